	.target	sm_90

	.elftype	@"ET_EXEC"


//--------------------- .note.nv.tkinfo           --------------------------
	.section	.note.nv.tkinfo,"",@"SHT_NOTE"
	.sectionflags	@"SHF_NOTE_NV_TKINFO"
	.tkinfo
        /*0018*/ 	.word	0x00000002
        /*0030*/ 	.string	""
        /*0030*/ 	.string	"ptxas"
        /*0030*/ 	.string	"Cuda compilation tools, release 13.0, V13.0.88"
        /*0030*/ 	.string	"Build cuda_13.0.r13.0/compiler.36424714_0"
        /*0030*/ 	.string	"-arch sm_90 -m 64 "



//--------------------- .note.nv.cuinfo           --------------------------
	.section	.note.nv.cuinfo,"",@"SHT_NOTE"
	.sectionflags	@"SHF_NOTE_NV_CUINFO"
        /*0018*/ 	.short	0x0002
        /*001a*/ 	.short	0x005a
        /*001c*/ 	.short	0x0082
	.zero		2


//--------------------- .nv.info                  --------------------------
	.section	.nv.info,"",@"SHT_CUDA_INFO"
	.align	4


	//----- nvinfo : EIATTR_REGCOUNT
	.align		4
        /*0000*/ 	.byte	0x04, 0x2f
        /*0002*/ 	.short	(.L_41 - .L_40)
	.align		4
.L_40:
        /*0004*/ 	.word	index@(_Z35group_norm_nhwc_fwd_one_pass_kernelI11Fp32IOFp16WLi512ELi160ELi640EEv26Group_norm_nhwc_fwd_params)
        /*0008*/ 	.word	0x00000030


	//----- nvinfo : EIATTR_FRAME_SIZE
	.align		4
.L_41:
        /*000c*/ 	.byte	0x04, 0x11
        /*000e*/ 	.short	(.L_43 - .L_42)
	.align		4
.L_42:
        /*0010*/ 	.word	index@(_Z35group_norm_nhwc_fwd_one_pass_kernelI11Fp32IOFp16WLi512ELi160ELi640EEv26Group_norm_nhwc_fwd_params)
        /*0014*/ 	.word	0x00000460


	//----- nvinfo : EIATTR_REGCOUNT
	.align		4
.L_43:
        /*0018*/ 	.byte	0x04, 0x2f
        /*001a*/ 	.short	(.L_45 - .L_44)
	.align		4
.L_44:
        /*001c*/ 	.word	index@(_Z35group_norm_nhwc_fwd_one_pass_kernelI11Fp32IOFp16WLi256ELi160ELi640EEv26Group_norm_nhwc_fwd_params)
        /*0020*/ 	.word	0x00000060


	//----- nvinfo : EIATTR_FRAME_SIZE
	.align		4
.L_45:
        /*0024*/ 	.byte	0x04, 0x11
        /*0026*/ 	.short	(.L_47 - .L_46)
	.align		4
.L_46:
        /*0028*/ 	.word	index@(_Z35group_norm_nhwc_fwd_one_pass_kernelI11Fp32IOFp16WLi256ELi160ELi640EEv26Group_norm_nhwc_fwd_params)
        /*002c*/ 	.word	0x00000008


	//----- nvinfo : EIATTR_REGCOUNT
	.align		4
.L_47:
        /*0030*/ 	.byte	0x04, 0x2f
        /*0032*/ 	.short	(.L_49 - .L_48)
	.align		4
.L_48:
        /*0034*/ 	.word	index@(_Z35group_norm_nhwc_fwd_one_pass_kernelI11Fp32IOFp16WLi128ELi160ELi640EEv26Group_norm_nhwc_fwd_params)
        /*0038*/ 	.word	0x00000060


	//----- nvinfo : EIATTR_FRAME_SIZE
	.align		4
.L_49:
        /*003c*/ 	.byte	0x04, 0x11
        /*003e*/ 	.short	(.L_51 - .L_50)
	.align		4
.L_50:
        /*0040*/ 	.word	index@(_Z35group_norm_nhwc_fwd_one_pass_kernelI11Fp32IOFp16WLi128ELi160ELi640EEv26Group_norm_nhwc_fwd_params)
        /*0044*/ 	.word	0x00000000


	//----- nvinfo : EIATTR_REGCOUNT
	.align		4
.L_51:
        /*0048*/ 	.byte	0x04, 0x2f
        /*004a*/ 	.short	(.L_53 - .L_52)
	.align		4
.L_52:
        /*004c*/ 	.word	index@(_Z35group_norm_nhwc_fwd_one_pass_kernelI11Fp32IOFp16WLi64ELi160ELi640EEv26Group_norm_nhwc_fwd_params)
        /*0050*/ 	.word	0x00000030


	//----- nvinfo : EIATTR_FRAME_SIZE
	.align		4
.L_53:
        /*0054*/ 	.byte	0x04, 0x11
        /*0056*/ 	.short	(.L_55 - .L_54)
	.align		4
.L_54:
        /*0058*/ 	.word	index@(_Z35group_norm_nhwc_fwd_one_pass_kernelI11Fp32IOFp16WLi64ELi160ELi640EEv26Group_norm_nhwc_fwd_params)
        /*005c*/ 	.word	0x00000000


	//----- nvinfo : EIATTR_REGCOUNT
	.align		4
.L_55:
        /*0060*/ 	.byte	0x04, 0x2f
        /*0062*/ 	.short	(.L_57 - .L_56)
	.align		4
.L_56:
        /*0064*/ 	.word	index@(_Z35group_norm_nhwc_fwd_one_pass_kernelI11Fp32IOBf16WLi512ELi160ELi640EEv26Group_norm_nhwc_fwd_params)
        /*0068*/ 	.word	0x00000030


	//----- nvinfo : EIATTR_FRAME_SIZE
	.align		4
.L_57:
        /*006c*/ 	.byte	0x04, 0x11
        /*006e*/ 	.short	(.L_59 - .L_58)
	.align		4
.L_58:
        /*0070*/ 	.word	index@(_Z35group_norm_nhwc_fwd_one_pass_kernelI11Fp32IOBf16WLi512ELi160ELi640EEv26Group_norm_nhwc_fwd_params)
        /*0074*/ 	.word	0x00000460


	//----- nvinfo : EIATTR_REGCOUNT
	.align		4
.L_59:
        /*0078*/ 	.byte	0x04, 0x2f
        /*007a*/ 	.short	(.L_61 - .L_60)
	.align		4
.L_60:
        /*007c*/ 	.word	index@(_Z35group_norm_nhwc_fwd_one_pass_kernelI11Fp32IOBf16WLi256ELi160ELi640EEv26Group_norm_nhwc_fwd_params)
        /*0080*/ 	.word	0x00000060


	//----- nvinfo : EIATTR_FRAME_SIZE
	.align		4
.L_61:
        /*0084*/ 	.byte	0x04, 0x11
        /*0086*/ 	.short	(.L_63 - .L_62)
	.align		4
.L_62:
        /*0088*/ 	.word	index@(_Z35group_norm_nhwc_fwd_one_pass_kernelI11Fp32IOBf16WLi256ELi160ELi640EEv26Group_norm_nhwc_fwd_params)
        /*008c*/ 	.word	0x00000008


	//----- nvinfo : EIATTR_REGCOUNT
	.align		4
.L_63:
        /*0090*/ 	.byte	0x04, 0x2f
        /*0092*/ 	.short	(.L_65 - .L_64)
	.align		4
.L_64:
        /*0094*/ 	.word	index@(_Z35group_norm_nhwc_fwd_one_pass_kernelI11Fp32IOBf16WLi128ELi160ELi640EEv26Group_norm_nhwc_fwd_params)
        /*0098*/ 	.word	0x00000060


	//----- nvinfo : EIATTR_FRAME_SIZE
	.align		4
.L_65:
        /*009c*/ 	.byte	0x04, 0x11
        /*009e*/ 	.short	(.L_67 - .L_66)
	.align		4
.L_66:
        /*00a0*/ 	.word	index@(_Z35group_norm_nhwc_fwd_one_pass_kernelI11Fp32IOBf16WLi128ELi160ELi640EEv26Group_norm_nhwc_fwd_params)
        /*00a4*/ 	.word	0x00000000


	//----- nvinfo : EIATTR_REGCOUNT
	.align		4
.L_67:
        /*00a8*/ 	.byte	0x04, 0x2f
        /*00aa*/ 	.short	(.L_69 - .L_68)
	.align		4
.L_68:
        /*00ac*/ 	.word	index@(_Z35group_norm_nhwc_fwd_one_pass_kernelI11Fp32IOBf16WLi64ELi160ELi640EEv26Group_norm_nhwc_fwd_params)
        /*00b0*/ 	.word	0x00000030


	//----- nvinfo : EIATTR_FRAME_SIZE
	.align		4
.L_69:
        /*00b4*/ 	.byte	0x04, 0x11
        /*00b6*/ 	.short	(.L_71 - .L_70)
	.align		4
.L_70:
        /*00b8*/ 	.word	index@(_Z35group_norm_nhwc_fwd_one_pass_kernelI11Fp32IOBf16WLi64ELi160ELi640EEv26Group_norm_nhwc_fwd_params)
        /*00bc*/ 	.word	0x00000000


	//----- nvinfo : EIATTR_REGCOUNT
	.align		4
.L_71:
        /*00c0*/ 	.byte	0x04, 0x2f
        /*00c2*/ 	.short	(.L_73 - .L_72)
	.align		4
.L_72:
        /*00c4*/ 	.word	index@(_Z35group_norm_nhwc_fwd_one_pass_kernelI11Fp32IOFp32WLi512ELi160ELi640EEv26Group_norm_nhwc_fwd_params)
        /*00c8*/ 	.word	0x00000030


	//----- nvinfo : EIATTR_FRAME_SIZE
	.align		4
.L_73:
        /*00cc*/ 	.byte	0x04, 0x11
        /*00ce*/ 	.short	(.L_75 - .L_74)
	.align		4
.L_74:
        /*00d0*/ 	.word	index@(_Z35group_norm_nhwc_fwd_one_pass_kernelI11Fp32IOFp32WLi512ELi160ELi640EEv26Group_norm_nhwc_fwd_params)
        /*00d4*/ 	.word	0x00000460


	//----- nvinfo : EIATTR_REGCOUNT
	.align		4
.L_75:
        /*00d8*/ 	.byte	0x04, 0x2f
        /*00da*/ 	.short	(.L_77 - .L_76)
	.align		4
.L_76:
        /*00dc*/ 	.word	index@(_Z35group_norm_nhwc_fwd_one_pass_kernelI11Fp32IOFp32WLi256ELi160ELi640EEv26Group_norm_nhwc_fwd_params)
        /*00e0*/ 	.word	0x00000060


	//----- nvinfo : EIATTR_FRAME_SIZE
	.align		4
.L_77:
        /*00e4*/ 	.byte	0x04, 0x11
        /*00e6*/ 	.short	(.L_79 - .L_78)
	.align		4
.L_78:
        /*00e8*/ 	.word	index@(_Z35group_norm_nhwc_fwd_one_pass_kernelI11Fp32IOFp32WLi256ELi160ELi640EEv26Group_norm_nhwc_fwd_params)
        /*00ec*/ 	.word	0x00000000


	//----- nvinfo : EIATTR_REGCOUNT
	.align		4
.L_79:
        /*00f0*/ 	.byte	0x04, 0x2f
        /*00f2*/ 	.short	(.L_81 - .L_80)
	.align		4
.L_80:
        /*00f4*/ 	.word	index@(_Z35group_norm_nhwc_fwd_one_pass_kernelI11Fp32IOFp32WLi128ELi160ELi640EEv26Group_norm_nhwc_fwd_params)
        /*00f8*/ 	.word	0x00000060


	//----- nvinfo : EIATTR_FRAME_SIZE
	.align		4
.L_81:
        /*00fc*/ 	.byte	0x04, 0x11
        /*00fe*/ 	.short	(.L_83 - .L_82)
	.align		4
.L_82:
        /*0100*/ 	.word	index@(_Z35group_norm_nhwc_fwd_one_pass_kernelI11Fp32IOFp32WLi128ELi160ELi640EEv26Group_norm_nhwc_fwd_params)
        /*0104*/ 	.word	0x00000000


	//----- nvinfo : EIATTR_REGCOUNT
	.align		4
.L_83:
        /*0108*/ 	.byte	0x04, 0x2f
        /*010a*/ 	.short	(.L_85 - .L_84)
	.align		4
.L_84:
        /*010c*/ 	.word	index@(_Z35group_norm_nhwc_fwd_one_pass_kernelI11Fp32IOFp32WLi64ELi160ELi640EEv26Group_norm_nhwc_fwd_params)
        /*0110*/ 	.word	0x00000030


	//----- nvinfo : EIATTR_FRAME_SIZE
	.align		4
.L_85:
        /*0114*/ 	.byte	0x04, 0x11
        /*0116*/ 	.short	(.L_87 - .L_86)
	.align		4
.L_86:
        /*0118*/ 	.word	index@(_Z35group_norm_nhwc_fwd_one_pass_kernelI11Fp32IOFp32WLi64ELi160ELi640EEv26Group_norm_nhwc_fwd_params)
        /*011c*/ 	.word	0x00000000


	//----- nvinfo : EIATTR_REGCOUNT
	.align		4
.L_87:
        /*0120*/ 	.byte	0x04, 0x2f
        /*0122*/ 	.short	(.L_89 - .L_88)
	.align		4
.L_88:
        /*0124*/ 	.word	index@(_Z35group_norm_nhwc_fwd_one_pass_kernelI11Fp16IOFp16WLi512ELi160ELi640EEv26Group_norm_nhwc_fwd_params)
        /*0128*/ 	.word	0x00000060


	//----- nvinfo : EIATTR_FRAME_SIZE
	.align		4
.L_89:
        /*012c*/ 	.byte	0x04, 0x11
        /*012e*/ 	.short	(.L_91 - .L_90)
	.align		4
.L_90:
        /*0130*/ 	.word	index@(_Z35group_norm_nhwc_fwd_one_pass_kernelI11Fp16IOFp16WLi512ELi160ELi640EEv26Group_norm_nhwc_fwd_params)
        /*0134*/ 	.word	0x000001e0


	//----- nvinfo : EIATTR_REGCOUNT
	.align		4
.L_91:
        /*0138*/ 	.byte	0x04, 0x2f
        /*013a*/ 	.short	(.L_93 - .L_92)
	.align		4
.L_92:
        /*013c*/ 	.word	index@(_Z35group_norm_nhwc_fwd_one_pass_kernelI11Fp16IOFp16WLi256ELi160ELi640EEv26Group_norm_nhwc_fwd_params)
        /*0140*/ 	.word	0x00000060


	//----- nvinfo : EIATTR_FRAME_SIZE
	.align		4
.L_93:
        /*0144*/ 	.byte	0x04, 0x11
        /*0146*/ 	.short	(.L_95 - .L_94)
	.align		4
.L_94:
        /*0148*/ 	.word	index@(_Z35group_norm_nhwc_fwd_one_pass_kernelI11Fp16IOFp16WLi256ELi160ELi640EEv26Group_norm_nhwc_fwd_params)
        /*014c*/ 	.word	0x00000000


	//----- nvinfo : EIATTR_REGCOUNT
	.align		4
.L_95:
        /*0150*/ 	.byte	0x04, 0x2f
        /*0152*/ 	.short	(.L_97 - .L_96)
	.align		4
.L_96:
        /*0154*/ 	.word	index@(_Z35group_norm_nhwc_fwd_one_pass_kernelI11Fp16IOFp16WLi128ELi160ELi640EEv26Group_norm_nhwc_fwd_params)
        /*0158*/ 	.word	0x00000060


	//----- nvinfo : EIATTR_FRAME_SIZE
	.align		4
.L_97:
        /*015c*/ 	.byte	0x04, 0x11
        /*015e*/ 	.short	(.L_99 - .L_98)
	.align		4
.L_98:
        /*0160*/ 	.word	index@(_Z35group_norm_nhwc_fwd_one_pass_kernelI11Fp16IOFp16WLi128ELi160ELi640EEv26Group_norm_nhwc_fwd_params)
        /*0164*/ 	.word	0x00000000


	//----- nvinfo : EIATTR_REGCOUNT
	.align		4
.L_99:
        /*0168*/ 	.byte	0x04, 0x2f
        /*016a*/ 	.short	(.L_101 - .L_100)
	.align		4
.L_100:
        /*016c*/ 	.word	index@(_Z35group_norm_nhwc_fwd_one_pass_kernelI11Fp16IOFp16WLi64ELi160ELi640EEv26Group_norm_nhwc_fwd_params)
        /*0170*/ 	.word	0x00000030


	//----- nvinfo : EIATTR_FRAME_SIZE
	.align		4
.L_101:
        /*0174*/ 	.byte	0x04, 0x11
        /*0176*/ 	.short	(.L_103 - .L_102)
	.align		4
.L_102:
        /*0178*/ 	.word	index@(_Z35group_norm_nhwc_fwd_one_pass_kernelI11Fp16IOFp16WLi64ELi160ELi640EEv26Group_norm_nhwc_fwd_params)
        /*017c*/ 	.word	0x00000000


	//----- nvinfo : EIATTR_REGCOUNT
	.align		4
.L_103:
        /*0180*/ 	.byte	0x04, 0x2f
        /*0182*/ 	.short	(.L_105 - .L_104)
	.align		4
.L_104:
        /*0184*/ 	.word	index@(_Z35group_norm_nhwc_fwd_one_pass_kernelI11Fp16IOBf16WLi512ELi160ELi640EEv26Group_norm_nhwc_fwd_params)
        /*0188*/ 	.word	0x00000060


	//----- nvinfo : EIATTR_FRAME_SIZE
	.align		4
.L_105:
        /*018c*/ 	.byte	0x04, 0x11
        /*018e*/ 	.short	(.L_107 - .L_106)
	.align		4
.L_106:
        /*0190*/ 	.word	index@(_Z35group_norm_nhwc_fwd_one_pass_kernelI11Fp16IOBf16WLi512ELi160ELi640EEv26Group_norm_nhwc_fwd_params)
        /*0194*/ 	.word	0x000001e0


	//----- nvinfo : EIATTR_REGCOUNT
	.align		4
.L_107:
        /*0198*/ 	.byte	0x04, 0x2f
        /*019a*/ 	.short	(.L_109 - .L_108)
	.align		4
.L_108:
        /*019c*/ 	.word	index@(_Z35group_norm_nhwc_fwd_one_pass_kernelI11Fp16IOBf16WLi256ELi160ELi640EEv26Group_norm_nhwc_fwd_params)
        /*01a0*/ 	.word	0x00000060


	//----- nvinfo : EIATTR_FRAME_SIZE
	.align		4
.L_109:
        /*01a4*/ 	.byte	0x04, 0x11
        /*01a6*/ 	.short	(.L_111 - .L_110)
	.align		4
.L_110:
        /*01a8*/ 	.word	index@(_Z35group_norm_nhwc_fwd_one_pass_kernelI11Fp16IOBf16WLi256ELi160ELi640EEv26Group_norm_nhwc_fwd_params)
        /*01ac*/ 	.word	0x00000000


	//----- nvinfo : EIATTR_REGCOUNT
	.align		4
.L_111:
        /*01b0*/ 	.byte	0x04, 0x2f
        /*01b2*/ 	.short	(.L_113 - .L_112)
	.align		4
.L_112:
        /*01b4*/ 	.word	index@(_Z35group_norm_nhwc_fwd_one_pass_kernelI11Fp16IOBf16WLi128ELi160ELi640EEv26Group_norm_nhwc_fwd_params)
        /*01b8*/ 	.word	0x00000060


	//----- nvinfo : EIATTR_FRAME_SIZE
	.align		4
.L_113:
        /*01bc*/ 	.byte	0x04, 0x11
        /*01be*/ 	.short	(.L_115 - .L_114)
	.align		4
.L_114:
        /*01c0*/ 	.word	index@(_Z35group_norm_nhwc_fwd_one_pass_kernelI11Fp16IOBf16WLi128ELi160ELi640EEv26Group_norm_nhwc_fwd_params)
        /*01c4*/ 	.word	0x00000000


	//----- nvinfo : EIATTR_REGCOUNT
	.align		4
.L_115:
        /*01c8*/ 	.byte	0x04, 0x2f
        /*01ca*/ 	.short	(.L_117 - .L_116)
	.align		4
.L_116:
        /*01cc*/ 	.word	index@(_Z35group_norm_nhwc_fwd_one_pass_kernelI11Fp16IOBf16WLi64ELi160ELi640EEv26Group_norm_nhwc_fwd_params)
        /*01d0*/ 	.word	0x00000030


	//----- nvinfo : EIATTR_FRAME_SIZE
	.align		4
.L_117:
        /*01d4*/ 	.byte	0x04, 0x11
        /*01d6*/ 	.short	(.L_119 - .L_118)
	.align		4
.L_118:
        /*01d8*/ 	.word	index@(_Z35group_norm_nhwc_fwd_one_pass_kernelI11Fp16IOBf16WLi64ELi160ELi640EEv26Group_norm_nhwc_fwd_params)
        /*01dc*/ 	.word	0x00000000


	//----- nvinfo : EIATTR_REGCOUNT
	.align		4
.L_119:
        /*01e0*/ 	.byte	0x04, 0x2f
        /*01e2*/ 	.short	(.L_121 - .L_120)
	.align		4
.L_120:
        /*01e4*/ 	.word	index@(_Z35group_norm_nhwc_fwd_one_pass_kernelI11Fp16IOFp32WLi512ELi160ELi640EEv26Group_norm_nhwc_fwd_params)
        /*01e8*/ 	.word	0x00000060


	//----- nvinfo : EIATTR_FRAME_SIZE
	.align		4
.L_121:
        /*01ec*/ 	.byte	0x04, 0x11
        /*01ee*/ 	.short	(.L_123 - .L_122)
	.align		4
.L_122:
        /*01f0*/ 	.word	index@(_Z35group_norm_nhwc_fwd_one_pass_kernelI11Fp16IOFp32WLi512ELi160ELi640EEv26Group_norm_nhwc_fwd_params)
        /*01f4*/ 	.word	0x000001e0


	//----- nvinfo : EIATTR_REGCOUNT
	.align		4
.L_123:
        /*01f8*/ 	.byte	0x04, 0x2f
        /*01fa*/ 	.short	(.L_125 - .L_124)
	.align		4
.L_124:
        /*01fc*/ 	.word	index@(_Z35group_norm_nhwc_fwd_one_pass_kernelI11Fp16IOFp32WLi256ELi160ELi640EEv26Group_norm_nhwc_fwd_params)
        /*0200*/ 	.word	0x00000060


	//----- nvinfo : EIATTR_FRAME_SIZE
	.align		4
.L_125:
        /*0204*/ 	.byte	0x04, 0x11
        /*0206*/ 	.short	(.L_127 - .L_126)
	.align		4
.L_126:
        /*0208*/ 	.word	index@(_Z35group_norm_nhwc_fwd_one_pass_kernelI11Fp16IOFp32WLi256ELi160ELi640EEv26Group_norm_nhwc_fwd_params)
        /*020c*/ 	.word	0x00000000


	//----- nvinfo : EIATTR_REGCOUNT
	.align		4
.L_127:
        /*0210*/ 	.byte	0x04, 0x2f
        /*0212*/ 	.short	(.L_129 - .L_128)
	.align		4
.L_128:
        /*0214*/ 	.word	index@(_Z35group_norm_nhwc_fwd_one_pass_kernelI11Fp16IOFp32WLi128ELi160ELi640EEv26Group_norm_nhwc_fwd_params)
        /*0218*/ 	.word	0x00000060


	//----- nvinfo : EIATTR_FRAME_SIZE
	.align		4
.L_129:
        /*021c*/ 	.byte	0x04, 0x11
        /*021e*/ 	.short	(.L_131 - .L_130)
	.align		4
.L_130:
        /*0220*/ 	.word	index@(_Z35group_norm_nhwc_fwd_one_pass_kernelI11Fp16IOFp32WLi128ELi160ELi640EEv26Group_norm_nhwc_fwd_params)
        /*0224*/ 	.word	0x00000000


	//----- nvinfo : EIATTR_REGCOUNT
	.align		4
.L_131:
        /*0228*/ 	.byte	0x04, 0x2f
        /*022a*/ 	.short	(.L_133 - .L_132)
	.align		4
.L_132:
        /*022c*/ 	.word	index@(_Z35group_norm_nhwc_fwd_one_pass_kernelI11Fp16IOFp32WLi64ELi160ELi640EEv26Group_norm_nhwc_fwd_params)
        /*0230*/ 	.word	0x00000030


	//----- nvinfo : EIATTR_FRAME_SIZE
	.align		4
.L_133:
        /*0234*/ 	.byte	0x04, 0x11
        /*0236*/ 	.short	(.L_135 - .L_134)
	.align		4
.L_134:
        /*0238*/ 	.word	index@(_Z35group_norm_nhwc_fwd_one_pass_kernelI11Fp16IOFp32WLi64ELi160ELi640EEv26Group_norm_nhwc_fwd_params)
        /*023c*/ 	.word	0x00000000


	//----- nvinfo : EIATTR_REGCOUNT
	.align		4
.L_135:
        /*0240*/ 	.byte	0x04, 0x2f
        /*0242*/ 	.short	(.L_137 - .L_136)
	.align		4
.L_136:
        /*0244*/ 	.word	index@(_Z35group_norm_nhwc_fwd_one_pass_kernelI11Bf16IOFp16WLi512ELi160ELi640EEv26Group_norm_nhwc_fwd_params)
        /*0248*/ 	.word	0x00000030


	//----- nvinfo : EIATTR_FRAME_SIZE
	.align		4
.L_137:
        /*024c*/ 	.byte	0x04, 0x11
        /*024e*/ 	.short	(.L_139 - .L_138)
	.align		4
.L_138:
        /*0250*/ 	.word	index@(_Z35group_norm_nhwc_fwd_one_pass_kernelI11Bf16IOFp16WLi512ELi160ELi640EEv26Group_norm_nhwc_fwd_params)
        /*0254*/ 	.word	0x00000460


	//----- nvinfo : EIATTR_REGCOUNT
	.align		4
.L_139:
        /*0258*/ 	.byte	0x04, 0x2f
        /*025a*/ 	.short	(.L_141 - .L_140)
	.align		4
.L_140:
        /*025c*/ 	.word	index@(_Z35group_norm_nhwc_fwd_one_pass_kernelI11Bf16IOFp16WLi256ELi160ELi640EEv26Group_norm_nhwc_fwd_params)
        /*0260*/ 	.word	0x00000060


	//----- nvinfo : EIATTR_FRAME_SIZE
	.align		4
.L_141:
        /*0264*/ 	.byte	0x04, 0x11
        /*0266*/ 	.short	(.L_143 - .L_142)
	.align		4
.L_142:
        /*0268*/ 	.word	index@(_Z35group_norm_nhwc_fwd_one_pass_kernelI11Bf16IOFp16WLi256ELi160ELi640EEv26Group_norm_nhwc_fwd_params)
        /*026c*/ 	.word	0x00000000


	//----- nvinfo : EIATTR_REGCOUNT
	.align		4
.L_143:
        /*0270*/ 	.byte	0x04, 0x2f
        /*0272*/ 	.short	(.L_145 - .L_144)
	.align		4
.L_144:
        /*0274*/ 	.word	index@(_Z35group_norm_nhwc_fwd_one_pass_kernelI11Bf16IOFp16WLi128ELi160ELi640EEv26Group_norm_nhwc_fwd_params)
        /*0278*/ 	.word	0x00000060


	//----- nvinfo : EIATTR_FRAME_SIZE
	.align		4
.L_145:
        /*027c*/ 	.byte	0x04, 0x11
        /*027e*/ 	.short	(.L_147 - .L_146)
	.align		4
.L_146:
        /*0280*/ 	.word	index@(_Z35group_norm_nhwc_fwd_one_pass_kernelI11Bf16IOFp16WLi128ELi160ELi640EEv26Group_norm_nhwc_fwd_params)
        /*0284*/ 	.word	0x00000000


	//----- nvinfo : EIATTR_REGCOUNT
	.align		4
.L_147:
        /*0288*/ 	.byte	0x04, 0x2f
        /*028a*/ 	.short	(.L_149 - .L_148)
	.align		4
.L_148:
        /*028c*/ 	.word	index@(_Z35group_norm_nhwc_fwd_one_pass_kernelI11Bf16IOFp16WLi64ELi160ELi640EEv26Group_norm_nhwc_fwd_params)
        /*0290*/ 	.word	0x00000030


	//----- nvinfo : EIATTR_FRAME_SIZE
	.align		4
.L_149:
        /*0294*/ 	.byte	0x04, 0x11
        /*0296*/ 	.short	(.L_151 - .L_150)
	.align		4
.L_150:
        /*0298*/ 	.word	index@(_Z35group_norm_nhwc_fwd_one_pass_kernelI11Bf16IOFp16WLi64ELi160ELi640EEv26Group_norm_nhwc_fwd_params)
        /*029c*/ 	.word	0x00000000


	//----- nvinfo : EIATTR_REGCOUNT
	.align		4
.L_151:
        /*02a0*/ 	.byte	0x04, 0x2f
        /*02a2*/ 	.short	(.L_153 - .L_152)
	.align		4
.L_152:
        /*02a4*/ 	.word	index@(_Z35group_norm_nhwc_fwd_one_pass_kernelI11Bf16IOBf16WLi512ELi160ELi640EEv26Group_norm_nhwc_fwd_params)
        /*02a8*/ 	.word	0x00000030


	//----- nvinfo : EIATTR_FRAME_SIZE
	.align		4
.L_153:
        /*02ac*/ 	.byte	0x04, 0x11
        /*02ae*/ 	.short	(.L_155 - .L_154)
	.align		4
.L_154:
        /*02b0*/ 	.word	index@(_Z35group_norm_nhwc_fwd_one_pass_kernelI11Bf16IOBf16WLi512ELi160ELi640EEv26Group_norm_nhwc_fwd_params)
        /*02b4*/ 	.word	0x00000460


	//----- nvinfo : EIATTR_REGCOUNT
	.align		4
.L_155:
        /*02b8*/ 	.byte	0x04, 0x2f
        /*02ba*/ 	.short	(.L_157 - .L_156)
	.align		4
.L_156:
        /*02bc*/ 	.word	index@(_Z35group_norm_nhwc_fwd_one_pass_kernelI11Bf16IOBf16WLi256ELi160ELi640EEv26Group_norm_nhwc_fwd_params)
        /*02c0*/ 	.word	0x00000060


	//----- nvinfo : EIATTR_FRAME_SIZE
	.align		4
.L_157:
        /*02c4*/ 	.byte	0x04, 0x11
        /*02c6*/ 	.short	(.L_159 - .L_158)
	.align		4
.L_158:
        /*02c8*/ 	.word	index@(_Z35group_norm_nhwc_fwd_one_pass_kernelI11Bf16IOBf16WLi256ELi160ELi640EEv26Group_norm_nhwc_fwd_params)
        /*02cc*/ 	.word	0x00000000


	//----- nvinfo : EIATTR_REGCOUNT
	.align		4
.L_159:
        /*02d0*/ 	.byte	0x04, 0x2f
        /*02d2*/ 	.short	(.L_161 - .L_160)
	.align		4
.L_160:
        /*02d4*/ 	.word	index@(_Z35group_norm_nhwc_fwd_one_pass_kernelI11Bf16IOBf16WLi128ELi160ELi640EEv26Group_norm_nhwc_fwd_params)
        /*02d8*/ 	.word	0x00000060


	//----- nvinfo : EIATTR_FRAME_SIZE
	.align		4
.L_161:
        /*02dc*/ 	.byte	0x04, 0x11
        /*02de*/ 	.short	(.L_163 - .L_162)
	.align		4
.L_162:
        /*02e0*/ 	.word	index@(_Z35group_norm_nhwc_fwd_one_pass_kernelI11Bf16IOBf16WLi128ELi160ELi640EEv26Group_norm_nhwc_fwd_params)
        /*02e4*/ 	.word	0x00000000


	//----- nvinfo : EIATTR_REGCOUNT
	.align		4
.L_163:
        /*02e8*/ 	.byte	0x04, 0x2f
        /*02ea*/ 	.short	(.L_165 - .L_164)
	.align		4
.L_164:
        /*02ec*/ 	.word	index@(_Z35group_norm_nhwc_fwd_one_pass_kernelI11Bf16IOBf16WLi64ELi160ELi640EEv26Group_norm_nhwc_fwd_params)
        /*02f0*/ 	.word	0x00000030


	//----- nvinfo : EIATTR_FRAME_SIZE
	.align		4
.L_165:
        /*02f4*/ 	.byte	0x04, 0x11
        /*02f6*/ 	.short	(.L_167 - .L_166)
	.align		4
.L_166:
        /*02f8*/ 	.word	index@(_Z35group_norm_nhwc_fwd_one_pass_kernelI11Bf16IOBf16WLi64ELi160ELi640EEv26Group_norm_nhwc_fwd_params)
        /*02fc*/ 	.word	0x00000000


	//----- nvinfo : EIATTR_REGCOUNT
	.align		4
.L_167:
        /*0300*/ 	.byte	0x04, 0x2f
        /*0302*/ 	.short	(.L_169 - .L_168)
	.align		4
.L_168:
        /*0304*/ 	.word	index@(_Z35group_norm_nhwc_fwd_one_pass_kernelI11Bf16IOFp32WLi512ELi160ELi640EEv26Group_norm_nhwc_fwd_params)
        /*0308*/ 	.word	0x00000030


	//----- nvinfo : EIATTR_FRAME_SIZE
	.align		4
.L_169:
        /*030c*/ 	.byte	0x04, 0x11
        /*030e*/ 	.short	(.L_171 - .L_170)
	.align		4
.L_170:
        /*0310*/ 	.word	index@(_Z35group_norm_nhwc_fwd_one_pass_kernelI11Bf16IOFp32WLi512ELi160ELi640EEv26Group_norm_nhwc_fwd_params)
        /*0314*/ 	.word	0x00000460


	//----- nvinfo : EIATTR_REGCOUNT
	.align		4
.L_171:
        /*0318*/ 	.byte	0x04, 0x2f
        /*031a*/ 	.short	(.L_173 - .L_172)
	.align		4
.L_172:
        /*031c*/ 	.word	index@(_Z35group_norm_nhwc_fwd_one_pass_kernelI11Bf16IOFp32WLi256ELi160ELi640EEv26Group_norm_nhwc_fwd_params)
        /*0320*/ 	.word	0x00000060


	//----- nvinfo : EIATTR_FRAME_SIZE
	.align		4
.L_173:
        /*0324*/ 	.byte	0x04, 0x11
        /*0326*/ 	.short	(.L_175 - .L_174)
	.align		4
.L_174:
        /*0328*/ 	.word	index@(_Z35group_norm_nhwc_fwd_one_pass_kernelI11Bf16IOFp32WLi256ELi160ELi640EEv26Group_norm_nhwc_fwd_params)
        /*032c*/ 	.word	0x00000000


	//----- nvinfo : EIATTR_REGCOUNT
	.align		4
.L_175:
        /*0330*/ 	.byte	0x04, 0x2f
        /*0332*/ 	.short	(.L_177 - .L_176)
	.align		4
.L_176:
        /*0334*/ 	.word	index@(_Z35group_norm_nhwc_fwd_one_pass_kernelI11Bf16IOFp32WLi128ELi160ELi640EEv26Group_norm_nhwc_fwd_params)
        /*0338*/ 	.word	0x00000060


	//----- nvinfo : EIATTR_FRAME_SIZE
	.align		4
.L_177:
        /*033c*/ 	.byte	0x04, 0x11
        /*033e*/ 	.short	(.L_179 - .L_178)
	.align		4
.L_178:
        /*0340*/ 	.word	index@(_Z35group_norm_nhwc_fwd_one_pass_kernelI11Bf16IOFp32WLi128ELi160ELi640EEv26Group_norm_nhwc_fwd_params)
        /*0344*/ 	.word	0x00000000


	//----- nvinfo : EIATTR_REGCOUNT
	.align		4
.L_179:
        /*0348*/ 	.byte	0x04, 0x2f
        /*034a*/ 	.short	(.L_181 - .L_180)
	.align		4
.L_180:
        /*034c*/ 	.word	index@(_Z35group_norm_nhwc_fwd_one_pass_kernelI11Bf16IOFp32WLi64ELi160ELi640EEv26Group_norm_nhwc_fwd_params)
        /*0350*/ 	.word	0x00000030


	//----- nvinfo : EIATTR_FRAME_SIZE
	.align		4
.L_181:
        /*0354*/ 	.byte	0x04, 0x11
        /*0356*/ 	.short	(.L_183 - .L_182)
	.align		4
.L_182:
        /*0358*/ 	.word	index@(_Z35group_norm_nhwc_fwd_one_pass_kernelI11Bf16IOFp32WLi64ELi160ELi640EEv26Group_norm_nhwc_fwd_params)
        /*035c*/ 	.word	0x00000000


	//----- nvinfo : EIATTR_REGCOUNT
	.align		4
.L_183:
        /*0360*/ 	.byte	0x04, 0x2f
        /*0362*/ 	.short	(.L_185 - .L_184)
	.align		4
.L_184:
        /*0364*/ 	.word	index@(_Z35group_norm_nhwc_bwd_one_pass_kernelI11Fp32IOFp16WLi512ELi160ELi640EEv26Group_norm_nhwc_bwd_params)
        /*0368*/ 	.word	0x00000030


	//----- nvinfo : EIATTR_FRAME_SIZE
	.align		4
.L_185:
        /*036c*/ 	.byte	0x04, 0x11
        /*036e*/ 	.short	(.L_187 - .L_186)
	.align		4
.L_186:
        /*0370*/ 	.word	index@(_Z35group_norm_nhwc_bwd_one_pass_kernelI11Fp32IOFp16WLi512ELi160ELi640EEv26Group_norm_nhwc_bwd_params)
        /*0374*/ 	.word	0x00000960


	//----- nvinfo : EIATTR_REGCOUNT
	.align		4
.L_187:
        /*0378*/ 	.byte	0x04, 0x2f
        /*037a*/ 	.short	(.L_189 - .L_188)
	.align		4
.L_188:
        /*037c*/ 	.word	index@(_Z35group_norm_nhwc_bwd_one_pass_kernelI11Fp32IOFp16WLi256ELi160ELi640EEv26Group_norm_nhwc_bwd_params)
        /*0380*/ 	.word	0x00000030


	//----- nvinfo : EIATTR_FRAME_SIZE
	.align		4
.L_189:
        /*0384*/ 	.byte	0x04, 0x11
        /*0386*/ 	.short	(.L_191 - .L_190)
	.align		4
.L_190:
        /*0388*/ 	.word	index@(_Z35group_norm_nhwc_bwd_one_pass_kernelI11Fp32IOFp16WLi256ELi160ELi640EEv26Group_norm_nhwc_bwd_params)
        /*038c*/ 	.word	0x00000220


	//----- nvinfo : EIATTR_REGCOUNT
	.align		4
.L_191:
        /*0390*/ 	.byte	0x04, 0x2f
        /*0392*/ 	.short	(.L_193 - .L_192)
	.align		4
.L_192:
        /*0394*/ 	.word	index@(_Z35group_norm_nhwc_bwd_one_pass_kernelI11Fp32IOFp16WLi128ELi160ELi640EEv26Group_norm_nhwc_bwd_params)
        /*0398*/ 	.word	0x00000060


	//----- nvinfo : EIATTR_FRAME_SIZE
	.align		4
.L_193:
        /*039c*/ 	.byte	0x04, 0x11
        /*039e*/ 	.short	(.L_195 - .L_194)
	.align		4
.L_194:
        /*03a0*/ 	.word	index@(_Z35group_norm_nhwc_bwd_one_pass_kernelI11Fp32IOFp16WLi128ELi160ELi640EEv26Group_norm_nhwc_bwd_params)
        /*03a4*/ 	.word	0x00000008


	//----- nvinfo : EIATTR_REGCOUNT
	.align		4
.L_195:
        /*03a8*/ 	.byte	0x04, 0x2f
        /*03aa*/ 	.short	(.L_197 - .L_196)
	.align		4
.L_196:
        /*03ac*/ 	.word	index@(_Z35group_norm_nhwc_bwd_one_pass_kernelI11Fp32IOFp16WLi64ELi160ELi640EEv26Group_norm_nhwc_bwd_params)
        /*03b0*/ 	.word	0x00000060


	//----- nvinfo : EIATTR_FRAME_SIZE
	.align		4
.L_197:
        /*03b4*/ 	.byte	0x04, 0x11
        /*03b6*/ 	.short	(.L_199 - .L_198)
	.align		4
.L_198:
        /*03b8*/ 	.word	index@(_Z35group_norm_nhwc_bwd_one_pass_kernelI11Fp32IOFp16WLi64ELi160ELi640EEv26Group_norm_nhwc_bwd_params)
        /*03bc*/ 	.word	0x00000000


	//----- nvinfo : EIATTR_REGCOUNT
	.align		4
.L_199:
        /*03c0*/ 	.byte	0x04, 0x2f
        /*03c2*/ 	.short	(.L_201 - .L_200)
	.align		4
.L_200:
        /*03c4*/ 	.word	index@(_Z35group_norm_nhwc_bwd_one_pass_kernelI11Fp32IOBf16WLi512ELi160ELi640EEv26Group_norm_nhwc_bwd_params)
        /*03c8*/ 	.word	0x00000030


	//----- nvinfo : EIATTR_FRAME_SIZE
	.align		4
.L_201:
        /*03cc*/ 	.byte	0x04, 0x11
        /*03ce*/ 	.short	(.L_203 - .L_202)
	.align		4
.L_202:
        /*03d0*/ 	.word	index@(_Z35group_norm_nhwc_bwd_one_pass_kernelI11Fp32IOBf16WLi512ELi160ELi640EEv26Group_norm_nhwc_bwd_params)
        /*03d4*/ 	.word	0x00000960


	//----- nvinfo : EIATTR_REGCOUNT
	.align		4
.L_203:
        /*03d8*/ 	.byte	0x04, 0x2f
        /*03da*/ 	.short	(.L_205 - .L_204)
	.align		4
.L_204:
        /*03dc*/ 	.word	index@(_Z35group_norm_nhwc_bwd_one_pass_kernelI11Fp32IOBf16WLi256ELi160ELi640EEv26Group_norm_nhwc_bwd_params)
        /*03e0*/ 	.word	0x00000030


	//----- nvinfo : EIATTR_FRAME_SIZE
	.align		4
.L_205:
        /*03e4*/ 	.byte	0x04, 0x11
        /*03e6*/ 	.short	(.L_207 - .L_206)
	.align		4
.L_206:
        /*03e8*/ 	.word	index@(_Z35group_norm_nhwc_bwd_one_pass_kernelI11Fp32IOBf16WLi256ELi160ELi640EEv26Group_norm_nhwc_bwd_params)
        /*03ec*/ 	.word	0x00000220


	//----- nvinfo : EIATTR_REGCOUNT
	.align		4
.L_207:
        /*03f0*/ 	.byte	0x04, 0x2f
        /*03f2*/ 	.short	(.L_209 - .L_208)
	.align		4
.L_208:
        /*03f4*/ 	.word	index@(_Z35group_norm_nhwc_bwd_one_pass_kernelI11Fp32IOBf16WLi128ELi160ELi640EEv26Group_norm_nhwc_bwd_params)
        /*03f8*/ 	.word	0x00000060


	//----- nvinfo : EIATTR_FRAME_SIZE
	.align		4
.L_209:
        /*03fc*/ 	.byte	0x04, 0x11
        /*03fe*/ 	.short	(.L_211 - .L_210)
	.align		4
.L_210:
        /*0400*/ 	.word	index@(_Z35group_norm_nhwc_bwd_one_pass_kernelI11Fp32IOBf16WLi128ELi160ELi640EEv26Group_norm_nhwc_bwd_params)
        /*0404*/ 	.word	0x00000008


	//----- nvinfo : EIATTR_REGCOUNT
	.align		4
.L_211:
        /*0408*/ 	.byte	0x04, 0x2f
        /*040a*/ 	.short	(.L_213 - .L_212)
	.align		4
.L_212:
        /*040c*/ 	.word	index@(_Z35group_norm_nhwc_bwd_one_pass_kernelI11Fp32IOBf16WLi64ELi160ELi640EEv26Group_norm_nhwc_bwd_params)
        /*0410*/ 	.word	0x00000060


	//----- nvinfo : EIATTR_FRAME_SIZE
	.align		4
.L_213:
        /*0414*/ 	.byte	0x04, 0x11
        /*0416*/ 	.short	(.L_215 - .L_214)
	.align		4
.L_214:
        /*0418*/ 	.word	index@(_Z35group_norm_nhwc_bwd_one_pass_kernelI11Fp32IOBf16WLi64ELi160ELi640EEv26Group_norm_nhwc_bwd_params)
        /*041c*/ 	.word	0x00000000


	//----- nvinfo : EIATTR_REGCOUNT
	.align		4
.L_215:
        /*0420*/ 	.byte	0x04, 0x2f
        /*0422*/ 	.short	(.L_217 - .L_216)
	.align		4
.L_216:
        /*0424*/ 	.word	index@(_Z35group_norm_nhwc_bwd_one_pass_kernelI11Fp32IOFp32WLi512ELi160ELi640EEv26Group_norm_nhwc_bwd_params)
        /*0428*/ 	.word	0x00000030


	//----- nvinfo : EIATTR_FRAME_SIZE
	.align		4
.L_217:
        /*042c*/ 	.byte	0x04, 0x11
        /*042e*/ 	.short	(.L_219 - .L_218)
	.align		4
.L_218:
        /*0430*/ 	.word	index@(_Z35group_norm_nhwc_bwd_one_pass_kernelI11Fp32IOFp32WLi512ELi160ELi640EEv26Group_norm_nhwc_bwd_params)
        /*0434*/ 	.word	0x00000950


	//----- nvinfo : EIATTR_REGCOUNT
	.align		4
.L_219:
        /*0438*/ 	.byte	0x04, 0x2f
        /*043a*/ 	.short	(.L_221 - .L_220)
	.align		4
.L_220:
        /*043c*/ 	.word	index@(_Z35group_norm_nhwc_bwd_one_pass_kernelI11Fp32IOFp32WLi256ELi160ELi640EEv26Group_norm_nhwc_bwd_params)
        /*0440*/ 	.word	0x00000030


	//----- nvinfo : EIATTR_FRAME_SIZE
	.align		4
.L_221:
        /*0444*/ 	.byte	0x04, 0x11
        /*0446*/ 	.short	(.L_223 - .L_222)
	.align		4
.L_222:
        /*0448*/ 	.word	index@(_Z35group_norm_nhwc_bwd_one_pass_kernelI11Fp32IOFp32WLi256ELi160ELi640EEv26Group_norm_nhwc_bwd_params)
        /*044c*/ 	.word	0x00000230


	//----- nvinfo : EIATTR_REGCOUNT
	.align		4
.L_223:
        /*0450*/ 	.byte	0x04, 0x2f
        /*0452*/ 	.short	(.L_225 - .L_224)
	.align		4
.L_224:
        /*0454*/ 	.word	index@(_Z35group_norm_nhwc_bwd_one_pass_kernelI11Fp32IOFp32WLi128ELi160ELi640EEv26Group_norm_nhwc_bwd_params)
        /*0458*/ 	.word	0x00000060


	//----- nvinfo : EIATTR_FRAME_SIZE
	.align		4
.L_225:
        /*045c*/ 	.byte	0x04, 0x11
        /*045e*/ 	.short	(.L_227 - .L_226)
	.align		4
.L_226:
        /*0460*/ 	.word	index@(_Z35group_norm_nhwc_bwd_one_pass_kernelI11Fp32IOFp32WLi128ELi160ELi640EEv26Group_norm_nhwc_bwd_params)
        /*0464*/ 	.word	0x00000008


	//----- nvinfo : EIATTR_REGCOUNT
	.align		4
.L_227:
        /*0468*/ 	.byte	0x04, 0x2f
        /*046a*/ 	.short	(.L_229 - .L_228)
	.align		4
.L_228:
        /*046c*/ 	.word	index@(_Z35group_norm_nhwc_bwd_one_pass_kernelI11Fp32IOFp32WLi64ELi160ELi640EEv26Group_norm_nhwc_bwd_params)
        /*0470*/ 	.word	0x00000060


	//----- nvinfo : EIATTR_FRAME_SIZE
	.align		4
.L_229:
        /*0474*/ 	.byte	0x04, 0x11
        /*0476*/ 	.short	(.L_231 - .L_230)
	.align		4
.L_230:
        /*0478*/ 	.word	index@(_Z35group_norm_nhwc_bwd_one_pass_kernelI11Fp32IOFp32WLi64ELi160ELi640EEv26Group_norm_nhwc_bwd_params)
        /*047c*/ 	.word	0x00000000


	//----- nvinfo : EIATTR_REGCOUNT
	.align		4
.L_231:
        /*0480*/ 	.byte	0x04, 0x2f
        /*0482*/ 	.short	(.L_233 - .L_232)
	.align		4
.L_232:
        /*0484*/ 	.word	index@(_Z35group_norm_nhwc_bwd_one_pass_kernelI11Fp16IOFp16WLi512ELi160ELi640EEv26Group_norm_nhwc_bwd_params)
        /*0488*/ 	.word	0x00000030


	//----- nvinfo : EIATTR_FRAME_SIZE
	.align		4
.L_233:
        /*048c*/ 	.byte	0x04, 0x11
        /*048e*/ 	.short	(.L_235 - .L_234)
	.align		4
.L_234:
        /*0490*/ 	.word	index@(_Z35group_norm_nhwc_bwd_one_pass_kernelI11Fp16IOFp16WLi512ELi160ELi640EEv26Group_norm_nhwc_bwd_params)
        /*0494*/ 	.word	0x00000730


	//----- nvinfo : EIATTR_REGCOUNT
	.align		4
.L_235:
        /*0498*/ 	.byte	0x04, 0x2f
        /*049a*/ 	.short	(.L_237 - .L_236)
	.align		4
.L_236:
        /*049c*/ 	.word	index@(_Z35group_norm_nhwc_bwd_one_pass_kernelI11Fp16IOFp16WLi256ELi160ELi640EEv26Group_norm_nhwc_bwd_params)
        /*04a0*/ 	.word	0x00000060


	//----- nvinfo : EIATTR_FRAME_SIZE
	.align		4
.L_237:
        /*04a4*/ 	.byte	0x04, 0x11
        /*04a6*/ 	.short	(.L_239 - .L_238)
	.align		4
.L_238:
        /*04a8*/ 	.word	index@(_Z35group_norm_nhwc_bwd_one_pass_kernelI11Fp16IOFp16WLi256ELi160ELi640EEv26Group_norm_nhwc_bwd_params)
        /*04ac*/ 	.word	0x00000010


	//----- nvinfo : EIATTR_REGCOUNT
	.align		4
.L_239:
        /*04b0*/ 	.byte	0x04, 0x2f
        /*04b2*/ 	.short	(.L_241 - .L_240)
	.align		4
.L_240:
        /*04b4*/ 	.word	index@(_Z35group_norm_nhwc_bwd_one_pass_kernelI11Fp16IOFp16WLi128ELi160ELi640EEv26Group_norm_nhwc_bwd_params)
        /*04b8*/ 	.word	0x00000060


	//----- nvinfo : EIATTR_FRAME_SIZE
	.align		4
.L_241:
        /*04bc*/ 	.byte	0x04, 0x11
        /*04be*/ 	.short	(.L_243 - .L_242)
	.align		4
.L_242:
        /*04c0*/ 	.word	index@(_Z35group_norm_nhwc_bwd_one_pass_kernelI11Fp16IOFp16WLi128ELi160ELi640EEv26Group_norm_nhwc_bwd_params)
        /*04c4*/ 	.word	0x00000000


	//----- nvinfo : EIATTR_REGCOUNT
	.align		4
.L_243:
        /*04c8*/ 	.byte	0x04, 0x2f
        /*04ca*/ 	.short	(.L_245 - .L_244)
	.align		4
.L_244:
        /*04cc*/ 	.word	index@(_Z35group_norm_nhwc_bwd_one_pass_kernelI11Fp16IOFp16WLi64ELi160ELi640EEv26Group_norm_nhwc_bwd_params)
        /*04d0*/ 	.word	0x0000004f


	//----- nvinfo : EIATTR_FRAME_SIZE
	.align		4
.L_245:
        /*04d4*/ 	.byte	0x04, 0x11
        /*04d6*/ 	.short	(.L_247 - .L_246)
	.align		4
.L_246:
        /*04d8*/ 	.word	index@(_Z35group_norm_nhwc_bwd_one_pass_kernelI11Fp16IOFp16WLi64ELi160ELi640EEv26Group_norm_nhwc_bwd_params)
        /*04dc*/ 	.word	0x00000000


	//----- nvinfo : EIATTR_REGCOUNT
	.align		4
.L_247:
        /*04e0*/ 	.byte	0x04, 0x2f
        /*04e2*/ 	.short	(.L_249 - .L_248)
	.align		4
.L_248:
        /*04e4*/ 	.word	index@(_Z35group_norm_nhwc_bwd_one_pass_kernelI11Fp16IOBf16WLi512ELi160ELi640EEv26Group_norm_nhwc_bwd_params)
        /*04e8*/ 	.word	0x00000030


	//----- nvinfo : EIATTR_FRAME_SIZE
	.align		4
.L_249:
        /*04ec*/ 	.byte	0x04, 0x11
        /*04ee*/ 	.short	(.L_251 - .L_250)
	.align		4
.L_250:
        /*04f0*/ 	.word	index@(_Z35group_norm_nhwc_bwd_one_pass_kernelI11Fp16IOBf16WLi512ELi160ELi640EEv26Group_norm_nhwc_bwd_params)
        /*04f4*/ 	.word	0x00000730


	//----- nvinfo : EIATTR_REGCOUNT
	.align		4
.L_251:
        /*04f8*/ 	.byte	0x04, 0x2f
        /*04fa*/ 	.short	(.L_253 - .L_252)
	.align		4
.L_252:
        /*04fc*/ 	.word	index@(_Z35group_norm_nhwc_bwd_one_pass_kernelI11Fp16IOBf16WLi256ELi160ELi640EEv26Group_norm_nhwc_bwd_params)
        /*0500*/ 	.word	0x00000060


	//----- nvinfo : EIATTR_FRAME_SIZE
	.align		4
.L_253:
        /*0504*/ 	.byte	0x04, 0x11
        /*0506*/ 	.short	(.L_255 - .L_254)
	.align		4
.L_254:
        /*0508*/ 	.word	index@(_Z35group_norm_nhwc_bwd_one_pass_kernelI11Fp16IOBf16WLi256ELi160ELi640EEv26Group_norm_nhwc_bwd_params)
        /*050c*/ 	.word	0x00000010


	//----- nvinfo : EIATTR_REGCOUNT
	.align		4
.L_255:
        /*0510*/ 	.byte	0x04, 0x2f
        /*0512*/ 	.short	(.L_257 - .L_256)
	.align		4
.L_256:
        /*0514*/ 	.word	index@(_Z35group_norm_nhwc_bwd_one_pass_kernelI11Fp16IOBf16WLi128ELi160ELi640EEv26Group_norm_nhwc_bwd_params)
        /*0518*/ 	.word	0x00000060


	//----- nvinfo : EIATTR_FRAME_SIZE
	.align		4
.L_257:
        /*051c*/ 	.byte	0x04, 0x11
        /*051e*/ 	.short	(.L_259 - .L_258)
	.align		4
.L_258:
        /*0520*/ 	.word	index@(_Z35group_norm_nhwc_bwd_one_pass_kernelI11Fp16IOBf16WLi128ELi160ELi640EEv26Group_norm_nhwc_bwd_params)
        /*0524*/ 	.word	0x00000000


	//----- nvinfo : EIATTR_REGCOUNT
	.align		4
.L_259:
        /*0528*/ 	.byte	0x04, 0x2f
        /*052a*/ 	.short	(.L_261 - .L_260)
	.align		4
.L_260:
        /*052c*/ 	.word	index@(_Z35group_norm_nhwc_bwd_one_pass_kernelI11Fp16IOBf16WLi64ELi160ELi640EEv26Group_norm_nhwc_bwd_params)
        /*0530*/ 	.word	0x0000004f


	//----- nvinfo : EIATTR_FRAME_SIZE
	.align		4
.L_261:
        /*0534*/ 	.byte	0x04, 0x11
        /*0536*/ 	.short	(.L_263 - .L_262)
	.align		4
.L_262:
        /*0538*/ 	.word	index@(_Z35group_norm_nhwc_bwd_one_pass_kernelI11Fp16IOBf16WLi64ELi160ELi640EEv26Group_norm_nhwc_bwd_params)
        /*053c*/ 	.word	0x00000000


	//----- nvinfo : EIATTR_REGCOUNT
	.align		4
.L_263:
        /*0540*/ 	.byte	0x04, 0x2f
        /*0542*/ 	.short	(.L_265 - .L_264)
	.align		4
.L_264:
        /*0544*/ 	.word	index@(_Z35group_norm_nhwc_bwd_one_pass_kernelI11Fp16IOFp32WLi512ELi160ELi640EEv26Group_norm_nhwc_bwd_params)
        /*0548*/ 	.word	0x00000030


	//----- nvinfo : EIATTR_FRAME_SIZE
	.align		4
.L_265:
        /*054c*/ 	.byte	0x04, 0x11
        /*054e*/ 	.short	(.L_267 - .L_266)
	.align		4
.L_266:
        /*0550*/ 	.word	index@(_Z35group_norm_nhwc_bwd_one_pass_kernelI11Fp16IOFp32WLi512ELi160ELi640EEv26Group_norm_nhwc_bwd_params)
        /*0554*/ 	.word	0x00000730


	//----- nvinfo : EIATTR_REGCOUNT
	.align		4
.L_267:
        /*0558*/ 	.byte	0x04, 0x2f
        /*055a*/ 	.short	(.L_269 - .L_268)
	.align		4
.L_268:
        /*055c*/ 	.word	index@(_Z35group_norm_nhwc_bwd_one_pass_kernelI11Fp16IOFp32WLi256ELi160ELi640EEv26Group_norm_nhwc_bwd_params)
        /*0560*/ 	.word	0x00000060


	//----- nvinfo : EIATTR_FRAME_SIZE
	.align		4
.L_269:
        /*0564*/ 	.byte	0x04, 0x11
        /*0566*/ 	.short	(.L_271 - .L_270)
	.align		4
.L_270:
        /*0568*/ 	.word	index@(_Z35group_norm_nhwc_bwd_one_pass_kernelI11Fp16IOFp32WLi256ELi160ELi640EEv26Group_norm_nhwc_bwd_params)
        /*056c*/ 	.word	0x00000010


	//----- nvinfo : EIATTR_REGCOUNT
	.align		4
.L_271:
        /*0570*/ 	.byte	0x04, 0x2f
        /*0572*/ 	.short	(.L_273 - .L_272)
	.align		4
.L_272:
        /*0574*/ 	.word	index@(_Z35group_norm_nhwc_bwd_one_pass_kernelI11Fp16IOFp32WLi128ELi160ELi640EEv26Group_norm_nhwc_bwd_params)
        /*0578*/ 	.word	0x00000060


	//----- nvinfo : EIATTR_FRAME_SIZE
	.align		4
.L_273:
        /*057c*/ 	.byte	0x04, 0x11
        /*057e*/ 	.short	(.L_275 - .L_274)
	.align		4
.L_274:
        /*0580*/ 	.word	index@(_Z35group_norm_nhwc_bwd_one_pass_kernelI11Fp16IOFp32WLi128ELi160ELi640EEv26Group_norm_nhwc_bwd_params)
        /*0584*/ 	.word	0x00000000


	//----- nvinfo : EIATTR_REGCOUNT
	.align		4
.L_275:
        /*0588*/ 	.byte	0x04, 0x2f
        /*058a*/ 	.short	(.L_277 - .L_276)
	.align		4
.L_276:
        /*058c*/ 	.word	index@(_Z35group_norm_nhwc_bwd_one_pass_kernelI11Fp16IOFp32WLi64ELi160ELi640EEv26Group_norm_nhwc_bwd_params)
        /*0590*/ 	.word	0x0000004d


	//----- nvinfo : EIATTR_FRAME_SIZE
	.align		4
.L_277:
        /*0594*/ 	.byte	0x04, 0x11
        /*0596*/ 	.short	(.L_279 - .L_278)
	.align		4
.L_278:
        /*0598*/ 	.word	index@(_Z35group_norm_nhwc_bwd_one_pass_kernelI11Fp16IOFp32WLi64ELi160ELi640EEv26Group_norm_nhwc_bwd_params)
        /*059c*/ 	.word	0x00000000


	//----- nvinfo : EIATTR_REGCOUNT
	.align		4
.L_279:
        /*05a0*/ 	.byte	0x04, 0x2f
        /*05a2*/ 	.short	(.L_281 - .L_280)
	.align		4
.L_280:
        /*05a4*/ 	.word	index@(_Z35group_norm_nhwc_bwd_one_pass_kernelI11Bf16IOFp16WLi512ELi160ELi640EEv26Group_norm_nhwc_bwd_params)
        /*05a8*/ 	.word	0x00000030


	//----- nvinfo : EIATTR_FRAME_SIZE
	.align		4
.L_281:
        /*05ac*/ 	.byte	0x04, 0x11
        /*05ae*/ 	.short	(.L_283 - .L_282)
	.align		4
.L_282:
        /*05b0*/ 	.word	index@(_Z35group_norm_nhwc_bwd_one_pass_kernelI11Bf16IOFp16WLi512ELi160ELi640EEv26Group_norm_nhwc_bwd_params)
        /*05b4*/ 	.word	0x00000a70


	//----- nvinfo : EIATTR_REGCOUNT
	.align		4
.L_283:
        /*05b8*/ 	.byte	0x04, 0x2f
        /*05ba*/ 	.short	(.L_285 - .L_284)
	.align		4
.L_284:
        /*05bc*/ 	.word	index@(_Z35group_norm_nhwc_bwd_one_pass_kernelI11Bf16IOFp16WLi256ELi160ELi640EEv26Group_norm_nhwc_bwd_params)
        /*05c0*/ 	.word	0x00000060


	//----- nvinfo : EIATTR_FRAME_SIZE
	.align		4
.L_285:
        /*05c4*/ 	.byte	0x04, 0x11
        /*05c6*/ 	.short	(.L_287 - .L_286)
	.align		4
.L_286:
        /*05c8*/ 	.word	index@(_Z35group_norm_nhwc_bwd_one_pass_kernelI11Bf16IOFp16WLi256ELi160ELi640EEv26Group_norm_nhwc_bwd_params)
        /*05cc*/ 	.word	0x00000078


	//----- nvinfo : EIATTR_REGCOUNT
	.align		4
.L_287:
        /*05d0*/ 	.byte	0x04, 0x2f
        /*05d2*/ 	.short	(.L_289 - .L_288)
	.align		4
.L_288:
        /*05d4*/ 	.word	index@(_Z35group_norm_nhwc_bwd_one_pass_kernelI11Bf16IOFp16WLi128ELi160ELi640EEv26Group_norm_nhwc_bwd_params)
        /*05d8*/ 	.word	0x00000060


	//----- nvinfo : EIATTR_FRAME_SIZE
	.align		4
.L_289:
        /*05dc*/ 	.byte	0x04, 0x11
        /*05de*/ 	.short	(.L_291 - .L_290)
	.align		4
.L_290:
        /*05e0*/ 	.word	index@(_Z35group_norm_nhwc_bwd_one_pass_kernelI11Bf16IOFp16WLi128ELi160ELi640EEv26Group_norm_nhwc_bwd_params)
        /*05e4*/ 	.word	0x00000000


	//----- nvinfo : EIATTR_REGCOUNT
	.align		4
.L_291:
        /*05e8*/ 	.byte	0x04, 0x2f
        /*05ea*/ 	.short	(.L_293 - .L_292)
	.align		4
.L_292:
        /*05ec*/ 	.word	index@(_Z35group_norm_nhwc_bwd_one_pass_kernelI11Bf16IOFp16WLi64ELi160ELi640EEv26Group_norm_nhwc_bwd_params)
        /*05f0*/ 	.word	0x00000060


	//----- nvinfo : EIATTR_FRAME_SIZE
	.align		4
.L_293:
        /*05f4*/ 	.byte	0x04, 0x11
        /*05f6*/ 	.short	(.L_295 - .L_294)
	.align		4
.L_294:
        /*05f8*/ 	.word	index@(_Z35group_norm_nhwc_bwd_one_pass_kernelI11Bf16IOFp16WLi64ELi160ELi640EEv26Group_norm_nhwc_bwd_params)
        /*05fc*/ 	.word	0x00000000


	//----- nvinfo : EIATTR_REGCOUNT
	.align		4
.L_295:
        /*0600*/ 	.byte	0x04, 0x2f
        /*0602*/ 	.short	(.L_297 - .L_296)
	.align		4
.L_296:
        /*0604*/ 	.word	index@(_Z35group_norm_nhwc_bwd_one_pass_kernelI11Bf16IOBf16WLi512ELi160ELi640EEv26Group_norm_nhwc_bwd_params)
        /*0608*/ 	.word	0x00000030


	//----- nvinfo : EIATTR_FRAME_SIZE
	.align		4
.L_297:
        /*060c*/ 	.byte	0x04, 0x11
        /*060e*/ 	.short	(.L_299 - .L_298)
	.align		4
.L_298:
        /*0610*/ 	.word	index@(_Z35group_norm_nhwc_bwd_one_pass_kernelI11Bf16IOBf16WLi512ELi160ELi640EEv26Group_norm_nhwc_bwd_params)
        /*0614*/ 	.word	0x00000a70


	//----- nvinfo : EIATTR_REGCOUNT
	.align		4
.L_299:
        /*0618*/ 	.byte	0x04, 0x2f
        /*061a*/ 	.short	(.L_301 - .L_300)
	.align		4
.L_300:
        /*061c*/ 	.word	index@(_Z35group_norm_nhwc_bwd_one_pass_kernelI11Bf16IOBf16WLi256ELi160ELi640EEv26Group_norm_nhwc_bwd_params)
        /*0620*/ 	.word	0x00000060


	//----- nvinfo : EIATTR_FRAME_SIZE
	.align		4
.L_301:
        /*0624*/ 	.byte	0x04, 0x11
        /*0626*/ 	.short	(.L_303 - .L_302)
	.align		4
.L_302:
        /*0628*/ 	.word	index@(_Z35group_norm_nhwc_bwd_one_pass_kernelI11Bf16IOBf16WLi256ELi160ELi640EEv26Group_norm_nhwc_bwd_params)
        /*062c*/ 	.word	0x00000078


	//----- nvinfo : EIATTR_REGCOUNT
	.align		4
.L_303:
        /*0630*/ 	.byte	0x04, 0x2f
        /*0632*/ 	.short	(.L_305 - .L_304)
	.align		4
.L_304:
        /*0634*/ 	.word	index@(_Z35group_norm_nhwc_bwd_one_pass_kernelI11Bf16IOBf16WLi128ELi160ELi640EEv26Group_norm_nhwc_bwd_params)
        /*0638*/ 	.word	0x00000060


	//----- nvinfo : EIATTR_FRAME_SIZE
	.align		4
.L_305:
        /*063c*/ 	.byte	0x04, 0x11
        /*063e*/ 	.short	(.L_307 - .L_306)
	.align		4
.L_306:
        /*0640*/ 	.word	index@(_Z35group_norm_nhwc_bwd_one_pass_kernelI11Bf16IOBf16WLi128ELi160ELi640EEv26Group_norm_nhwc_bwd_params)
        /*0644*/ 	.word	0x00000000


	//----- nvinfo : EIATTR_REGCOUNT
	.align		4
.L_307:
        /*0648*/ 	.byte	0x04, 0x2f
        /*064a*/ 	.short	(.L_309 - .L_308)
	.align		4
.L_308:
        /*064c*/ 	.word	index@(_Z35group_norm_nhwc_bwd_one_pass_kernelI11Bf16IOBf16WLi64ELi160ELi640EEv26Group_norm_nhwc_bwd_params)
        /*0650*/ 	.word	0x00000060


	//----- nvinfo : EIATTR_FRAME_SIZE
	.align		4
.L_309:
        /*0654*/ 	.byte	0x04, 0x11
        /*0656*/ 	.short	(.L_311 - .L_310)
	.align		4
.L_310:
        /*0658*/ 	.word	index@(_Z35group_norm_nhwc_bwd_one_pass_kernelI11Bf16IOBf16WLi64ELi160ELi640EEv26Group_norm_nhwc_bwd_params)
        /*065c*/ 	.word	0x00000000


	//----- nvinfo : EIATTR_REGCOUNT
	.align		4
.L_311:
        /*0660*/ 	.byte	0x04, 0x2f
        /*0662*/ 	.short	(.L_313 - .L_312)
	.align		4
.L_312:
        /*0664*/ 	.word	index@(_Z35group_norm_nhwc_bwd_one_pass_kernelI11Bf16IOFp32WLi512ELi160ELi640EEv26Group_norm_nhwc_bwd_params)
        /*0668*/ 	.word	0x00000030


	//----- nvinfo : EIATTR_FRAME_SIZE
	.align		4
.L_313:
        /*066c*/ 	.byte	0x04, 0x11
        /*066e*/ 	.short	(.L_315 - .L_314)
	.align		4
.L_314:
        /*0670*/ 	.word	index@(_Z35group_norm_nhwc_bwd_one_pass_kernelI11Bf16IOFp32WLi512ELi160ELi640EEv26Group_norm_nhwc_bwd_params)
        /*0674*/ 	.word	0x00000a70


	//----- nvinfo : EIATTR_REGCOUNT
	.align		4
.L_315:
        /*0678*/ 	.byte	0x04, 0x2f
        /*067a*/ 	.short	(.L_317 - .L_316)
	.align		4
.L_316:
        /*067c*/ 	.word	index@(_Z35group_norm_nhwc_bwd_one_pass_kernelI11Bf16IOFp32WLi256ELi160ELi640EEv26Group_norm_nhwc_bwd_params)
        /*0680*/ 	.word	0x00000060


	//----- nvinfo : EIATTR_FRAME_SIZE
	.align		4
.L_317:
        /*0684*/ 	.byte	0x04, 0x11
        /*0686*/ 	.short	(.L_319 - .L_318)
	.align		4
.L_318:
        /*0688*/ 	.word	index@(_Z35group_norm_nhwc_bwd_one_pass_kernelI11Bf16IOFp32WLi256ELi160ELi640EEv26Group_norm_nhwc_bwd_params)
        /*068c*/ 	.word	0x00000078


	//----- nvinfo : EIATTR_REGCOUNT
	.align		4
.L_319:
        /*0690*/ 	.byte	0x04, 0x2f
        /*0692*/ 	.short	(.L_321 - .L_320)
	.align		4
.L_320:
        /*0694*/ 	.word	index@(_Z35group_norm_nhwc_bwd_one_pass_kernelI11Bf16IOFp32WLi128ELi160ELi640EEv26Group_norm_nhwc_bwd_params)
        /*0698*/ 	.word	0x00000060


	//----- nvinfo : EIATTR_FRAME_SIZE
	.align		4
.L_321:
        /*069c*/ 	.byte	0x04, 0x11
        /*069e*/ 	.short	(.L_323 - .L_322)
	.align		4
.L_322:
        /*06a0*/ 	.word	index@(_Z35group_norm_nhwc_bwd_one_pass_kernelI11Bf16IOFp32WLi128ELi160ELi640EEv26Group_norm_nhwc_bwd_params)
        /*06a4*/ 	.word	0x00000000


	//----- nvinfo : EIATTR_REGCOUNT
	.align		4
.L_323:
        /*06a8*/ 	.byte	0x04, 0x2f
        /*06aa*/ 	.short	(.L_325 - .L_324)
	.align		4
.L_324:
        /*06ac*/ 	.word	index@(_Z35group_norm_nhwc_bwd_one_pass_kernelI11Bf16IOFp32WLi64ELi160ELi640EEv26Group_norm_nhwc_bwd_params)
        /*06b0*/ 	.word	0x00000060


	//----- nvinfo : EIATTR_FRAME_SIZE
	.align		4
.L_325:
        /*06b4*/ 	.byte	0x04, 0x11
        /*06b6*/ 	.short	(.L_327 - .L_326)
	.align		4
.L_326:
        /*06b8*/ 	.word	index@(_Z35group_norm_nhwc_bwd_one_pass_kernelI11Bf16IOFp32WLi64ELi160ELi640EEv26Group_norm_nhwc_bwd_params)
        /*06bc*/ 	.word	0x00000000


	//----- nvinfo : EIATTR_REGCOUNT
	.align		4
.L_327:
        /*06c0*/ 	.byte	0x04, 0x2f
        /*06c2*/ 	.short	(.L_329 - .L_328)
	.align		4
.L_328:
        /*06c4*/ 	.word	index@(_ZN3cub17CUB_300001_SM_9006detail11EmptyKernelIvEEvv)
        /*06c8*/ 	.word	0x00000004


	//----- nvinfo : EIATTR_FRAME_SIZE
	.align		4
.L_329:
        /*06cc*/ 	.byte	0x04, 0x11
        /*06ce*/ 	.short	(.L_331 - .L_330)
	.align		4
.L_330:
        /*06d0*/ 	.word	index@(_ZN3cub17CUB_300001_SM_9006detail11EmptyKernelIvEEvv)
        /*06d4*/ 	.word	0x00000000


	//----- nvinfo : EIATTR_MIN_STACK_SIZE
	.align		4
.L_331:
        /*06d8*/ 	.byte	0x04, 0x12
        /*06da*/ 	.short	(.L_333 - .L_332)
	.align		4
.L_332:
        /*06dc*/ 	.word	index@(_ZN3cub17CUB_300001_SM_9006detail11EmptyKernelIvEEvv)
        /*06e0*/ 	.word	0x00000000


	//----- nvinfo : EIATTR_MIN_STACK_SIZE
	.align		4
.L_333:
        /*06e4*/ 	.byte	0x04, 0x12
        /*06e6*/ 	.short	(.L_335 - .L_334)
	.align		4
.L_334:
        /*06e8*/ 	.word	index@(_Z35group_norm_nhwc_bwd_one_pass_kernelI11Bf16IOFp32WLi64ELi160ELi640EEv26Group_norm_nhwc_bwd_params)
        /*06ec*/ 	.word	0x00000000


	//----- nvinfo : EIATTR_MIN_STACK_SIZE
	.align		4
.L_335:
        /*06f0*/ 	.byte	0x04, 0x12
        /*06f2*/ 	.short	(.L_337 - .L_336)
	.align		4
.L_336:
        /*06f4*/ 	.word	index@(_Z35group_norm_nhwc_bwd_one_pass_kernelI11Bf16IOFp32WLi128ELi160ELi640EEv26Group_norm_nhwc_bwd_params)
        /*06f8*/ 	.word	0x00000000


	//----- nvinfo : EIATTR_MIN_STACK_SIZE
	.align		4
.L_337:
        /*06fc*/ 	.byte	0x04, 0x12
        /*06fe*/ 	.short	(.L_339 - .L_338)
	.align		4
.L_338:
        /*0700*/ 	.word	index@(_Z35group_norm_nhwc_bwd_one_pass_kernelI11Bf16IOFp32WLi256ELi160ELi640EEv26Group_norm_nhwc_bwd_params)
        /*0704*/ 	.word	0x00000078


	//----- nvinfo : EIATTR_MIN_STACK_SIZE
	.align		4
.L_339:
        /*0708*/ 	.byte	0x04, 0x12
        /*070a*/ 	.short	(.L_341 - .L_340)
	.align		4
.L_340:
        /*070c*/ 	.word	index@(_Z35group_norm_nhwc_bwd_one_pass_kernelI11Bf16IOFp32WLi512ELi160ELi640EEv26Group_norm_nhwc_bwd_params)
        /*0710*/ 	.word	0x00000a70


	//----- nvinfo : EIATTR_MIN_STACK_SIZE
	.align		4
.L_341:
        /*0714*/ 	.byte	0x04, 0x12
        /*0716*/ 	.short	(.L_343 - .L_342)
	.align		4
.L_342:
        /*0718*/ 	.word	index@(_Z35group_norm_nhwc_bwd_one_pass_kernelI11Bf16IOBf16WLi64ELi160ELi640EEv26Group_norm_nhwc_bwd_params)
        /*071c*/ 	.word	0x00000000


	//----- nvinfo : EIATTR_MIN_STACK_SIZE
	.align		4
.L_343:
        /*0720*/ 	.byte	0x04, 0x12
        /*0722*/ 	.short	(.L_345 - .L_344)
	.align		4
.L_344:
        /*0724*/ 	.word	index@(_Z35group_norm_nhwc_bwd_one_pass_kernelI11Bf16IOBf16WLi128ELi160ELi640EEv26Group_norm_nhwc_bwd_params)
        /*0728*/ 	.word	0x00000000


	//----- nvinfo : EIATTR_MIN_STACK_SIZE
	.align		4
.L_345:
        /*072c*/ 	.byte	0x04, 0x12
        /*072e*/ 	.short	(.L_347 - .L_346)
	.align		4
.L_346:
        /*0730*/ 	.word	index@(_Z35group_norm_nhwc_bwd_one_pass_kernelI11Bf16IOBf16WLi256ELi160ELi640EEv26Group_norm_nhwc_bwd_params)
        /*0734*/ 	.word	0x00000078


	//----- nvinfo : EIATTR_MIN_STACK_SIZE
	.align		4
.L_347:
        /*0738*/ 	.byte	0x04, 0x12
        /*073a*/ 	.short	(.L_349 - .L_348)
	.align		4
.L_348:
        /*073c*/ 	.word	index@(_Z35group_norm_nhwc_bwd_one_pass_kernelI11Bf16IOBf16WLi512ELi160ELi640EEv26Group_norm_nhwc_bwd_params)
        /*0740*/ 	.word	0x00000a70


	//----- nvinfo : EIATTR_MIN_STACK_SIZE
	.align		4
.L_349:
        /*0744*/ 	.byte	0x04, 0x12
        /*0746*/ 	.short	(.L_351 - .L_350)
	.align		4
.L_350:
        /*0748*/ 	.word	index@(_Z35group_norm_nhwc_bwd_one_pass_kernelI11Bf16IOFp16WLi64ELi160ELi640EEv26Group_norm_nhwc_bwd_params)
        /*074c*/ 	.word	0x00000000


	//----- nvinfo : EIATTR_MIN_STACK_SIZE
	.align		4
.L_351:
        /*0750*/ 	.byte	0x04, 0x12
        /*0752*/ 	.short	(.L_353 - .L_352)
	.align		4
.L_352:
        /*0754*/ 	.word	index@(_Z35group_norm_nhwc_bwd_one_pass_kernelI11Bf16IOFp16WLi128ELi160ELi640EEv26Group_norm_nhwc_bwd_params)
        /*0758*/ 	.word	0x00000000


	//----- nvinfo : EIATTR_MIN_STACK_SIZE
	.align		4
.L_353:
        /*075c*/ 	.byte	0x04, 0x12
        /*075e*/ 	.short	(.L_355 - .L_354)
	.align		4
.L_354:
        /*0760*/ 	.word	index@(_Z35group_norm_nhwc_bwd_one_pass_kernelI11Bf16IOFp16WLi256ELi160ELi640EEv26Group_norm_nhwc_bwd_params)
        /*0764*/ 	.word	0x00000078


	//----- nvinfo : EIATTR_MIN_STACK_SIZE
	.align		4
.L_355:
        /*0768*/ 	.byte	0x04, 0x12
        /*076a*/ 	.short	(.L_357 - .L_356)
	.align		4
.L_356:
        /*076c*/ 	.word	index@(_Z35group_norm_nhwc_bwd_one_pass_kernelI11Bf16IOFp16WLi512ELi160ELi640EEv26Group_norm_nhwc_bwd_params)
        /*0770*/ 	.word	0x00000a70


	//----- nvinfo : EIATTR_MIN_STACK_SIZE
	.align		4
.L_357:
        /*0774*/ 	.byte	0x04, 0x12
        /*0776*/ 	.short	(.L_359 - .L_358)
	.align		4
.L_358:
        /*0778*/ 	.word	index@(_Z35group_norm_nhwc_bwd_one_pass_kernelI11Fp16IOFp32WLi64ELi160ELi640EEv26Group_norm_nhwc_bwd_params)
        /*077c*/ 	.word	0x00000000


	//----- nvinfo : EIATTR_MIN_STACK_SIZE
	.align		4
.L_359:
        /*0780*/ 	.byte	0x04, 0x12
        /*0782*/ 	.short	(.L_361 - .L_360)
	.align		4
.L_360:
        /*0784*/ 	.word	index@(_Z35group_norm_nhwc_bwd_one_pass_kernelI11Fp16IOFp32WLi128ELi160ELi640EEv26Group_norm_nhwc_bwd_params)
        /*0788*/ 	.word	0x00000000


	//----- nvinfo : EIATTR_MIN_STACK_SIZE
	.align		4
.L_361:
        /*078c*/ 	.byte	0x04, 0x12
        /*078e*/ 	.short	(.L_363 - .L_362)
	.align		4
.L_362:
        /*0790*/ 	.word	index@(_Z35group_norm_nhwc_bwd_one_pass_kernelI11Fp16IOFp32WLi256ELi160ELi640EEv26Group_norm_nhwc_bwd_params)
        /*0794*/ 	.word	0x00000010


	//----- nvinfo : EIATTR_MIN_STACK_SIZE
	.align		4
.L_363:
        /*0798*/ 	.byte	0x04, 0x12
        /*079a*/ 	.short	(.L_365 - .L_364)
	.align		4
.L_364:
        /*079c*/ 	.word	index@(_Z35group_norm_nhwc_bwd_one_pass_kernelI11Fp16IOFp32WLi512ELi160ELi640EEv26Group_norm_nhwc_bwd_params)
        /*07a0*/ 	.word	0x00000730


	//----- nvinfo : EIATTR_MIN_STACK_SIZE
	.align		4
.L_365:
        /*07a4*/ 	.byte	0x04, 0x12
        /*07a6*/ 	.short	(.L_367 - .L_366)
	.align		4
.L_366:
        /*07a8*/ 	.word	index@(_Z35group_norm_nhwc_bwd_one_pass_kernelI11Fp16IOBf16WLi64ELi160ELi640EEv26Group_norm_nhwc_bwd_params)
        /*07ac*/ 	.word	0x00000000


	//----- nvinfo : EIATTR_MIN_STACK_SIZE
	.align		4
.L_367:
        /*07b0*/ 	.byte	0x04, 0x12
        /*07b2*/ 	.short	(.L_369 - .L_368)
	.align		4
.L_368:
        /*07b4*/ 	.word	index@(_Z35group_norm_nhwc_bwd_one_pass_kernelI11Fp16IOBf16WLi128ELi160ELi640EEv26Group_norm_nhwc_bwd_params)
        /*07b8*/ 	.word	0x00000000


	//----- nvinfo : EIATTR_MIN_STACK_SIZE
	.align		4
.L_369:
        /*07bc*/ 	.byte	0x04, 0x12
        /*07be*/ 	.short	(.L_371 - .L_370)
	.align		4
.L_370:
        /*07c0*/ 	.word	index@(_Z35group_norm_nhwc_bwd_one_pass_kernelI11Fp16IOBf16WLi256ELi160ELi640EEv26Group_norm_nhwc_bwd_params)
        /*07c4*/ 	.word	0x00000010


	//----- nvinfo : EIATTR_MIN_STACK_SIZE
	.align		4
.L_371:
        /*07c8*/ 	.byte	0x04, 0x12
        /*07ca*/ 	.short	(.L_373 - .L_372)
	.align		4
.L_372:
        /*07cc*/ 	.word	index@(_Z35group_norm_nhwc_bwd_one_pass_kernelI11Fp16IOBf16WLi512ELi160ELi640EEv26Group_norm_nhwc_bwd_params)
        /*07d0*/ 	.word	0x00000730


	//----- nvinfo : EIATTR_MIN_STACK_SIZE
	.align		4
.L_373:
        /*07d4*/ 	.byte	0x04, 0x12
        /*07d6*/ 	.short	(.L_375 - .L_374)
	.align		4
.L_374:
        /*07d8*/ 	.word	index@(_Z35group_norm_nhwc_bwd_one_pass_kernelI11Fp16IOFp16WLi64ELi160ELi640EEv26Group_norm_nhwc_bwd_params)
        /*07dc*/ 	.word	0x00000000


	//----- nvinfo : EIATTR_MIN_STACK_SIZE
	.align		4
.L_375:
        /*07e0*/ 	.byte	0x04, 0x12
        /*07e2*/ 	.short	(.L_377 - .L_376)
	.align		4
.L_376:
        /*07e4*/ 	.word	index@(_Z35group_norm_nhwc_bwd_one_pass_kernelI11Fp16IOFp16WLi128ELi160ELi640EEv26Group_norm_nhwc_bwd_params)
        /*07e8*/ 	.word	0x00000000


	//----- nvinfo : EIATTR_MIN_STACK_SIZE
	.align		4
.L_377:
        /*07ec*/ 	.byte	0x04, 0x12
        /*07ee*/ 	.short	(.L_379 - .L_378)
	.align		4
.L_378:
        /*07f0*/ 	.word	index@(_Z35group_norm_nhwc_bwd_one_pass_kernelI11Fp16IOFp16WLi256ELi160ELi640EEv26Group_norm_nhwc_bwd_params)
        /*07f4*/ 	.word	0x00000010


	//----- nvinfo : EIATTR_MIN_STACK_SIZE
	.align		4
.L_379:
        /*07f8*/ 	.byte	0x04, 0x12
        /*07fa*/ 	.short	(.L_381 - .L_380)
	.align		4
.L_380:
        /*07fc*/ 	.word	index@(_Z35group_norm_nhwc_bwd_one_pass_kernelI11Fp16IOFp16WLi512ELi160ELi640EEv26Group_norm_nhwc_bwd_params)
        /*0800*/ 	.word	0x00000730


	//----- nvinfo : EIATTR_MIN_STACK_SIZE
	.align		4
.L_381:
        /*0804*/ 	.byte	0x04, 0x12
        /*0806*/ 	.short	(.L_383 - .L_382)
	.align		4
.L_382:
        /*0808*/ 	.word	index@(_Z35group_norm_nhwc_bwd_one_pass_kernelI11Fp32IOFp32WLi64ELi160ELi640EEv26Group_norm_nhwc_bwd_params)
        /*080c*/ 	.word	0x00000000


	//----- nvinfo : EIATTR_MIN_STACK_SIZE
	.align		4
.L_383:
        /*0810*/ 	.byte	0x04, 0x12
        /*0812*/ 	.short	(.L_385 - .L_384)
	.align		4
.L_384:
        /*0814*/ 	.word	index@(_Z35group_norm_nhwc_bwd_one_pass_kernelI11Fp32IOFp32WLi128ELi160ELi640EEv26Group_norm_nhwc_bwd_params)
        /*0818*/ 	.word	0x00000008


	//----- nvinfo : EIATTR_MIN_STACK_SIZE
	.align		4
.L_385:
        /*081c*/ 	.byte	0x04, 0x12
        /*081e*/ 	.short	(.L_387 - .L_386)
	.align		4
.L_386:
        /*0820*/ 	.word	index@(_Z35group_norm_nhwc_bwd_one_pass_kernelI11Fp32IOFp32WLi256ELi160ELi640EEv26Group_norm_nhwc_bwd_params)
        /*0824*/ 	.word	0x00000230


	//----- nvinfo : EIATTR_MIN_STACK_SIZE
	.align		4
.L_387:
        /*0828*/ 	.byte	0x04, 0x12
        /*082a*/ 	.short	(.L_389 - .L_388)
	.align		4
.L_388:
        /*082c*/ 	.word	index@(_Z35group_norm_nhwc_bwd_one_pass_kernelI11Fp32IOFp32WLi512ELi160ELi640EEv26Group_norm_nhwc_bwd_params)
        /*0830*/ 	.word	0x00000950


	//----- nvinfo : EIATTR_MIN_STACK_SIZE
	.align		4
.L_389:
        /*0834*/ 	.byte	0x04, 0x12
        /*0836*/ 	.short	(.L_391 - .L_390)
	.align		4
.L_390:
        /*0838*/ 	.word	index@(_Z35group_norm_nhwc_bwd_one_pass_kernelI11Fp32IOBf16WLi64ELi160ELi640EEv26Group_norm_nhwc_bwd_params)
        /*083c*/ 	.word	0x00000000


	//----- nvinfo : EIATTR_MIN_STACK_SIZE
	.align		4
.L_391:
        /*0840*/ 	.byte	0x04, 0x12
        /*0842*/ 	.short	(.L_393 - .L_392)
	.align		4
.L_392:
        /*0844*/ 	.word	index@(_Z35group_norm_nhwc_bwd_one_pass_kernelI11Fp32IOBf16WLi128ELi160ELi640EEv26Group_norm_nhwc_bwd_params)
        /*0848*/ 	.word	0x00000008


	//----- nvinfo : EIATTR_MIN_STACK_SIZE
	.align		4
.L_393:
        /*084c*/ 	.byte	0x04, 0x12
        /*084e*/ 	.short	(.L_395 - .L_394)
	.align		4
.L_394:
        /*0850*/ 	.word	index@(_Z35group_norm_nhwc_bwd_one_pass_kernelI11Fp32IOBf16WLi256ELi160ELi640EEv26Group_norm_nhwc_bwd_params)
        /*0854*/ 	.word	0x00000220


	//----- nvinfo : EIATTR_MIN_STACK_SIZE
	.align		4
.L_395:
        /*0858*/ 	.byte	0x04, 0x12
        /*085a*/ 	.short	(.L_397 - .L_396)
	.align		4
.L_396:
        /*085c*/ 	.word	index@(_Z35group_norm_nhwc_bwd_one_pass_kernelI11Fp32IOBf16WLi512ELi160ELi640EEv26Group_norm_nhwc_bwd_params)
        /*0860*/ 	.word	0x00000960


	//----- nvinfo : EIATTR_MIN_STACK_SIZE
	.align		4
.L_397:
        /*0864*/ 	.byte	0x04, 0x12
        /*0866*/ 	.short	(.L_399 - .L_398)
	.align		4
.L_398:
        /*0868*/ 	.word	index@(_Z35group_norm_nhwc_bwd_one_pass_kernelI11Fp32IOFp16WLi64ELi160ELi640EEv26Group_norm_nhwc_bwd_params)
        /*086c*/ 	.word	0x00000000


	//----- nvinfo : EIATTR_MIN_STACK_SIZE
	.align		4
.L_399:
        /*0870*/ 	.byte	0x04, 0x12
        /*0872*/ 	.short	(.L_401 - .L_400)
	.align		4
.L_400:
        /*0874*/ 	.word	index@(_Z35group_norm_nhwc_bwd_one_pass_kernelI11Fp32IOFp16WLi128ELi160ELi640EEv26Group_norm_nhwc_bwd_params)
        /*0878*/ 	.word	0x00000008


	//----- nvinfo : EIATTR_MIN_STACK_SIZE
	.align		4
.L_401:
        /*087c*/ 	.byte	0x04, 0x12
        /*087e*/ 	.short	(.L_403 - .L_402)
	.align		4
.L_402:
        /*0880*/ 	.word	index@(_Z35group_norm_nhwc_bwd_one_pass_kernelI11Fp32IOFp16WLi256ELi160ELi640EEv26Group_norm_nhwc_bwd_params)
        /*0884*/ 	.word	0x00000220


	//----- nvinfo : EIATTR_MIN_STACK_SIZE
	.align		4
.L_403:
        /*0888*/ 	.byte	0x04, 0x12
        /*088a*/ 	.short	(.L_405 - .L_404)
	.align		4
.L_404:
        /*088c*/ 	.word	index@(_Z35group_norm_nhwc_bwd_one_pass_kernelI11Fp32IOFp16WLi512ELi160ELi640EEv26Group_norm_nhwc_bwd_params)
        /*0890*/ 	.word	0x00000960


	//----- nvinfo : EIATTR_MIN_STACK_SIZE
	.align		4
.L_405:
        /*0894*/ 	.byte	0x04, 0x12
        /*0896*/ 	.short	(.L_407 - .L_406)
	.align		4
.L_406:
        /*0898*/ 	.word	index@(_Z35group_norm_nhwc_fwd_one_pass_kernelI11Bf16IOFp32WLi64ELi160ELi640EEv26Group_norm_nhwc_fwd_params)
        /*089c*/ 	.word	0x00000000


	//----- nvinfo : EIATTR_MIN_STACK_SIZE
	.align		4
.L_407:
        /*08a0*/ 	.byte	0x04, 0x12
        /*08a2*/ 	.short	(.L_409 - .L_408)
	.align		4
.L_408:
        /*08a4*/ 	.word	index@(_Z35group_norm_nhwc_fwd_one_pass_kernelI11Bf16IOFp32WLi128ELi160ELi640EEv26Group_norm_nhwc_fwd_params)
        /*08a8*/ 	.word	0x00000000


	//----- nvinfo : EIATTR_MIN_STACK_SIZE
	.align		4
.L_409:
        /*08ac*/ 	.byte	0x04, 0x12
        /*08ae*/ 	.short	(.L_411 - .L_410)
	.align		4
.L_410:
        /*08b0*/ 	.word	index@(_Z35group_norm_nhwc_fwd_one_pass_kernelI11Bf16IOFp32WLi256ELi160ELi640EEv26Group_norm_nhwc_fwd_params)
        /*08b4*/ 	.word	0x00000000


	//----- nvinfo : EIATTR_MIN_STACK_SIZE
	.align		4
.L_411:
        /*08b8*/ 	.byte	0x04, 0x12
        /*08ba*/ 	.short	(.L_413 - .L_412)
	.align		4
.L_412:
        /*08bc*/ 	.word	index@(_Z35group_norm_nhwc_fwd_one_pass_kernelI11Bf16IOFp32WLi512ELi160ELi640EEv26Group_norm_nhwc_fwd_params)
        /*08c0*/ 	.word	0x00000460


	//----- nvinfo : EIATTR_MIN_STACK_SIZE
	.align		4
.L_413:
        /*08c4*/ 	.byte	0x04, 0x12
        /*08c6*/ 	.short	(.L_415 - .L_414)
	.align		4
.L_414:
        /*08c8*/ 	.word	index@(_Z35group_norm_nhwc_fwd_one_pass_kernelI11Bf16IOBf16WLi64ELi160ELi640EEv26Group_norm_nhwc_fwd_params)
        /*08cc*/ 	.word	0x00000000


	//----- nvinfo : EIATTR_MIN_STACK_SIZE
	.align		4
.L_415:
        /*08d0*/ 	.byte	0x04, 0x12
        /*08d2*/ 	.short	(.L_417 - .L_416)
	.align		4
.L_416:
        /*08d4*/ 	.word	index@(_Z35group_norm_nhwc_fwd_one_pass_kernelI11Bf16IOBf16WLi128ELi160ELi640EEv26Group_norm_nhwc_fwd_params)
        /*08d8*/ 	.word	0x00000000


	//----- nvinfo : EIATTR_MIN_STACK_SIZE
	.align		4
.L_417:
        /*08dc*/ 	.byte	0x04, 0x12
        /*08de*/ 	.short	(.L_419 - .L_418)
	.align		4
.L_418:
        /*08e0*/ 	.word	index@(_Z35group_norm_nhwc_fwd_one_pass_kernelI11Bf16IOBf16WLi256ELi160ELi640EEv26Group_norm_nhwc_fwd_params)
        /*08e4*/ 	.word	0x00000000


	//----- nvinfo : EIATTR_MIN_STACK_SIZE
	.align		4
.L_419:
        /*08e8*/ 	.byte	0x04, 0x12
        /*08ea*/ 	.short	(.L_421 - .L_420)
	.align		4
.L_420:
        /*08ec*/ 	.word	index@(_Z35group_norm_nhwc_fwd_one_pass_kernelI11Bf16IOBf16WLi512ELi160ELi640EEv26Group_norm_nhwc_fwd_params)
        /*08f0*/ 	.word	0x00000460


	//----- nvinfo : EIATTR_MIN_STACK_SIZE
	.align		4
.L_421:
        /*08f4*/ 	.byte	0x04, 0x12
        /*08f6*/ 	.short	(.L_423 - .L_422)
	.align		4
.L_422:
        /*08f8*/ 	.word	index@(_Z35group_norm_nhwc_fwd_one_pass_kernelI11Bf16IOFp16WLi64ELi160ELi640EEv26Group_norm_nhwc_fwd_params)
        /*08fc*/ 	.word	0x00000000


	//----- nvinfo : EIATTR_MIN_STACK_SIZE
	.align		4
.L_423:
        /*0900*/ 	.byte	0x04, 0x12
        /*0902*/ 	.short	(.L_425 - .L_424)
	.align		4
.L_424:
        /*0904*/ 	.word	index@(_Z35group_norm_nhwc_fwd_one_pass_kernelI11Bf16IOFp16WLi128ELi160ELi640EEv26Group_norm_nhwc_fwd_params)
        /*0908*/ 	.word	0x00000000


	//----- nvinfo : EIATTR_MIN_STACK_SIZE
	.align		4
.L_425:
        /*090c*/ 	.byte	0x04, 0x12
        /*090e*/ 	.short	(.L_427 - .L_426)
	.align		4
.L_426:
        /*0910*/ 	.word	index@(_Z35group_norm_nhwc_fwd_one_pass_kernelI11Bf16IOFp16WLi256ELi160ELi640EEv26Group_norm_nhwc_fwd_params)
        /*0914*/ 	.word	0x00000000


	//----- nvinfo : EIATTR_MIN_STACK_SIZE
	.align		4
.L_427:
        /*0918*/ 	.byte	0x04, 0x12
        /*091a*/ 	.short	(.L_429 - .L_428)
	.align		4
.L_428:
        /*091c*/ 	.word	index@(_Z35group_norm_nhwc_fwd_one_pass_kernelI11Bf16IOFp16WLi512ELi160ELi640EEv26Group_norm_nhwc_fwd_params)
        /*0920*/ 	.word	0x00000460


	//----- nvinfo : EIATTR_MIN_STACK_SIZE
	.align		4
.L_429:
        /*0924*/ 	.byte	0x04, 0x12
        /*0926*/ 	.short	(.L_431 - .L_430)
	.align		4
.L_430:
        /*0928*/ 	.word	index@(_Z35group_norm_nhwc_fwd_one_pass_kernelI11Fp16IOFp32WLi64ELi160ELi640EEv26Group_norm_nhwc_fwd_params)
        /*092c*/ 	.word	0x00000000


	//----- nvinfo : EIATTR_MIN_STACK_SIZE
	.align		4
.L_431:
        /*0930*/ 	.byte	0x04, 0x12
        /*0932*/ 	.short	(.L_433 - .L_432)
	.align		4
.L_432:
        /*0934*/ 	.word	index@(_Z35group_norm_nhwc_fwd_one_pass_kernelI11Fp16IOFp32WLi128ELi160ELi640EEv26Group_norm_nhwc_fwd_params)
        /*0938*/ 	.word	0x00000000


	//----- nvinfo : EIATTR_MIN_STACK_SIZE
	.align		4
.L_433:
        /*093c*/ 	.byte	0x04, 0x12
        /*093e*/ 	.short	(.L_435 - .L_434)
	.align		4
.L_434:
        /*0940*/ 	.word	index@(_Z35group_norm_nhwc_fwd_one_pass_kernelI11Fp16IOFp32WLi256ELi160ELi640EEv26Group_norm_nhwc_fwd_params)
        /*0944*/ 	.word	0x00000000


	//----- nvinfo : EIATTR_MIN_STACK_SIZE
	.align		4
.L_435:
        /*0948*/ 	.byte	0x04, 0x12
        /*094a*/ 	.short	(.L_437 - .L_436)
	.align		4
.L_436:
        /*094c*/ 	.word	index@(_Z35group_norm_nhwc_fwd_one_pass_kernelI11Fp16IOFp32WLi512ELi160ELi640EEv26Group_norm_nhwc_fwd_params)
        /*0950*/ 	.word	0x000001e0


	//----- nvinfo : EIATTR_MIN_STACK_SIZE
	.align		4
.L_437:
        /*0954*/ 	.byte	0x04, 0x12
        /*0956*/ 	.short	(.L_439 - .L_438)
	.align		4
.L_438:
        /*0958*/ 	.word	index@(_Z35group_norm_nhwc_fwd_one_pass_kernelI11Fp16IOBf16WLi64ELi160ELi640EEv26Group_norm_nhwc_fwd_params)
        /*095c*/ 	.word	0x00000000


	//----- nvinfo : EIATTR_MIN_STACK_SIZE
	.align		4
.L_439:
        /*0960*/ 	.byte	0x04, 0x12
        /*0962*/ 	.short	(.L_441 - .L_440)
	.align		4
.L_440:
        /*0964*/ 	.word	index@(_Z35group_norm_nhwc_fwd_one_pass_kernelI11Fp16IOBf16WLi128ELi160ELi640EEv26Group_norm_nhwc_fwd_params)
        /*0968*/ 	.word	0x00000000


	//----- nvinfo : EIATTR_MIN_STACK_SIZE
	.align		4
.L_441:
        /*096c*/ 	.byte	0x04, 0x12
        /*096e*/ 	.short	(.L_443 - .L_442)
	.align		4
.L_442:
        /*0970*/ 	.word	index@(_Z35group_norm_nhwc_fwd_one_pass_kernelI11Fp16IOBf16WLi256ELi160ELi640EEv26Group_norm_nhwc_fwd_params)
        /*0974*/ 	.word	0x00000000


	//----- nvinfo : EIATTR_MIN_STACK_SIZE
	.align		4
.L_443:
        /*0978*/ 	.byte	0x04, 0x12
        /*097a*/ 	.short	(.L_445 - .L_444)
	.align		4
.L_444:
        /*097c*/ 	.word	index@(_Z35group_norm_nhwc_fwd_one_pass_kernelI11Fp16IOBf16WLi512ELi160ELi640EEv26Group_norm_nhwc_fwd_params)
        /*0980*/ 	.word	0x000001e0


	//----- nvinfo : EIATTR_MIN_STACK_SIZE
	.align		4
.L_445:
        /*0984*/ 	.byte	0x04, 0x12
        /*0986*/ 	.short	(.L_447 - .L_446)
	.align		4
.L_446:
        /*0988*/ 	.word	index@(_Z35group_norm_nhwc_fwd_one_pass_kernelI11Fp16IOFp16WLi64ELi160ELi640EEv26Group_norm_nhwc_fwd_params)
        /*098c*/ 	.word	0x00000000


	//----- nvinfo : EIATTR_MIN_STACK_SIZE
	.align		4
.L_447:
        /*0990*/ 	.byte	0x04, 0x12
        /*0992*/ 	.short	(.L_449 - .L_448)
	.align		4
.L_448:
        /*0994*/ 	.word	index@(_Z35group_norm_nhwc_fwd_one_pass_kernelI11Fp16IOFp16WLi128ELi160ELi640EEv26Group_norm_nhwc_fwd_params)
        /*0998*/ 	.word	0x00000000


	//----- nvinfo : EIATTR_MIN_STACK_SIZE
	.align		4
.L_449:
        /*099c*/ 	.byte	0x04, 0x12
        /*099e*/ 	.short	(.L_451 - .L_450)
	.align		4
.L_450:
        /*09a0*/ 	.word	index@(_Z35group_norm_nhwc_fwd_one_pass_kernelI11Fp16IOFp16WLi256ELi160ELi640EEv26Group_norm_nhwc_fwd_params)
        /*09a4*/ 	.word	0x00000000


	//----- nvinfo : EIATTR_MIN_STACK_SIZE
	.align		4
.L_451:
        /*09a8*/ 	.byte	0x04, 0x12
        /*09aa*/ 	.short	(.L_453 - .L_452)
	.align		4
.L_452:
        /*09ac*/ 	.word	index@(_Z35group_norm_nhwc_fwd_one_pass_kernelI11Fp16IOFp16WLi512ELi160ELi640EEv26Group_norm_nhwc_fwd_params)
        /*09b0*/ 	.word	0x000001e0


	//----- nvinfo : EIATTR_MIN_STACK_SIZE
	.align		4
.L_453:
        /*09b4*/ 	.byte	0x04, 0x12
        /*09b6*/ 	.short	(.L_455 - .L_454)
	.align		4
.L_454:
        /*09b8*/ 	.word	index@(_Z35group_norm_nhwc_fwd_one_pass_kernelI11Fp32IOFp32WLi64ELi160ELi640EEv26Group_norm_nhwc_fwd_params)
        /*09bc*/ 	.word	0x00000000


	//----- nvinfo : EIATTR_MIN_STACK_SIZE
	.align		4
.L_455:
        /*09c0*/ 	.byte	0x04, 0x12
        /*09c2*/ 	.short	(.L_457 - .L_456)
	.align		4
.L_456:
        /*09c4*/ 	.word	index@(_Z35group_norm_nhwc_fwd_one_pass_kernelI11Fp32IOFp32WLi128ELi160ELi640EEv26Group_norm_nhwc_fwd_params)
        /*09c8*/ 	.word	0x00000000


	//----- nvinfo : EIATTR_MIN_STACK_SIZE
	.align		4
.L_457:
        /*09cc*/ 	.byte	0x04, 0x12
        /*09ce*/ 	.short	(.L_459 - .L_458)
	.align		4
.L_458:
        /*09d0*/ 	.word	index@(_Z35group_norm_nhwc_fwd_one_pass_kernelI11Fp32IOFp32WLi256ELi160ELi640EEv26Group_norm_nhwc_fwd_params)
        /*09d4*/ 	.word	0x00000000


	//----- nvinfo : EIATTR_MIN_STACK_SIZE
	.align		4
.L_459:
        /*09d8*/ 	.byte	0x04, 0x12
        /*09da*/ 	.short	(.L_461 - .L_460)
	.align		4
.L_460:
        /*09dc*/ 	.word	index@(_Z35group_norm_nhwc_fwd_one_pass_kernelI11Fp32IOFp32WLi512ELi160ELi640EEv26Group_norm_nhwc_fwd_params)
        /*09e0*/ 	.word	0x00000460


	//----- nvinfo : EIATTR_MIN_STACK_SIZE
	.align		4
.L_461:
        /*09e4*/ 	.byte	0x04, 0x12
        /*09e6*/ 	.short	(.L_463 - .L_462)
	.align		4
.L_462:
        /*09e8*/ 	.word	index@(_Z35group_norm_nhwc_fwd_one_pass_kernelI11Fp32IOBf16WLi64ELi160ELi640EEv26Group_norm_nhwc_fwd_params)
        /*09ec*/ 	.word	0x00000000


	//----- nvinfo : EIATTR_MIN_STACK_SIZE
	.align		4
.L_463:
        /*09f0*/ 	.byte	0x04, 0x12
        /*09f2*/ 	.short	(.L_465 - .L_464)
	.align		4
.L_464:
        /*09f4*/ 	.word	index@(_Z35group_norm_nhwc_fwd_one_pass_kernelI11Fp32IOBf16WLi128ELi160ELi640EEv26Group_norm_nhwc_fwd_params)
        /*09f8*/ 	.word	0x00000000


	//----- nvinfo : EIATTR_MIN_STACK_SIZE
	.align		4
.L_465:
        /*09fc*/ 	.byte	0x04, 0x12
        /*09fe*/ 	.short	(.L_467 - .L_466)
	.align		4
.L_466:
        /*0a00*/ 	.word	index@(_Z35group_norm_nhwc_fwd_one_pass_kernelI11Fp32IOBf16WLi256ELi160ELi640EEv26Group_norm_nhwc_fwd_params)
        /*0a04*/ 	.word	0x00000008


	//----- nvinfo : EIATTR_MIN_STACK_SIZE
	.align		4
.L_467:
        /*0a08*/ 	.byte	0x04, 0x12
        /*0a0a*/ 	.short	(.L_469 - .L_468)
	.align		4
.L_468:
        /*0a0c*/ 	.word	index@(_Z35group_norm_nhwc_fwd_one_pass_kernelI11Fp32IOBf16WLi512ELi160ELi640EEv26Group_norm_nhwc_fwd_params)
        /*0a10*/ 	.word	0x00000460


	//----- nvinfo : EIATTR_MIN_STACK_SIZE
	.align		4
.L_469:
        /*0a14*/ 	.byte	0x04, 0x12
        /*0a16*/ 	.short	(.L_471 - .L_470)
	.align		4
.L_470:
        /*0a18*/ 	.word	index@(_Z35group_norm_nhwc_fwd_one_pass_kernelI11Fp32IOFp16WLi64ELi160ELi640EEv26Group_norm_nhwc_fwd_params)
        /*0a1c*/ 	.word	0x00000000


	//----- nvinfo : EIATTR_MIN_STACK_SIZE
	.align		4
.L_471:
        /*0a20*/ 	.byte	0x04, 0x12
        /*0a22*/ 	.short	(.L_473 - .L_472)
	.align		4
.L_472:
        /*0a24*/ 	.word	index@(_Z35group_norm_nhwc_fwd_one_pass_kernelI11Fp32IOFp16WLi128ELi160ELi640EEv26Group_norm_nhwc_fwd_params)
        /*0a28*/ 	.word	0x00000000


	//----- nvinfo : EIATTR_MIN_STACK_SIZE
	.align		4
.L_473:
        /*0a2c*/ 	.byte	0x04, 0x12
        /*0a2e*/ 	.short	(.L_475 - .L_474)
	.align		4
.L_474:
        /*0a30*/ 	.word	index@(_Z35group_norm_nhwc_fwd_one_pass_kernelI11Fp32IOFp16WLi256ELi160ELi640EEv26Group_norm_nhwc_fwd_params)
        /*0a34*/ 	.word	0x00000008


	//----- nvinfo : EIATTR_MIN_STACK_SIZE
	.align		4
.L_475:
        /*0a38*/ 	.byte	0x04, 0x12
        /*0a3a*/ 	.short	(.L_477 - .L_476)
	.align		4
.L_476:
        /*0a3c*/ 	.word	index@(_Z35group_norm_nhwc_fwd_one_pass_kernelI11Fp32IOFp16WLi512ELi160ELi640EEv26Group_norm_nhwc_fwd_params)
        /*0a40*/ 	.word	0x00000460
.L_477:


//--------------------- .nv.compat                --------------------------
	.section	.nv.compat,"",@"SHT_CUDA_COMPAT_INFO"
	.align	4
        /*0000*/ 	.byte	0x02, 0x09, 0x00, 0x00, 0x02, 0x02, 0x01, 0x00, 0x02, 0x05, 0x05, 0x00, 0x03, 0x07, 0x01, 0x01
        /*0010*/ 	.byte	0x02, 0x03, 0x00, 0x00, 0x02, 0x06, 0x01, 0x00, 0x04, 0x0b, 0x08, 0x00, 0x00, 0x00, 0x00, 0x00
        /*0020*/ 	.byte	0x00, 0x00, 0x00, 0x00


//--------------------- .nv.info._ZN3cub17CUB_300001_SM_9006detail11EmptyKernelIvEEvv --------------------------
	.section	.nv.info._ZN3cub17CUB_300001_SM_9006detail11EmptyKernelIvEEvv,"",@"SHT_CUDA_INFO"
	.sectionflags	@""
	.align	4


	//----- nvinfo : EIATTR_CUDA_API_VERSION
	.align		4
        /*0000*/ 	.byte	0x04, 0x37
        /*0002*/ 	.short	(.L_479 - .L_478)
.L_478:
        /*0004*/ 	.word	0x00000082


	//----- nvinfo : EIATTR_SPARSE_MMA_MASK
	.align		4
.L_479:
        /*0008*/ 	.byte	0x03, 0x50
        /*000a*/ 	.short	0x0000


	//----- nvinfo : EIATTR_MAXREG_COUNT
	.align		4
        /*000c*/ 	.byte	0x03, 0x1b
        /*000e*/ 	.short	0x00ff


	//----- nvinfo : EIATTR_MERCURY_ISA_VERSION
	.align		4
        /*0010*/ 	.byte	0x03, 0x5f
        /*0012*/ 	.short	0x0101


	//----- nvinfo : EIATTR_EXIT_INSTR_OFFSETS
	.align		4
        /*0014*/ 	.byte	0x04, 0x1c
        /*0016*/ 	.short	(.L_481 - .L_480)


	//   ....[0]....
.L_480:
        /*0018*/ 	.word	0x00000010


	//----- nvinfo : EIATTR_SW_WAR
	.align		4
.L_481:
        /*001c*/ 	.byte	0x04, 0x36
        /*001e*/ 	.short	(.L_483 - .L_482)
.L_482:
        /*0020*/ 	.word	0x00000008
.L_483:


//--------------------- .nv.info._Z35group_norm_nhwc_bwd_one_pass_kernelI11Bf16IOFp32WLi64ELi160ELi640EEv26Group_norm_nhwc_bwd_params --------------------------
	.section	.nv.info._Z35group_norm_nhwc_bwd_one_pass_kernelI11Bf16IOFp32WLi64ELi160ELi640EEv26Group_norm_nhwc_bwd_params,"",@"SHT_CUDA_INFO"
	.sectionflags	@""
	.align	4


	//----- nvinfo : EIATTR_CUDA_API_VERSION
	.align		4
        /*0000*/ 	.byte	0x04, 0x37
        /*0002*/ 	.short	(.L_485 - .L_484)
.L_484:
        /*0004*/ 	.word	0x00000082


	//----- nvinfo : EIATTR_KPARAM_INFO
	.align		4
.L_485:
        /*0008*/ 	.byte	0x04, 0x17
        /*000a*/ 	.short	(.L_487 - .L_486)
.L_486:
        /*000c*/ 	.word	0x00000000
        /*0010*/ 	.short	0x0000
        /*0012*/ 	.short	0x0000
        /*0014*/ 	.byte	0x00, 0xf0, 0xe1, 0x02


	//----- nvinfo : EIATTR_SPARSE_MMA_MASK
	.align		4
.L_487:
        /*0018*/ 	.byte	0x03, 0x50
        /*001a*/ 	.short	0x0000


	//----- nvinfo : EIATTR_MAXREG_COUNT
	.align		4
        /*001c*/ 	.byte	0x03, 0x1b
        /*001e*/ 	.short	0x0060


	//----- nvinfo : EIATTR_NUM_BARRIERS
	.align		4
        /*0020*/ 	.byte	0x02, 0x4c
        /*0022*/ 	.byte	0x01
	.zero		1


	//----- nvinfo : EIATTR_MERCURY_ISA_VERSION
	.align		4
        /*0024*/ 	.byte	0x03, 0x5f
        /*0026*/ 	.short	0x0101


	//----- nvinfo : EIATTR_INT_WARP_WIDE_INSTR_OFFSETS
	.align		4
        /*0028*/ 	.byte	0x04, 0x31
        /*002a*/ 	.short	(.L_489 - .L_488)


	//   ....[0]....
.L_488:
        /*002c*/ 	.word	0x000030d0


	//   ....[1]....
        /*0030*/ 	.word	0x00005d00


	//----- nvinfo : EIATTR_COOP_GROUP_MASK_REGIDS
	.align		4
.L_489:
        /*0034*/ 	.byte	0x04, 0x29
        /*0036*/ 	.short	(.L_491 - .L_490)


	//   ....[0]....
.L_490:
        /*0038*/ 	.word	0xffffffff


	//   ....[1]....
        /*003c*/ 	.word	0xffffffff


	//   ....[2]....
        /*0040*/ 	.word	0xffffffff


	//   ....[3]....
        /*0044*/ 	.word	0xffffffff


	//   ....[4]....
        /*0048*/ 	.word	0xffffffff


	//   ....[5]....
        /*004c*/ 	.word	0xffffffff


	//   ....[6]....
        /*0050*/ 	.word	0xffffffff


	//   ....[7]....
        /*0054*/ 	.word	0xffffffff


	//   ....[8]....
        /*0058*/ 	.word	0xffffffff


	//   ....[9]....
        /*005c*/ 	.word	0xffffffff


	//----- nvinfo : EIATTR_COOP_GROUP_INSTR_OFFSETS
	.align		4
.L_491:
        /*0060*/ 	.byte	0x04, 0x28
        /*0062*/ 	.short	(.L_493 - .L_492)


	//   ....[0]....
.L_492:
        /*0064*/ 	.word	0x00002460


	//   ....[1]....
        /*0068*/ 	.word	0x000024a0


	//   ....[2]....
        /*006c*/ 	.word	0x00002630


	//   ....[3]....
        /*0070*/ 	.word	0x00002670


	//   ....[4]....
        /*0074*/ 	.word	0x000026f0


	//   ....[5]....
        /*0078*/ 	.word	0x00002710


	//   ....[6]....
        /*007c*/ 	.word	0x00002740


	//   ....[7]....
        /*0080*/ 	.word	0x00002760


	//   ....[8]....
        /*0084*/ 	.word	0x000027a0


	//   ....[9]....
        /*0088*/ 	.word	0x000027c0


	//----- nvinfo : EIATTR_EXIT_INSTR_OFFSETS
	.align		4
.L_493:
        /*008c*/ 	.byte	0x04, 0x1c
        /*008e*/ 	.short	(.L_495 - .L_494)


	//   ....[0]....
.L_494:
        /*0090*/ 	.word	0x00005df0


	//   ....[1]....
        /*0094*/ 	.word	0x00005f30


	//   ....[2]....
        /*0098*/ 	.word	0x00006170


	//----- nvinfo : EIATTR_MAX_THREADS
	.align		4
.L_495:
        /*009c*/ 	.byte	0x04, 0x05
        /*009e*/ 	.short	(.L_497 - .L_496)
.L_496:
        /*00a0*/ 	.word	0x00000280
        /*00a4*/ 	.word	0x00000001
        /*00a8*/ 	.word	0x00000001


	//----- nvinfo : EIATTR_CRS_STACK_SIZE
	.align		4
.L_497:
        /*00ac*/ 	.byte	0x04, 0x1e
        /*00ae*/ 	.short	(.L_499 - .L_498)
.L_498:
        /*00b0*/ 	.word	0x00000000


	//----- nvinfo : EIATTR_CBANK_PARAM_SIZE
	.align		4
.L_499:
        /*00b4*/ 	.byte	0x03, 0x19
        /*00b6*/ 	.short	0x00b8


	//----- nvinfo : EIATTR_PARAM_CBANK
	.align		4
        /*00b8*/ 	.byte	0x04, 0x0a
        /*00ba*/ 	.short	(.L_501 - .L_500)
	.align		4
.L_500:
        /*00bc*/ 	.word	index@(.nv.constant0._Z35group_norm_nhwc_bwd_one_pass_kernelI11Bf16IOFp32WLi64ELi160ELi640EEv26Group_norm_nhwc_bwd_params)
        /*00c0*/ 	.short	0x0210
        /*00c2*/ 	.short	0x00b8


	//----- nvinfo : EIATTR_SW_WAR
	.align		4
.L_501:
        /*00c4*/ 	.byte	0x04, 0x36
        /*00c6*/ 	.short	(.L_503 - .L_502)
.L_502:
        /*00c8*/ 	.word	0x00000008
.L_503:


//--------------------- .nv.info._Z35group_norm_nhwc_bwd_one_pass_kernelI11Bf16IOFp32WLi128ELi160ELi640EEv26Group_norm_nhwc_bwd_params --------------------------
	.section	.nv.info._Z35group_norm_nhwc_bwd_one_pass_kernelI11Bf16IOFp32WLi128ELi160ELi640EEv26Group_norm_nhwc_bwd_params,"",@"SHT_CUDA_INFO"
	.sectionflags	@""
	.align	4


	//----- nvinfo : EIATTR_CUDA_API_VERSION
	.align		4
        /*0000*/ 	.byte	0x04, 0x37
        /*0002*/ 	.short	(.L_505 - .L_504)
.L_504:
        /*0004*/ 	.word	0x00000082


	//----- nvinfo : EIATTR_KPARAM_INFO
	.align		4
.L_505:
        /*0008*/ 	.byte	0x04, 0x17
        /*000a*/ 	.short	(.L_507 - .L_506)
.L_506:
        /*000c*/ 	.word	0x00000000
        /*0010*/ 	.short	0x0000
        /*0012*/ 	.short	0x0000
        /*0014*/ 	.byte	0x00, 0xf0, 0xe1, 0x02


	//----- nvinfo : EIATTR_SPARSE_MMA_MASK
	.align		4
.L_507:
        /*0018*/ 	.byte	0x03, 0x50
        /*001a*/ 	.short	0x0000


	//----- nvinfo : EIATTR_MAXREG_COUNT
	.align		4
        /*001c*/ 	.byte	0x03, 0x1b
        /*001e*/ 	.short	0x0060


	//----- nvinfo : EIATTR_NUM_BARRIERS
	.align		4
        /*0020*/ 	.byte	0x02, 0x4c
        /*0022*/ 	.byte	0x01
	.zero		1


	//----- nvinfo : EIATTR_MERCURY_ISA_VERSION
	.align		4
        /*0024*/ 	.byte	0x03, 0x5f
        /*0026*/ 	.short	0x0101


	//----- nvinfo : EIATTR_INT_WARP_WIDE_INSTR_OFFSETS
	.align		4
        /*0028*/ 	.byte	0x04, 0x31
        /*002a*/ 	.short	(.L_509 - .L_508)


	//   ....[0]....
.L_508:
        /*002c*/ 	.word	0x00005090


	//   ....[1]....
        /*0030*/ 	.word	0x000098f0


	//----- nvinfo : EIATTR_COOP_GROUP_MASK_REGIDS
	.align		4
.L_509:
        /*0034*/ 	.byte	0x04, 0x29
        /*0036*/ 	.short	(.L_511 - .L_510)


	//   ....[0]....
.L_510:
        /*0038*/ 	.word	0xffffffff


	//   ....[1]....
        /*003c*/ 	.word	0xffffffff


	//   ....[2]....
        /*0040*/ 	.word	0xffffffff


	//   ....[3]....
        /*0044*/ 	.word	0xffffffff


	//   ....[4]....
        /*0048*/ 	.word	0xffffffff


	//   ....[5]....
        /*004c*/ 	.word	0xffffffff


	//   ....[6]....
        /*0050*/ 	.word	0xffffffff


	//   ....[7]....
        /*0054*/ 	.word	0xffffffff


	//   ....[8]....
        /*0058*/ 	.word	0xffffffff


	//   ....[9]....
        /*005c*/ 	.word	0xffffffff


	//----- nvinfo : EIATTR_COOP_GROUP_INSTR_OFFSETS
	.align		4
.L_511:
        /*0060*/ 	.byte	0x04, 0x28
        /*0062*/ 	.short	(.L_513 - .L_512)


	//   ....[0]....
.L_512:
        /*0064*/ 	.word	0x000044a0


	//   ....[1]....
        /*0068*/ 	.word	0x000044e0


	//   ....[2]....
        /*006c*/ 	.word	0x00004670


	//   ....[3]....
        /*0070*/ 	.word	0x000046a0


	//   ....[4]....
        /*0074*/ 	.word	0x000046d0


	//   ....[5]....
        /*0078*/ 	.word	0x000046f0


	//   ....[6]....
        /*007c*/ 	.word	0x00004720


	//   ....[7]....
        /*0080*/ 	.word	0x00004740


	//   ....[8]....
        /*0084*/ 	.word	0x00004770


	//   ....[9]....
        /*0088*/ 	.word	0x00004790


	//----- nvinfo : EIATTR_EXIT_INSTR_OFFSETS
	.align		4
.L_513:
        /*008c*/ 	.byte	0x04, 0x1c
        /*008e*/ 	.short	(.L_515 - .L_514)


	//   ....[0]....
.L_514:
        /*0090*/ 	.word	0x000099e0


	//   ....[1]....
        /*0094*/ 	.word	0x00009b20


	//   ....[2]....
        /*0098*/ 	.word	0x00009d60


	//----- nvinfo : EIATTR_MAX_THREADS
	.align		4
.L_515:
        /*009c*/ 	.byte	0x04, 0x05
        /*009e*/ 	.short	(.L_517 - .L_516)
.L_516:
        /*00a0*/ 	.word	0x00000280
        /*00a4*/ 	.word	0x00000001
        /*00a8*/ 	.word	0x00000001


	//----- nvinfo : EIATTR_CRS_STACK_SIZE
	.align		4
.L_517:
        /*00ac*/ 	.byte	0x04, 0x1e
        /*00ae*/ 	.short	(.L_519 - .L_518)
.L_518:
        /*00b0*/ 	.word	0x00000000


	//----- nvinfo : EIATTR_CBANK_PARAM_SIZE
	.align		4
.L_519:
        /*00b4*/ 	.byte	0x03, 0x19
        /*00b6*/ 	.short	0x00b8


	//----- nvinfo : EIATTR_PARAM_CBANK
	.align		4
        /*00b8*/ 	.byte	0x04, 0x0a
        /*00ba*/ 	.short	(.L_521 - .L_520)
	.align		4
.L_520:
        /*00bc*/ 	.word	index@(.nv.constant0._Z35group_norm_nhwc_bwd_one_pass_kernelI11Bf16IOFp32WLi128ELi160ELi640EEv26Group_norm_nhwc_bwd_params)
        /*00c0*/ 	.short	0x0210
        /*00c2*/ 	.short	0x00b8


	//----- nvinfo : EIATTR_SW_WAR
	.align		4
.L_521:
        /*00c4*/ 	.byte	0x04, 0x36
        /*00c6*/ 	.short	(.L_523 - .L_522)
.L_522:
        /*00c8*/ 	.word	0x00000008
.L_523:


//--------------------- .nv.info._Z35group_norm_nhwc_bwd_one_pass_kernelI11Bf16IOFp32WLi256ELi160ELi640EEv26Group_norm_nhwc_bwd_params --------------------------
	.section	.nv.info._Z35group_norm_nhwc_bwd_one_pass_kernelI11Bf16IOFp32WLi256ELi160ELi640EEv26Group_norm_nhwc_bwd_params,"",@"SHT_CUDA_INFO"
	.sectionflags	@""
	.align	4


	//----- nvinfo : EIATTR_CUDA_API_VERSION
	.align		4
        /*0000*/ 	.byte	0x04, 0x37
        /*0002*/ 	.short	(.L_525 - .L_524)
.L_524:
        /*0004*/ 	.word	0x00000082


	//----- nvinfo : EIATTR_KPARAM_INFO
	.align		4
.L_525:
        /*0008*/ 	.byte	0x04, 0x17
        /*000a*/ 	.short	(.L_527 - .L_526)
.L_526:
        /*000c*/ 	.word	0x00000000
        /*0010*/ 	.short	0x0000
        /*0012*/ 	.short	0x0000
        /*0014*/ 	.byte	0x00, 0xf0, 0xe1, 0x02


	//----- nvinfo : EIATTR_SPARSE_MMA_MASK
	.align		4
.L_527:
        /*0018*/ 	.byte	0x03, 0x50
        /*001a*/ 	.short	0x0000


	//----- nvinfo : EIATTR_MAXREG_COUNT
	.align		4
        /*001c*/ 	.byte	0x03, 0x1b
        /*001e*/ 	.short	0x0060


	//----- nvinfo : EIATTR_NUM_BARRIERS
	.align		4
        /*0020*/ 	.byte	0x02, 0x4c
        /*0022*/ 	.byte	0x01
	.zero		1


	//----- nvinfo : EIATTR_ANNOTATIONS
	.align		4
        /*0024*/ 	.byte	0x04, 0x55
        /*0026*/ 	.short	(.L_529 - .L_528)


	//   ....[0]....
.L_528:
        /*0028*/ 	.word	0x00000001
        /*002c*/ 	.byte	0xe0, 0x02, 0x00, 0x00, 0x01, 0x00, 0x00, 0x00, 0x10, 0x03, 0x00, 0x00, 0x01, 0x00, 0x00, 0x00
        /* <DEDUP_REMOVED lines=30> */
        /*021c*/ 	.byte	0x70, 0x03, 0x01, 0x00, 0x01, 0x00, 0x00, 0x00, 0x10, 0x07, 0x01, 0x00


	//----- nvinfo : EIATTR_MERCURY_ISA_VERSION
	.align		4
.L_529:
        /*0228*/ 	.byte	0x03, 0x5f
        /*022a*/ 	.short	0x0101


	//----- nvinfo : EIATTR_INT_WARP_WIDE_INSTR_OFFSETS
	.align		4
        /*022c*/ 	.byte	0x04, 0x31
        /*022e*/ 	.short	(.L_531 - .L_530)


	//   ....[0]....
.L_530:
        /*0230*/ 	.word	0x000094d0


	//   ....[1]....
        /*0234*/ 	.word	0x00009800


	//   ....[2]....
        /*0238*/ 	.word	0x000098b0


	//   ....[3]....
        /*023c*/ 	.word	0x000098c0


	//   ....[4]....
        /*0240*/ 	.word	0x00009980


	//   ....[5]....
        /*0244*/ 	.word	0x00009a60


	//   ....[6]....
        /*0248*/ 	.word	0x00009b20


	//   ....[7]....
        /*024c*/ 	.word	0x00009b40


	//   ....[8]....
        /*0250*/ 	.word	0x00009c40


	//   ....[9]....
        /*0254*/ 	.word	0x00009d00


	//   ....[10]....
        /*0258*/ 	.word	0x00009d20


	//   ....[11]....
        /*025c*/ 	.word	0x00009e20


	//   ....[12]....
        /*0260*/ 	.word	0x00009ee0


	//   ....[13]....
        /*0264*/ 	.word	0x00009ef0


	//   ....[14]....
        /*0268*/ 	.word	0x0000a000


	//   ....[15]....
        /*026c*/ 	.word	0x0000a0c0


	//   ....[16]....
        /*0270*/ 	.word	0x0000a0d0


	//   ....[17]....
        /*0274*/ 	.word	0x0000a280


	//   ....[18]....
        /*0278*/ 	.word	0x0000a340


	//   ....[19]....
        /*027c*/ 	.word	0x0000a350


	//   ....[20]....
        /*0280*/ 	.word	0x0000a360


	//   ....[21]....
        /*0284*/ 	.word	0x0000a4d0


	//   ....[22]....
        /*0288*/ 	.word	0x0000a580


	//   ....[23]....
        /*028c*/ 	.word	0x0000a5a0


	//   ....[24]....
        /*0290*/ 	.word	0x0000a5d0


	//   ....[25]....
        /*0294*/ 	.word	0x0000a7e0


	//   ....[26]....
        /*0298*/ 	.word	0x0000a8a0


	//   ....[27]....
        /*029c*/ 	.word	0x0000a900


	//   ....[28]....
        /*02a0*/ 	.word	0x0000a930


	//   ....[29]....
        /*02a4*/ 	.word	0x0000abe0


	//   ....[30]....
        /*02a8*/ 	.word	0x0000ac80


	//   ....[31]....
        /*02ac*/ 	.word	0x000120e0


	//----- nvinfo : EIATTR_COOP_GROUP_MASK_REGIDS
	.align		4
.L_531:
        /*02b0*/ 	.byte	0x04, 0x29
        /*02b2*/ 	.short	(.L_533 - .L_532)


	//   ....[0]....
.L_532:
        /*02b4*/ 	.word	0xffffffff


	//   ....[1]....
        /*02b8*/ 	.word	0xffffffff


	//   ....[2]....
        /*02bc*/ 	.word	0xffffffff


	//   ....[3]....
        /*02c0*/ 	.word	0xffffffff


	//   ....[4]....
        /*02c4*/ 	.word	0xffffffff


	//   ....[5]....
        /*02c8*/ 	.word	0xffffffff


	//   ....[6]....
        /*02cc*/ 	.word	0xffffffff


	//   ....[7]....
        /*02d0*/ 	.word	0xffffffff


	//   ....[8]....
        /*02d4*/ 	.word	0xffffffff


	//   ....[9]....
        /*02d8*/ 	.word	0xffffffff


	//----- nvinfo : EIATTR_COOP_GROUP_INSTR_OFFSETS
	.align		4
.L_533:
        /*02dc*/ 	.byte	0x04, 0x28
        /*02de*/ 	.short	(.L_535 - .L_534)


	//   ....[0]....
.L_534:
        /*02e0*/ 	.word	0x00008630


	//   ....[1]....
        /*02e4*/ 	.word	0x00008640


	//   ....[2]....
        /*02e8*/ 	.word	0x00008690


	//   ....[3]....
        /*02ec*/ 	.word	0x000086a0


	//   ....[4]....
        /*02f0*/ 	.word	0x000086d0


	//   ....[5]....
        /*02f4*/ 	.word	0x000086f0


	//   ....[6]....
        /*02f8*/ 	.word	0x00008730


	//   ....[7]....
        /*02fc*/ 	.word	0x00008750


	//   ....[8]....
        /*0300*/ 	.word	0x00008860


	//   ....[9]....
        /*0304*/ 	.word	0x00008880


	//----- nvinfo : EIATTR_EXIT_INSTR_OFFSETS
	.align		4
.L_535:
        /*0308*/ 	.byte	0x04, 0x1c
        /*030a*/ 	.short	(.L_537 - .L_536)


	//   ....[0]....
.L_536:
        /*030c*/ 	.word	0x000121d0


	//   ....[1]....
        /*0310*/ 	.word	0x00012310


	//   ....[2]....
        /*0314*/ 	.word	0x00012560


	//----- nvinfo : EIATTR_MAX_THREADS
	.align		4
.L_537:
        /*0318*/ 	.byte	0x04, 0x05
        /*031a*/ 	.short	(.L_539 - .L_538)
.L_538:
        /*031c*/ 	.word	0x00000280
        /*0320*/ 	.word	0x00000001
        /*0324*/ 	.word	0x00000001


	//----- nvinfo : EIATTR_CRS_STACK_SIZE
	.align		4
.L_539:
        /*0328*/ 	.byte	0x04, 0x1e
        /*032a*/ 	.short	(.L_541 - .L_540)
.L_540:
        /*032c*/ 	.word	0x00000000


	//----- nvinfo : EIATTR_CBANK_PARAM_SIZE
	.align		4
.L_541:
        /*0330*/ 	.byte	0x03, 0x19
        /*0332*/ 	.short	0x00b8


	//----- nvinfo : EIATTR_PARAM_CBANK
	.align		4
        /*0334*/ 	.byte	0x04, 0x0a
        /*0336*/ 	.short	(.L_543 - .L_542)
	.align		4
.L_542:
        /*0338*/ 	.word	index@(.nv.constant0._Z35group_norm_nhwc_bwd_one_pass_kernelI11Bf16IOFp32WLi256ELi160ELi640EEv26Group_norm_nhwc_bwd_params)
        /*033c*/ 	.short	0x0210
        /*033e*/ 	.short	0x00b8


	//----- nvinfo : EIATTR_SW_WAR
	.align		4
.L_543:
        /*0340*/ 	.byte	0x04, 0x36
        /*0342*/ 	.short	(.L_545 - .L_544)
.L_544:
        /*0344*/ 	.word	0x00000008
.L_545:


//--------------------- .nv.info._Z35group_norm_nhwc_bwd_one_pass_kernelI11Bf16IOFp32WLi512ELi160ELi640EEv26Group_norm_nhwc_bwd_params --------------------------
	.section	.nv.info._Z35group_norm_nhwc_bwd_one_pass_kernelI11Bf16IOFp32WLi512ELi160ELi640EEv26Group_norm_nhwc_bwd_params,"",@"SHT_CUDA_INFO"
	.sectionflags	@""
	.align	4


	//----- nvinfo : EIATTR_CUDA_API_VERSION
	.align		4
        /*0000*/ 	.byte	0x04, 0x37
        /*0002*/ 	.short	(.L_547 - .L_546)
.L_546:
        /*0004*/ 	.word	0x00000082


	//----- nvinfo : EIATTR_KPARAM_INFO
	.align		4
.L_547:
        /*0008*/ 	.byte	0x04, 0x17
        /*000a*/ 	.short	(.L_549 - .L_548)
.L_548:
        /*000c*/ 	.word	0x00000000
        /*0010*/ 	.short	0x0000
        /*0012*/ 	.short	0x0000
        /*0014*/ 	.byte	0x00, 0xf0, 0xe1, 0x02


	//----- nvinfo : EIATTR_SPARSE_MMA_MASK
	.align		4
.L_549:
        /*0018*/ 	.byte	0x03, 0x50
        /*001a*/ 	.short	0x0000


	//----- nvinfo : EIATTR_MAXREG_COUNT
	.align		4
        /*001c*/ 	.byte	0x03, 0x1b
        /*001e*/ 	.short	0x0060


	//----- nvinfo : EIATTR_NUM_BARRIERS
	.align		4
        /*0020*/ 	.byte	0x02, 0x4c
        /*0022*/ 	.byte	0x01
	.zero		1


	//----- nvinfo : EIATTR_ANNOTATIONS
	.align		4
        /*0024*/ 	.byte	0x04, 0x55
        /*0026*/ 	.short	(.L_551 - .L_550)


	//   ....[0]....
.L_550:
        /* <DEDUP_REMOVED lines=818> */


	//----- nvinfo : EIATTR_MERCURY_ISA_VERSION
	.align		4
.L_551:
        /*3338*/ 	.byte	0x03, 0x5f
        /*333a*/ 	.short	0x0101


	//----- nvinfo : EIATTR_INT_WARP_WIDE_INSTR_OFFSETS
	.align		4
        /*333c*/ 	.byte	0x04, 0x31
        /*333e*/ 	.short	(.L_553 - .L_552)


	//   ....[0]....
.L_552:
        /*3340*/ 	.word	0x0001a530


	//   ....[1]....
        /*3344*/ 	.word	0x0001c070


	//----- nvinfo : EIATTR_COOP_GROUP_MASK_REGIDS
	.align		4
.L_553:
        /*3348*/ 	.byte	0x04, 0x29
        /*334a*/ 	.short	(.L_555 - .L_554)


	//   ....[0]....
.L_554:
        /*334c*/ 	.word	0xffffffff


	//   ....[1]....
        /*3350*/ 	.word	0xffffffff


	//   ....[2]....
        /*3354*/ 	.word	0xffffffff


	//   ....[3]....
        /*3358*/ 	.word	0xffffffff


	//   ....[4]....
        /*335c*/ 	.word	0xffffffff


	//   ....[5]....
        /*3360*/ 	.word	0xffffffff


	//   ....[6]....
        /*3364*/ 	.word	0xffffffff


	//   ....[7]....
        /*3368*/ 	.word	0xffffffff


	//   ....[8]....
        /*336c*/ 	.word	0xffffffff


	//   ....[9]....
        /*3370*/ 	.word	0xffffffff


	//----- nvinfo : EIATTR_COOP_GROUP_INSTR_OFFSETS
	.align		4
.L_555:
        /*3374*/ 	.byte	0x04, 0x28
        /*3376*/ 	.short	(.L_557 - .L_556)


	//   ....[0]....
.L_556:
        /*3378*/ 	.word	0x00018dd0


	//   ....[1]....
        /*337c*/ 	.word	0x00018de0


	//   ....[2]....
        /*3380*/ 	.word	0x000191e0


	//   ....[3]....
        /*3384*/ 	.word	0x000191f0


	//   ....[4]....
        /*3388*/ 	.word	0x00019410


	//   ....[5]....
        /*338c*/ 	.word	0x00019420


	//   ....[6]....
        /*3390*/ 	.word	0x00019b10


	//   ....[7]....
        /*3394*/ 	.word	0x00019b20


	//   ....[8]....
        /*3398*/ 	.word	0x00019b70


	//   ....[9]....
        /*339c*/ 	.word	0x00019b80


	//----- nvinfo : EIATTR_EXIT_INSTR_OFFSETS
	.align		4
.L_557:
        /*33a0*/ 	.byte	0x04, 0x1c
        /*33a2*/ 	.short	(.L_559 - .L_558)


	//   ....[0]....
.L_558:
        /*33a4*/ 	.word	0x0001c100


	//   ....[1]....
        /*33a8*/ 	.word	0x0001c250


	//   ....[2]....
        /*33ac*/ 	.word	0x0001c4d0


	//----- nvinfo : EIATTR_MAX_THREADS
	.align		4
.L_559:
        /*33b0*/ 	.byte	0x04, 0x05
        /*33b2*/ 	.short	(.L_561 - .L_560)
.L_560:
        /*33b4*/ 	.word	0x00000280
        /*33b8*/ 	.word	0x00000001
        /*33bc*/ 	.word	0x00000001


	//----- nvinfo : EIATTR_CRS_STACK_SIZE
	.align		4
.L_561:
        /*33c0*/ 	.byte	0x04, 0x1e
        /*33c2*/ 	.short	(.L_563 - .L_562)
.L_562:
        /*33c4*/ 	.word	0x00000000


	//----- nvinfo : EIATTR_CBANK_PARAM_SIZE
	.align		4
.L_563:
        /*33c8*/ 	.byte	0x03, 0x19
        /*33ca*/ 	.short	0x00b8


	//----- nvinfo : EIATTR_PARAM_CBANK
	.align		4
        /*33cc*/ 	.byte	0x04, 0x0a
        /*33ce*/ 	.short	(.L_565 - .L_564)
	.align		4
.L_564:
        /*33d0*/ 	.word	index@(.nv.constant0._Z35group_norm_nhwc_bwd_one_pass_kernelI11Bf16IOFp32WLi512ELi160ELi640EEv26Group_norm_nhwc_bwd_params)
        /*33d4*/ 	.short	0x0210
        /*33d6*/ 	.short	0x00b8


	//----- nvinfo : EIATTR_SW_WAR
	.align		4
.L_565:
        /*33d8*/ 	.byte	0x04, 0x36
        /*33da*/ 	.short	(.L_567 - .L_566)
.L_566:
        /*33dc*/ 	.word	0x00000008
.L_567:


//--------------------- .nv.info._Z35group_norm_nhwc_bwd_one_pass_kernelI11Bf16IOBf16WLi64ELi160ELi640EEv26Group_norm_nhwc_bwd_params --------------------------
	.section	.nv.info._Z35group_norm_nhwc_bwd_one_pass_kernelI11Bf16IOBf16WLi64ELi160ELi640EEv26Group_norm_nhwc_bwd_params,"",@"SHT_CUDA_INFO"
	.sectionflags	@""
	.align	4


	//----- nvinfo : EIATTR_CUDA_API_VERSION
	.align		4
        /*0000*/ 	.byte	0x04, 0x37
        /*0002*/ 	.short	(.L_569 - .L_568)
.L_568:
        /*0004*/ 	.word	0x00000082


	//----- nvinfo : EIATTR_KPARAM_INFO
	.align		4
.L_569:
        /*0008*/ 	.byte	0x04, 0x17
        /*000a*/ 	.short	(.L_571 - .L_570)
.L_570:
        /*000c*/ 	.word	0x00000000
        /*0010*/ 	.short	0x0000
        /*0012*/ 	.short	0x0000
        /*0014*/ 	.byte	0x00, 0xf0, 0xe1, 0x02


	//----- nvinfo : EIATTR_SPARSE_MMA_MASK
	.align		4
.L_571:
        /*0018*/ 	.byte	0x03, 0x50
        /*001a*/ 	.short	0x0000


	//----- nvinfo : EIATTR_MAXREG_COUNT
	.align		4
        /*001c*/ 	.byte	0x03, 0x1b
        /*001e*/ 	.short	0x0060


	//----- nvinfo : EIATTR_NUM_BARRIERS
	.align		4
        /*0020*/ 	.byte	0x02, 0x4c
        /*0022*/ 	.byte	0x01
	.zero		1


	//----- nvinfo : EIATTR_MERCURY_ISA_VERSION
	.align		4
        /*0024*/ 	.byte	0x03, 0x5f
        /*0026*/ 	.short	0x0101


	//----- nvinfo : EIATTR_INT_WARP_WIDE_INSTR_OFFSETS
	.align		4
        /*0028*/ 	.byte	0x04, 0x31
        /*002a*/ 	.short	(.L_573 - .L_572)


	//   ....[0]....
.L_572:
        /*002c*/ 	.word	0x00003150


	//   ....[1]....
        /*0030*/ 	.word	0x00005d80


	//----- nvinfo : EIATTR_COOP_GROUP_MASK_REGIDS
	.align		4
.L_573:
        /*0034*/ 	.byte	0x04, 0x29
        /*0036*/ 	.short	(.L_575 - .L_574)


	//   ....[0]....
.L_574:
        /*0038*/ 	.word	0xffffffff


	//   ....[1]....
        /*003c*/ 	.word	0xffffffff


	//   ....[2]....
        /*0040*/ 	.word	0xffffffff


	//   ....[3]....
        /*0044*/ 	.word	0xffffffff


	//   ....[4]....
        /*0048*/ 	.word	0xffffffff


	//   ....[5]....
        /*004c*/ 	.word	0xffffffff


	//   ....[6]....
        /*0050*/ 	.word	0xffffffff


	//   ....[7]....
        /*0054*/ 	.word	0xffffffff


	//   ....[8]....
        /*0058*/ 	.word	0xffffffff


	//   ....[9]....
        /*005c*/ 	.word	0xffffffff


	//----- nvinfo : EIATTR_COOP_GROUP_INSTR_OFFSETS
	.align		4
.L_575:
        /*0060*/ 	.byte	0x04, 0x28
        /*0062*/ 	.short	(.L_577 - .L_576)


	//   ....[0]....
.L_576:
        /*0064*/ 	.word	0x000024e0


	//   ....[1]....
        /*0068*/ 	.word	0x00002500


	//   ....[2]....
        /*006c*/ 	.word	0x00002540


	//   ....[3]....
        /*0070*/ 	.word	0x00002560


	//   ....[4]....
        /*0074*/ 	.word	0x00002590


	//   ....[5]....
        /*0078*/ 	.word	0x000025b0


	//   ....[6]....
        /*007c*/ 	.word	0x00002600


	//   ....[7]....
        /*0080*/ 	.word	0x00002640


	//   ....[8]....
        /*0084*/ 	.word	0x000027d0


	//   ....[9]....
        /*0088*/ 	.word	0x00002810


	//----- nvinfo : EIATTR_EXIT_INSTR_OFFSETS
	.align		4
.L_577:
        /*008c*/ 	.byte	0x04, 0x1c
        /*008e*/ 	.short	(.L_579 - .L_578)


	//   ....[0]....
.L_578:
        /*0090*/ 	.word	0x00005e70


	//   ....[1]....
        /*0094*/ 	.word	0x00005fb0


	//   ....[2]....
        /*0098*/ 	.word	0x00006210


	//----- nvinfo : EIATTR_MAX_THREADS
	.align		4
.L_579:
        /*009c*/ 	.byte	0x04, 0x05
        /*009e*/ 	.short	(.L_581 - .L_580)
.L_580:
        /*00a0*/ 	.word	0x00000280
        /*00a4*/ 	.word	0x00000001
        /*00a8*/ 	.word	0x00000001


	//----- nvinfo : EIATTR_CRS_STACK_SIZE
	.align		4
.L_581:
        /*00ac*/ 	.byte	0x04, 0x1e
        /*00ae*/ 	.short	(.L_583 - .L_582)
.L_582:
        /*00b0*/ 	.word	0x00000000


	//----- nvinfo : EIATTR_CBANK_PARAM_SIZE
	.align		4
.L_583:
        /*00b4*/ 	.byte	0x03, 0x19
        /*00b6*/ 	.short	0x00b8


	//----- nvinfo : EIATTR_PARAM_CBANK
	.align		4
        /*00b8*/ 	.byte	0x04, 0x0a
        /*00ba*/ 	.short	(.L_585 - .L_584)
	.align		4
.L_584:
        /*00bc*/ 	.word	index@(.nv.constant0._Z35group_norm_nhwc_bwd_one_pass_kernelI11Bf16IOBf16WLi64ELi160ELi640EEv26Group_norm_nhwc_bwd_params)
        /*00c0*/ 	.short	0x0210
        /*00c2*/ 	.short	0x00b8


	//----- nvinfo : EIATTR_SW_WAR
	.align		4
.L_585:
        /*00c4*/ 	.byte	0x04, 0x36
        /*00c6*/ 	.short	(.L_587 - .L_586)
.L_586:
        /*00c8*/ 	.word	0x00000008
.L_587:


//--------------------- .nv.info._Z35group_norm_nhwc_bwd_one_pass_kernelI11Bf16IOBf16WLi128ELi160ELi640EEv26Group_norm_nhwc_bwd_params --------------------------
	.section	.nv.info._Z35group_norm_nhwc_bwd_one_pass_kernelI11Bf16IOBf16WLi128ELi160ELi640EEv26Group_norm_nhwc_bwd_params,"",@"SHT_CUDA_INFO"
	.sectionflags	@""
	.align	4


	//----- nvinfo : EIATTR_CUDA_API_VERSION
	.align		4
        /*0000*/ 	.byte	0x04, 0x37
        /*0002*/ 	.short	(.L_589 - .L_588)
.L_588:
        /*0004*/ 	.word	0x00000082


	//----- nvinfo : EIATTR_KPARAM_INFO
	.align		4
.L_589:
        /*0008*/ 	.byte	0x04, 0x17
        /*000a*/ 	.short	(.L_591 - .L_590)
.L_590:
        /*000c*/ 	.word	0x00000000
        /*0010*/ 	.short	0x0000
        /*0012*/ 	.short	0x0000
        /*0014*/ 	.byte	0x00, 0xf0, 0xe1, 0x02


	//----- nvinfo : EIATTR_SPARSE_MMA_MASK
	.align		4
.L_591:
        /*0018*/ 	.byte	0x03, 0x50
        /*001a*/ 	.short	0x0000


	//----- nvinfo : EIATTR_MAXREG_COUNT
	.align		4
        /*001c*/ 	.byte	0x03, 0x1b
        /*001e*/ 	.short	0x0060


	//----- nvinfo : EIATTR_NUM_BARRIERS
	.align		4
        /*0020*/ 	.byte	0x02, 0x4c
        /*0022*/ 	.byte	0x01
	.zero		1


	//----- nvinfo : EIATTR_MERCURY_ISA_VERSION
	.align		4
        /*0024*/ 	.byte	0x03, 0x5f
        /*0026*/ 	.short	0x0101


	//----- nvinfo : EIATTR_INT_WARP_WIDE_INSTR_OFFSETS
	.align		4
        /*0028*/ 	.byte	0x04, 0x31
        /*002a*/ 	.short	(.L_593 - .L_592)


	//   ....[0]....
.L_592:
        /*002c*/ 	.word	0x00005110


	//   ....[1]....
        /*0030*/ 	.word	0x00009970


	//----- nvinfo : EIATTR_COOP_GROUP_MASK_REGIDS
	.align		4
.L_593:
        /*0034*/ 	.byte	0x04, 0x29
        /*0036*/ 	.short	(.L_595 - .L_594)


	//   ....[0]....
.L_594:
        /*0038*/ 	.word	0xffffffff


	//   ....[1]....
        /*003c*/ 	.word	0xffffffff


	//   ....[2]....
        /*0040*/ 	.word	0xffffffff


	//   ....[3]....
        /*0044*/ 	.word	0xffffffff


	//   ....[4]....
        /*0048*/ 	.word	0xffffffff


	//   ....[5]....
        /*004c*/ 	.word	0xffffffff


	//   ....[6]....
        /*0050*/ 	.word	0xffffffff


	//   ....[7]....
        /*0054*/ 	.word	0xffffffff


	//   ....[8]....
        /*0058*/ 	.word	0xffffffff


	//   ....[9]....
        /*005c*/ 	.word	0xffffffff


	//----- nvinfo : EIATTR_COOP_GROUP_INSTR_OFFSETS
	.align		4
.L_595:
        /*0060*/ 	.byte	0x04, 0x28
        /*0062*/ 	.short	(.L_597 - .L_596)


	//   ....[0]....
.L_596:
        /*0064*/ 	.word	0x00004520


	//   ....[1]....
        /*0068*/ 	.word	0x00004560


	//   ....[2]....
        /*006c*/ 	.word	0x000046f0


	//   ....[3]....
        /*0070*/ 	.word	0x00004730


	//   ....[4]....
        /*0074*/ 	.word	0x00004760


	//   ....[5]....
        /*0078*/ 	.word	0x00004780


	//   ....[6]....
        /*007c*/ 	.word	0x000047b0


	//   ....[7]....
        /*0080*/ 	.word	0x000047d0


	//   ....[8]....
        /*0084*/ 	.word	0x00004800


	//   ....[9]....
        /*0088*/ 	.word	0x00004820


	//----- nvinfo : EIATTR_EXIT_INSTR_OFFSETS
	.align		4
.L_597:
        /*008c*/ 	.byte	0x04, 0x1c
        /*008e*/ 	.short	(.L_599 - .L_598)


	//   ....[0]....
.L_598:
        /*0090*/ 	.word	0x00009a60


	//   ....[1]....
        /*0094*/ 	.word	0x00009ba0


	//   ....[2]....
        /*0098*/ 	.word	0x00009e00


	//----- nvinfo : EIATTR_MAX_THREADS
	.align		4
.L_599:
        /*009c*/ 	.byte	0x04, 0x05
        /*009e*/ 	.short	(.L_601 - .L_600)
.L_600:
        /*00a0*/ 	.word	0x00000280
        /*00a4*/ 	.word	0x00000001
        /*00a8*/ 	.word	0x00000001


	//----- nvinfo : EIATTR_CRS_STACK_SIZE
	.align		4
.L_601:
        /*00ac*/ 	.byte	0x04, 0x1e
        /*00ae*/ 	.short	(.L_603 - .L_602)
.L_602:
        /*00b0*/ 	.word	0x00000000


	//----- nvinfo : EIATTR_CBANK_PARAM_SIZE
	.align		4
.L_603:
        /*00b4*/ 	.byte	0x03, 0x19
        /*00b6*/ 	.short	0x00b8


	//----- nvinfo : EIATTR_PARAM_CBANK
	.align		4
        /*00b8*/ 	.byte	0x04, 0x0a
        /*00ba*/ 	.short	(.L_605 - .L_604)
	.align		4
.L_604:
        /*00bc*/ 	.word	index@(.nv.constant0._Z35group_norm_nhwc_bwd_one_pass_kernelI11Bf16IOBf16WLi128ELi160ELi640EEv26Group_norm_nhwc_bwd_params)
        /*00c0*/ 	.short	0x0210
        /*00c2*/ 	.short	0x00b8


	//----- nvinfo : EIATTR_SW_WAR
	.align		4
.L_605:
        /*00c4*/ 	.byte	0x04, 0x36
        /*00c6*/ 	.short	(.L_607 - .L_606)
.L_606:
        /*00c8*/ 	.word	0x00000008
.L_607:


//--------------------- .nv.info._Z35group_norm_nhwc_bwd_one_pass_kernelI11Bf16IOBf16WLi256ELi160ELi640EEv26Group_norm_nhwc_bwd_params --------------------------
	.section	.nv.info._Z35group_norm_nhwc_bwd_one_pass_kernelI11Bf16IOBf16WLi256ELi160ELi640EEv26Group_norm_nhwc_bwd_params,"",@"SHT_CUDA_INFO"
	.sectionflags	@""
	.align	4


	//----- nvinfo : EIATTR_CUDA_API_VERSION
	.align		4
        /*0000*/ 	.byte	0x04, 0x37
        /*0002*/ 	.short	(.L_609 - .L_608)
.L_608:
        /*0004*/ 	.word	0x00000082


	//----- nvinfo : EIATTR_KPARAM_INFO
	.align		4
.L_609:
        /*0008*/ 	.byte	0x04, 0x17
        /*000a*/ 	.short	(.L_611 - .L_610)
.L_610:
        /*000c*/ 	.word	0x00000000
        /*0010*/ 	.short	0x0000
        /*0012*/ 	.short	0x0000
        /*0014*/ 	.byte	0x00, 0xf0, 0xe1, 0x02


	//----- nvinfo : EIATTR_SPARSE_MMA_MASK
	.align		4
.L_611:
        /*0018*/ 	.byte	0x03, 0x50
        /*001a*/ 	.short	0x0000


	//----- nvinfo : EIATTR_MAXREG_COUNT
	.align		4
        /*001c*/ 	.byte	0x03, 0x1b
        /*001e*/ 	.short	0x0060


	//----- nvinfo : EIATTR_NUM_BARRIERS
	.align		4
        /*0020*/ 	.byte	0x02, 0x4c
        /*0022*/ 	.byte	0x01
	.zero		1


	//----- nvinfo : EIATTR_ANNOTATIONS
	.align		4
        /*0024*/ 	.byte	0x04, 0x55
        /*0026*/ 	.short	(.L_613 - .L_612)


	//   ....[0]....
.L_612:
        /* <DEDUP_REMOVED lines=32> */
        /*021c*/ 	.byte	0x20, 0x0b, 0x01, 0x00


	//----- nvinfo : EIATTR_MERCURY_ISA_VERSION
	.align		4
.L_613:
        /*0220*/ 	.byte	0x03, 0x5f
        /*0222*/ 	.short	0x0101


	//----- nvinfo : EIATTR_INT_WARP_WIDE_INSTR_OFFSETS
	.align		4
        /*0224*/ 	.byte	0x04, 0x31
        /*0226*/ 	.short	(.L_615 - .L_614)


	//   ....[0]....
.L_614:
        /*0228*/ 	.word	0x00009550


	//   ....[1]....
        /*022c*/ 	.word	0x00009880


	//   ....[2]....
        /*0230*/ 	.word	0x00009930


	//   ....[3]....
        /*0234*/ 	.word	0x00009940


	//   ....[4]....
        /*0238*/ 	.word	0x00009a00


	//   ....[5]....
        /*023c*/ 	.word	0x00009ae0


	//   ....[6]....
        /*0240*/ 	.word	0x00009ba0


	//   ....[7]....
        /*0244*/ 	.word	0x00009bc0


	//   ....[8]....
        /*0248*/ 	.word	0x00009cc0


	//   ....[9]....
        /*024c*/ 	.word	0x00009d80


	//   ....[10]....
        /*0250*/ 	.word	0x00009da0


	//   ....[11]....
        /*0254*/ 	.word	0x00009ea0


	//   ....[12]....
        /*0258*/ 	.word	0x00009f60


	//   ....[13]....
        /*025c*/ 	.word	0x00009f70


	//   ....[14]....
        /*0260*/ 	.word	0x0000a080


	//   ....[15]....
        /*0264*/ 	.word	0x0000a140


	//   ....[16]....
        /*0268*/ 	.word	0x0000a150


	//   ....[17]....
        /*026c*/ 	.word	0x0000a300


	//   ....[18]....
        /*0270*/ 	.word	0x0000a3c0


	//   ....[19]....
        /*0274*/ 	.word	0x0000a3d0


	//   ....[20]....
        /*0278*/ 	.word	0x0000a3e0


	//   ....[21]....
        /*027c*/ 	.word	0x0000a550


	//   ....[22]....
        /*0280*/ 	.word	0x0000a600


	//   ....[23]....
        /*0284*/ 	.word	0x0000a620


	//   ....[24]....
        /*0288*/ 	.word	0x0000a650


	//   ....[25]....
        /*028c*/ 	.word	0x0000a860


	//   ....[26]....
        /*0290*/ 	.word	0x0000a920


	//   ....[27]....
        /*0294*/ 	.word	0x0000a980


	//   ....[28]....
        /*0298*/ 	.word	0x0000a9b0


	//   ....[29]....
        /*029c*/ 	.word	0x0000ac60


	//   ....[30]....
        /*02a0*/ 	.word	0x0000ad00


	//   ....[31]....
        /*02a4*/ 	.word	0x00012160


	//----- nvinfo : EIATTR_COOP_GROUP_MASK_REGIDS
	.align		4
.L_615:
        /*02a8*/ 	.byte	0x04, 0x29
        /*02aa*/ 	.short	(.L_617 - .L_616)


	//   ....[0]....
.L_616:
        /*02ac*/ 	.word	0xffffffff


	//   ....[1]....
        /*02b0*/ 	.word	0xffffffff


	//   ....[2]....
        /*02b4*/ 	.word	0xffffffff


	//   ....[3]....
        /*02b8*/ 	.word	0xffffffff


	//   ....[4]....
        /*02bc*/ 	.word	0xffffffff


	//   ....[5]....
        /*02c0*/ 	.word	0xffffffff


	//   ....[6]....
        /*02c4*/ 	.word	0xffffffff


	//   ....[7]....
        /*02c8*/ 	.word	0xffffffff


	//   ....[8]....
        /*02cc*/ 	.word	0xffffffff


	//   ....[9]....
        /*02d0*/ 	.word	0xffffffff


	//----- nvinfo : EIATTR_COOP_GROUP_INSTR_OFFSETS
	.align		4
.L_617:
        /*02d4*/ 	.byte	0x04, 0x28
        /*02d6*/ 	.short	(.L_619 - .L_618)


	//   ....[0]....
.L_618:
        /*02d8*/ 	.word	0x000086c0


	//   ....[1]....
        /*02dc*/ 	.word	0x000086d0


	//   ....[2]....
        /*02e0*/ 	.word	0x00008720


	//   ....[3]....
        /*02e4*/ 	.word	0x00008730


	//   ....[4]....
        /*02e8*/ 	.word	0x00008760


	//   ....[5]....
        /*02ec*/ 	.word	0x00008780


	//   ....[6]....
        /*02f0*/ 	.word	0x000087c0


	//   ....[7]....
        /*02f4*/ 	.word	0x000087e0


	//   ....[8]....
        /*02f8*/ 	.word	0x000088f0


	//   ....[9]....
        /*02fc*/ 	.word	0x00008910


	//----- nvinfo : EIATTR_EXIT_INSTR_OFFSETS
	.align		4
.L_619:
        /*0300*/ 	.byte	0x04, 0x1c
        /*0302*/ 	.short	(.L_621 - .L_620)


	//   ....[0]....
.L_620:
        /*0304*/ 	.word	0x00012250


	//   ....[1]....
        /*0308*/ 	.word	0x00012390


	//   ....[2]....
        /*030c*/ 	.word	0x000125f0


	//----- nvinfo : EIATTR_MAX_THREADS
	.align		4
.L_621:
        /*0310*/ 	.byte	0x04, 0x05
        /*0312*/ 	.short	(.L_623 - .L_622)
.L_622:
        /*0314*/ 	.word	0x00000280
        /*0318*/ 	.word	0x00000001
        /*031c*/ 	.word	0x00000001


	//----- nvinfo : EIATTR_CRS_STACK_SIZE
	.align		4
.L_623:
        /*0320*/ 	.byte	0x04, 0x1e
        /*0322*/ 	.short	(.L_625 - .L_624)
.L_624:
        /*0324*/ 	.word	0x00000000


	//----- nvinfo : EIATTR_CBANK_PARAM_SIZE
	.align		4
.L_625:
        /*0328*/ 	.byte	0x03, 0x19
        /*032a*/ 	.short	0x00b8


	//----- nvinfo : EIATTR_PARAM_CBANK
	.align		4
        /*032c*/ 	.byte	0x04, 0x0a
        /*032e*/ 	.short	(.L_627 - .L_626)
	.align		4
.L_626:
        /*0330*/ 	.word	index@(.nv.constant0._Z35group_norm_nhwc_bwd_one_pass_kernelI11Bf16IOBf16WLi256ELi160ELi640EEv26Group_norm_nhwc_bwd_params)
        /*0334*/ 	.short	0x0210
        /*0336*/ 	.short	0x00b8


	//----- nvinfo : EIATTR_SW_WAR
	.align		4
.L_627:
        /*0338*/ 	.byte	0x04, 0x36
        /*033a*/ 	.short	(.L_629 - .L_628)
.L_628:
        /*033c*/ 	.word	0x00000008
.L_629:


//--------------------- .nv.info._Z35group_norm_nhwc_bwd_one_pass_kernelI11Bf16IOBf16WLi512ELi160ELi640EEv26Group_norm_nhwc_bwd_params --------------------------
	.section	.nv.info._Z35group_norm_nhwc_bwd_one_pass_kernelI11Bf16IOBf16WLi512ELi160ELi640EEv26Group_norm_nhwc_bwd_params,"",@"SHT_CUDA_INFO"
	.sectionflags	@""
	.align	4


	//----- nvinfo : EIATTR_CUDA_API_VERSION
	.align		4
        /*0000*/ 	.byte	0x04, 0x37
        /*0002*/ 	.short	(.L_631 - .L_630)
.L_630:
        /*0004*/ 	.word	0x00000082


	//----- nvinfo : EIATTR_KPARAM_INFO
	.align		4
.L_631:
        /*0008*/ 	.byte	0x04, 0x17
        /*000a*/ 	.short	(.L_633 - .L_632)
.L_632:
        /*000c*/ 	.word	0x00000000
        /*0010*/ 	.short	0x0000
        /*0012*/ 	.short	0x0000
        /*0014*/ 	.byte	0x00, 0xf0, 0xe1, 0x02


	//----- nvinfo : EIATTR_SPARSE_MMA_MASK
	.align		4
.L_633:
        /*0018*/ 	.byte	0x03, 0x50
        /*001a*/ 	.short	0x0000


	//----- nvinfo : EIATTR_MAXREG_COUNT
	.align		4
        /*001c*/ 	.byte	0x03, 0x1b
        /*001e*/ 	.short	0x0060


	//----- nvinfo : EIATTR_NUM_BARRIERS
	.align		4
        /*0020*/ 	.byte	0x02, 0x4c
        /*0022*/ 	.byte	0x01
	.zero		1


	//----- nvinfo : EIATTR_ANNOTATIONS
	.align		4
        /*0024*/ 	.byte	0x04, 0x55
        /*0026*/ 	.short	(.L_635 - .L_634)


	//   ....[0]....
.L_634:
        /* <DEDUP_REMOVED lines=818> */


	//----- nvinfo : EIATTR_MERCURY_ISA_VERSION
	.align		4
.L_635:
        /*3338*/ 	.byte	0x03, 0x5f
        /*333a*/ 	.short	0x0101


	//----- nvinfo : EIATTR_INT_WARP_WIDE_INSTR_OFFSETS
	.align		4
        /*333c*/ 	.byte	0x04, 0x31
        /*333e*/ 	.short	(.L_637 - .L_636)


	//   ....[0]....
.L_636:
        /*3340*/ 	.word	0x0001a5d0


	//   ....[1]....
        /*3344*/ 	.word	0x0001c110


	//----- nvinfo : EIATTR_COOP_GROUP_MASK_REGIDS
	.align		4
.L_637:
        /*3348*/ 	.byte	0x04, 0x29
        /*334a*/ 	.short	(.L_639 - .L_638)


	//   ....[0]....
.L_638:
        /*334c*/ 	.word	0xffffffff


	//   ....[1]....
        /*3350*/ 	.word	0xffffffff


	//   ....[2]....
        /*3354*/ 	.word	0xffffffff


	//   ....[3]....
        /*3358*/ 	.word	0xffffffff


	//   ....[4]....
        /*335c*/ 	.word	0xffffffff


	//   ....[5]....
        /*3360*/ 	.word	0xffffffff


	//   ....[6]....
        /*3364*/ 	.word	0xffffffff


	//   ....[7]....
        /*3368*/ 	.word	0xffffffff


	//   ....[8]....
        /*336c*/ 	.word	0xffffffff


	//   ....[9]....
        /*3370*/ 	.word	0xffffffff


	//----- nvinfo : EIATTR_COOP_GROUP_INSTR_OFFSETS
	.align		4
.L_639:
        /*3374*/ 	.byte	0x04, 0x28
        /*3376*/ 	.short	(.L_641 - .L_640)


	//   ....[0]....
.L_640:
        /*3378*/ 	.word	0x00018e50


	//   ....[1]....
        /*337c*/ 	.word	0x00018e80


	//   ....[2]....
        /*3380*/ 	.word	0x000192b0


	//   ....[3]....
        /*3384*/ 	.word	0x000192c0


	//   ....[4]....
        /*3388*/ 	.word	0x000194b0


	//   ....[5]....
        /*338c*/ 	.word	0x000194c0


	//   ....[6]....
        /*3390*/ 	.word	0x00019bb0


	//   ....[7]....
        /*3394*/ 	.word	0x00019bc0


	//   ....[8]....
        /*3398*/ 	.word	0x00019c10


	//   ....[9]....
        /*339c*/ 	.word	0x00019c20


	//----- nvinfo : EIATTR_EXIT_INSTR_OFFSETS
	.align		4
.L_641:
        /*33a0*/ 	.byte	0x04, 0x1c
        /*33a2*/ 	.short	(.L_643 - .L_642)


	//   ....[0]....
.L_642:
        /*33a4*/ 	.word	0x0001c1a0


	//   ....[1]....
        /*33a8*/ 	.word	0x0001c2f0


	//   ....[2]....
        /*33ac*/ 	.word	0x0001c590


	//----- nvinfo : EIATTR_MAX_THREADS
	.align		4
.L_643:
        /*33b0*/ 	.byte	0x04, 0x05
        /*33b2*/ 	.short	(.L_645 - .L_644)
.L_644:
        /*33b4*/ 	.word	0x00000280
        /*33b8*/ 	.word	0x00000001
        /*33bc*/ 	.word	0x00000001


	//----- nvinfo : EIATTR_CRS_STACK_SIZE
	.align		4
.L_645:
        /*33c0*/ 	.byte	0x04, 0x1e
        /*33c2*/ 	.short	(.L_647 - .L_646)
.L_646:
        /*33c4*/ 	.word	0x00000000


	//----- nvinfo : EIATTR_CBANK_PARAM_SIZE
	.align		4
.L_647:
        /*33c8*/ 	.byte	0x03, 0x19
        /*33ca*/ 	.short	0x00b8


	//----- nvinfo : EIATTR_PARAM_CBANK
	.align		4
        /*33cc*/ 	.byte	0x04, 0x0a
        /*33ce*/ 	.short	(.L_649 - .L_648)
	.align		4
.L_648:
        /*33d0*/ 	.word	index@(.nv.constant0._Z35group_norm_nhwc_bwd_one_pass_kernelI11Bf16IOBf16WLi512ELi160ELi640EEv26Group_norm_nhwc_bwd_params)
        /*33d4*/ 	.short	0x0210
        /*33d6*/ 	.short	0x00b8


	//----- nvinfo : EIATTR_SW_WAR
	.align		4
.L_649:
        /*33d8*/ 	.byte	0x04, 0x36
        /*33da*/ 	.short	(.L_651 - .L_650)
.L_650:
        /*33dc*/ 	.word	0x00000008
.L_651:


//--------------------- .nv.info._Z35group_norm_nhwc_bwd_one_pass_kernelI11Bf16IOFp16WLi64ELi160ELi640EEv26Group_norm_nhwc_bwd_params --------------------------
	.section	.nv.info._Z35group_norm_nhwc_bwd_one_pass_kernelI11Bf16IOFp16WLi64ELi160ELi640EEv26Group_norm_nhwc_bwd_params,"",@"SHT_CUDA_INFO"
	.sectionflags	@""
	.align	4


	//----- nvinfo : EIATTR_CUDA_API_VERSION
	.align		4
        /*0000*/ 	.byte	0x04, 0x37
        /*0002*/ 	.short	(.L_653 - .L_652)
.L_652:
        /*0004*/ 	.word	0x00000082


	//----- nvinfo : EIATTR_KPARAM_INFO
	.align		4
.L_653:
        /*0008*/ 	.byte	0x04, 0x17
        /*000a*/ 	.short	(.L_655 - .L_654)
.L_654:
        /*000c*/ 	.word	0x00000000
        /*0010*/ 	.short	0x0000
        /*0012*/ 	.short	0x0000
        /*0014*/ 	.byte	0x00, 0xf0, 0xe1, 0x02


	//----- nvinfo : EIATTR_SPARSE_MMA_MASK
	.align		4
.L_655:
        /*0018*/ 	.byte	0x03, 0x50
        /*001a*/ 	.short	0x0000


	//----- nvinfo : EIATTR_MAXREG_COUNT
	.align		4
        /*001c*/ 	.byte	0x03, 0x1b
        /*001e*/ 	.short	0x0060


	//----- nvinfo : EIATTR_NUM_BARRIERS
	.align		4
        /*0020*/ 	.byte	0x02, 0x4c
        /*0022*/ 	.byte	0x01
	.zero		1


	//----- nvinfo : EIATTR_MERCURY_ISA_VERSION
	.align		4
        /*0024*/ 	.byte	0x03, 0x5f
        /*0026*/ 	.short	0x0101


	//----- nvinfo : EIATTR_INT_WARP_WIDE_INSTR_OFFSETS
	.align		4
        /*0028*/ 	.byte	0x04, 0x31
        /*002a*/ 	.short	(.L_657 - .L_656)


	//   ....[0]....
.L_656:
        /*002c*/ 	.word	0x00003150


	//   ....[1]....
        /*0030*/ 	.word	0x00005d80


	//----- nvinfo : EIATTR_COOP_GROUP_MASK_REGIDS
	.align		4
.L_657:
        /*0034*/ 	.byte	0x04, 0x29
        /*0036*/ 	.short	(.L_659 - .L_658)


	//   ....[0]....
.L_658:
        /*0038*/ 	.word	0xffffffff


	//   ....[1]....
        /*003c*/ 	.word	0xffffffff


	//   ....[2]....
        /*0040*/ 	.word	0xffffffff


	//   ....[3]....
        /*0044*/ 	.word	0xffffffff


	//   ....[4]....
        /*0048*/ 	.word	0xffffffff


	//   ....[5]....
        /*004c*/ 	.word	0xffffffff


	//   ....[6]....
        /*0050*/ 	.word	0xffffffff


	//   ....[7]....
        /*0054*/ 	.word	0xffffffff


	//   ....[8]....
        /*0058*/ 	.word	0xffffffff


	//   ....[9]....
        /*005c*/ 	.word	0xffffffff


	//----- nvinfo : EIATTR_COOP_GROUP_INSTR_OFFSETS
	.align		4
.L_659:
        /*0060*/ 	.byte	0x04, 0x28
        /*0062*/ 	.short	(.L_661 - .L_660)


	//   ....[0]....
.L_660:
        /*0064*/ 	.word	0x000024e0


	//   ....[1]....
        /*0068*/ 	.word	0x00002500


	//   ....[2]....
        /*006c*/ 	.word	0x00002540


	//   ....[3]....
        /*0070*/ 	.word	0x00002560


	//   ....[4]....
        /*0074*/ 	.word	0x00002590


	//   ....[5]....
        /*0078*/ 	.word	0x000025b0


	//   ....[6]....
        /*007c*/ 	.word	0x00002600


	//   ....[7]....
        /*0080*/ 	.word	0x00002640


	//   ....[8]....
        /*0084*/ 	.word	0x000027d0


	//   ....[9]....
        /*0088*/ 	.word	0x00002810


	//----- nvinfo : EIATTR_EXIT_INSTR_OFFSETS
	.align		4
.L_661:
        /*008c*/ 	.byte	0x04, 0x1c
        /*008e*/ 	.short	(.L_663 - .L_662)


	//   ....[0]....
.L_662:
        /*0090*/ 	.word	0x00005e70


	//   ....[1]....
        /*0094*/ 	.word	0x00005fb0


	//   ....[2]....
        /*0098*/ 	.word	0x00006210


	//----- nvinfo : EIATTR_MAX_THREADS
	.align		4
.L_663:
        /*009c*/ 	.byte	0x04, 0x05
        /*009e*/ 	.short	(.L_665 - .L_664)
.L_664:
        /*00a0*/ 	.word	0x00000280
        /*00a4*/ 	.word	0x00000001
        /*00a8*/ 	.word	0x00000001


	//----- nvinfo : EIATTR_CRS_STACK_SIZE
	.align		4
.L_665:
        /*00ac*/ 	.byte	0x04, 0x1e
        /*00ae*/ 	.short	(.L_667 - .L_666)
.L_666:
        /*00b0*/ 	.word	0x00000000


	//----- nvinfo : EIATTR_CBANK_PARAM_SIZE
	.align		4
.L_667:
        /*00b4*/ 	.byte	0x03, 0x19
        /*00b6*/ 	.short	0x00b8


	//----- nvinfo : EIATTR_PARAM_CBANK
	.align		4
        /*00b8*/ 	.byte	0x04, 0x0a
        /*00ba*/ 	.short	(.L_669 - .L_668)
	.align		4
.L_668:
        /*00bc*/ 	.word	index@(.nv.constant0._Z35group_norm_nhwc_bwd_one_pass_kernelI11Bf16IOFp16WLi64ELi160ELi640EEv26Group_norm_nhwc_bwd_params)
        /*00c0*/ 	.short	0x0210
        /*00c2*/ 	.short	0x00b8


	//----- nvinfo : EIATTR_SW_WAR
	.align		4
.L_669:
        /*00c4*/ 	.byte	0x04, 0x36
        /*00c6*/ 	.short	(.L_671 - .L_670)
.L_670:
        /*00c8*/ 	.word	0x00000008
.L_671:


//--------------------- .nv.info._Z35group_norm_nhwc_bwd_one_pass_kernelI11Bf16IOFp16WLi128ELi160ELi640EEv26Group_norm_nhwc_bwd_params --------------------------
	.section	.nv.info._Z35group_norm_nhwc_bwd_one_pass_kernelI11Bf16IOFp16WLi128ELi160ELi640EEv26Group_norm_nhwc_bwd_params,"",@"SHT_CUDA_INFO"
	.sectionflags	@""
	.align	4


	//----- nvinfo : EIATTR_CUDA_API_VERSION
	.align		4
        /*0000*/ 	.byte	0x04, 0x37
        /*0002*/ 	.short	(.L_673 - .L_672)
.L_672:
        /*0004*/ 	.word	0x00000082


	//----- nvinfo : EIATTR_KPARAM_INFO
	.align		4
.L_673:
        /*0008*/ 	.byte	0x04, 0x17
        /*000a*/ 	.short	(.L_675 - .L_674)
.L_674:
        /*000c*/ 	.word	0x00000000
        /*0010*/ 	.short	0x0000
        /*0012*/ 	.short	0x0000
        /*0014*/ 	.byte	0x00, 0xf0, 0xe1, 0x02


	//----- nvinfo : EIATTR_SPARSE_MMA_MASK
	.align		4
.L_675:
        /*0018*/ 	.byte	0x03, 0x50
        /*001a*/ 	.short	0x0000


	//----- nvinfo : EIATTR_MAXREG_COUNT
	.align		4
        /*001c*/ 	.byte	0x03, 0x1b
        /*001e*/ 	.short	0x0060


	//----- nvinfo : EIATTR_NUM_BARRIERS
	.align		4
        /*0020*/ 	.byte	0x02, 0x4c
        /*0022*/ 	.byte	0x01
	.zero		1


	//----- nvinfo : EIATTR_MERCURY_ISA_VERSION
	.align		4
        /*0024*/ 	.byte	0x03, 0x5f
        /*0026*/ 	.short	0x0101


	//----- nvinfo : EIATTR_INT_WARP_WIDE_INSTR_OFFSETS
	.align		4
        /*0028*/ 	.byte	0x04, 0x31
        /*002a*/ 	.short	(.L_677 - .L_676)


	//   ....[0]....
.L_676:
        /*002c*/ 	.word	0x00005110


	//   ....[1]....
        /*0030*/ 	.word	0x00009970


	//----- nvinfo : EIATTR_COOP_GROUP_MASK_REGIDS
	.align		4
.L_677:
        /*0034*/ 	.byte	0x04, 0x29
        /*0036*/ 	.short	(.L_679 - .L_678)


	//   ....[0]....
.L_678:
        /*0038*/ 	.word	0xffffffff


	//   ....[1]....
        /*003c*/ 	.word	0xffffffff


	//   ....[2]....
        /*0040*/ 	.word	0xffffffff


	//   ....[3]....
        /*0044*/ 	.word	0xffffffff


	//   ....[4]....
        /*0048*/ 	.word	0xffffffff


	//   ....[5]....
        /*004c*/ 	.word	0xffffffff


	//   ....[6]....
        /*0050*/ 	.word	0xffffffff


	//   ....[7]....
        /*0054*/ 	.word	0xffffffff


	//   ....[8]....
        /*0058*/ 	.word	0xffffffff


	//   ....[9]....
        /*005c*/ 	.word	0xffffffff


	//----- nvinfo : EIATTR_COOP_GROUP_INSTR_OFFSETS
	.align		4
.L_679:
        /*0060*/ 	.byte	0x04, 0x28
        /*0062*/ 	.short	(.L_681 - .L_680)


	//   ....[0]....
.L_680:
        /*0064*/ 	.word	0x00004520


	//   ....[1]....
        /*0068*/ 	.word	0x00004560


	//   ....[2]....
        /*006c*/ 	.word	0x000046f0


	//   ....[3]....
        /*0070*/ 	.word	0x00004730


	//   ....[4]....
        /*0074*/ 	.word	0x00004760


	//   ....[5]....
        /*0078*/ 	.word	0x00004780


	//   ....[6]....
        /*007c*/ 	.word	0x000047b0


	//   ....[7]....
        /*0080*/ 	.word	0x000047d0


	//   ....[8]....
        /*0084*/ 	.word	0x00004800


	//   ....[9]....
        /*0088*/ 	.word	0x00004820


	//----- nvinfo : EIATTR_EXIT_INSTR_OFFSETS
	.align		4
.L_681:
        /*008c*/ 	.byte	0x04, 0x1c
        /*008e*/ 	.short	(.L_683 - .L_682)


	//   ....[0]....
.L_682:
        /*0090*/ 	.word	0x00009a60


	//   ....[1]....
        /*0094*/ 	.word	0x00009ba0


	//   ....[2]....
        /*0098*/ 	.word	0x00009e00


	//----- nvinfo : EIATTR_MAX_THREADS
	.align		4
.L_683:
        /*009c*/ 	.byte	0x04, 0x05
        /*009e*/ 	.short	(.L_685 - .L_684)
.L_684:
        /*00a0*/ 	.word	0x00000280
        /*00a4*/ 	.word	0x00000001
        /*00a8*/ 	.word	0x00000001


	//----- nvinfo : EIATTR_CRS_STACK_SIZE
	.align		4
.L_685:
        /*00ac*/ 	.byte	0x04, 0x1e
        /*00ae*/ 	.short	(.L_687 - .L_686)
.L_686:
        /*00b0*/ 	.word	0x00000000


	//----- nvinfo : EIATTR_CBANK_PARAM_SIZE
	.align		4
.L_687:
        /*00b4*/ 	.byte	0x03, 0x19
        /*00b6*/ 	.short	0x00b8


	//----- nvinfo : EIATTR_PARAM_CBANK
	.align		4
        /*00b8*/ 	.byte	0x04, 0x0a
        /*00ba*/ 	.short	(.L_689 - .L_688)
	.align		4
.L_688:
        /*00bc*/ 	.word	index@(.nv.constant0._Z35group_norm_nhwc_bwd_one_pass_kernelI11Bf16IOFp16WLi128ELi160ELi640EEv26Group_norm_nhwc_bwd_params)
        /*00c0*/ 	.short	0x0210
        /*00c2*/ 	.short	0x00b8


	//----- nvinfo : EIATTR_SW_WAR
	.align		4
.L_689:
        /*00c4*/ 	.byte	0x04, 0x36
        /*00c6*/ 	.short	(.L_691 - .L_690)
.L_690:
        /*00c8*/ 	.word	0x00000008
.L_691:


//--------------------- .nv.info._Z35group_norm_nhwc_bwd_one_pass_kernelI11Bf16IOFp16WLi256ELi160ELi640EEv26Group_norm_nhwc_bwd_params --------------------------
	.section	.nv.info._Z35group_norm_nhwc_bwd_one_pass_kernelI11Bf16IOFp16WLi256ELi160ELi640EEv26Group_norm_nhwc_bwd_params,"",@"SHT_CUDA_INFO"
	.sectionflags	@""
	.align	4


	//----- nvinfo : EIATTR_CUDA_API_VERSION
	.align		4
        /*0000*/ 	.byte	0x04, 0x37
        /*0002*/ 	.short	(.L_693 - .L_692)
.L_692:
        /*0004*/ 	.word	0x00000082


	//----- nvinfo : EIATTR_KPARAM_INFO
	.align		4
.L_693:
        /*0008*/ 	.byte	0x04, 0x17
        /*000a*/ 	.short	(.L_695 - .L_694)
.L_694:
        /*000c*/ 	.word	0x00000000
        /*0010*/ 	.short	0x0000
        /*0012*/ 	.short	0x0000
        /*0014*/ 	.byte	0x00, 0xf0, 0xe1, 0x02


	//----- nvinfo : EIATTR_SPARSE_MMA_MASK
	.align		4
.L_695:
        /*0018*/ 	.byte	0x03, 0x50
        /*001a*/ 	.short	0x0000


	//----- nvinfo : EIATTR_MAXREG_COUNT
	.align		4
        /*001c*/ 	.byte	0x03, 0x1b
        /*001e*/ 	.short	0x0060


	//----- nvinfo : EIATTR_NUM_BARRIERS
	.align		4
        /*0020*/ 	.byte	0x02, 0x4c
        /*0022*/ 	.byte	0x01
	.zero		1


	//----- nvinfo : EIATTR_ANNOTATIONS
	.align		4
        /*0024*/ 	.byte	0x04, 0x55
        /*0026*/ 	.short	(.L_697 - .L_696)


	//   ....[0]....
.L_696:
        /* <DEDUP_REMOVED lines=33> */


	//----- nvinfo : EIATTR_MERCURY_ISA_VERSION
	.align		4
.L_697:
        /*0220*/ 	.byte	0x03, 0x5f
        /*0222*/ 	.short	0x0101


	//----- nvinfo : EIATTR_INT_WARP_WIDE_INSTR_OFFSETS
	.align		4
        /*0224*/ 	.byte	0x04, 0x31
        /*0226*/ 	.short	(.L_699 - .L_698)


	//   ....[0]....
.L_698:
        /*0228*/ 	.word	0x00009550


	//   ....[1]....
        /*022c*/ 	.word	0x00009880


	//   ....[2]....
        /*0230*/ 	.word	0x00009930


	//   ....[3]....
        /*0234*/ 	.word	0x00009940


	//   ....[4]....
        /*0238*/ 	.word	0x00009a00


	//   ....[5]....
        /*023c*/ 	.word	0x00009ae0


	//   ....[6]....
        /*0240*/ 	.word	0x00009ba0


	//   ....[7]....
        /*0244*/ 	.word	0x00009bc0


	//   ....[8]....
        /*0248*/ 	.word	0x00009cc0


	//   ....[9]....
        /*024c*/ 	.word	0x00009d80


	//   ....[10]....
        /*0250*/ 	.word	0x00009da0


	//   ....[11]....
        /*0254*/ 	.word	0x00009ea0


	//   ....[12]....
        /*0258*/ 	.word	0x00009f60


	//   ....[13]....
        /*025c*/ 	.word	0x00009f70


	//   ....[14]....
        /*0260*/ 	.word	0x0000a080


	//   ....[15]....
        /*0264*/ 	.word	0x0000a140


	//   ....[16]....
        /*0268*/ 	.word	0x0000a150


	//   ....[17]....
        /*026c*/ 	.word	0x0000a300


	//   ....[18]....
        /*0270*/ 	.word	0x0000a3c0


	//   ....[19]....
        /*0274*/ 	.word	0x0000a3d0


	//   ....[20]....
        /*0278*/ 	.word	0x0000a3e0


	//   ....[21]....
        /*027c*/ 	.word	0x0000a550


	//   ....[22]....
        /*0280*/ 	.word	0x0000a600


	//   ....[23]....
        /*0284*/ 	.word	0x0000a620


	//   ....[24]....
        /*0288*/ 	.word	0x0000a650


	//   ....[25]....
        /*028c*/ 	.word	0x0000a860


	//   ....[26]....
        /*0290*/ 	.word	0x0000a920


	//   ....[27]....
        /*0294*/ 	.word	0x0000a980


	//   ....[28]....
        /*0298*/ 	.word	0x0000a9b0


	//   ....[29]....
        /*029c*/ 	.word	0x0000ac60


	//   ....[30]....
        /*02a0*/ 	.word	0x0000ad00


	//   ....[31]....
        /*02a4*/ 	.word	0x00012160


	//----- nvinfo : EIATTR_COOP_GROUP_MASK_REGIDS
	.align		4
.L_699:
        /*02a8*/ 	.byte	0x04, 0x29
        /*02aa*/ 	.short	(.L_701 - .L_700)


	//   ....[0]....
.L_700:
        /*02ac*/ 	.word	0xffffffff


	//   ....[1]....
        /*02b0*/ 	.word	0xffffffff


	//   ....[2]....
        /*02b4*/ 	.word	0xffffffff


	//   ....[3]....
        /*02b8*/ 	.word	0xffffffff


	//   ....[4]....
        /*02bc*/ 	.word	0xffffffff


	//   ....[5]....
        /*02c0*/ 	.word	0xffffffff


	//   ....[6]....
        /*02c4*/ 	.word	0xffffffff


	//   ....[7]....
        /*02c8*/ 	.word	0xffffffff


	//   ....[8]....
        /*02cc*/ 	.word	0xffffffff


	//   ....[9]....
        /*02d0*/ 	.word	0xffffffff


	//----- nvinfo : EIATTR_COOP_GROUP_INSTR_OFFSETS
	.align		4
.L_701:
        /*02d4*/ 	.byte	0x04, 0x28
        /*02d6*/ 	.short	(.L_703 - .L_702)


	//   ....[0]....
.L_702:
        /*02d8*/ 	.word	0x000086c0


	//   ....[1]....
        /*02dc*/ 	.word	0x000086d0


	//   ....[2]....
        /*02e0*/ 	.word	0x00008720


	//   ....[3]....
        /*02e4*/ 	.word	0x00008730


	//   ....[4]....
        /*02e8*/ 	.word	0x00008760


	//   ....[5]....
        /*02ec*/ 	.word	0x00008780


	//   ....[6]....
        /*02f0*/ 	.word	0x000087c0


	//   ....[7]....
        /*02f4*/ 	.word	0x000087e0


	//   ....[8]....
        /*02f8*/ 	.word	0x000088f0


	//   ....[9]....
        /*02fc*/ 	.word	0x00008910


	//----- nvinfo : EIATTR_EXIT_INSTR_OFFSETS
	.align		4
.L_703:
        /*0300*/ 	.byte	0x04, 0x1c
        /*0302*/ 	.short	(.L_705 - .L_704)


	//   ....[0]....
.L_704:
        /*0304*/ 	.word	0x00012250


	//   ....[1]....
        /*0308*/ 	.word	0x00012390


	//   ....[2]....
        /*030c*/ 	.word	0x000125f0


	//----- nvinfo : EIATTR_MAX_THREADS
	.align		4
.L_705:
        /*0310*/ 	.byte	0x04, 0x05
        /*0312*/ 	.short	(.L_707 - .L_706)
.L_706:
        /*0314*/ 	.word	0x00000280
        /*0318*/ 	.word	0x00000001
        /*031c*/ 	.word	0x00000001


	//----- nvinfo : EIATTR_CRS_STACK_SIZE
	.align		4
.L_707:
        /*0320*/ 	.byte	0x04, 0x1e
        /*0322*/ 	.short	(.L_709 - .L_708)
.L_708:
        /*0324*/ 	.word	0x00000000


	//----- nvinfo : EIATTR_CBANK_PARAM_SIZE
	.align		4
.L_709:
        /*0328*/ 	.byte	0x03, 0x19
        /*032a*/ 	.short	0x00b8


	//----- nvinfo : EIATTR_PARAM_CBANK
	.align		4
        /*032c*/ 	.byte	0x04, 0x0a
        /*032e*/ 	.short	(.L_711 - .L_710)
	.align		4
.L_710:
        /*0330*/ 	.word	index@(.nv.constant0._Z35group_norm_nhwc_bwd_one_pass_kernelI11Bf16IOFp16WLi256ELi160ELi640EEv26Group_norm_nhwc_bwd_params)
        /*0334*/ 	.short	0x0210
        /*0336*/ 	.short	0x00b8


	//----- nvinfo : EIATTR_SW_WAR
	.align		4
.L_711:
        /*0338*/ 	.byte	0x04, 0x36
        /*033a*/ 	.short	(.L_713 - .L_712)
.L_712:
        /*033c*/ 	.word	0x00000008
.L_713:


//--------------------- .nv.info._Z35group_norm_nhwc_bwd_one_pass_kernelI11Bf16IOFp16WLi512ELi160ELi640EEv26Group_norm_nhwc_bwd_params --------------------------
	.section	.nv.info._Z35group_norm_nhwc_bwd_one_pass_kernelI11Bf16IOFp16WLi512ELi160ELi640EEv26Group_norm_nhwc_bwd_params,"",@"SHT_CUDA_INFO"
	.sectionflags	@""
	.align	4


	//----- nvinfo : EIATTR_CUDA_API_VERSION
	.align		4
        /*0000*/ 	.byte	0x04, 0x37
        /*0002*/ 	.short	(.L_715 - .L_714)
.L_714:
        /*0004*/ 	.word	0x00000082


	//----- nvinfo : EIATTR_KPARAM_INFO
	.align		4
.L_715:
        /*0008*/ 	.byte	0x04, 0x17
        /*000a*/ 	.short	(.L_717 - .L_716)
.L_716:
        /*000c*/ 	.word	0x00000000
        /*0010*/ 	.short	0x0000
        /*0012*/ 	.short	0x0000
        /*0014*/ 	.byte	0x00, 0xf0, 0xe1, 0x02


	//----- nvinfo : EIATTR_SPARSE_MMA_MASK
	.align		4
.L_717:
        /*0018*/ 	.byte	0x03, 0x50
        /*001a*/ 	.short	0x0000


	//----- nvinfo : EIATTR_MAXREG_COUNT
	.align		4
        /*001c*/ 	.byte	0x03, 0x1b
        /*001e*/ 	.short	0x0060


	//----- nvinfo : EIATTR_NUM_BARRIERS
	.align		4
        /*0020*/ 	.byte	0x02, 0x4c
        /*0022*/ 	.byte	0x01
	.zero		1


	//----- nvinfo : EIATTR_ANNOTATIONS
	.align		4
        /*0024*/ 	.byte	0x04, 0x55
        /*0026*/ 	.short	(.L_719 - .L_718)


	//   ....[0]....
.L_718:
        /* <DEDUP_REMOVED lines=818> */


	//----- nvinfo : EIATTR_MERCURY_ISA_VERSION
	.align		4
.L_719:
        /*3338*/ 	.byte	0x03, 0x5f
        /*333a*/ 	.short	0x0101


	//----- nvinfo : EIATTR_INT_WARP_WIDE_INSTR_OFFSETS
	.align		4
        /*333c*/ 	.byte	0x04, 0x31
        /*333e*/ 	.short	(.L_721 - .L_720)


	//   ....[0]....
.L_720:
        /*3340*/ 	.word	0x0001a5d0


	//   ....[1]....
        /*3344*/ 	.word	0x0001c110


	//----- nvinfo : EIATTR_COOP_GROUP_MASK_REGIDS
	.align		4
.L_721:
        /*3348*/ 	.byte	0x04, 0x29
        /*334a*/ 	.short	(.L_723 - .L_722)


	//   ....[0]....
.L_722:
        /*334c*/ 	.word	0xffffffff


	//   ....[1]....
        /*3350*/ 	.word	0xffffffff


	//   ....[2]....
        /*3354*/ 	.word	0xffffffff


	//   ....[3]....
        /*3358*/ 	.word	0xffffffff


	//   ....[4]....
        /*335c*/ 	.word	0xffffffff


	//   ....[5]....
        /*3360*/ 	.word	0xffffffff


	//   ....[6]....
        /*3364*/ 	.word	0xffffffff


	//   ....[7]....
        /*3368*/ 	.word	0xffffffff


	//   ....[8]....
        /*336c*/ 	.word	0xffffffff


	//   ....[9]....
        /*3370*/ 	.word	0xffffffff


	//----- nvinfo : EIATTR_COOP_GROUP_INSTR_OFFSETS
	.align		4
.L_723:
        /*3374*/ 	.byte	0x04, 0x28
        /*3376*/ 	.short	(.L_725 - .L_724)


	//   ....[0]....
.L_724:
        /*3378*/ 	.word	0x00018e50


	//   ....[1]....
        /*337c*/ 	.word	0x00018e80


	//   ....[2]....
        /*3380*/ 	.word	0x000192b0


	//   ....[3]....
        /*3384*/ 	.word	0x000192c0


	//   ....[4]....
        /*3388*/ 	.word	0x000194b0


	//   ....[5]....
        /*338c*/ 	.word	0x000194c0


	//   ....[6]....
        /*3390*/ 	.word	0x00019bb0


	//   ....[7]....
        /*3394*/ 	.word	0x00019bc0


	//   ....[8]....
        /*3398*/ 	.word	0x00019c10


	//   ....[9]....
        /*339c*/ 	.word	0x00019c20


	//----- nvinfo : EIATTR_EXIT_INSTR_OFFSETS
	.align		4
.L_725:
        /*33a0*/ 	.byte	0x04, 0x1c
        /*33a2*/ 	.short	(.L_727 - .L_726)


	//   ....[0]....
.L_726:
        /*33a4*/ 	.word	0x0001c1a0


	//   ....[1]....
        /*33a8*/ 	.word	0x0001c2f0


	//   ....[2]....
        /*33ac*/ 	.word	0x0001c590


	//----- nvinfo : EIATTR_MAX_THREADS
	.align		4
.L_727:
        /*33b0*/ 	.byte	0x04, 0x05
        /*33b2*/ 	.short	(.L_729 - .L_728)
.L_728:
        /*33b4*/ 	.word	0x00000280
        /*33b8*/ 	.word	0x00000001
        /*33bc*/ 	.word	0x00000001


	//----- nvinfo : EIATTR_CRS_STACK_SIZE
	.align		4
.L_729:
        /*33c0*/ 	.byte	0x04, 0x1e
        /*33c2*/ 	.short	(.L_731 - .L_730)
.L_730:
        /*33c4*/ 	.word	0x00000000


	//----- nvinfo : EIATTR_CBANK_PARAM_SIZE
	.align		4
.L_731:
        /*33c8*/ 	.byte	0x03, 0x19
        /*33ca*/ 	.short	0x00b8


	//----- nvinfo : EIATTR_PARAM_CBANK
	.align		4
        /*33cc*/ 	.byte	0x04, 0x0a
        /*33ce*/ 	.short	(.L_733 - .L_732)
	.align		4
.L_732:
        /*33d0*/ 	.word	index@(.nv.constant0._Z35group_norm_nhwc_bwd_one_pass_kernelI11Bf16IOFp16WLi512ELi160ELi640EEv26Group_norm_nhwc_bwd_params)
        /*33d4*/ 	.short	0x0210
        /*33d6*/ 	.short	0x00b8


	//----- nvinfo : EIATTR_SW_WAR
	.align		4
.L_733:
        /*33d8*/ 	.byte	0x04, 0x36
        /*33da*/ 	.short	(.L_735 - .L_734)
.L_734:
        /*33dc*/ 	.word	0x00000008
.L_735:


//--------------------- .nv.info._Z35group_norm_nhwc_bwd_one_pass_kernelI11Fp16IOFp32WLi64ELi160ELi640EEv26Group_norm_nhwc_bwd_params --------------------------
	.section	.nv.info._Z35group_norm_nhwc_bwd_one_pass_kernelI11Fp16IOFp32WLi64ELi160ELi640EEv26Group_norm_nhwc_bwd_params,"",@"SHT_CUDA_INFO"
	.sectionflags	@""
	.align	4


	//----- nvinfo : EIATTR_CUDA_API_VERSION
	.align		4
        /*0000*/ 	.byte	0x04, 0x37
        /*0002*/ 	.short	(.L_737 - .L_736)
.L_736:
        /*0004*/ 	.word	0x00000082


	//----- nvinfo : EIATTR_KPARAM_INFO
	.align		4
.L_737:
        /*0008*/ 	.byte	0x04, 0x17
        /*000a*/ 	.short	(.L_739 - .L_738)
.L_738:
        /*000c*/ 	.word	0x00000000
        /*0010*/ 	.short	0x0000
        /*0012*/ 	.short	0x0000
        /*0014*/ 	.byte	0x00, 0xf0, 0xe1, 0x02


	//----- nvinfo : EIATTR_SPARSE_MMA_MASK
	.align		4
.L_739:
        /*0018*/ 	.byte	0x03, 0x50
        /*001a*/ 	.short	0x0000


	//----- nvinfo : EIATTR_MAXREG_COUNT
	.align		4
        /*001c*/ 	.byte	0x03, 0x1b
        /*001e*/ 	.short	0x0060


	//----- nvinfo : EIATTR_NUM_BARRIERS
	.align		4
        /*0020*/ 	.byte	0x02, 0x4c
        /*0022*/ 	.byte	0x01
	.zero		1


	//----- nvinfo : EIATTR_MERCURY_ISA_VERSION
	.align		4
        /*0024*/ 	.byte	0x03, 0x5f
        /*0026*/ 	.short	0x0101


	//----- nvinfo : EIATTR_INT_WARP_WIDE_INSTR_OFFSETS
	.align		4
        /*0028*/ 	.byte	0x04, 0x31
        /*002a*/ 	.short	(.L_741 - .L_740)


	//   ....[0]....
.L_740:
        /*002c*/ 	.word	0x00002ee0


	//   ....[1]....
        /*0030*/ 	.word	0x00005b10


	//----- nvinfo : EIATTR_COOP_GROUP_MASK_REGIDS
	.align		4
.L_741:
        /*0034*/ 	.byte	0x04, 0x29
        /*0036*/ 	.short	(.L_743 - .L_742)


	//   ....[0]....
.L_742:
        /*0038*/ 	.word	0xffffffff


	//   ....[1]....
        /*003c*/ 	.word	0xffffffff


	//   ....[2]....
        /*0040*/ 	.word	0xffffffff


	//   ....[3]....
        /*0044*/ 	.word	0xffffffff


	//   ....[4]....
        /*0048*/ 	.word	0xffffffff


	//   ....[5]....
        /*004c*/ 	.word	0xffffffff


	//   ....[6]....
        /*0050*/ 	.word	0xffffffff


	//   ....[7]....
        /*0054*/ 	.word	0xffffffff


	//   ....[8]....
        /*0058*/ 	.word	0xffffffff


	//   ....[9]....
        /*005c*/ 	.word	0xffffffff


	//----- nvinfo : EIATTR_COOP_GROUP_INSTR_OFFSETS
	.align		4
.L_743:
        /*0060*/ 	.byte	0x04, 0x28
        /*0062*/ 	.short	(.L_745 - .L_744)


	//   ....[0]....
.L_744:
        /*0064*/ 	.word	0x00002520


	//   ....[1]....
        /*0068*/ 	.word	0x00002560


	//   ....[2]....
        /*006c*/ 	.word	0x000025d0


	//   ....[3]....
        /*0070*/ 	.word	0x000025f0


	//   ....[4]....
        /*0074*/ 	.word	0x00002620


	//   ....[5]....
        /*0078*/ 	.word	0x00002640


	//   ....[6]....
        /*007c*/ 	.word	0x00002670


	//   ....[7]....
        /*0080*/ 	.word	0x00002690


	//   ....[8]....
        /*0084*/ 	.word	0x000026c0


	//   ....[9]....
        /*0088*/ 	.word	0x000026e0


	//----- nvinfo : EIATTR_EXIT_INSTR_OFFSETS
	.align		4
.L_745:
        /*008c*/ 	.byte	0x04, 0x1c
        /*008e*/ 	.short	(.L_747 - .L_746)


	//   ....[0]....
.L_746:
        /*0090*/ 	.word	0x00005c00


	//   ....[1]....
        /*0094*/ 	.word	0x00005d40


	//   ....[2]....
        /*0098*/ 	.word	0x00005f80


	//----- nvinfo : EIATTR_MAX_THREADS
	.align		4
.L_747:
        /*009c*/ 	.byte	0x04, 0x05
        /*009e*/ 	.short	(.L_749 - .L_748)
.L_748:
        /*00a0*/ 	.word	0x00000280
        /*00a4*/ 	.word	0x00000001
        /*00a8*/ 	.word	0x00000001


	//----- nvinfo : EIATTR_CRS_STACK_SIZE
	.align		4
.L_749:
        /*00ac*/ 	.byte	0x04, 0x1e
        /*00ae*/ 	.short	(.L_751 - .L_750)
.L_750:
        /*00b0*/ 	.word	0x00000000


	//----- nvinfo : EIATTR_CBANK_PARAM_SIZE
	.align		4
.L_751:
        /*00b4*/ 	.byte	0x03, 0x19
        /*00b6*/ 	.short	0x00b8


	//----- nvinfo : EIATTR_PARAM_CBANK
	.align		4
        /*00b8*/ 	.byte	0x04, 0x0a
        /*00ba*/ 	.short	(.L_753 - .L_752)
	.align		4
.L_752:
        /*00bc*/ 	.word	index@(.nv.constant0._Z35group_norm_nhwc_bwd_one_pass_kernelI11Fp16IOFp32WLi64ELi160ELi640EEv26Group_norm_nhwc_bwd_params)
        /*00c0*/ 	.short	0x0210
        /*00c2*/ 	.short	0x00b8


	//----- nvinfo : EIATTR_SW_WAR
	.align		4
.L_753:
        /*00c4*/ 	.byte	0x04, 0x36
        /*00c6*/ 	.short	(.L_755 - .L_754)
.L_754:
        /*00c8*/ 	.word	0x00000008
.L_755:


//--------------------- .nv.info._Z35group_norm_nhwc_bwd_one_pass_kernelI11Fp16IOFp32WLi128ELi160ELi640EEv26Group_norm_nhwc_bwd_params --------------------------
	.section	.nv.info._Z35group_norm_nhwc_bwd_one_pass_kernelI11Fp16IOFp32WLi128ELi160ELi640EEv26Group_norm_nhwc_bwd_params,"",@"SHT_CUDA_INFO"
	.sectionflags	@""
	.align	4


	//----- nvinfo : EIATTR_CUDA_API_VERSION
	.align		4
        /*0000*/ 	.byte	0x04, 0x37
        /*0002*/ 	.short	(.L_757 - .L_756)
.L_756:
        /*0004*/ 	.word	0x00000082


	//----- nvinfo : EIATTR_KPARAM_INFO
	.align		4
.L_757:
        /*0008*/ 	.byte	0x04, 0x17
        /*000a*/ 	.short	(.L_759 - .L_758)
.L_758:
        /*000c*/ 	.word	0x00000000
        /*0010*/ 	.short	0x0000
        /*0012*/ 	.short	0x0000
        /*0014*/ 	.byte	0x00, 0xf0, 0xe1, 0x02


	//----- nvinfo : EIATTR_SPARSE_MMA_MASK
	.align		4
.L_759:
        /*0018*/ 	.byte	0x03, 0x50
        /*001a*/ 	.short	0x0000


	//----- nvinfo : EIATTR_MAXREG_COUNT
	.align		4
        /*001c*/ 	.byte	0x03, 0x1b
        /*001e*/ 	.short	0x0060


	//----- nvinfo : EIATTR_NUM_BARRIERS
	.align		4
        /*0020*/ 	.byte	0x02, 0x4c
        /*0022*/ 	.byte	0x01
	.zero		1


	//----- nvinfo : EIATTR_MERCURY_ISA_VERSION
	.align		4
        /*0024*/ 	.byte	0x03, 0x5f
        /*0026*/ 	.short	0x0101


	//----- nvinfo : EIATTR_INT_WARP_WIDE_INSTR_OFFSETS
	.align		4
        /*0028*/ 	.byte	0x04, 0x31
        /*002a*/ 	.short	(.L_761 - .L_760)


	//   ....[0]....
.L_760:
        /*002c*/ 	.word	0x00004da0


	//   ....[1]....
        /*0030*/ 	.word	0x00009420


	//----- nvinfo : EIATTR_COOP_GROUP_MASK_REGIDS
	.align		4
.L_761:
        /*0034*/ 	.byte	0x04, 0x29
        /*0036*/ 	.short	(.L_763 - .L_762)


	//   ....[0]....
.L_762:
        /*0038*/ 	.word	0xffffffff


	//   ....[1]....
        /*003c*/ 	.word	0xffffffff


	//   ....[2]....
        /*0040*/ 	.word	0xffffffff


	//   ....[3]....
        /*0044*/ 	.word	0xffffffff


	//   ....[4]....
        /*0048*/ 	.word	0xffffffff


	//   ....[5]....
        /*004c*/ 	.word	0xffffffff


	//   ....[6]....
        /*0050*/ 	.word	0xffffffff


	//   ....[7]....
        /*0054*/ 	.word	0xffffffff


	//   ....[8]....
        /*0058*/ 	.word	0xffffffff


	//   ....[9]....
        /*005c*/ 	.word	0xffffffff


	//----- nvinfo : EIATTR_COOP_GROUP_INSTR_OFFSETS
	.align		4
.L_763:
        /*0060*/ 	.byte	0x04, 0x28
        /*0062*/ 	.short	(.L_765 - .L_764)


	//   ....[0]....
.L_764:
        /*0064*/ 	.word	0x00004320


	//   ....[1]....
        /*0068*/ 	.word	0x00004360


	//   ....[2]....
        /*006c*/ 	.word	0x00004440


	//   ....[3]....
        /*0070*/ 	.word	0x00004460


	//   ....[4]....
        /*0074*/ 	.word	0x00004490


	//   ....[5]....
        /*0078*/ 	.word	0x000044b0


	//   ....[6]....
        /*007c*/ 	.word	0x000044e0


	//   ....[7]....
        /*0080*/ 	.word	0x00004500


	//   ....[8]....
        /*0084*/ 	.word	0x00004530


	//   ....[9]....
        /*0088*/ 	.word	0x00004550


	//----- nvinfo : EIATTR_EXIT_INSTR_OFFSETS
	.align		4
.L_765:
        /*008c*/ 	.byte	0x04, 0x1c
        /*008e*/ 	.short	(.L_767 - .L_766)


	//   ....[0]....
.L_766:
        /*0090*/ 	.word	0x00009510


	//   ....[1]....
        /*0094*/ 	.word	0x00009650


	//   ....[2]....
        /*0098*/ 	.word	0x00009890


	//----- nvinfo : EIATTR_MAX_THREADS
	.align		4
.L_767:
        /*009c*/ 	.byte	0x04, 0x05
        /*009e*/ 	.short	(.L_769 - .L_768)
.L_768:
        /*00a0*/ 	.word	0x00000280
        /*00a4*/ 	.word	0x00000001
        /*00a8*/ 	.word	0x00000001


	//----- nvinfo : EIATTR_CRS_STACK_SIZE
	.align		4
.L_769:
        /*00ac*/ 	.byte	0x04, 0x1e
        /*00ae*/ 	.short	(.L_771 - .L_770)
.L_770:
        /*00b0*/ 	.word	0x00000000


	//----- nvinfo : EIATTR_CBANK_PARAM_SIZE
	.align		4
.L_771:
        /*00b4*/ 	.byte	0x03, 0x19
        /*00b6*/ 	.short	0x00b8


	//----- nvinfo : EIATTR_PARAM_CBANK
	.align		4
        /*00b8*/ 	.byte	0x04, 0x0a
        /*00ba*/ 	.short	(.L_773 - .L_772)
	.align		4
.L_772:
        /*00bc*/ 	.word	index@(.nv.constant0._Z35group_norm_nhwc_bwd_one_pass_kernelI11Fp16IOFp32WLi128ELi160ELi640EEv26Group_norm_nhwc_bwd_params)
        /*00c0*/ 	.short	0x0210
        /*00c2*/ 	.short	0x00b8


	//----- nvinfo : EIATTR_SW_WAR
	.align		4
.L_773:
        /*00c4*/ 	.byte	0x04, 0x36
        /*00c6*/ 	.short	(.L_775 - .L_774)
.L_774:
        /*00c8*/ 	.word	0x00000008
.L_775:


//--------------------- .nv.info._Z35group_norm_nhwc_bwd_one_pass_kernelI11Fp16IOFp32WLi256ELi160ELi640EEv26Group_norm_nhwc_bwd_params --------------------------
	.section	.nv.info._Z35group_norm_nhwc_bwd_one_pass_kernelI11Fp16IOFp32WLi256ELi160ELi640EEv26Group_norm_nhwc_bwd_params,"",@"SHT_CUDA_INFO"
	.sectionflags	@""
	.align	4


	//----- nvinfo : EIATTR_CUDA_API_VERSION
	.align		4
        /*0000*/ 	.byte	0x04, 0x37
        /*0002*/ 	.short	(.L_777 - .L_776)
.L_776:
        /*0004*/ 	.word	0x00000082


	//----- nvinfo : EIATTR_KPARAM_INFO
	.align		4
.L_777:
        /*0008*/ 	.byte	0x04, 0x17
        /*000a*/ 	.short	(.L_779 - .L_778)
.L_778:
        /*000c*/ 	.word	0x00000000
        /*0010*/ 	.short	0x0000
        /*0012*/ 	.short	0x0000
        /*0014*/ 	.byte	0x00, 0xf0, 0xe1, 0x02


	//----- nvinfo : EIATTR_SPARSE_MMA_MASK
	.align		4
.L_779:
        /*0018*/ 	.byte	0x03, 0x50
        /*001a*/ 	.short	0x0000


	//----- nvinfo : EIATTR_MAXREG_COUNT
	.align		4
        /*001c*/ 	.byte	0x03, 0x1b
        /*001e*/ 	.short	0x0060


	//----- nvinfo : EIATTR_NUM_BARRIERS
	.align		4
        /*0020*/ 	.byte	0x02, 0x4c
        /*0022*/ 	.byte	0x01
	.zero		1


	//----- nvinfo : EIATTR_ANNOTATIONS
	.align		4
        /*0024*/ 	.byte	0x04, 0x55
        /*0026*/ 	.short	(.L_781 - .L_780)


	//   ....[0]....
.L_780:
        /*0028*/ 	.word	0x00000001
        /*002c*/ 	.byte	0xc0, 0x01, 0x00, 0x00, 0x01, 0x00, 0x00, 0x00, 0xf0, 0x02, 0x00, 0x00, 0x01, 0x00, 0x00, 0x00
        /*003c*/ 	.byte	0xd0, 0x03, 0x00, 0x00, 0x01, 0x00, 0x00, 0x00, 0x70, 0x80, 0x00, 0x00, 0x01, 0x00, 0x00, 0x00
        /*004c*/ 	.byte	0x70, 0x82, 0x00, 0x00, 0x01, 0x00, 0x00, 0x00, 0x80, 0x82, 0x00, 0x00


	//----- nvinfo : EIATTR_MERCURY_ISA_VERSION
	.align		4
.L_781:
        /*0058*/ 	.byte	0x03, 0x5f
        /*005a*/ 	.short	0x0101


	//----- nvinfo : EIATTR_INT_WARP_WIDE_INSTR_OFFSETS
	.align		4
        /*005c*/ 	.byte	0x04, 0x31
        /*005e*/ 	.short	(.L_783 - .L_782)


	//   ....[0]....
.L_782:
        /*0060*/ 	.word	0x00008c60


	//   ....[1]....
        /*0064*/ 	.word	0x00008f40


	//   ....[2]....
        /*0068*/ 	.word	0x00008ff0


	//   ....[3]....
        /*006c*/ 	.word	0x00009000


	//   ....[4]....
        /*0070*/ 	.word	0x000090e0


	//   ....[5]....
        /*0074*/ 	.word	0x000091a0


	//   ....[6]....
        /*0078*/ 	.word	0x00009230


	//   ....[7]....
        /*007c*/ 	.word	0x000092c0


	//   ....[8]....
        /*0080*/ 	.word	0x00009380


	//   ....[9]....
        /*0084*/ 	.word	0x00009410


	//   ....[10]....
        /*0088*/ 	.word	0x000094a0


	//   ....[11]....
        /*008c*/ 	.word	0x00009560


	//   ....[12]....
        /*0090*/ 	.word	0x000095c0


	//   ....[13]....
        /*0094*/ 	.word	0x00009670


	//   ....[14]....
        /*0098*/ 	.word	0x00009770


	//   ....[15]....
        /*009c*/ 	.word	0x00009790


	//   ....[16]....
        /*00a0*/ 	.word	0x00009850


	//   ....[17]....
        /*00a4*/ 	.word	0x000099c0


	//   ....[18]....
        /*00a8*/ 	.word	0x00009a80


	//   ....[19]....
        /*00ac*/ 	.word	0x00009a90


	//   ....[20]....
        /*00b0*/ 	.word	0x00009aa0


	//   ....[21]....
        /*00b4*/ 	.word	0x00009c10


	//   ....[22]....
        /*00b8*/ 	.word	0x00009cc0


	//   ....[23]....
        /*00bc*/ 	.word	0x00009ce0


	//   ....[24]....
        /*00c0*/ 	.word	0x00009d10


	//   ....[25]....
        /*00c4*/ 	.word	0x00009f20


	//   ....[26]....
        /*00c8*/ 	.word	0x00009fe0


	//   ....[27]....
        /*00cc*/ 	.word	0x0000a040


	//   ....[28]....
        /*00d0*/ 	.word	0x0000a070


	//   ....[29]....
        /*00d4*/ 	.word	0x0000a320


	//   ....[30]....
        /*00d8*/ 	.word	0x0000a3c0


	//   ....[31]....
        /*00dc*/ 	.word	0x00011560


	//----- nvinfo : EIATTR_COOP_GROUP_MASK_REGIDS
	.align		4
.L_783:
        /*00e0*/ 	.byte	0x04, 0x29
        /*00e2*/ 	.short	(.L_785 - .L_784)


	//   ....[0]....
.L_784:
        /*00e4*/ 	.word	0xffffffff


	//   ....[1]....
        /*00e8*/ 	.word	0xffffffff


	//   ....[2]....
        /*00ec*/ 	.word	0xffffffff


	//   ....[3]....
        /*00f0*/ 	.word	0xffffffff


	//   ....[4]....
        /*00f4*/ 	.word	0xffffffff


	//   ....[5]....
        /*00f8*/ 	.word	0xffffffff


	//   ....[6]....
        /*00fc*/ 	.word	0xffffffff


	//   ....[7]....
        /*0100*/ 	.word	0xffffffff


	//   ....[8]....
        /*0104*/ 	.word	0xffffffff


	//   ....[9]....
        /*0108*/ 	.word	0xffffffff


	//----- nvinfo : EIATTR_COOP_GROUP_INSTR_OFFSETS
	.align		4
.L_785:
        /*010c*/ 	.byte	0x04, 0x28
        /*010e*/ 	.short	(.L_787 - .L_786)


	//   ....[0]....
.L_786:
        /*0110*/ 	.word	0x00008100


	//   ....[1]....
        /*0114*/ 	.word	0x00008110


	//   ....[2]....
        /*0118*/ 	.word	0x00008160


	//   ....[3]....
        /*011c*/ 	.word	0x00008170


	//   ....[4]....
        /*0120*/ 	.word	0x000081a0


	//   ....[5]....
        /*0124*/ 	.word	0x000081c0


	//   ....[6]....
        /*0128*/ 	.word	0x000081f0


	//   ....[7]....
        /*012c*/ 	.word	0x00008210


	//   ....[8]....
        /*0130*/ 	.word	0x000082a0


	//   ....[9]....
        /*0134*/ 	.word	0x000082b0


	//----- nvinfo : EIATTR_EXIT_INSTR_OFFSETS
	.align		4
.L_787:
        /*0138*/ 	.byte	0x04, 0x1c
        /*013a*/ 	.short	(.L_789 - .L_788)


	//   ....[0]....
.L_788:
        /*013c*/ 	.word	0x00011650


	//   ....[1]....
        /*0140*/ 	.word	0x00011790


	//   ....[2]....
        /*0144*/ 	.word	0x000119d0


	//----- nvinfo : EIATTR_MAX_THREADS
	.align		4
.L_789:
        /*0148*/ 	.byte	0x04, 0x05
        /*014a*/ 	.short	(.L_791 - .L_790)
.L_790:
        /*014c*/ 	.word	0x00000280
        /*0150*/ 	.word	0x00000001
        /*0154*/ 	.word	0x00000001


	//----- nvinfo : EIATTR_CRS_STACK_SIZE
	.align		4
.L_791:
        /*0158*/ 	.byte	0x04, 0x1e
        /*015a*/ 	.short	(.L_793 - .L_792)
.L_792:
        /*015c*/ 	.word	0x00000000


	//----- nvinfo : EIATTR_CBANK_PARAM_SIZE
	.align		4
.L_793:
        /*0160*/ 	.byte	0x03, 0x19
        /*0162*/ 	.short	0x00b8


	//----- nvinfo : EIATTR_PARAM_CBANK
	.align		4
        /*0164*/ 	.byte	0x04, 0x0a
        /*0166*/ 	.short	(.L_795 - .L_794)
	.align		4
.L_794:
        /*0168*/ 	.word	index@(.nv.constant0._Z35group_norm_nhwc_bwd_one_pass_kernelI11Fp16IOFp32WLi256ELi160ELi640EEv26Group_norm_nhwc_bwd_params)
        /*016c*/ 	.short	0x0210
        /*016e*/ 	.short	0x00b8


	//----- nvinfo : EIATTR_SW_WAR
	.align		4
.L_795:
        /*0170*/ 	.byte	0x04, 0x36
        /*0172*/ 	.short	(.L_797 - .L_796)
.L_796:
        /*0174*/ 	.word	0x00000008
.L_797:


//--------------------- .nv.info._Z35group_norm_nhwc_bwd_one_pass_kernelI11Fp16IOFp32WLi512ELi160ELi640EEv26Group_norm_nhwc_bwd_params --------------------------
	.section	.nv.info._Z35group_norm_nhwc_bwd_one_pass_kernelI11Fp16IOFp32WLi512ELi160ELi640EEv26Group_norm_nhwc_bwd_params,"",@"SHT_CUDA_INFO"
	.sectionflags	@""
	.align	4


	//----- nvinfo : EIATTR_CUDA_API_VERSION
	.align		4
        /*0000*/ 	.byte	0x04, 0x37
        /*0002*/ 	.short	(.L_799 - .L_798)
.L_798:
        /*0004*/ 	.word	0x00000082


	//----- nvinfo : EIATTR_KPARAM_INFO
	.align		4
.L_799:
        /*0008*/ 	.byte	0x04, 0x17
        /*000a*/ 	.short	(.L_801 - .L_800)
.L_800:
        /*000c*/ 	.word	0x00000000
        /*0010*/ 	.short	0x0000
        /*0012*/ 	.short	0x0000
        /*0014*/ 	.byte	0x00, 0xf0, 0xe1, 0x02


	//----- nvinfo : EIATTR_SPARSE_MMA_MASK
	.align		4
.L_801:
        /*0018*/ 	.byte	0x03, 0x50
        /*001a*/ 	.short	0x0000


	//----- nvinfo : EIATTR_MAXREG_COUNT
	.align		4
        /*001c*/ 	.byte	0x03, 0x1b
        /*001e*/ 	.short	0x0060


	//----- nvinfo : EIATTR_NUM_BARRIERS
	.align		4
        /*0020*/ 	.byte	0x02, 0x4c
        /*0022*/ 	.byte	0x01
	.zero		1


	//----- nvinfo : EIATTR_ANNOTATIONS
	.align		4
        /*0024*/ 	.byte	0x04, 0x55
        /*0026*/ 	.short	(.L_803 - .L_802)


	//   ....[0]....
.L_802:
        /* <DEDUP_REMOVED lines=864> */


	//----- nvinfo : EIATTR_MERCURY_ISA_VERSION
	.align		4
.L_803:
        /*3610*/ 	.byte	0x03, 0x5f
        /*3612*/ 	.short	0x0101


	//----- nvinfo : EIATTR_INT_WARP_WIDE_INSTR_OFFSETS
	.align		4
        /*3614*/ 	.byte	0x04, 0x31
        /*3616*/ 	.short	(.L_805 - .L_804)


	//   ....[0]....
.L_804:
        /*3618*/ 	.word	0x0001b8c0


	//   ....[1]....
        /*361c*/ 	.word	0x0001d3c0


	//----- nvinfo : EIATTR_COOP_GROUP_MASK_REGIDS
	.align		4
.L_805:
        /*3620*/ 	.byte	0x04, 0x29
        /*3622*/ 	.short	(.L_807 - .L_806)


	//   ....[0]....
.L_806:
        /*3624*/ 	.word	0xffffffff


	//   ....[1]....
        /*3628*/ 	.word	0xffffffff


	//   ....[2]....
        /*362c*/ 	.word	0xffffffff


	//   ....[3]....
        /*3630*/ 	.word	0xffffffff


	//   ....[4]....
        /*3634*/ 	.word	0xffffffff


	//   ....[5]....
        /*3638*/ 	.word	0xffffffff


	//   ....[6]....
        /*363c*/ 	.word	0xffffffff


	//   ....[7]....
        /*3640*/ 	.word	0xffffffff


	//   ....[8]....
        /*3644*/ 	.word	0xffffffff


	//   ....[9]....
        /*3648*/ 	.word	0xffffffff


	//----- nvinfo : EIATTR_COOP_GROUP_INSTR_OFFSETS
	.align		4
.L_807:
        /*364c*/ 	.byte	0x04, 0x28
        /*364e*/ 	.short	(.L_809 - .L_808)


	//   ....[0]....
.L_808:
        /*3650*/ 	.word	0x0001a270


	//   ....[1]....
        /*3654*/ 	.word	0x0001a2a0


	//   ....[2]....
        /*3658*/ 	.word	0x0001a4c0


	//   ....[3]....
        /*365c*/ 	.word	0x0001a4e0


	//   ....[4]....
        /*3660*/ 	.word	0x0001a6c0


	//   ....[5]....
        /*3664*/ 	.word	0x0001aab0


	//   ....[6]....
        /*3668*/ 	.word	0x0001ab00


	//   ....[7]....
        /*366c*/ 	.word	0x0001ac90


	//   ....[8]....
        /*3670*/ 	.word	0x0001ad20


	//   ....[9]....
        /*3674*/ 	.word	0x0001af30


	//----- nvinfo : EIATTR_EXIT_INSTR_OFFSETS
	.align		4
.L_809:
        /*3678*/ 	.byte	0x04, 0x1c
        /*367a*/ 	.short	(.L_811 - .L_810)


	//   ....[0]....
.L_810:
        /*367c*/ 	.word	0x0001d450


	//   ....[1]....
        /*3680*/ 	.word	0x0001d5a0


	//   ....[2]....
        /*3684*/ 	.word	0x0001d820


	//----- nvinfo : EIATTR_MAX_THREADS
	.align		4
.L_811:
        /*3688*/ 	.byte	0x04, 0x05
        /*368a*/ 	.short	(.L_813 - .L_812)
.L_812:
        /*368c*/ 	.word	0x00000280
        /*3690*/ 	.word	0x00000001
        /*3694*/ 	.word	0x00000001


	//----- nvinfo : EIATTR_CRS_STACK_SIZE
	.align		4
.L_813:
        /*3698*/ 	.byte	0x04, 0x1e
        /*369a*/ 	.short	(.L_815 - .L_814)
.L_814:
        /*369c*/ 	.word	0x00000000


	//----- nvinfo : EIATTR_CBANK_PARAM_SIZE
	.align		4
.L_815:
        /*36a0*/ 	.byte	0x03, 0x19
        /*36a2*/ 	.short	0x00b8


	//----- nvinfo : EIATTR_PARAM_CBANK
	.align		4
        /*36a4*/ 	.byte	0x04, 0x0a
        /*36a6*/ 	.short	(.L_817 - .L_816)
	.align		4
.L_816:
        /*36a8*/ 	.word	index@(.nv.constant0._Z35group_norm_nhwc_bwd_one_pass_kernelI11Fp16IOFp32WLi512ELi160ELi640EEv26Group_norm_nhwc_bwd_params)
        /*36ac*/ 	.short	0x0210
        /*36ae*/ 	.short	0x00b8


	//----- nvinfo : EIATTR_SW_WAR
	.align		4
.L_817:
        /*36b0*/ 	.byte	0x04, 0x36
        /*36b2*/ 	.short	(.L_819 - .L_818)
.L_818:
        /*36b4*/ 	.word	0x00000008
.L_819:


//--------------------- .nv.info._Z35group_norm_nhwc_bwd_one_pass_kernelI11Fp16IOBf16WLi64ELi160ELi640EEv26Group_norm_nhwc_bwd_params --------------------------
	.section	.nv.info._Z35group_norm_nhwc_bwd_one_pass_kernelI11Fp16IOBf16WLi64ELi160ELi640EEv26Group_norm_nhwc_bwd_params,"",@"SHT_CUDA_INFO"
	.sectionflags	@""
	.align	4


	//----- nvinfo : EIATTR_CUDA_API_VERSION
	.align		4
        /*0000*/ 	.byte	0x04, 0x37
        /*0002*/ 	.short	(.L_821 - .L_820)
.L_820:
        /*0004*/ 	.word	0x00000082


	//----- nvinfo : EIATTR_KPARAM_INFO
	.align		4
.L_821:
        /*0008*/ 	.byte	0x04, 0x17
        /*000a*/ 	.short	(.L_823 - .L_822)
.L_822:
        /*000c*/ 	.word	0x00000000
        /*0010*/ 	.short	0x0000
        /*0012*/ 	.short	0x0000
        /*0014*/ 	.byte	0x00, 0xf0, 0xe1, 0x02


	//----- nvinfo : EIATTR_SPARSE_MMA_MASK
	.align		4
.L_823:
        /*0018*/ 	.byte	0x03, 0x50
        /*001a*/ 	.short	0x0000


	//----- nvinfo : EIATTR_MAXREG_COUNT
	.align		4
        /*001c*/ 	.byte	0x03, 0x1b
        /*001e*/ 	.short	0x0060


	//----- nvinfo : EIATTR_NUM_BARRIERS
	.align		4
        /*0020*/ 	.byte	0x02, 0x4c
        /*0022*/ 	.byte	0x01
	.zero		1


	//----- nvinfo : EIATTR_MERCURY_ISA_VERSION
	.align		4
        /*0024*/ 	.byte	0x03, 0x5f
        /*0026*/ 	.short	0x0101


	//----- nvinfo : EIATTR_INT_WARP_WIDE_INSTR_OFFSETS
	.align		4
        /*0028*/ 	.byte	0x04, 0x31
        /*002a*/ 	.short	(.L_825 - .L_824)


	//   ....[0]....
.L_824:
        /*002c*/ 	.word	0x00002f80


	//   ....[1]....
        /*0030*/ 	.word	0x00005bb0


	//----- nvinfo : EIATTR_COOP_GROUP_MASK_REGIDS
	.align		4
.L_825:
        /*0034*/ 	.byte	0x04, 0x29
        /*0036*/ 	.short	(.L_827 - .L_826)


	//   ....[0]....
.L_826:
        /*0038*/ 	.word	0xffffffff


	//   ....[1]....
        /*003c*/ 	.word	0xffffffff


	//   ....[2]....
        /*0040*/ 	.word	0xffffffff


	//   ....[3]....
        /*0044*/ 	.word	0xffffffff


	//   ....[4]....
        /*0048*/ 	.word	0xffffffff


	//   ....[5]....
        /*004c*/ 	.word	0xffffffff


	//   ....[6]....
        /*0050*/ 	.word	0xffffffff


	//   ....[7]....
        /*0054*/ 	.word	0xffffffff


	//   ....[8]....
        /*0058*/ 	.word	0xffffffff


	//   ....[9]....
        /*005c*/ 	.word	0xffffffff


	//----- nvinfo : EIATTR_COOP_GROUP_INSTR_OFFSETS
	.align		4
.L_827:
        /*0060*/ 	.byte	0x04, 0x28
        /*0062*/ 	.short	(.L_829 - .L_828)


	//   ....[0]....
.L_828:
        /*0064*/ 	.word	0x000025c0


	//   ....[1]....
        /*0068*/ 	.word	0x00002600


	//   ....[2]....
        /*006c*/ 	.word	0x00002670


	//   ....[3]....
        /*0070*/ 	.word	0x00002690


	//   ....[4]....
        /*0074*/ 	.word	0x000026c0


	//   ....[5]....
        /*0078*/ 	.word	0x000026e0


	//   ....[6]....
        /*007c*/ 	.word	0x00002710


	//   ....[7]....
        /*0080*/ 	.word	0x00002730


	//   ....[8]....
        /*0084*/ 	.word	0x00002760


	//   ....[9]....
        /*0088*/ 	.word	0x00002780


	//----- nvinfo : EIATTR_EXIT_INSTR_OFFSETS
	.align		4
.L_829:
        /*008c*/ 	.byte	0x04, 0x1c
        /*008e*/ 	.short	(.L_831 - .L_830)


	//   ....[0]....
.L_830:
        /*0090*/ 	.word	0x00005ca0


	//   ....[1]....
        /*0094*/ 	.word	0x00005de0


	//   ....[2]....
        /*0098*/ 	.word	0x00006040


	//----- nvinfo : EIATTR_MAX_THREADS
	.align		4
.L_831:
        /*009c*/ 	.byte	0x04, 0x05
        /*009e*/ 	.short	(.L_833 - .L_832)
.L_832:
        /*00a0*/ 	.word	0x00000280
        /*00a4*/ 	.word	0x00000001
        /*00a8*/ 	.word	0x00000001


	//----- nvinfo : EIATTR_CRS_STACK_SIZE
	.align		4
.L_833:
        /*00ac*/ 	.byte	0x04, 0x1e
        /*00ae*/ 	.short	(.L_835 - .L_834)
.L_834:
        /*00b0*/ 	.word	0x00000000


	//----- nvinfo : EIATTR_CBANK_PARAM_SIZE
	.align		4
.L_835:
        /*00b4*/ 	.byte	0x03, 0x19
        /*00b6*/ 	.short	0x00b8


	//----- nvinfo : EIATTR_PARAM_CBANK
	.align		4
        /*00b8*/ 	.byte	0x04, 0x0a
        /*00ba*/ 	.short	(.L_837 - .L_836)
	.align		4
.L_836:
        /*00bc*/ 	.word	index@(.nv.constant0._Z35group_norm_nhwc_bwd_one_pass_kernelI11Fp16IOBf16WLi64ELi160ELi640EEv26Group_norm_nhwc_bwd_params)
        /*00c0*/ 	.short	0x0210
        /*00c2*/ 	.short	0x00b8


	//----- nvinfo : EIATTR_SW_WAR
	.align		4
.L_837:
        /*00c4*/ 	.byte	0x04, 0x36
        /*00c6*/ 	.short	(.L_839 - .L_838)
.L_838:
        /*00c8*/ 	.word	0x00000008
.L_839:


//--------------------- .nv.info._Z35group_norm_nhwc_bwd_one_pass_kernelI11Fp16IOBf16WLi128ELi160ELi640EEv26Group_norm_nhwc_bwd_params --------------------------
	.section	.nv.info._Z35group_norm_nhwc_bwd_one_pass_kernelI11Fp16IOBf16WLi128ELi160ELi640EEv26Group_norm_nhwc_bwd_params,"",@"SHT_CUDA_INFO"
	.sectionflags	@""
	.align	4


	//----- nvinfo : EIATTR_CUDA_API_VERSION
	.align		4
        /*0000*/ 	.byte	0x04, 0x37
        /*0002*/ 	.short	(.L_841 - .L_840)
.L_840:
        /*0004*/ 	.word	0x00000082


	//----- nvinfo : EIATTR_KPARAM_INFO
	.align		4
.L_841:
        /*0008*/ 	.byte	0x04, 0x17
        /*000a*/ 	.short	(.L_843 - .L_842)
.L_842:
        /*000c*/ 	.word	0x00000000
        /*0010*/ 	.short	0x0000
        /*0012*/ 	.short	0x0000
        /*0014*/ 	.byte	0x00, 0xf0, 0xe1, 0x02


	//----- nvinfo : EIATTR_SPARSE_MMA_MASK
	.align		4
.L_843:
        /*0018*/ 	.byte	0x03, 0x50
        /*001a*/ 	.short	0x0000


	//----- nvinfo : EIATTR_MAXREG_COUNT
	.align		4
        /*001c*/ 	.byte	0x03, 0x1b
        /*001e*/ 	.short	0x0060


	//----- nvinfo : EIATTR_NUM_BARRIERS
	.align		4
        /*0020*/ 	.byte	0x02, 0x4c
        /*0022*/ 	.byte	0x01
	.zero		1


	//----- nvinfo : EIATTR_MERCURY_ISA_VERSION
	.align		4
        /*0024*/ 	.byte	0x03, 0x5f
        /*0026*/ 	.short	0x0101


	//----- nvinfo : EIATTR_INT_WARP_WIDE_INSTR_OFFSETS
	.align		4
        /*0028*/ 	.byte	0x04, 0x31
        /*002a*/ 	.short	(.L_845 - .L_844)


	//   ....[0]....
.L_844:
        /*002c*/ 	.word	0x00004e30


	//   ....[1]....
        /*0030*/ 	.word	0x000094b0


	//----- nvinfo : EIATTR_COOP_GROUP_MASK_REGIDS
	.align		4
.L_845:
        /*0034*/ 	.byte	0x04, 0x29
        /*0036*/ 	.short	(.L_847 - .L_846)


	//   ....[0]....
.L_846:
        /*0038*/ 	.word	0xffffffff


	//   ....[1]....
        /*003c*/ 	.word	0xffffffff


	//   ....[2]....
        /*0040*/ 	.word	0xffffffff


	//   ....[3]....
        /*0044*/ 	.word	0xffffffff


	//   ....[4]....
        /*0048*/ 	.word	0xffffffff


	//   ....[5]....
        /*004c*/ 	.word	0xffffffff


	//   ....[6]....
        /*0050*/ 	.word	0xffffffff


	//   ....[7]....
        /*0054*/ 	.word	0xffffffff


	//   ....[8]....
        /*0058*/ 	.word	0xffffffff


	//   ....[9]....
        /*005c*/ 	.word	0xffffffff


	//----- nvinfo : EIATTR_COOP_GROUP_INSTR_OFFSETS
	.align		4
.L_847:
        /*0060*/ 	.byte	0x04, 0x28
        /*0062*/ 	.short	(.L_849 - .L_848)


	//   ....[0]....
.L_848:
        /*0064*/ 	.word	0x000043a0


	//   ....[1]....
        /*0068*/ 	.word	0x000043e0


	//   ....[2]....
        /*006c*/ 	.word	0x000044f0


	//   ....[3]....
        /*0070*/ 	.word	0x00004510


	//   ....[4]....
        /*0074*/ 	.word	0x00004540


	//   ....[5]....
        /*0078*/ 	.word	0x00004560


	//   ....[6]....
        /*007c*/ 	.word	0x00004590


	//   ....[7]....
        /*0080*/ 	.word	0x000045b0


	//   ....[8]....
        /*0084*/ 	.word	0x000045e0


	//   ....[9]....
        /*0088*/ 	.word	0x00004600


	//----- nvinfo : EIATTR_EXIT_INSTR_OFFSETS
	.align		4
.L_849:
        /*008c*/ 	.byte	0x04, 0x1c
        /*008e*/ 	.short	(.L_851 - .L_850)


	//   ....[0]....
.L_850:
        /*0090*/ 	.word	0x000095a0


	//   ....[1]....
        /*0094*/ 	.word	0x000096e0


	//   ....[2]....
        /*0098*/ 	.word	0x00009940


	//----- nvinfo : EIATTR_MAX_THREADS
	.align		4
.L_851:
        /*009c*/ 	.byte	0x04, 0x05
        /*009e*/ 	.short	(.L_853 - .L_852)
.L_852:
        /*00a0*/ 	.word	0x00000280
        /*00a4*/ 	.word	0x00000001
        /*00a8*/ 	.word	0x00000001


	//----- nvinfo : EIATTR_CRS_STACK_SIZE
	.align		4
.L_853:
        /*00ac*/ 	.byte	0x04, 0x1e
        /*00ae*/ 	.short	(.L_855 - .L_854)
.L_854:
        /*00b0*/ 	.word	0x00000000


	//----- nvinfo : EIATTR_CBANK_PARAM_SIZE
	.align		4
.L_855:
        /*00b4*/ 	.byte	0x03, 0x19
        /*00b6*/ 	.short	0x00b8


	//----- nvinfo : EIATTR_PARAM_CBANK
	.align		4
        /*00b8*/ 	.byte	0x04, 0x0a
        /*00ba*/ 	.short	(.L_857 - .L_856)
	.align		4
.L_856:
        /*00bc*/ 	.word	index@(.nv.constant0._Z35group_norm_nhwc_bwd_one_pass_kernelI11Fp16IOBf16WLi128ELi160ELi640EEv26Group_norm_nhwc_bwd_params)
        /*00c0*/ 	.short	0x0210
        /*00c2*/ 	.short	0x00b8


	//----- nvinfo : EIATTR_SW_WAR
	.align		4
.L_857:
        /*00c4*/ 	.byte	0x04, 0x36
        /*00c6*/ 	.short	(.L_859 - .L_858)
.L_858:
        /*00c8*/ 	.word	0x00000008
.L_859:


//--------------------- .nv.info._Z35group_norm_nhwc_bwd_one_pass_kernelI11Fp16IOBf16WLi256ELi160ELi640EEv26Group_norm_nhwc_bwd_params --------------------------
	.section	.nv.info._Z35group_norm_nhwc_bwd_one_pass_kernelI11Fp16IOBf16WLi256ELi160ELi640EEv26Group_norm_nhwc_bwd_params,"",@"SHT_CUDA_INFO"
	.sectionflags	@""
	.align	4


	//----- nvinfo : EIATTR_CUDA_API_VERSION
	.align		4
        /*0000*/ 	.byte	0x04, 0x37
        /*0002*/ 	.short	(.L_861 - .L_860)
.L_860:
        /*0004*/ 	.word	0x00000082


	//----- nvinfo : EIATTR_KPARAM_INFO
	.align		4
.L_861:
        /*0008*/ 	.byte	0x04, 0x17
        /*000a*/ 	.short	(.L_863 - .L_862)
.L_862:
        /*000c*/ 	.word	0x00000000
        /*0010*/ 	.short	0x0000
        /*0012*/ 	.short	0x0000
        /*0014*/ 	.byte	0x00, 0xf0, 0xe1, 0x02


	//----- nvinfo : EIATTR_SPARSE_MMA_MASK
	.align		4
.L_863:
        /*0018*/ 	.byte	0x03, 0x50
        /*001a*/ 	.short	0x0000


	//----- nvinfo : EIATTR_MAXREG_COUNT
	.align		4
        /*001c*/ 	.byte	0x03, 0x1b
        /*001e*/ 	.short	0x0060


	//----- nvinfo : EIATTR_NUM_BARRIERS
	.align		4
        /*0020*/ 	.byte	0x02, 0x4c
        /*0022*/ 	.byte	0x01
	.zero		1


	//----- nvinfo : EIATTR_ANNOTATIONS
	.align		4
        /*0024*/ 	.byte	0x04, 0x55
        /*0026*/ 	.short	(.L_865 - .L_864)


	//   ....[0]....
.L_864:
        /*0028*/ 	.word	0x00000001
        /*002c*/ 	.byte	0xc0, 0x01, 0x00, 0x00, 0x01, 0x00, 0x00, 0x00, 0xf0, 0x02, 0x00, 0x00, 0x01, 0x00, 0x00, 0x00
        /*003c*/ 	.byte	0xd0, 0x03, 0x00, 0x00, 0x01, 0x00, 0x00, 0x00, 0xc0, 0x80, 0x00, 0x00, 0x01, 0x00, 0x00, 0x00
        /*004c*/ 	.byte	0xc0, 0x82, 0x00, 0x00, 0x01, 0x00, 0x00, 0x00, 0xd0, 0x82, 0x00, 0x00


	//----- nvinfo : EIATTR_MERCURY_ISA_VERSION
	.align		4
.L_865:
        /*0058*/ 	.byte	0x03, 0x5f
        /*005a*/ 	.short	0x0101


	//----- nvinfo : EIATTR_INT_WARP_WIDE_INSTR_OFFSETS
	.align		4
        /*005c*/ 	.byte	0x04, 0x31
        /*005e*/ 	.short	(.L_867 - .L_866)


	//   ....[0]....
.L_866:
        /*0060*/ 	.word	0x00008cb0


	//   ....[1]....
        /*0064*/ 	.word	0x00008f90


	//   ....[2]....
        /*0068*/ 	.word	0x00009040


	//   ....[3]....
        /*006c*/ 	.word	0x00009050


	//   ....[4]....
        /*0070*/ 	.word	0x00009130


	//   ....[5]....
        /*0074*/ 	.word	0x000091f0


	//   ....[6]....
        /*0078*/ 	.word	0x00009280


	//   ....[7]....
        /*007c*/ 	.word	0x00009310


	//   ....[8]....
        /*0080*/ 	.word	0x000093d0


	//   ....[9]....
        /*0084*/ 	.word	0x00009460


	//   ....[10]....
        /*0088*/ 	.word	0x000094f0


	//   ....[11]....
        /*008c*/ 	.word	0x000095b0


	//   ....[12]....
        /*0090*/ 	.word	0x00009610


	//   ....[13]....
        /*0094*/ 	.word	0x000096c0


	//   ....[14]....
        /*0098*/ 	.word	0x000097c0


	//   ....[15]....
        /*009c*/ 	.word	0x000097e0


	//   ....[16]....
        /*00a0*/ 	.word	0x000098a0


	//   ....[17]....
        /*00a4*/ 	.word	0x00009a10


	//   ....[18]....
        /*00a8*/ 	.word	0x00009ad0


	//   ....[19]....
        /*00ac*/ 	.word	0x00009ae0


	//   ....[20]....
        /*00b0*/ 	.word	0x00009af0


	//   ....[21]....
        /*00b4*/ 	.word	0x00009c60


	//   ....[22]....
        /*00b8*/ 	.word	0x00009d10


	//   ....[23]....
        /*00bc*/ 	.word	0x00009d30


	//   ....[24]....
        /*00c0*/ 	.word	0x00009d60


	//   ....[25]....
        /*00c4*/ 	.word	0x00009f70


	//   ....[26]....
        /*00c8*/ 	.word	0x0000a030


	//   ....[27]....
        /*00cc*/ 	.word	0x0000a090


	//   ....[28]....
        /*00d0*/ 	.word	0x0000a0c0


	//   ....[29]....
        /*00d4*/ 	.word	0x0000a370


	//   ....[30]....
        /*00d8*/ 	.word	0x0000a410


	//   ....[31]....
        /*00dc*/ 	.word	0x000115b0


	//----- nvinfo : EIATTR_COOP_GROUP_MASK_REGIDS
	.align		4
.L_867:
        /*00e0*/ 	.byte	0x04, 0x29
        /*00e2*/ 	.short	(.L_869 - .L_868)


	//   ....[0]....
.L_868:
        /*00e4*/ 	.word	0xffffffff


	//   ....[1]....
        /*00e8*/ 	.word	0xffffffff


	//   ....[2]....
        /*00ec*/ 	.word	0xffffffff


	//   ....[3]....
        /*00f0*/ 	.word	0xffffffff


	//   ....[4]....
        /*00f4*/ 	.word	0xffffffff


	//   ....[5]....
        /*00f8*/ 	.word	0xffffffff


	//   ....[6]....
        /*00fc*/ 	.word	0xffffffff


	//   ....[7]....
        /*0100*/ 	.word	0xffffffff


	//   ....[8]....
        /*0104*/ 	.word	0xffffffff


	//   ....[9]....
        /*0108*/ 	.word	0xffffffff


	//----- nvinfo : EIATTR_COOP_GROUP_INSTR_OFFSETS
	.align		4
.L_869:
        /*010c*/ 	.byte	0x04, 0x28
        /*010e*/ 	.short	(.L_871 - .L_870)


	//   ....[0]....
.L_870:
        /*0110*/ 	.word	0x00008150


	//   ....[1]....
        /*0114*/ 	.word	0x00008160


	//   ....[2]....
        /*0118*/ 	.word	0x000081b0


	//   ....[3]....
        /*011c*/ 	.word	0x000081c0


	//   ....[4]....
        /*0120*/ 	.word	0x000081f0


	//   ....[5]....
        /*0124*/ 	.word	0x00008210


	//   ....[6]....
        /*0128*/ 	.word	0x00008240


	//   ....[7]....
        /*012c*/ 	.word	0x00008260


	//   ....[8]....
        /*0130*/ 	.word	0x000082f0


	//   ....[9]....
        /*0134*/ 	.word	0x00008300


	//----- nvinfo : EIATTR_EXIT_INSTR_OFFSETS
	.align		4
.L_871:
        /*0138*/ 	.byte	0x04, 0x1c
        /*013a*/ 	.short	(.L_873 - .L_872)


	//   ....[0]....
.L_872:
        /*013c*/ 	.word	0x000116a0


	//   ....[1]....
        /*0140*/ 	.word	0x000117e0


	//   ....[2]....
        /*0144*/ 	.word	0x00011a40


	//----- nvinfo : EIATTR_MAX_THREADS
	.align		4
.L_873:
        /*0148*/ 	.byte	0x04, 0x05
        /*014a*/ 	.short	(.L_875 - .L_874)
.L_874:
        /*014c*/ 	.word	0x00000280
        /*0150*/ 	.word	0x00000001
        /*0154*/ 	.word	0x00000001


	//----- nvinfo : EIATTR_CRS_STACK_SIZE
	.align		4
.L_875:
        /*0158*/ 	.byte	0x04, 0x1e
        /*015a*/ 	.short	(.L_877 - .L_876)
.L_876:
        /*015c*/ 	.word	0x00000000


	//----- nvinfo : EIATTR_CBANK_PARAM_SIZE
	.align		4
.L_877:
        /*0160*/ 	.byte	0x03, 0x19
        /*0162*/ 	.short	0x00b8


	//----- nvinfo : EIATTR_PARAM_CBANK
	.align		4
        /*0164*/ 	.byte	0x04, 0x0a
        /*0166*/ 	.short	(.L_879 - .L_878)
	.align		4
.L_878:
        /*0168*/ 	.word	index@(.nv.constant0._Z35group_norm_nhwc_bwd_one_pass_kernelI11Fp16IOBf16WLi256ELi160ELi640EEv26Group_norm_nhwc_bwd_params)
        /*016c*/ 	.short	0x0210
        /*016e*/ 	.short	0x00b8


	//----- nvinfo : EIATTR_SW_WAR
	.align		4
.L_879:
        /*0170*/ 	.byte	0x04, 0x36
        /*0172*/ 	.short	(.L_881 - .L_880)
.L_880:
        /*0174*/ 	.word	0x00000008
.L_881:


//--------------------- .nv.info._Z35group_norm_nhwc_bwd_one_pass_kernelI11Fp16IOBf16WLi512ELi160ELi640EEv26Group_norm_nhwc_bwd_params --------------------------
	.section	.nv.info._Z35group_norm_nhwc_bwd_one_pass_kernelI11Fp16IOBf16WLi512ELi160ELi640EEv26Group_norm_nhwc_bwd_params,"",@"SHT_CUDA_INFO"
	.sectionflags	@""
	.align	4


	//----- nvinfo : EIATTR_CUDA_API_VERSION
	.align		4
        /*0000*/ 	.byte	0x04, 0x37
        /*0002*/ 	.short	(.L_883 - .L_882)
.L_882:
        /*0004*/ 	.word	0x00000082


	//----- nvinfo : EIATTR_KPARAM_INFO
	.align		4
.L_883:
        /*0008*/ 	.byte	0x04, 0x17
        /*000a*/ 	.short	(.L_885 - .L_884)
.L_884:
        /*000c*/ 	.word	0x00000000
        /*0010*/ 	.short	0x0000
        /*0012*/ 	.short	0x0000
        /*0014*/ 	.byte	0x00, 0xf0, 0xe1, 0x02


	//----- nvinfo : EIATTR_SPARSE_MMA_MASK
	.align		4
.L_885:
        /*0018*/ 	.byte	0x03, 0x50
        /*001a*/ 	.short	0x0000


	//----- nvinfo : EIATTR_MAXREG_COUNT
	.align		4
        /*001c*/ 	.byte	0x03, 0x1b
        /*001e*/ 	.short	0x0060


	//----- nvinfo : EIATTR_NUM_BARRIERS
	.align		4
        /*0020*/ 	.byte	0x02, 0x4c
        /*0022*/ 	.byte	0x01
	.zero		1


	//----- nvinfo : EIATTR_ANNOTATIONS
	.align		4
        /*0024*/ 	.byte	0x04, 0x55
        /*0026*/ 	.short	(.L_887 - .L_886)


	//   ....[0]....
.L_886:
        /* <DEDUP_REMOVED lines=862> */


	//----- nvinfo : EIATTR_MERCURY_ISA_VERSION
	.align		4
.L_887:
        /*35f0*/ 	.byte	0x03, 0x5f
        /*35f2*/ 	.short	0x0101


	//----- nvinfo : EIATTR_INT_WARP_WIDE_INSTR_OFFSETS
	.align		4
        /*35f4*/ 	.byte	0x04, 0x31
        /*35f6*/ 	.short	(.L_889 - .L_888)


	//   ....[0]....
.L_888:
        /*35f8*/ 	.word	0x0001b930


	//   ....[1]....
        /*35fc*/ 	.word	0x0001d430


	//----- nvinfo : EIATTR_COOP_GROUP_MASK_REGIDS
	.align		4
.L_889:
        /*3600*/ 	.byte	0x04, 0x29
        /*3602*/ 	.short	(.L_891 - .L_890)


	//   ....[0]....
.L_890:
        /*3604*/ 	.word	0xffffffff


	//   ....[1]....
        /*3608*/ 	.word	0xffffffff


	//   ....[2]....
        /*360c*/ 	.word	0xffffffff


	//   ....[3]....
        /*3610*/ 	.word	0xffffffff


	//   ....[4]....
        /*3614*/ 	.word	0xffffffff


	//   ....[5]....
        /*3618*/ 	.word	0xffffffff


	//   ....[6]....
        /*361c*/ 	.word	0xffffffff


	//   ....[7]....
        /*3620*/ 	.word	0xffffffff


	//   ....[8]....
        /*3624*/ 	.word	0xffffffff


	//   ....[9]....
        /*3628*/ 	.word	0xffffffff


	//----- nvinfo : EIATTR_COOP_GROUP_INSTR_OFFSETS
	.align		4
.L_891:
        /*362c*/ 	.byte	0x04, 0x28
        /*362e*/ 	.short	(.L_893 - .L_892)


	//   ....[0]....
.L_892:
        /*3630*/ 	.word	0x0001a2e0


	//   ....[1]....
        /*3634*/ 	.word	0x0001a310


	//   ....[2]....
        /*3638*/ 	.word	0x0001a530


	//   ....[3]....
        /*363c*/ 	.word	0x0001a550


	//   ....[4]....
        /*3640*/ 	.word	0x0001a730


	//   ....[5]....
        /*3644*/ 	.word	0x0001ab20


	//   ....[6]....
        /*3648*/ 	.word	0x0001ab70


	//   ....[7]....
        /*364c*/ 	.word	0x0001ad00


	//   ....[8]....
        /*3650*/ 	.word	0x0001ad90


	//   ....[9]....
        /*3654*/ 	.word	0x0001afa0


	//----- nvinfo : EIATTR_EXIT_INSTR_OFFSETS
	.align		4
.L_893:
        /*3658*/ 	.byte	0x04, 0x1c
        /*365a*/ 	.short	(.L_895 - .L_894)


	//   ....[0]....
.L_894:
        /*365c*/ 	.word	0x0001d4c0


	//   ....[1]....
        /*3660*/ 	.word	0x0001d610


	//   ....[2]....
        /*3664*/ 	.word	0x0001d8b0


	//----- nvinfo : EIATTR_MAX_THREADS
	.align		4
.L_895:
        /*3668*/ 	.byte	0x04, 0x05
        /*366a*/ 	.short	(.L_897 - .L_896)
.L_896:
        /*366c*/ 	.word	0x00000280
        /*3670*/ 	.word	0x00000001
        /*3674*/ 	.word	0x00000001


	//----- nvinfo : EIATTR_CRS_STACK_SIZE
	.align		4
.L_897:
        /*3678*/ 	.byte	0x04, 0x1e
        /*367a*/ 	.short	(.L_899 - .L_898)
.L_898:
        /*367c*/ 	.word	0x00000000


	//----- nvinfo : EIATTR_CBANK_PARAM_SIZE
	.align		4
.L_899:
        /*3680*/ 	.byte	0x03, 0x19
        /*3682*/ 	.short	0x00b8


	//----- nvinfo : EIATTR_PARAM_CBANK
	.align		4
        /*3684*/ 	.byte	0x04, 0x0a
        /*3686*/ 	.short	(.L_901 - .L_900)
	.align		4
.L_900:
        /*3688*/ 	.word	index@(.nv.constant0._Z35group_norm_nhwc_bwd_one_pass_kernelI11Fp16IOBf16WLi512ELi160ELi640EEv26Group_norm_nhwc_bwd_params)
        /*368c*/ 	.short	0x0210
        /*368e*/ 	.short	0x00b8


	//----- nvinfo : EIATTR_SW_WAR
	.align		4
.L_901:
        /*3690*/ 	.byte	0x04, 0x36
        /*3692*/ 	.short	(.L_903 - .L_902)
.L_902:
        /*3694*/ 	.word	0x00000008
.L_903:


//--------------------- .nv.info._Z35group_norm_nhwc_bwd_one_pass_kernelI11Fp16IOFp16WLi64ELi160ELi640EEv26Group_norm_nhwc_bwd_params --------------------------
	.section	.nv.info._Z35group_norm_nhwc_bwd_one_pass_kernelI11Fp16IOFp16WLi64ELi160ELi640EEv26Group_norm_nhwc_bwd_params,"",@"SHT_CUDA_INFO"
	.sectionflags	@""
	.align	4


	//----- nvinfo : EIATTR_CUDA_API_VERSION
	.align		4
        /*0000*/ 	.byte	0x04, 0x37
        /*0002*/ 	.short	(.L_905 - .L_904)
.L_904:
        /*0004*/ 	.word	0x00000082


	//----- nvinfo : EIATTR_KPARAM_INFO
	.align		4
.L_905:
        /*0008*/ 	.byte	0x04, 0x17
        /*000a*/ 	.short	(.L_907 - .L_906)
.L_906:
        /*000c*/ 	.word	0x00000000
        /*0010*/ 	.short	0x0000
        /*0012*/ 	.short	0x0000
        /*0014*/ 	.byte	0x00, 0xf0, 0xe1, 0x02


	//----- nvinfo : EIATTR_SPARSE_MMA_MASK
	.align		4
.L_907:
        /*0018*/ 	.byte	0x03, 0x50
        /*001a*/ 	.short	0x0000


	//----- nvinfo : EIATTR_MAXREG_COUNT
	.align		4
        /*001c*/ 	.byte	0x03, 0x1b
        /*001e*/ 	.short	0x0060


	//----- nvinfo : EIATTR_NUM_BARRIERS
	.align		4
        /*0020*/ 	.byte	0x02, 0x4c
        /*0022*/ 	.byte	0x01
	.zero		1


	//----- nvinfo : EIATTR_MERCURY_ISA_VERSION
	.align		4
        /*0024*/ 	.byte	0x03, 0x5f
        /*0026*/ 	.short	0x0101


	//----- nvinfo : EIATTR_INT_WARP_WIDE_INSTR_OFFSETS
	.align		4
        /*0028*/ 	.byte	0x04, 0x31
        /*002a*/ 	.short	(.L_909 - .L_908)


	//   ....[0]....
.L_908:
        /*002c*/ 	.word	0x00002f80


	//   ....[1]....
        /*0030*/ 	.word	0x00005bb0


	//----- nvinfo : EIATTR_COOP_GROUP_MASK_REGIDS
	.align		4
.L_909:
        /*0034*/ 	.byte	0x04, 0x29
        /*0036*/ 	.short	(.L_911 - .L_910)


	//   ....[0]....
.L_910:
        /*0038*/ 	.word	0xffffffff


	//   ....[1]....
        /*003c*/ 	.word	0xffffffff


	//   ....[2]....
        /*0040*/ 	.word	0xffffffff


	//   ....[3]....
        /*0044*/ 	.word	0xffffffff


	//   ....[4]....
        /*0048*/ 	.word	0xffffffff


	//   ....[5]....
        /*004c*/ 	.word	0xffffffff


	//   ....[6]....
        /*0050*/ 	.word	0xffffffff


	//   ....[7]....
        /*0054*/ 	.word	0xffffffff


	//   ....[8]....
        /*0058*/ 	.word	0xffffffff


	//   ....[9]....
        /*005c*/ 	.word	0xffffffff


	//----- nvinfo : EIATTR_COOP_GROUP_INSTR_OFFSETS
	.align		4
.L_911:
        /*0060*/ 	.byte	0x04, 0x28
        /*0062*/ 	.short	(.L_913 - .L_912)


	//   ....[0]....
.L_912:
        /*0064*/ 	.word	0x000025c0


	//   ....[1]....
        /*0068*/ 	.word	0x00002600


	//   ....[2]....
        /*006c*/ 	.word	0x00002670


	//   ....[3]....
        /*0070*/ 	.word	0x00002690


	//   ....[4]....
        /*0074*/ 	.word	0x000026c0


	//   ....[5]....
        /*0078*/ 	.word	0x000026e0


	//   ....[6]....
        /*007c*/ 	.word	0x00002710


	//   ....[7]....
        /*0080*/ 	.word	0x00002730


	//   ....[8]....
        /*0084*/ 	.word	0x00002760


	//   ....[9]....
        /*0088*/ 	.word	0x00002780


	//----- nvinfo : EIATTR_EXIT_INSTR_OFFSETS
	.align		4
.L_913:
        /*008c*/ 	.byte	0x04, 0x1c
        /*008e*/ 	.short	(.L_915 - .L_914)


	//   ....[0]....
.L_914:
        /*0090*/ 	.word	0x00005ca0


	//   ....[1]....
        /*0094*/ 	.word	0x00005de0


	//   ....[2]....
        /*0098*/ 	.word	0x00006040


	//----- nvinfo : EIATTR_MAX_THREADS
	.align		4
.L_915:
        /*009c*/ 	.byte	0x04, 0x05
        /*009e*/ 	.short	(.L_917 - .L_916)
.L_916:
        /*00a0*/ 	.word	0x00000280
        /*00a4*/ 	.word	0x00000001
        /*00a8*/ 	.word	0x00000001


	//----- nvinfo : EIATTR_CRS_STACK_SIZE
	.align		4
.L_917:
        /*00ac*/ 	.byte	0x04, 0x1e
        /*00ae*/ 	.short	(.L_919 - .L_918)
.L_918:
        /*00b0*/ 	.word	0x00000000


	//----- nvinfo : EIATTR_CBANK_PARAM_SIZE
	.align		4
.L_919:
        /*00b4*/ 	.byte	0x03, 0x19
        /*00b6*/ 	.short	0x00b8


	//----- nvinfo : EIATTR_PARAM_CBANK
	.align		4
        /*00b8*/ 	.byte	0x04, 0x0a
        /*00ba*/ 	.short	(.L_921 - .L_920)
	.align		4
.L_920:
        /*00bc*/ 	.word	index@(.nv.constant0._Z35group_norm_nhwc_bwd_one_pass_kernelI11Fp16IOFp16WLi64ELi160ELi640EEv26Group_norm_nhwc_bwd_params)
        /*00c0*/ 	.short	0x0210
        /*00c2*/ 	.short	0x00b8


	//----- nvinfo : EIATTR_SW_WAR
	.align		4
.L_921:
        /*00c4*/ 	.byte	0x04, 0x36
        /*00c6*/ 	.short	(.L_923 - .L_922)
.L_922:
        /*00c8*/ 	.word	0x00000008
.L_923:


//--------------------- .nv.info._Z35group_norm_nhwc_bwd_one_pass_kernelI11Fp16IOFp16WLi128ELi160ELi640EEv26Group_norm_nhwc_bwd_params --------------------------
	.section	.nv.info._Z35group_norm_nhwc_bwd_one_pass_kernelI11Fp16IOFp16WLi128ELi160ELi640EEv26Group_norm_nhwc_bwd_params,"",@"SHT_CUDA_INFO"
	.sectionflags	@""
	.align	4


	//----- nvinfo : EIATTR_CUDA_API_VERSION
	.align		4
        /*0000*/ 	.byte	0x04, 0x37
        /*0002*/ 	.short	(.L_925 - .L_924)
.L_924:
        /*0004*/ 	.word	0x00000082


	//----- nvinfo : EIATTR_KPARAM_INFO
	.align		4
.L_925:
        /*0008*/ 	.byte	0x04, 0x17
        /*000a*/ 	.short	(.L_927 - .L_926)
.L_926:
        /*000c*/ 	.word	0x00000000
        /*0010*/ 	.short	0x0000
        /*0012*/ 	.short	0x0000
        /*0014*/ 	.byte	0x00, 0xf0, 0xe1, 0x02


	//----- nvinfo : EIATTR_SPARSE_MMA_MASK
	.align		4
.L_927:
        /*0018*/ 	.byte	0x03, 0x50
        /*001a*/ 	.short	0x0000


	//----- nvinfo : EIATTR_MAXREG_COUNT
	.align		4
        /*001c*/ 	.byte	0x03, 0x1b
        /*001e*/ 	.short	0x0060


	//----- nvinfo : EIATTR_NUM_BARRIERS
	.align		4
        /*0020*/ 	.byte	0x02, 0x4c
        /*0022*/ 	.byte	0x01
	.zero		1


	//----- nvinfo : EIATTR_MERCURY_ISA_VERSION
	.align		4
        /*0024*/ 	.byte	0x03, 0x5f
        /*0026*/ 	.short	0x0101


	//----- nvinfo : EIATTR_INT_WARP_WIDE_INSTR_OFFSETS
	.align		4
        /*0028*/ 	.byte	0x04, 0x31
        /*002a*/ 	.short	(.L_929 - .L_928)


	//   ....[0]....
.L_928:
        /*002c*/ 	.word	0x00004e30


	//   ....[1]....
        /*0030*/ 	.word	0x000094b0


	//----- nvinfo : EIATTR_COOP_GROUP_MASK_REGIDS
	.align		4
.L_929:
        /*0034*/ 	.byte	0x04, 0x29
        /*0036*/ 	.short	(.L_931 - .L_930)


	//   ....[0]....
.L_930:
        /*0038*/ 	.word	0xffffffff


	//   ....[1]....
        /*003c*/ 	.word	0xffffffff


	//   ....[2]....
        /*0040*/ 	.word	0xffffffff


	//   ....[3]....
        /*0044*/ 	.word	0xffffffff


	//   ....[4]....
        /*0048*/ 	.word	0xffffffff


	//   ....[5]....
        /*004c*/ 	.word	0xffffffff


	//   ....[6]....
        /*0050*/ 	.word	0xffffffff


	//   ....[7]....
        /*0054*/ 	.word	0xffffffff


	//   ....[8]....
        /*0058*/ 	.word	0xffffffff


	//   ....[9]....
        /*005c*/ 	.word	0xffffffff


	//----- nvinfo : EIATTR_COOP_GROUP_INSTR_OFFSETS
	.align		4
.L_931:
        /*0060*/ 	.byte	0x04, 0x28
        /*0062*/ 	.short	(.L_933 - .L_932)


	//   ....[0]....
.L_932:
        /*0064*/ 	.word	0x000043a0


	//   ....[1]....
        /*0068*/ 	.word	0x000043e0


	//   ....[2]....
        /*006c*/ 	.word	0x000044f0


	//   ....[3]....
        /*0070*/ 	.word	0x00004510


	//   ....[4]....
        /*0074*/ 	.word	0x00004540


	//   ....[5]....
        /*0078*/ 	.word	0x00004560


	//   ....[6]....
        /*007c*/ 	.word	0x00004590


	//   ....[7]....
        /*0080*/ 	.word	0x000045b0


	//   ....[8]....
        /*0084*/ 	.word	0x000045e0


	//   ....[9]....
        /*0088*/ 	.word	0x00004600


	//----- nvinfo : EIATTR_EXIT_INSTR_OFFSETS
	.align		4
.L_933:
        /*008c*/ 	.byte	0x04, 0x1c
        /*008e*/ 	.short	(.L_935 - .L_934)


	//   ....[0]....
.L_934:
        /*0090*/ 	.word	0x000095a0


	//   ....[1]....
        /*0094*/ 	.word	0x000096e0


	//   ....[2]....
        /*0098*/ 	.word	0x00009940


	//----- nvinfo : EIATTR_MAX_THREADS
	.align		4
.L_935:
        /*009c*/ 	.byte	0x04, 0x05
        /*009e*/ 	.short	(.L_937 - .L_936)
.L_936:
        /*00a0*/ 	.word	0x00000280
        /*00a4*/ 	.word	0x00000001
        /*00a8*/ 	.word	0x00000001


	//----- nvinfo : EIATTR_CRS_STACK_SIZE
	.align		4
.L_937:
        /*00ac*/ 	.byte	0x04, 0x1e
        /*00ae*/ 	.short	(.L_939 - .L_938)
.L_938:
        /*00b0*/ 	.word	0x00000000


	//----- nvinfo : EIATTR_CBANK_PARAM_SIZE
	.align		4
.L_939:
        /*00b4*/ 	.byte	0x03, 0x19
        /*00b6*/ 	.short	0x00b8


	//----- nvinfo : EIATTR_PARAM_CBANK
	.align		4
        /*00b8*/ 	.byte	0x04, 0x0a
        /*00ba*/ 	.short	(.L_941 - .L_940)
	.align		4
.L_940:
        /*00bc*/ 	.word	index@(.nv.constant0._Z35group_norm_nhwc_bwd_one_pass_kernelI11Fp16IOFp16WLi128ELi160ELi640EEv26Group_norm_nhwc_bwd_params)
        /*00c0*/ 	.short	0x0210
        /*00c2*/ 	.short	0x00b8


	//----- nvinfo : EIATTR_SW_WAR
	.align		4
.L_941:
        /*00c4*/ 	.byte	0x04, 0x36
        /*00c6*/ 	.short	(.L_943 - .L_942)
.L_942:
        /*00c8*/ 	.word	0x00000008
.L_943:


//--------------------- .nv.info._Z35group_norm_nhwc_bwd_one_pass_kernelI11Fp16IOFp16WLi256ELi160ELi640EEv26Group_norm_nhwc_bwd_params --------------------------
	.section	.nv.info._Z35group_norm_nhwc_bwd_one_pass_kernelI11Fp16IOFp16WLi256ELi160ELi640EEv26Group_norm_nhwc_bwd_params,"",@"SHT_CUDA_INFO"
	.sectionflags	@""
	.align	4


	//----- nvinfo : EIATTR_CUDA_API_VERSION
	.align		4
        /*0000*/ 	.byte	0x04, 0x37
        /*0002*/ 	.short	(.L_945 - .L_944)
.L_944:
        /*0004*/ 	.word	0x00000082


	//----- nvinfo : EIATTR_KPARAM_INFO
	.align		4
.L_945:
        /*0008*/ 	.byte	0x04, 0x17
        /*000a*/ 	.short	(.L_947 - .L_946)
.L_946:
        /*000c*/ 	.word	0x00000000
        /*0010*/ 	.short	0x0000
        /*0012*/ 	.short	0x0000
        /*0014*/ 	.byte	0x00, 0xf0, 0xe1, 0x02


	//----- nvinfo : EIATTR_SPARSE_MMA_MASK
	.align		4
.L_947:
        /*0018*/ 	.byte	0x03, 0x50
        /*001a*/ 	.short	0x0000


	//----- nvinfo : EIATTR_MAXREG_COUNT
	.align		4
        /*001c*/ 	.byte	0x03, 0x1b
        /*001e*/ 	.short	0x0060


	//----- nvinfo : EIATTR_NUM_BARRIERS
	.align		4
        /*0020*/ 	.byte	0x02, 0x4c
        /*0022*/ 	.byte	0x01
	.zero		1


	//----- nvinfo : EIATTR_ANNOTATIONS
	.align		4
        /*0024*/ 	.byte	0x04, 0x55
        /*0026*/ 	.short	(.L_949 - .L_948)


	//   ....[0]....
.L_948:
        /*0028*/ 	.word	0x00000001
        /*002c*/ 	.byte	0xc0, 0x01, 0x00, 0x00, 0x01, 0x00, 0x00, 0x00, 0xf0, 0x02, 0x00, 0x00, 0x01, 0x00, 0x00, 0x00
        /*003c*/ 	.byte	0xd0, 0x03, 0x00, 0x00, 0x01, 0x00, 0x00, 0x00, 0xc0, 0x80, 0x00, 0x00, 0x01, 0x00, 0x00, 0x00
        /*004c*/ 	.byte	0xc0, 0x82, 0x00, 0x00, 0x01, 0x00, 0x00, 0x00, 0xd0, 0x82, 0x00, 0x00


	//----- nvinfo : EIATTR_MERCURY_ISA_VERSION
	.align		4
.L_949:
        /*0058*/ 	.byte	0x03, 0x5f
        /*005a*/ 	.short	0x0101


	//----- nvinfo : EIATTR_INT_WARP_WIDE_INSTR_OFFSETS
	.align		4
        /*005c*/ 	.byte	0x04, 0x31
        /*005e*/ 	.short	(.L_951 - .L_950)


	//   ....[0]....
.L_950:
        /*0060*/ 	.word	0x00008cb0


	//   ....[1]....
        /*0064*/ 	.word	0x00008f90


	//   ....[2]....
        /*0068*/ 	.word	0x00009040


	//   ....[3]....
        /*006c*/ 	.word	0x00009050


	//   ....[4]....
        /*0070*/ 	.word	0x00009130


	//   ....[5]....
        /*0074*/ 	.word	0x000091f0


	//   ....[6]....
        /*0078*/ 	.word	0x00009280


	//   ....[7]....
        /*007c*/ 	.word	0x00009310


	//   ....[8]....
        /*0080*/ 	.word	0x000093d0


	//   ....[9]....
        /*0084*/ 	.word	0x00009460


	//   ....[10]....
        /*0088*/ 	.word	0x000094f0


	//   ....[11]....
        /*008c*/ 	.word	0x000095b0


	//   ....[12]....
        /*0090*/ 	.word	0x00009610


	//   ....[13]....
        /*0094*/ 	.word	0x000096c0


	//   ....[14]....
        /*0098*/ 	.word	0x000097c0


	//   ....[15]....
        /*009c*/ 	.word	0x000097e0


	//   ....[16]....
        /*00a0*/ 	.word	0x000098a0


	//   ....[17]....
        /*00a4*/ 	.word	0x00009a10


	//   ....[18]....
        /*00a8*/ 	.word	0x00009ad0


	//   ....[19]....
        /*00ac*/ 	.word	0x00009ae0


	//   ....[20]....
        /*00b0*/ 	.word	0x00009af0


	//   ....[21]....
        /*00b4*/ 	.word	0x00009c60


	//   ....[22]....
        /*00b8*/ 	.word	0x00009d10


	//   ....[23]....
        /*00bc*/ 	.word	0x00009d30


	//   ....[24]....
        /*00c0*/ 	.word	0x00009d60


	//   ....[25]....
        /*00c4*/ 	.word	0x00009f70


	//   ....[26]....
        /*00c8*/ 	.word	0x0000a030


	//   ....[27]....
        /*00cc*/ 	.word	0x0000a090


	//   ....[28]....
        /*00d0*/ 	.word	0x0000a0c0


	//   ....[29]....
        /*00d4*/ 	.word	0x0000a370


	//   ....[30]....
        /*00d8*/ 	.word	0x0000a410


	//   ....[31]....
        /*00dc*/ 	.word	0x000115b0


	//----- nvinfo : EIATTR_COOP_GROUP_MASK_REGIDS
	.align		4
.L_951:
        /*00e0*/ 	.byte	0x04, 0x29
        /*00e2*/ 	.short	(.L_953 - .L_952)


	//   ....[0]....
.L_952:
        /*00e4*/ 	.word	0xffffffff


	//   ....[1]....
        /*00e8*/ 	.word	0xffffffff


	//   ....[2]....
        /*00ec*/ 	.word	0xffffffff


	//   ....[3]....
        /*00f0*/ 	.word	0xffffffff


	//   ....[4]....
        /*00f4*/ 	.word	0xffffffff


	//   ....[5]....
        /*00f8*/ 	.word	0xffffffff


	//   ....[6]....
        /*00fc*/ 	.word	0xffffffff


	//   ....[7]....
        /*0100*/ 	.word	0xffffffff


	//   ....[8]....
        /*0104*/ 	.word	0xffffffff


	//   ....[9]....
        /*0108*/ 	.word	0xffffffff


	//----- nvinfo : EIATTR_COOP_GROUP_INSTR_OFFSETS
	.align		4
.L_953:
        /*010c*/ 	.byte	0x04, 0x28
        /*010e*/ 	.short	(.L_955 - .L_954)


	//   ....[0]....
.L_954:
        /*0110*/ 	.word	0x00008150


	//   ....[1]....
        /*0114*/ 	.word	0x00008160


	//   ....[2]....
        /*0118*/ 	.word	0x000081b0


	//   ....[3]....
        /*011c*/ 	.word	0x000081c0


	//   ....[4]....
        /*0120*/ 	.word	0x000081f0


	//   ....[5]....
        /*0124*/ 	.word	0x00008210


	//   ....[6]....
        /*0128*/ 	.word	0x00008240


	//   ....[7]....
        /*012c*/ 	.word	0x00008260


	//   ....[8]....
        /*0130*/ 	.word	0x000082f0


	//   ....[9]....
        /*0134*/ 	.word	0x00008300


	//----- nvinfo : EIATTR_EXIT_INSTR_OFFSETS
	.align		4
.L_955:
        /*0138*/ 	.byte	0x04, 0x1c
        /*013a*/ 	.short	(.L_957 - .L_956)


	//   ....[0]....
.L_956:
        /*013c*/ 	.word	0x000116a0


	//   ....[1]....
        /*0140*/ 	.word	0x000117e0


	//   ....[2]....
        /*0144*/ 	.word	0x00011a40


	//----- nvinfo : EIATTR_MAX_THREADS
	.align		4
.L_957:
        /*0148*/ 	.byte	0x04, 0x05
        /*014a*/ 	.short	(.L_959 - .L_958)
.L_958:
        /*014c*/ 	.word	0x00000280
        /*0150*/ 	.word	0x00000001
        /*0154*/ 	.word	0x00000001


	//----- nvinfo : EIATTR_CRS_STACK_SIZE
	.align		4
.L_959:
        /*0158*/ 	.byte	0x04, 0x1e
        /*015a*/ 	.short	(.L_961 - .L_960)
.L_960:
        /*015c*/ 	.word	0x00000000


	//----- nvinfo : EIATTR_CBANK_PARAM_SIZE
	.align		4
.L_961:
        /*0160*/ 	.byte	0x03, 0x19
        /*0162*/ 	.short	0x00b8


	//----- nvinfo : EIATTR_PARAM_CBANK
	.align		4
        /*0164*/ 	.byte	0x04, 0x0a
        /*0166*/ 	.short	(.L_963 - .L_962)
	.align		4
.L_962:
        /*0168*/ 	.word	index@(.nv.constant0._Z35group_norm_nhwc_bwd_one_pass_kernelI11Fp16IOFp16WLi256ELi160ELi640EEv26Group_norm_nhwc_bwd_params)
        /*016c*/ 	.short	0x0210
        /*016e*/ 	.short	0x00b8


	//----- nvinfo : EIATTR_SW_WAR
	.align		4
.L_963:
        /*0170*/ 	.byte	0x04, 0x36
        /*0172*/ 	.short	(.L_965 - .L_964)
.L_964:
        /*0174*/ 	.word	0x00000008
.L_965:


//--------------------- .nv.info._Z35group_norm_nhwc_bwd_one_pass_kernelI11Fp16IOFp16WLi512ELi160ELi640EEv26Group_norm_nhwc_bwd_params --------------------------
	.section	.nv.info._Z35group_norm_nhwc_bwd_one_pass_kernelI11Fp16IOFp16WLi512ELi160ELi640EEv26Group_norm_nhwc_bwd_params,"",@"SHT_CUDA_INFO"
	.sectionflags	@""
	.align	4


	//----- nvinfo : EIATTR_CUDA_API_VERSION
	.align		4
        /*0000*/ 	.byte	0x04, 0x37
        /*0002*/ 	.short	(.L_967 - .L_966)
.L_966:
        /*0004*/ 	.word	0x00000082


	//----- nvinfo : EIATTR_KPARAM_INFO
	.align		4
.L_967:
        /*0008*/ 	.byte	0x04, 0x17
        /*000a*/ 	.short	(.L_969 - .L_968)
.L_968:
        /*000c*/ 	.word	0x00000000
        /*0010*/ 	.short	0x0000
        /*0012*/ 	.short	0x0000
        /*0014*/ 	.byte	0x00, 0xf0, 0xe1, 0x02


	//----- nvinfo : EIATTR_SPARSE_MMA_MASK
	.align		4
.L_969:
        /*0018*/ 	.byte	0x03, 0x50
        /*001a*/ 	.short	0x0000


	//----- nvinfo : EIATTR_MAXREG_COUNT
	.align		4
        /*001c*/ 	.byte	0x03, 0x1b
        /*001e*/ 	.short	0x0060


	//----- nvinfo : EIATTR_NUM_BARRIERS
	.align		4
        /*0020*/ 	.byte	0x02, 0x4c
        /*0022*/ 	.byte	0x01
	.zero		1


	//----- nvinfo : EIATTR_ANNOTATIONS
	.align		4
        /*0024*/ 	.byte	0x04, 0x55
        /*0026*/ 	.short	(.L_971 - .L_970)


	//   ....[0]....
.L_970:
        /* <DEDUP_REMOVED lines=862> */


	//----- nvinfo : EIATTR_MERCURY_ISA_VERSION
	.align		4
.L_971:
        /*35f0*/ 	.byte	0x03, 0x5f
        /*35f2*/ 	.short	0x0101


	//----- nvinfo : EIATTR_INT_WARP_WIDE_INSTR_OFFSETS
	.align		4
        /*35f4*/ 	.byte	0x04, 0x31
        /*35f6*/ 	.short	(.L_973 - .L_972)


	//   ....[0]....
.L_972:
        /*35f8*/ 	.word	0x0001b930


	//   ....[1]....
        /*35fc*/ 	.word	0x0001d430


	//----- nvinfo : EIATTR_COOP_GROUP_MASK_REGIDS
	.align		4
.L_973:
        /*3600*/ 	.byte	0x04, 0x29
        /*3602*/ 	.short	(.L_975 - .L_974)


	//   ....[0]....
.L_974:
        /*3604*/ 	.word	0xffffffff


	//   ....[1]....
        /*3608*/ 	.word	0xffffffff


	//   ....[2]....
        /*360c*/ 	.word	0xffffffff


	//   ....[3]....
        /*3610*/ 	.word	0xffffffff


	//   ....[4]....
        /*3614*/ 	.word	0xffffffff


	//   ....[5]....
        /*3618*/ 	.word	0xffffffff


	//   ....[6]....
        /*361c*/ 	.word	0xffffffff


	//   ....[7]....
        /*3620*/ 	.word	0xffffffff


	//   ....[8]....
        /*3624*/ 	.word	0xffffffff


	//   ....[9]....
        /*3628*/ 	.word	0xffffffff


	//----- nvinfo : EIATTR_COOP_GROUP_INSTR_OFFSETS
	.align		4
.L_975:
        /*362c*/ 	.byte	0x04, 0x28
        /*362e*/ 	.short	(.L_977 - .L_976)


	//   ....[0]....
.L_976:
        /*3630*/ 	.word	0x0001a2e0


	//   ....[1]....
        /*3634*/ 	.word	0x0001a310


	//   ....[2]....
        /*3638*/ 	.word	0x0001a530


	//   ....[3]....
        /*363c*/ 	.word	0x0001a550


	//   ....[4]....
        /*3640*/ 	.word	0x0001a730


	//   ....[5]....
        /*3644*/ 	.word	0x0001ab20


	//   ....[6]....
        /*3648*/ 	.word	0x0001ab70


	//   ....[7]....
        /*364c*/ 	.word	0x0001ad00


	//   ....[8]....
        /*3650*/ 	.word	0x0001ad90


	//   ....[9]....
        /*3654*/ 	.word	0x0001afa0


	//----- nvinfo : EIATTR_EXIT_INSTR_OFFSETS
	.align		4
.L_977:
        /*3658*/ 	.byte	0x04, 0x1c
        /*365a*/ 	.short	(.L_979 - .L_978)


	//   ....[0]....
.L_978:
        /*365c*/ 	.word	0x0001d4c0


	//   ....[1]....
        /*3660*/ 	.word	0x0001d610


	//   ....[2]....
        /*3664*/ 	.word	0x0001d8b0


	//----- nvinfo : EIATTR_MAX_THREADS
	.align		4
.L_979:
        /*3668*/ 	.byte	0x04, 0x05
        /*366a*/ 	.short	(.L_981 - .L_980)
.L_980:
        /*366c*/ 	.word	0x00000280
        /*3670*/ 	.word	0x00000001
        /*3674*/ 	.word	0x00000001


	//----- nvinfo : EIATTR_CRS_STACK_SIZE
	.align		4
.L_981:
        /*3678*/ 	.byte	0x04, 0x1e
        /*367a*/ 	.short	(.L_983 - .L_982)
.L_982:
        /*367c*/ 	.word	0x00000000


	//----- nvinfo : EIATTR_CBANK_PARAM_SIZE
	.align		4
.L_983:
        /*3680*/ 	.byte	0x03, 0x19
        /*3682*/ 	.short	0x00b8


	//----- nvinfo : EIATTR_PARAM_CBANK
	.align		4
        /*3684*/ 	.byte	0x04, 0x0a
        /*3686*/ 	.short	(.L_985 - .L_984)
	.align		4
.L_984:
        /*3688*/ 	.word	index@(.nv.constant0._Z35group_norm_nhwc_bwd_one_pass_kernelI11Fp16IOFp16WLi512ELi160ELi640EEv26Group_norm_nhwc_bwd_params)
        /*368c*/ 	.short	0x0210
        /*368e*/ 	.short	0x00b8


	//----- nvinfo : EIATTR_SW_WAR
	.align		4
.L_985:
        /*3690*/ 	.byte	0x04, 0x36
        /*3692*/ 	.short	(.L_987 - .L_986)
.L_986:
        /*3694*/ 	.word	0x00000008
.L_987:


//--------------------- .nv.info._Z35group_norm_nhwc_bwd_one_pass_kernelI11Fp32IOFp32WLi64ELi160ELi640EEv26Group_norm_nhwc_bwd_params --------------------------
	.section	.nv.info._Z35group_norm_nhwc_bwd_one_pass_kernelI11Fp32IOFp32WLi64ELi160ELi640EEv26Group_norm_nhwc_bwd_params,"",@"SHT_CUDA_INFO"
	.sectionflags	@""
	.align	4


	//----- nvinfo : EIATTR_CUDA_API_VERSION
	.align		4
        /*0000*/ 	.byte	0x04, 0x37
        /*0002*/ 	.short	(.L_989 - .L_988)
.L_988:
        /*0004*/ 	.word	0x00000082


	//----- nvinfo : EIATTR_KPARAM_INFO
	.align		4
.L_989:
        /*0008*/ 	.byte	0x04, 0x17
        /*000a*/ 	.short	(.L_991 - .L_990)
.L_990:
        /*000c*/ 	.word	0x00000000
        /*0010*/ 	.short	0x0000
        /*0012*/ 	.short	0x0000
        /*0014*/ 	.byte	0x00, 0xf0, 0xe1, 0x02


	//----- nvinfo : EIATTR_SPARSE_MMA_MASK
	.align		4
.L_991:
        /*0018*/ 	.byte	0x03, 0x50
        /*001a*/ 	.short	0x0000


	//----- nvinfo : EIATTR_MAXREG_COUNT
	.align		4
        /*001c*/ 	.byte	0x03, 0x1b
        /*001e*/ 	.short	0x0060


	//----- nvinfo : EIATTR_NUM_BARRIERS
	.align		4
        /*0020*/ 	.byte	0x02, 0x4c
        /*0022*/ 	.byte	0x01
	.zero		1


	//----- nvinfo : EIATTR_MERCURY_ISA_VERSION
	.align		4
        /*0024*/ 	.byte	0x03, 0x5f
        /*0026*/ 	.short	0x0101


	//----- nvinfo : EIATTR_INT_WARP_WIDE_INSTR_OFFSETS
	.align		4
        /*0028*/ 	.byte	0x04, 0x31
        /*002a*/ 	.short	(.L_993 - .L_992)


	//   ....[0]....
.L_992:
        /*002c*/ 	.word	0x00002e40


	//   ....[1]....
        /*0030*/ 	.word	0x000055e0


	//----- nvinfo : EIATTR_COOP_GROUP_MASK_REGIDS
	.align		4
.L_993:
        /*0034*/ 	.byte	0x04, 0x29
        /*0036*/ 	.short	(.L_995 - .L_994)


	//   ....[0]....
.L_994:
        /*0038*/ 	.word	0xffffffff


	//   ....[1]....
        /*003c*/ 	.word	0xffffffff


	//   ....[2]....
        /*0040*/ 	.word	0xffffffff


	//   ....[3]....
        /*0044*/ 	.word	0xffffffff


	//   ....[4]....
        /*0048*/ 	.word	0xffffffff


	//   ....[5]....
        /*004c*/ 	.word	0xffffffff


	//   ....[6]....
        /*0050*/ 	.word	0xffffffff


	//   ....[7]....
        /*0054*/ 	.word	0xffffffff


	//   ....[8]....
        /*0058*/ 	.word	0xffffffff


	//   ....[9]....
        /*005c*/ 	.word	0xffffffff


	//----- nvinfo : EIATTR_COOP_GROUP_INSTR_OFFSETS
	.align		4
.L_995:
        /*0060*/ 	.byte	0x04, 0x28
        /*0062*/ 	.short	(.L_997 - .L_996)


	//   ....[0]....
.L_996:
        /*0064*/ 	.word	0x000022a0


	//   ....[1]....
        /*0068*/ 	.word	0x000022e0


	//   ....[2]....
        /*006c*/ 	.word	0x00002470


	//   ....[3]....
        /*0070*/ 	.word	0x000024b0


	//   ....[4]....
        /*0074*/ 	.word	0x00002560


	//   ....[5]....
        /*0078*/ 	.word	0x00002580


	//   ....[6]....
        /*007c*/ 	.word	0x000025b0


	//   ....[7]....
        /*0080*/ 	.word	0x000025d0


	//   ....[8]....
        /*0084*/ 	.word	0x00002600


	//   ....[9]....
        /*0088*/ 	.word	0x00002620


	//----- nvinfo : EIATTR_EXIT_INSTR_OFFSETS
	.align		4
.L_997:
        /*008c*/ 	.byte	0x04, 0x1c
        /*008e*/ 	.short	(.L_999 - .L_998)


	//   ....[0]....
.L_998:
        /*0090*/ 	.word	0x000056d0


	//   ....[1]....
        /*0094*/ 	.word	0x00005810


	//   ....[2]....
        /*0098*/ 	.word	0x00005a50


	//----- nvinfo : EIATTR_MAX_THREADS
	.align		4
.L_999:
        /*009c*/ 	.byte	0x04, 0x05
        /*009e*/ 	.short	(.L_1001 - .L_1000)
.L_1000:
        /*00a0*/ 	.word	0x00000280
        /*00a4*/ 	.word	0x00000001
        /*00a8*/ 	.word	0x00000001


	//----- nvinfo : EIATTR_CRS_STACK_SIZE
	.align		4
.L_1001:
        /*00ac*/ 	.byte	0x04, 0x1e
        /*00ae*/ 	.short	(.L_1003 - .L_1002)
.L_1002:
        /*00b0*/ 	.word	0x00000000


	//----- nvinfo : EIATTR_CBANK_PARAM_SIZE
	.align		4
.L_1003:
        /*00b4*/ 	.byte	0x03, 0x19
        /*00b6*/ 	.short	0x00b8


	//----- nvinfo : EIATTR_PARAM_CBANK
	.align		4
        /*00b8*/ 	.byte	0x04, 0x0a
        /*00ba*/ 	.short	(.L_1005 - .L_1004)
	.align		4
.L_1004:
        /*00bc*/ 	.word	index@(.nv.constant0._Z35group_norm_nhwc_bwd_one_pass_kernelI11Fp32IOFp32WLi64ELi160ELi640EEv26Group_norm_nhwc_bwd_params)
        /*00c0*/ 	.short	0x0210
        /*00c2*/ 	.short	0x00b8


	//----- nvinfo : EIATTR_SW_WAR
	.align		4
.L_1005:
        /*00c4*/ 	.byte	0x04, 0x36
        /*00c6*/ 	.short	(.L_1007 - .L_1006)
.L_1006:
        /*00c8*/ 	.word	0x00000008
.L_1007:


//--------------------- .nv.info._Z35group_norm_nhwc_bwd_one_pass_kernelI11Fp32IOFp32WLi128ELi160ELi640EEv26Group_norm_nhwc_bwd_params --------------------------
	.section	.nv.info._Z35group_norm_nhwc_bwd_one_pass_kernelI11Fp32IOFp32WLi128ELi160ELi640EEv26Group_norm_nhwc_bwd_params,"",@"SHT_CUDA_INFO"
	.sectionflags	@""
	.align	4


	//----- nvinfo : EIATTR_CUDA_API_VERSION
	.align		4
        /*0000*/ 	.byte	0x04, 0x37
        /*0002*/ 	.short	(.L_1009 - .L_1008)
.L_1008:
        /*0004*/ 	.word	0x00000082


	//----- nvinfo : EIATTR_KPARAM_INFO
	.align		4
.L_1009:
        /*0008*/ 	.byte	0x04, 0x17
        /*000a*/ 	.short	(.L_1011 - .L_1010)
.L_1010:
        /*000c*/ 	.word	0x00000000
        /*0010*/ 	.short	0x0000
        /*0012*/ 	.short	0x0000
        /*0014*/ 	.byte	0x00, 0xf0, 0xe1, 0x02


	//----- nvinfo : EIATTR_SPARSE_MMA_MASK
	.align		4
.L_1011:
        /*0018*/ 	.byte	0x03, 0x50
        /*001a*/ 	.short	0x0000


	//----- nvinfo : EIATTR_MAXREG_COUNT
	.align		4
        /*001c*/ 	.byte	0x03, 0x1b
        /*001e*/ 	.short	0x0060


	//----- nvinfo : EIATTR_NUM_BARRIERS
	.align		4
        /*0020*/ 	.byte	0x02, 0x4c
        /*0022*/ 	.byte	0x01
	.zero		1


	//----- nvinfo : EIATTR_ANNOTATIONS
	.align		4
        /*0024*/ 	.byte	0x04, 0x55
        /*0026*/ 	.short	(.L_1013 - .L_1012)


	//   ....[0]....
.L_1012:
        /*0028*/ 	.word	0x00000001
        /*002c*/ 	.byte	0xf0, 0x02, 0x00, 0x00, 0x01, 0x00, 0x00, 0x00, 0xc0, 0x41, 0x00, 0x00, 0x01, 0x00, 0x00, 0x00
        /*003c*/ 	.byte	0x30, 0x42, 0x00, 0x00, 0x01, 0x00, 0x00, 0x00, 0xe0, 0x43, 0x00, 0x00


	//----- nvinfo : EIATTR_MERCURY_ISA_VERSION
	.align		4
.L_1013:
        /*0048*/ 	.byte	0x03, 0x5f
        /*004a*/ 	.short	0x0101


	//----- nvinfo : EIATTR_INT_WARP_WIDE_INSTR_OFFSETS
	.align		4
        /*004c*/ 	.byte	0x04, 0x31
        /*004e*/ 	.short	(.L_1015 - .L_1014)


	//   ....[0]....
.L_1014:
        /*0050*/ 	.word	0x00004e30


	//   ....[1]....
        /*0054*/ 	.word	0x00005110


	//   ....[2]....
        /*0058*/ 	.word	0x000051c0


	//   ....[3]....
        /*005c*/ 	.word	0x000051d0


	//   ....[4]....
        /*0060*/ 	.word	0x00005290


	//   ....[5]....
        /*0064*/ 	.word	0x00005370


	//   ....[6]....
        /*0068*/ 	.word	0x00005430


	//   ....[7]....
        /*006c*/ 	.word	0x00005450


	//   ....[8]....
        /*0070*/ 	.word	0x00005550


	//   ....[9]....
        /*0074*/ 	.word	0x00005610


	//   ....[10]....
        /*0078*/ 	.word	0x00005630


	//   ....[11]....
        /*007c*/ 	.word	0x00005730


	//   ....[12]....
        /*0080*/ 	.word	0x000057f0


	//   ....[13]....
        /*0084*/ 	.word	0x00005800


	//   ....[14]....
        /*0088*/ 	.word	0x00005910


	//   ....[15]....
        /*008c*/ 	.word	0x000059d0


	//   ....[16]....
        /*0090*/ 	.word	0x000059e0


	//   ....[17]....
        /*0094*/ 	.word	0x00005b90


	//   ....[18]....
        /*0098*/ 	.word	0x00005c50


	//   ....[19]....
        /*009c*/ 	.word	0x00005c60


	//   ....[20]....
        /*00a0*/ 	.word	0x00005ca0


	//   ....[21]....
        /*00a4*/ 	.word	0x00005de0


	//   ....[22]....
        /*00a8*/ 	.word	0x00005e90


	//   ....[23]....
        /*00ac*/ 	.word	0x00005ea0


	//   ....[24]....
        /*00b0*/ 	.word	0x00005ee0


	//   ....[25]....
        /*00b4*/ 	.word	0x000060f0


	//   ....[26]....
        /*00b8*/ 	.word	0x000061b0


	//   ....[27]....
        /*00bc*/ 	.word	0x00006210


	//   ....[28]....
        /*00c0*/ 	.word	0x00006240


	//   ....[29]....
        /*00c4*/ 	.word	0x000064f0


	//   ....[30]....
        /*00c8*/ 	.word	0x00006570


	//   ....[31]....
        /*00cc*/ 	.word	0x00009610


	//----- nvinfo : EIATTR_COOP_GROUP_MASK_REGIDS
	.align		4
.L_1015:
        /*00d0*/ 	.byte	0x04, 0x29
        /*00d2*/ 	.short	(.L_1017 - .L_1016)


	//   ....[0]....
.L_1016:
        /*00d4*/ 	.word	0xffffffff


	//   ....[1]....
        /*00d8*/ 	.word	0xffffffff


	//   ....[2]....
        /*00dc*/ 	.word	0xffffffff


	//   ....[3]....
        /*00e0*/ 	.word	0xffffffff


	//   ....[4]....
        /*00e4*/ 	.word	0xffffffff


	//   ....[5]....
        /*00e8*/ 	.word	0xffffffff


	//   ....[6]....
        /*00ec*/ 	.word	0xffffffff


	//   ....[7]....
        /*00f0*/ 	.word	0xffffffff


	//   ....[8]....
        /*00f4*/ 	.word	0xffffffff


	//   ....[9]....
        /*00f8*/ 	.word	0xffffffff


	//----- nvinfo : EIATTR_COOP_GROUP_INSTR_OFFSETS
	.align		4
.L_1017:
        /*00fc*/ 	.byte	0x04, 0x28
        /*00fe*/ 	.short	(.L_1019 - .L_1018)


	//   ....[0]....
.L_1018:
        /*0100*/ 	.word	0x00004280


	//   ....[1]....
        /*0104*/ 	.word	0x00004290


	//   ....[2]....
        /*0108*/ 	.word	0x000042e0


	//   ....[3]....
        /*010c*/ 	.word	0x000042f0


	//   ....[4]....
        /*0110*/ 	.word	0x00004320


	//   ....[5]....
        /*0114*/ 	.word	0x00004340


	//   ....[6]....
        /*0118*/ 	.word	0x00004370


	//   ....[7]....
        /*011c*/ 	.word	0x00004390


	//   ....[8]....
        /*0120*/ 	.word	0x00004410


	//   ....[9]....
        /*0124*/ 	.word	0x00004420


	//----- nvinfo : EIATTR_EXIT_INSTR_OFFSETS
	.align		4
.L_1019:
        /*0128*/ 	.byte	0x04, 0x1c
        /*012a*/ 	.short	(.L_1021 - .L_1020)


	//   ....[0]....
.L_1020:
        /*012c*/ 	.word	0x00009700


	//   ....[1]....
        /*0130*/ 	.word	0x00009840


	//   ....[2]....
        /*0134*/ 	.word	0x00009a90


	//----- nvinfo : EIATTR_MAX_THREADS
	.align		4
.L_1021:
        /*0138*/ 	.byte	0x04, 0x05
        /*013a*/ 	.short	(.L_1023 - .L_1022)
.L_1022:
        /*013c*/ 	.word	0x00000280
        /*0140*/ 	.word	0x00000001
        /*0144*/ 	.word	0x00000001


	//----- nvinfo : EIATTR_CRS_STACK_SIZE
	.align		4
.L_1023:
        /*0148*/ 	.byte	0x04, 0x1e
        /*014a*/ 	.short	(.L_1025 - .L_1024)
.L_1024:
        /*014c*/ 	.word	0x00000000


	//----- nvinfo : EIATTR_CBANK_PARAM_SIZE
	.align		4
.L_1025:
        /*0150*/ 	.byte	0x03, 0x19
        /*0152*/ 	.short	0x00b8


	//----- nvinfo : EIATTR_PARAM_CBANK
	.align		4
        /*0154*/ 	.byte	0x04, 0x0a
        /*0156*/ 	.short	(.L_1027 - .L_1026)
	.align		4
.L_1026:
        /*0158*/ 	.word	index@(.nv.constant0._Z35group_norm_nhwc_bwd_one_pass_kernelI11Fp32IOFp32WLi128ELi160ELi640EEv26Group_norm_nhwc_bwd_params)
        /*015c*/ 	.short	0x0210
        /*015e*/ 	.short	0x00b8


	//----- nvinfo : EIATTR_SW_WAR
	.align		4
.L_1027:
        /*0160*/ 	.byte	0x04, 0x36
        /*0162*/ 	.short	(.L_1029 - .L_1028)
.L_1028:
        /*0164*/ 	.word	0x00000008
.L_1029:


//--------------------- .nv.info._Z35group_norm_nhwc_bwd_one_pass_kernelI11Fp32IOFp32WLi256ELi160ELi640EEv26Group_norm_nhwc_bwd_params --------------------------
	.section	.nv.info._Z35group_norm_nhwc_bwd_one_pass_kernelI11Fp32IOFp32WLi256ELi160ELi640EEv26Group_norm_nhwc_bwd_params,"",@"SHT_CUDA_INFO"
	.sectionflags	@""
	.align	4


	//----- nvinfo : EIATTR_CUDA_API_VERSION
	.align		4
        /*0000*/ 	.byte	0x04, 0x37
        /*0002*/ 	.short	(.L_1031 - .L_1030)
.L_1030:
        /*0004*/ 	.word	0x00000082


	//----- nvinfo : EIATTR_KPARAM_INFO
	.align		4
.L_1031:
        /*0008*/ 	.byte	0x04, 0x17
        /*000a*/ 	.short	(.L_1033 - .L_1032)
.L_1032:
        /*000c*/ 	.word	0x00000000
        /*0010*/ 	.short	0x0000
        /*0012*/ 	.short	0x0000
        /*0014*/ 	.byte	0x00, 0xf0, 0xe1, 0x02


	//----- nvinfo : EIATTR_SPARSE_MMA_MASK
	.align		4
.L_1033:
        /*0018*/ 	.byte	0x03, 0x50
        /*001a*/ 	.short	0x0000


	//----- nvinfo : EIATTR_MAXREG_COUNT
	.align		4
        /*001c*/ 	.byte	0x03, 0x1b
        /*001e*/ 	.short	0x0060


	//----- nvinfo : EIATTR_NUM_BARRIERS
	.align		4
        /*0020*/ 	.byte	0x02, 0x4c
        /*0022*/ 	.byte	0x01
	.zero		1


	//----- nvinfo : EIATTR_ANNOTATIONS
	.align		4
        /*0024*/ 	.byte	0x04, 0x55
        /*0026*/ 	.short	(.L_1035 - .L_1034)


	//   ....[0]....
.L_1034:
        /* <DEDUP_REMOVED lines=353> */


	//----- nvinfo : EIATTR_MERCURY_ISA_VERSION
	.align		4
.L_1035:
        /*1620*/ 	.byte	0x03, 0x5f
        /*1622*/ 	.short	0x0101


	//----- nvinfo : EIATTR_INT_WARP_WIDE_INSTR_OFFSETS
	.align		4
        /*1624*/ 	.byte	0x04, 0x31
        /*1626*/ 	.short	(.L_1037 - .L_1036)


	//   ....[0]....
.L_1036:
        /*1628*/ 	.word	0x0000a780


	//   ....[1]....
        /*162c*/ 	.word	0x0000aa60


	//   ....[2]....
        /*1630*/ 	.word	0x0000ab10


	//   ....[3]....
        /*1634*/ 	.word	0x0000ab20


	//   ....[4]....
        /*1638*/ 	.word	0x0000abe0


	//   ....[5]....
        /*163c*/ 	.word	0x0000acc0


	//   ....[6]....
        /*1640*/ 	.word	0x0000ad80


	//   ....[7]....
        /*1644*/ 	.word	0x0000ada0


	//   ....[8]....
        /*1648*/ 	.word	0x0000aea0


	//   ....[9]....
        /*164c*/ 	.word	0x0000af60


	//   ....[10]....
        /*1650*/ 	.word	0x0000af80


	//   ....[11]....
        /*1654*/ 	.word	0x0000b080


	//   ....[12]....
        /*1658*/ 	.word	0x0000b140


	//   ....[13]....
        /*165c*/ 	.word	0x0000b150


	//   ....[14]....
        /*1660*/ 	.word	0x0000b260


	//   ....[15]....
        /*1664*/ 	.word	0x0000b320


	//   ....[16]....
        /*1668*/ 	.word	0x0000b330


	//   ....[17]....
        /*166c*/ 	.word	0x0000b4e0


	//   ....[18]....
        /*1670*/ 	.word	0x0000b5a0


	//   ....[19]....
        /*1674*/ 	.word	0x0000b5b0


	//   ....[20]....
        /*1678*/ 	.word	0x0000b5c0


	//   ....[21]....
        /*167c*/ 	.word	0x0000b730


	//   ....[22]....
        /*1680*/ 	.word	0x0000b7e0


	//   ....[23]....
        /*1684*/ 	.word	0x0000b800


	//   ....[24]....
        /*1688*/ 	.word	0x0000b830


	//   ....[25]....
        /*168c*/ 	.word	0x0000ba40


	//   ....[26]....
        /*1690*/ 	.word	0x0000bb00


	//   ....[27]....
        /*1694*/ 	.word	0x0000bb60


	//   ....[28]....
        /*1698*/ 	.word	0x0000bb90


	//   ....[29]....
        /*169c*/ 	.word	0x0000be40


	//   ....[30]....
        /*16a0*/ 	.word	0x0000bec0


	//   ....[31]....
        /*16a4*/ 	.word	0x00012c20


	//----- nvinfo : EIATTR_COOP_GROUP_MASK_REGIDS
	.align		4
.L_1037:
        /*16a8*/ 	.byte	0x04, 0x29
        /*16aa*/ 	.short	(.L_1039 - .L_1038)


	//   ....[0]....
.L_1038:
        /*16ac*/ 	.word	0xffffffff


	//   ....[1]....
        /*16b0*/ 	.word	0xffffffff


	//   ....[2]....
        /*16b4*/ 	.word	0xffffffff


	//   ....[3]....
        /*16b8*/ 	.word	0xffffffff


	//   ....[4]....
        /*16bc*/ 	.word	0xffffffff


	//   ....[5]....
        /*16c0*/ 	.word	0xffffffff


	//   ....[6]....
        /*16c4*/ 	.word	0xffffffff


	//   ....[7]....
        /*16c8*/ 	.word	0xffffffff


	//   ....[8]....
        /*16cc*/ 	.word	0xffffffff


	//   ....[9]....
        /*16d0*/ 	.word	0xffffffff


	//----- nvinfo : EIATTR_COOP_GROUP_INSTR_OFFSETS
	.align		4
.L_1039:
        /*16d4*/ 	.byte	0x04, 0x28
        /*16d6*/ 	.short	(.L_1041 - .L_1040)


	//   ....[0]....
.L_1040:
        /*16d8*/ 	.word	0x00009ad0


	//   ....[1]....
        /*16dc*/ 	.word	0x00009ae0


	//   ....[2]....
        /*16e0*/ 	.word	0x00009b10


	//   ....[3]....
        /*16e4*/ 	.word	0x00009b20


	//   ....[4]....
        /*16e8*/ 	.word	0x00009b60


	//   ....[5]....
        /*16ec*/ 	.word	0x00009b70


	//   ....[6]....
        /*16f0*/ 	.word	0x00009bb0


	//   ....[7]....
        /*16f4*/ 	.word	0x00009c10


	//   ....[8]....
        /*16f8*/ 	.word	0x00009d60


	//   ....[9]....
        /*16fc*/ 	.word	0x00009d70


	//----- nvinfo : EIATTR_EXIT_INSTR_OFFSETS
	.align		4
.L_1041:
        /*1700*/ 	.byte	0x04, 0x1c
        /*1702*/ 	.short	(.L_1043 - .L_1042)


	//   ....[0]....
.L_1042:
        /*1704*/ 	.word	0x00012d10


	//   ....[1]....
        /*1708*/ 	.word	0x00012e50


	//   ....[2]....
        /*170c*/ 	.word	0x000130a0


	//----- nvinfo : EIATTR_MAX_THREADS
	.align		4
.L_1043:
        /*1710*/ 	.byte	0x04, 0x05
        /*1712*/ 	.short	(.L_1045 - .L_1044)
.L_1044:
        /*1714*/ 	.word	0x00000280
        /*1718*/ 	.word	0x00000001
        /*171c*/ 	.word	0x00000001


	//----- nvinfo : EIATTR_CRS_STACK_SIZE
	.align		4
.L_1045:
        /*1720*/ 	.byte	0x04, 0x1e
        /*1722*/ 	.short	(.L_1047 - .L_1046)
.L_1046:
        /*1724*/ 	.word	0x00000000


	//----- nvinfo : EIATTR_CBANK_PARAM_SIZE
	.align		4
.L_1047:
        /*1728*/ 	.byte	0x03, 0x19
        /*172a*/ 	.short	0x00b8


	//----- nvinfo : EIATTR_PARAM_CBANK
	.align		4
        /*172c*/ 	.byte	0x04, 0x0a
        /*172e*/ 	.short	(.L_1049 - .L_1048)
	.align		4
.L_1048:
        /*1730*/ 	.word	index@(.nv.constant0._Z35group_norm_nhwc_bwd_one_pass_kernelI11Fp32IOFp32WLi256ELi160ELi640EEv26Group_norm_nhwc_bwd_params)
        /*1734*/ 	.short	0x0210
        /*1736*/ 	.short	0x00b8


	//----- nvinfo : EIATTR_SW_WAR
	.align		4
.L_1049:
        /*1738*/ 	.byte	0x04, 0x36
        /*173a*/ 	.short	(.L_1051 - .L_1050)
.L_1050:
        /*173c*/ 	.word	0x00000008
.L_1051:


//--------------------- .nv.info._Z35group_norm_nhwc_bwd_one_pass_kernelI11Fp32IOFp32WLi512ELi160ELi640EEv26Group_norm_nhwc_bwd_params --------------------------
	.section	.nv.info._Z35group_norm_nhwc_bwd_one_pass_kernelI11Fp32IOFp32WLi512ELi160ELi640EEv26Group_norm_nhwc_bwd_params,"",@"SHT_CUDA_INFO"
	.sectionflags	@""
	.align	4


	//----- nvinfo : EIATTR_CUDA_API_VERSION
	.align		4
        /*0000*/ 	.byte	0x04, 0x37
        /*0002*/ 	.short	(.L_1053 - .L_1052)
.L_1052:
        /*0004*/ 	.word	0x00000082


	//----- nvinfo : EIATTR_KPARAM_INFO
	.align		4
.L_1053:
        /*0008*/ 	.byte	0x04, 0x17
        /*000a*/ 	.short	(.L_1055 - .L_1054)
.L_1054:
        /*000c*/ 	.word	0x00000000
        /*0010*/ 	.short	0x0000
        /*0012*/ 	.short	0x0000
        /*0014*/ 	.byte	0x00, 0xf0, 0xe1, 0x02


	//----- nvinfo : EIATTR_SPARSE_MMA_MASK
	.align		4
.L_1055:
        /*0018*/ 	.byte	0x03, 0x50
        /*001a*/ 	.short	0x0000


	//----- nvinfo : EIATTR_MAXREG_COUNT
	.align		4
        /*001c*/ 	.byte	0x03, 0x1b
        /*001e*/ 	.short	0x0060


	//----- nvinfo : EIATTR_NUM_BARRIERS
	.align		4
        /*0020*/ 	.byte	0x02, 0x4c
        /*0022*/ 	.byte	0x01
	.zero		1


	//----- nvinfo : EIATTR_ANNOTATIONS
	.align		4
        /*0024*/ 	.byte	0x04, 0x55
        /*0026*/ 	.short	(.L_1057 - .L_1056)


	//   ....[0]....
.L_1056:
        /* <DEDUP_REMOVED lines=566> */


	//----- nvinfo : EIATTR_MERCURY_ISA_VERSION
	.align		4
.L_1057:
        /*2378*/ 	.byte	0x03, 0x5f
        /*237a*/ 	.short	0x0101


	//----- nvinfo : EIATTR_INT_WARP_WIDE_INSTR_OFFSETS
	.align		4
        /*237c*/ 	.byte	0x04, 0x31
        /*237e*/ 	.short	(.L_1059 - .L_1058)


	//   ....[0]....
.L_1058:
        /*2380*/ 	.word	0x00016ce0


	//   ....[1]....
        /*2384*/ 	.word	0x00018740


	//----- nvinfo : EIATTR_COOP_GROUP_MASK_REGIDS
	.align		4
.L_1059:
        /*2388*/ 	.byte	0x04, 0x29
        /*238a*/ 	.short	(.L_1061 - .L_1060)


	//   ....[0]....
.L_1060:
        /*238c*/ 	.word	0xffffffff


	//   ....[1]....
        /*2390*/ 	.word	0xffffffff


	//   ....[2]....
        /*2394*/ 	.word	0xffffffff


	//   ....[3]....
        /*2398*/ 	.word	0xffffffff


	//   ....[4]....
        /*239c*/ 	.word	0xffffffff


	//   ....[5]....
        /*23a0*/ 	.word	0xffffffff


	//   ....[6]....
        /*23a4*/ 	.word	0xffffffff


	//   ....[7]....
        /*23a8*/ 	.word	0xffffffff


	//   ....[8]....
        /*23ac*/ 	.word	0xffffffff


	//   ....[9]....
        /*23b0*/ 	.word	0xffffffff


	//----- nvinfo : EIATTR_COOP_GROUP_INSTR_OFFSETS
	.align		4
.L_1061:
        /*23b4*/ 	.byte	0x04, 0x28
        /*23b6*/ 	.short	(.L_1063 - .L_1062)


	//   ....[0]....
.L_1062:
        /*23b8*/ 	.word	0x00015580


	//   ....[1]....
        /*23bc*/ 	.word	0x00015590


	//   ....[2]....
        /*23c0*/ 	.word	0x00015700


	//   ....[3]....
        /*23c4*/ 	.word	0x00015710


	//   ....[4]....
        /*23c8*/ 	.word	0x00015a70


	//   ....[5]....
        /*23cc*/ 	.word	0x00015f50


	//   ....[6]....
        /*23d0*/ 	.word	0x00016080


	//   ....[7]....
        /*23d4*/ 	.word	0x00016090


	//   ....[8]....
        /*23d8*/ 	.word	0x00016140


	//   ....[9]....
        /*23dc*/ 	.word	0x00016350


	//----- nvinfo : EIATTR_EXIT_INSTR_OFFSETS
	.align		4
.L_1063:
        /*23e0*/ 	.byte	0x04, 0x1c
        /*23e2*/ 	.short	(.L_1065 - .L_1064)


	//   ....[0]....
.L_1064:
        /*23e4*/ 	.word	0x000187d0


	//   ....[1]....
        /*23e8*/ 	.word	0x00018920


	//   ....[2]....
        /*23ec*/ 	.word	0x00018ba0


	//----- nvinfo : EIATTR_MAX_THREADS
	.align		4
.L_1065:
        /*23f0*/ 	.byte	0x04, 0x05
        /*23f2*/ 	.short	(.L_1067 - .L_1066)
.L_1066:
        /*23f4*/ 	.word	0x00000280
        /*23f8*/ 	.word	0x00000001
        /*23fc*/ 	.word	0x00000001


	//----- nvinfo : EIATTR_CRS_STACK_SIZE
	.align		4
.L_1067:
        /*2400*/ 	.byte	0x04, 0x1e
        /*2402*/ 	.short	(.L_1069 - .L_1068)
.L_1068:
        /*2404*/ 	.word	0x00000000


	//----- nvinfo : EIATTR_CBANK_PARAM_SIZE
	.align		4
.L_1069:
        /*2408*/ 	.byte	0x03, 0x19
        /*240a*/ 	.short	0x00b8


	//----- nvinfo : EIATTR_PARAM_CBANK
	.align		4
        /*240c*/ 	.byte	0x04, 0x0a
        /*240e*/ 	.short	(.L_1071 - .L_1070)
	.align		4
.L_1070:
        /*2410*/ 	.word	index@(.nv.constant0._Z35group_norm_nhwc_bwd_one_pass_kernelI11Fp32IOFp32WLi512ELi160ELi640EEv26Group_norm_nhwc_bwd_params)
        /*2414*/ 	.short	0x0210
        /*2416*/ 	.short	0x00b8


	//----- nvinfo : EIATTR_SW_WAR
	.align		4
.L_1071:
        /*2418*/ 	.byte	0x04, 0x36
        /*241a*/ 	.short	(.L_1073 - .L_1072)
.L_1072:
        /*241c*/ 	.word	0x00000008
.L_1073:


//--------------------- .nv.info._Z35group_norm_nhwc_bwd_one_pass_kernelI11Fp32IOBf16WLi64ELi160ELi640EEv26Group_norm_nhwc_bwd_params --------------------------
	.section	.nv.info._Z35group_norm_nhwc_bwd_one_pass_kernelI11Fp32IOBf16WLi64ELi160ELi640EEv26Group_norm_nhwc_bwd_params,"",@"SHT_CUDA_INFO"
	.sectionflags	@""
	.align	4


	//----- nvinfo : EIATTR_CUDA_API_VERSION
	.align		4
        /*0000*/ 	.byte	0x04, 0x37
        /*0002*/ 	.short	(.L_1075 - .L_1074)
.L_1074:
        /*0004*/ 	.word	0x00000082


	//----- nvinfo : EIATTR_KPARAM_INFO
	.align		4
.L_1075:
        /*0008*/ 	.byte	0x04, 0x17
        /*000a*/ 	.short	(.L_1077 - .L_1076)
.L_1076:
        /*000c*/ 	.word	0x00000000
        /*0010*/ 	.short	0x0000
        /*0012*/ 	.short	0x0000
        /*0014*/ 	.byte	0x00, 0xf0, 0xe1, 0x02


	//----- nvinfo : EIATTR_SPARSE_MMA_MASK
	.align		4
.L_1077:
        /*0018*/ 	.byte	0x03, 0x50
        /*001a*/ 	.short	0x0000


	//----- nvinfo : EIATTR_MAXREG_COUNT
	.align		4
        /*001c*/ 	.byte	0x03, 0x1b
        /*001e*/ 	.short	0x0060


	//----- nvinfo : EIATTR_NUM_BARRIERS
	.align		4
        /*0020*/ 	.byte	0x02, 0x4c
        /*0022*/ 	.byte	0x01
	.zero		1


	//----- nvinfo : EIATTR_MERCURY_ISA_VERSION
	.align		4
        /*0024*/ 	.byte	0x03, 0x5f
        /*0026*/ 	.short	0x0101


	//----- nvinfo : EIATTR_INT_WARP_WIDE_INSTR_OFFSETS
	.align		4
        /*0028*/ 	.byte	0x04, 0x31
        /*002a*/ 	.short	(.L_1079 - .L_1078)


	//   ....[0]....
.L_1078:
        /*002c*/ 	.word	0x00002eb0


	//   ....[1]....
        /*0030*/ 	.word	0x00005650


	//----- nvinfo : EIATTR_COOP_GROUP_MASK_REGIDS
	.align		4
.L_1079:
        /*0034*/ 	.byte	0x04, 0x29
        /*0036*/ 	.short	(.L_1081 - .L_1080)


	//   ....[0]....
.L_1080:
        /*0038*/ 	.word	0xffffffff


	//   ....[1]....
        /*003c*/ 	.word	0xffffffff


	//   ....[2]....
        /*0040*/ 	.word	0xffffffff


	//   ....[3]....
        /*0044*/ 	.word	0xffffffff


	//   ....[4]....
        /*0048*/ 	.word	0xffffffff


	//   ....[5]....
        /*004c*/ 	.word	0xffffffff


	//   ....[6]....
        /*0050*/ 	.word	0xffffffff


	//   ....[7]....
        /*0054*/ 	.word	0xffffffff


	//   ....[8]....
        /*0058*/ 	.word	0xffffffff


	//   ....[9]....
        /*005c*/ 	.word	0xffffffff


	//----- nvinfo : EIATTR_COOP_GROUP_INSTR_OFFSETS
	.align		4
.L_1081:
        /*0060*/ 	.byte	0x04, 0x28
        /*0062*/ 	.short	(.L_1083 - .L_1082)


	//   ....[0]....
.L_1082:
        /*0064*/ 	.word	0x00002310


	//   ....[1]....
        /*0068*/ 	.word	0x00002350


	//   ....[2]....
        /*006c*/ 	.word	0x000024d0


	//   ....[3]....
        /*0070*/ 	.word	0x00002510


	//   ....[4]....
        /*0074*/ 	.word	0x00002550


	//   ....[5]....
        /*0078*/ 	.word	0x00002570


	//   ....[6]....
        /*007c*/ 	.word	0x000025a0


	//   ....[7]....
        /*0080*/ 	.word	0x000025c0


	//   ....[8]....
        /*0084*/ 	.word	0x00002600


	//   ....[9]....
        /*0088*/ 	.word	0x00002630


	//----- nvinfo : EIATTR_EXIT_INSTR_OFFSETS
	.align		4
.L_1083:
        /*008c*/ 	.byte	0x04, 0x1c
        /*008e*/ 	.short	(.L_1085 - .L_1084)


	//   ....[0]....
.L_1084:
        /*0090*/ 	.word	0x00005740


	//   ....[1]....
        /*0094*/ 	.word	0x00005880


	//   ....[2]....
        /*0098*/ 	.word	0x00005ae0


	//----- nvinfo : EIATTR_MAX_THREADS
	.align		4
.L_1085:
        /*009c*/ 	.byte	0x04, 0x05
        /*009e*/ 	.short	(.L_1087 - .L_1086)
.L_1086:
        /*00a0*/ 	.word	0x00000280
        /*00a4*/ 	.word	0x00000001
        /*00a8*/ 	.word	0x00000001


	//----- nvinfo : EIATTR_CRS_STACK_SIZE
	.align		4
.L_1087:
        /*00ac*/ 	.byte	0x04, 0x1e
        /*00ae*/ 	.short	(.L_1089 - .L_1088)
.L_1088:
        /*00b0*/ 	.word	0x00000000


	//----- nvinfo : EIATTR_CBANK_PARAM_SIZE
	.align		4
.L_1089:
        /*00b4*/ 	.byte	0x03, 0x19
        /*00b6*/ 	.short	0x00b8


	//----- nvinfo : EIATTR_PARAM_CBANK
	.align		4
        /*00b8*/ 	.byte	0x04, 0x0a
        /*00ba*/ 	.short	(.L_1091 - .L_1090)
	.align		4
.L_1090:
        /*00bc*/ 	.word	index@(.nv.constant0._Z35group_norm_nhwc_bwd_one_pass_kernelI11Fp32IOBf16WLi64ELi160ELi640EEv26Group_norm_nhwc_bwd_params)
        /*00c0*/ 	.short	0x0210
        /*00c2*/ 	.short	0x00b8


	//----- nvinfo : EIATTR_SW_WAR
	.align		4
.L_1091:
        /*00c4*/ 	.byte	0x04, 0x36
        /*00c6*/ 	.short	(.L_1093 - .L_1092)
.L_1092:
        /*00c8*/ 	.word	0x00000008
.L_1093:


//--------------------- .nv.info._Z35group_norm_nhwc_bwd_one_pass_kernelI11Fp32IOBf16WLi128ELi160ELi640EEv26Group_norm_nhwc_bwd_params --------------------------
	.section	.nv.info._Z35group_norm_nhwc_bwd_one_pass_kernelI11Fp32IOBf16WLi128ELi160ELi640EEv26Group_norm_nhwc_bwd_params,"",@"SHT_CUDA_INFO"
	.sectionflags	@""
	.align	4


	//----- nvinfo : EIATTR_CUDA_API_VERSION
	.align		4
        /*0000*/ 	.byte	0x04, 0x37
        /*0002*/ 	.short	(.L_1095 - .L_1094)
.L_1094:
        /*0004*/ 	.word	0x00000082


	//----- nvinfo : EIATTR_KPARAM_INFO
	.align		4
.L_1095:
        /*0008*/ 	.byte	0x04, 0x17
        /*000a*/ 	.short	(.L_1097 - .L_1096)
.L_1096:
        /*000c*/ 	.word	0x00000000
        /*0010*/ 	.short	0x0000
        /*0012*/ 	.short	0x0000
        /*0014*/ 	.byte	0x00, 0xf0, 0xe1, 0x02


	//----- nvinfo : EIATTR_SPARSE_MMA_MASK
	.align		4
.L_1097:
        /*0018*/ 	.byte	0x03, 0x50
        /*001a*/ 	.short	0x0000


	//----- nvinfo : EIATTR_MAXREG_COUNT
	.align		4
        /*001c*/ 	.byte	0x03, 0x1b
        /*001e*/ 	.short	0x0060


	//----- nvinfo : EIATTR_NUM_BARRIERS
	.align		4
        /*0020*/ 	.byte	0x02, 0x4c
        /*0022*/ 	.byte	0x01
	.zero		1


	//----- nvinfo : EIATTR_ANNOTATIONS
	.align		4
        /*0024*/ 	.byte	0x04, 0x55
        /*0026*/ 	.short	(.L_1099 - .L_1098)


	//   ....[0]....
.L_1098:
        /*0028*/ 	.word	0x00000001
        /*002c*/ 	.byte	0xf0, 0x02, 0x00, 0x00, 0x01, 0x00, 0x00, 0x00, 0x30, 0x42, 0x00, 0x00, 0x01, 0x00, 0x00, 0x00
        /*003c*/ 	.byte	0xa0, 0x42, 0x00, 0x00, 0x01, 0x00, 0x00, 0x00, 0x50, 0x44, 0x00, 0x00


	//----- nvinfo : EIATTR_MERCURY_ISA_VERSION
	.align		4
.L_1099:
        /*0048*/ 	.byte	0x03, 0x5f
        /*004a*/ 	.short	0x0101


	//----- nvinfo : EIATTR_INT_WARP_WIDE_INSTR_OFFSETS
	.align		4
        /*004c*/ 	.byte	0x04, 0x31
        /*004e*/ 	.short	(.L_1101 - .L_1100)


	//   ....[0]....
.L_1100:
        /*0050*/ 	.word	0x00004ea0


	//   ....[1]....
        /*0054*/ 	.word	0x00005180


	//   ....[2]....
        /*0058*/ 	.word	0x00005230


	//   ....[3]....
        /*005c*/ 	.word	0x00005240


	//   ....[4]....
        /*0060*/ 	.word	0x00005300


	//   ....[5]....
        /*0064*/ 	.word	0x000053e0


	//   ....[6]....
        /*0068*/ 	.word	0x000054a0


	//   ....[7]....
        /*006c*/ 	.word	0x000054c0


	//   ....[8]....
        /*0070*/ 	.word	0x000055c0


	//   ....[9]....
        /*0074*/ 	.word	0x00005680


	//   ....[10]....
        /*0078*/ 	.word	0x000056a0


	//   ....[11]....
        /*007c*/ 	.word	0x000057a0


	//   ....[12]....
        /*0080*/ 	.word	0x00005860


	//   ....[13]....
        /*0084*/ 	.word	0x00005870


	//   ....[14]....
        /*0088*/ 	.word	0x00005980


	//   ....[15]....
        /*008c*/ 	.word	0x00005a30


	//   ....[16]....
        /*0090*/ 	.word	0x00005a50


	//   ....[17]....
        /*0094*/ 	.word	0x00005c00


	//   ....[18]....
        /*0098*/ 	.word	0x00005cc0


	//   ....[19]....
        /*009c*/ 	.word	0x00005cd0


	//   ....[20]....
        /*00a0*/ 	.word	0x00005d10


	//   ....[21]....
        /*00a4*/ 	.word	0x00005e50


	//   ....[22]....
        /*00a8*/ 	.word	0x00005f00


	//   ....[23]....
        /*00ac*/ 	.word	0x00005f10


	//   ....[24]....
        /*00b0*/ 	.word	0x00005f50


	//   ....[25]....
        /*00b4*/ 	.word	0x00006160


	//   ....[26]....
        /*00b8*/ 	.word	0x00006220


	//   ....[27]....
        /*00bc*/ 	.word	0x00006280


	//   ....[28]....
        /*00c0*/ 	.word	0x000062b0


	//   ....[29]....
        /*00c4*/ 	.word	0x00006560


	//   ....[30]....
        /*00c8*/ 	.word	0x00006600


	//   ....[31]....
        /*00cc*/ 	.word	0x00009680


	//----- nvinfo : EIATTR_COOP_GROUP_MASK_REGIDS
	.align		4
.L_1101:
        /*00d0*/ 	.byte	0x04, 0x29
        /*00d2*/ 	.short	(.L_1103 - .L_1102)


	//   ....[0]....
.L_1102:
        /*00d4*/ 	.word	0xffffffff


	//   ....[1]....
        /*00d8*/ 	.word	0xffffffff


	//   ....[2]....
        /*00dc*/ 	.word	0xffffffff


	//   ....[3]....
        /*00e0*/ 	.word	0xffffffff


	//   ....[4]....
        /*00e4*/ 	.word	0xffffffff


	//   ....[5]....
        /*00e8*/ 	.word	0xffffffff


	//   ....[6]....
        /*00ec*/ 	.word	0xffffffff


	//   ....[7]....
        /*00f0*/ 	.word	0xffffffff


	//   ....[8]....
        /*00f4*/ 	.word	0xffffffff


	//   ....[9]....
        /*00f8*/ 	.word	0xffffffff


	//----- nvinfo : EIATTR_COOP_GROUP_INSTR_OFFSETS
	.align		4
.L_1103:
        /*00fc*/ 	.byte	0x04, 0x28
        /*00fe*/ 	.short	(.L_1105 - .L_1104)


	//   ....[0]....
.L_1104:
        /*0100*/ 	.word	0x000042f0


	//   ....[1]....
        /*0104*/ 	.word	0x00004300


	//   ....[2]....
        /*0108*/ 	.word	0x00004350


	//   ....[3]....
        /*010c*/ 	.word	0x00004360


	//   ....[4]....
        /*0110*/ 	.word	0x00004390


	//   ....[5]....
        /*0114*/ 	.word	0x000043b0


	//   ....[6]....
        /*0118*/ 	.word	0x000043e0


	//   ....[7]....
        /*011c*/ 	.word	0x00004400


	//   ....[8]....
        /*0120*/ 	.word	0x00004480


	//   ....[9]....
        /*0124*/ 	.word	0x00004490


	//----- nvinfo : EIATTR_EXIT_INSTR_OFFSETS
	.align		4
.L_1105:
        /*0128*/ 	.byte	0x04, 0x1c
        /*012a*/ 	.short	(.L_1107 - .L_1106)


	//   ....[0]....
.L_1106:
        /*012c*/ 	.word	0x00009770


	//   ....[1]....
        /*0130*/ 	.word	0x000098b0


	//   ....[2]....
        /*0134*/ 	.word	0x00009b20


	//----- nvinfo : EIATTR_MAX_THREADS
	.align		4
.L_1107:
        /*0138*/ 	.byte	0x04, 0x05
        /*013a*/ 	.short	(.L_1109 - .L_1108)
.L_1108:
        /*013c*/ 	.word	0x00000280
        /*0140*/ 	.word	0x00000001
        /*0144*/ 	.word	0x00000001


	//----- nvinfo : EIATTR_CRS_STACK_SIZE
	.align		4
.L_1109:
        /*0148*/ 	.byte	0x04, 0x1e
        /*014a*/ 	.short	(.L_1111 - .L_1110)
.L_1110:
        /*014c*/ 	.word	0x00000000


	//----- nvinfo : EIATTR_CBANK_PARAM_SIZE
	.align		4
.L_1111:
        /*0150*/ 	.byte	0x03, 0x19
        /*0152*/ 	.short	0x00b8


	//----- nvinfo : EIATTR_PARAM_CBANK
	.align		4
        /*0154*/ 	.byte	0x04, 0x0a
        /*0156*/ 	.short	(.L_1113 - .L_1112)
	.align		4
.L_1112:
        /*0158*/ 	.word	index@(.nv.constant0._Z35group_norm_nhwc_bwd_one_pass_kernelI11Fp32IOBf16WLi128ELi160ELi640EEv26Group_norm_nhwc_bwd_params)
        /*015c*/ 	.short	0x0210
        /*015e*/ 	.short	0x00b8


	//----- nvinfo : EIATTR_SW_WAR
	.align		4
.L_1113:
        /*0160*/ 	.byte	0x04, 0x36
        /*0162*/ 	.short	(.L_1115 - .L_1114)
.L_1114:
        /*0164*/ 	.word	0x00000008
.L_1115:


//--------------------- .nv.info._Z35group_norm_nhwc_bwd_one_pass_kernelI11Fp32IOBf16WLi256ELi160ELi640EEv26Group_norm_nhwc_bwd_params --------------------------
	.section	.nv.info._Z35group_norm_nhwc_bwd_one_pass_kernelI11Fp32IOBf16WLi256ELi160ELi640EEv26Group_norm_nhwc_bwd_params,"",@"SHT_CUDA_INFO"
	.sectionflags	@""
	.align	4


	//----- nvinfo : EIATTR_CUDA_API_VERSION
	.align		4
        /*0000*/ 	.byte	0x04, 0x37
        /*0002*/ 	.short	(.L_1117 - .L_1116)
.L_1116:
        /*0004*/ 	.word	0x00000082


	//----- nvinfo : EIATTR_KPARAM_INFO
	.align		4
.L_1117:
        /*0008*/ 	.byte	0x04, 0x17
        /*000a*/ 	.short	(.L_1119 - .L_1118)
.L_1118:
        /*000c*/ 	.word	0x00000000
        /*0010*/ 	.short	0x0000
        /*0012*/ 	.short	0x0000
        /*0014*/ 	.byte	0x00, 0xf0, 0xe1, 0x02


	//----- nvinfo : EIATTR_SPARSE_MMA_MASK
	.align		4
.L_1119:
        /*0018*/ 	.byte	0x03, 0x50
        /*001a*/ 	.short	0x0000


	//----- nvinfo : EIATTR_MAXREG_COUNT
	.align		4
        /*001c*/ 	.byte	0x03, 0x1b
        /*001e*/ 	.short	0x0060


	//----- nvinfo : EIATTR_NUM_BARRIERS
	.align		4
        /*0020*/ 	.byte	0x02, 0x4c
        /*0022*/ 	.byte	0x01
	.zero		1


	//----- nvinfo : EIATTR_ANNOTATIONS
	.align		4
        /*0024*/ 	.byte	0x04, 0x55
        /*0026*/ 	.short	(.L_1121 - .L_1120)


	//   ....[0]....
.L_1120:
        /* <DEDUP_REMOVED lines=287> */


	//----- nvinfo : EIATTR_MERCURY_ISA_VERSION
	.align		4
.L_1121:
        /*1200*/ 	.byte	0x03, 0x5f
        /*1202*/ 	.short	0x0101


	//----- nvinfo : EIATTR_INT_WARP_WIDE_INSTR_OFFSETS
	.align		4
        /*1204*/ 	.byte	0x04, 0x31
        /*1206*/ 	.short	(.L_1123 - .L_1122)


	//   ....[0]....
.L_1122:
        /*1208*/ 	.word	0x00009f40


	//   ....[1]....
        /*120c*/ 	.word	0x0000a220


	//   ....[2]....
        /*1210*/ 	.word	0x0000a2d0


	//   ....[3]....
        /*1214*/ 	.word	0x0000a2e0


	//   ....[4]....
        /*1218*/ 	.word	0x0000a3a0


	//   ....[5]....
        /*121c*/ 	.word	0x0000a480


	//   ....[6]....
        /*1220*/ 	.word	0x0000a540


	//   ....[7]....
        /*1224*/ 	.word	0x0000a560


	//   ....[8]....
        /*1228*/ 	.word	0x0000a660


	//   ....[9]....
        /*122c*/ 	.word	0x0000a720


	//   ....[10]....
        /*1230*/ 	.word	0x0000a740


	//   ....[11]....
        /*1234*/ 	.word	0x0000a840


	//   ....[12]....
        /*1238*/ 	.word	0x0000a900


	//   ....[13]....
        /*123c*/ 	.word	0x0000a910


	//   ....[14]....
        /*1240*/ 	.word	0x0000aa20


	//   ....[15]....
        /*1244*/ 	.word	0x0000aad0


	//   ....[16]....
        /*1248*/ 	.word	0x0000aaf0


	//   ....[17]....
        /*124c*/ 	.word	0x0000aca0


	//   ....[18]....
        /*1250*/ 	.word	0x0000ad60


	//   ....[19]....
        /*1254*/ 	.word	0x0000ad70


	//   ....[20]....
        /*1258*/ 	.word	0x0000ad80


	//   ....[21]....
        /*125c*/ 	.word	0x0000aef0


	//   ....[22]....
        /*1260*/ 	.word	0x0000afa0


	//   ....[23]....
        /*1264*/ 	.word	0x0000afc0


	//   ....[24]....
        /*1268*/ 	.word	0x0000aff0


	//   ....[25]....
        /*126c*/ 	.word	0x0000b200


	//   ....[26]....
        /*1270*/ 	.word	0x0000b2c0


	//   ....[27]....
        /*1274*/ 	.word	0x0000b320


	//   ....[28]....
        /*1278*/ 	.word	0x0000b350


	//   ....[29]....
        /*127c*/ 	.word	0x0000b600


	//   ....[30]....
        /*1280*/ 	.word	0x0000b6a0


	//   ....[31]....
        /*1284*/ 	.word	0x00012440


	//----- nvinfo : EIATTR_COOP_GROUP_MASK_REGIDS
	.align		4
.L_1123:
        /*1288*/ 	.byte	0x04, 0x29
        /*128a*/ 	.short	(.L_1125 - .L_1124)


	//   ....[0]....
.L_1124:
        /*128c*/ 	.word	0xffffffff


	//   ....[1]....
        /*1290*/ 	.word	0xffffffff


	//   ....[2]....
        /*1294*/ 	.word	0xffffffff


	//   ....[3]....
        /*1298*/ 	.word	0xffffffff


	//   ....[4]....
        /*129c*/ 	.word	0xffffffff


	//   ....[5]....
        /*12a0*/ 	.word	0xffffffff


	//   ....[6]....
        /*12a4*/ 	.word	0xffffffff


	//   ....[7]....
        /*12a8*/ 	.word	0xffffffff


	//   ....[8]....
        /*12ac*/ 	.word	0xffffffff


	//   ....[9]....
        /*12b0*/ 	.word	0xffffffff


	//----- nvinfo : EIATTR_COOP_GROUP_INSTR_OFFSETS
	.align		4
.L_1125:
        /*12b4*/ 	.byte	0x04, 0x28
        /*12b6*/ 	.short	(.L_1127 - .L_1126)


	//   ....[0]....
.L_1126:
        /*12b8*/ 	.word	0x000092c0


	//   ....[1]....
        /*12bc*/ 	.word	0x000092d0


	//   ....[2]....
        /*12c0*/ 	.word	0x00009300


	//   ....[3]....
        /*12c4*/ 	.word	0x00009320


	//   ....[4]....
        /*12c8*/ 	.word	0x00009350


	//   ....[5]....
        /*12cc*/ 	.word	0x00009370


	//   ....[6]....
        /*12d0*/ 	.word	0x000093c0


	//   ....[7]....
        /*12d4*/ 	.word	0x000093d0


	//   ....[8]....
        /*12d8*/ 	.word	0x00009530


	//   ....[9]....
        /*12dc*/ 	.word	0x00009580


	//----- nvinfo : EIATTR_EXIT_INSTR_OFFSETS
	.align		4
.L_1127:
        /*12e0*/ 	.byte	0x04, 0x1c
        /*12e2*/ 	.short	(.L_1129 - .L_1128)


	//   ....[0]....
.L_1128:
        /*12e4*/ 	.word	0x00012530


	//   ....[1]....
        /*12e8*/ 	.word	0x00012670


	//   ....[2]....
        /*12ec*/ 	.word	0x000128e0


	//----- nvinfo : EIATTR_MAX_THREADS
	.align		4
.L_1129:
        /*12f0*/ 	.byte	0x04, 0x05
        /*12f2*/ 	.short	(.L_1131 - .L_1130)
.L_1130:
        /*12f4*/ 	.word	0x00000280
        /*12f8*/ 	.word	0x00000001
        /*12fc*/ 	.word	0x00000001


	//----- nvinfo : EIATTR_CRS_STACK_SIZE
	.align		4
.L_1131:
        /*1300*/ 	.byte	0x04, 0x1e
        /*1302*/ 	.short	(.L_1133 - .L_1132)
.L_1132:
        /*1304*/ 	.word	0x00000000


	//----- nvinfo : EIATTR_CBANK_PARAM_SIZE
	.align		4
.L_1133:
        /*1308*/ 	.byte	0x03, 0x19
        /*130a*/ 	.short	0x00b8


	//----- nvinfo : EIATTR_PARAM_CBANK
	.align		4
        /*130c*/ 	.byte	0x04, 0x0a
        /*130e*/ 	.short	(.L_1135 - .L_1134)
	.align		4
.L_1134:
        /*1310*/ 	.word	index@(.nv.constant0._Z35group_norm_nhwc_bwd_one_pass_kernelI11Fp32IOBf16WLi256ELi160ELi640EEv26Group_norm_nhwc_bwd_params)
        /*1314*/ 	.short	0x0210
        /*1316*/ 	.short	0x00b8


	//----- nvinfo : EIATTR_SW_WAR
	.align		4
.L_1135:
        /*1318*/ 	.byte	0x04, 0x36
        /*131a*/ 	.short	(.L_1137 - .L_1136)
.L_1136:
        /*131c*/ 	.word	0x00000008
.L_1137:


//--------------------- .nv.info._Z35group_norm_nhwc_bwd_one_pass_kernelI11Fp32IOBf16WLi512ELi160ELi640EEv26Group_norm_nhwc_bwd_params --------------------------
	.section	.nv.info._Z35group_norm_nhwc_bwd_one_pass_kernelI11Fp32IOBf16WLi512ELi160ELi640EEv26Group_norm_nhwc_bwd_params,"",@"SHT_CUDA_INFO"
	.sectionflags	@""
	.align	4


	//----- nvinfo : EIATTR_CUDA_API_VERSION
	.align		4
        /*0000*/ 	.byte	0x04, 0x37
        /*0002*/ 	.short	(.L_1139 - .L_1138)
.L_1138:
        /*0004*/ 	.word	0x00000082


	//----- nvinfo : EIATTR_KPARAM_INFO
	.align		4
.L_1139:
        /*0008*/ 	.byte	0x04, 0x17
        /*000a*/ 	.short	(.L_1141 - .L_1140)
.L_1140:
        /*000c*/ 	.word	0x00000000
        /*0010*/ 	.short	0x0000
        /*0012*/ 	.short	0x0000
        /*0014*/ 	.byte	0x00, 0xf0, 0xe1, 0x02


	//----- nvinfo : EIATTR_SPARSE_MMA_MASK
	.align		4
.L_1141:
        /*0018*/ 	.byte	0x03, 0x50
        /*001a*/ 	.short	0x0000


	//----- nvinfo : EIATTR_MAXREG_COUNT
	.align		4
        /*001c*/ 	.byte	0x03, 0x1b
        /*001e*/ 	.short	0x0060


	//----- nvinfo : EIATTR_NUM_BARRIERS
	.align		4
        /*0020*/ 	.byte	0x02, 0x4c
        /*0022*/ 	.byte	0x01
	.zero		1


	//----- nvinfo : EIATTR_ANNOTATIONS
	.align		4
        /*0024*/ 	.byte	0x04, 0x55
        /*0026*/ 	.short	(.L_1143 - .L_1142)


	//   ....[0]....
.L_1142:
        /* <DEDUP_REMOVED lines=572> */


	//----- nvinfo : EIATTR_MERCURY_ISA_VERSION
	.align		4
.L_1143:
        /*23d8*/ 	.byte	0x03, 0x5f
        /*23da*/ 	.short	0x0101


	//----- nvinfo : EIATTR_INT_WARP_WIDE_INSTR_OFFSETS
	.align		4
        /*23dc*/ 	.byte	0x04, 0x31
        /*23de*/ 	.short	(.L_1145 - .L_1144)


	//   ....[0]....
.L_1144:
        /*23e0*/ 	.word	0x00016e30


	//   ....[1]....
        /*23e4*/ 	.word	0x000188a0


	//----- nvinfo : EIATTR_COOP_GROUP_MASK_REGIDS
	.align		4
.L_1145:
        /*23e8*/ 	.byte	0x04, 0x29
        /*23ea*/ 	.short	(.L_1147 - .L_1146)


	//   ....[0]....
.L_1146:
        /*23ec*/ 	.word	0xffffffff


	//   ....[1]....
        /*23f0*/ 	.word	0xffffffff


	//   ....[2]....
        /*23f4*/ 	.word	0xffffffff


	//   ....[3]....
        /*23f8*/ 	.word	0xffffffff


	//   ....[4]....
        /*23fc*/ 	.word	0xffffffff


	//   ....[5]....
        /*2400*/ 	.word	0xffffffff


	//   ....[6]....
        /*2404*/ 	.word	0xffffffff


	//   ....[7]....
        /*2408*/ 	.word	0xffffffff


	//   ....[8]....
        /*240c*/ 	.word	0xffffffff


	//   ....[9]....
        /*2410*/ 	.word	0xffffffff


	//----- nvinfo : EIATTR_COOP_GROUP_INSTR_OFFSETS
	.align		4
.L_1147:
        /*2414*/ 	.byte	0x04, 0x28
        /*2416*/ 	.short	(.L_1149 - .L_1148)


	//   ....[0]....
.L_1148:
        /*2418*/ 	.word	0x000156d0


	//   ....[1]....
        /*241c*/ 	.word	0x000156e0


	//   ....[2]....
        /*2420*/ 	.word	0x00015860


	//   ....[3]....
        /*2424*/ 	.word	0x00015870


	//   ....[4]....
        /*2428*/ 	.word	0x00015bd0


	//   ....[5]....
        /*242c*/ 	.word	0x000160a0


	//   ....[6]....
        /*2430*/ 	.word	0x000161d0


	//   ....[7]....
        /*2434*/ 	.word	0x000161e0


	//   ....[8]....
        /*2438*/ 	.word	0x00016290


	//   ....[9]....
        /*243c*/ 	.word	0x000164a0


	//----- nvinfo : EIATTR_EXIT_INSTR_OFFSETS
	.align		4
.L_1149:
        /*2440*/ 	.byte	0x04, 0x1c
        /*2442*/ 	.short	(.L_1151 - .L_1150)


	//   ....[0]....
.L_1150:
        /*2444*/ 	.word	0x00018930


	//   ....[1]....
        /*2448*/ 	.word	0x00018a80


	//   ....[2]....
        /*244c*/ 	.word	0x00018d20


	//----- nvinfo : EIATTR_MAX_THREADS
	.align		4
.L_1151:
        /*2450*/ 	.byte	0x04, 0x05
        /*2452*/ 	.short	(.L_1153 - .L_1152)
.L_1152:
        /*2454*/ 	.word	0x00000280
        /*2458*/ 	.word	0x00000001
        /*245c*/ 	.word	0x00000001


	//----- nvinfo : EIATTR_CRS_STACK_SIZE
	.align		4
.L_1153:
        /*2460*/ 	.byte	0x04, 0x1e
        /*2462*/ 	.short	(.L_1155 - .L_1154)
.L_1154:
        /*2464*/ 	.word	0x00000000


	//----- nvinfo : EIATTR_CBANK_PARAM_SIZE
	.align		4
.L_1155:
        /*2468*/ 	.byte	0x03, 0x19
        /*246a*/ 	.short	0x00b8


	//----- nvinfo : EIATTR_PARAM_CBANK
	.align		4
        /*246c*/ 	.byte	0x04, 0x0a
        /*246e*/ 	.short	(.L_1157 - .L_1156)
	.align		4
.L_1156:
        /*2470*/ 	.word	index@(.nv.constant0._Z35group_norm_nhwc_bwd_one_pass_kernelI11Fp32IOBf16WLi512ELi160ELi640EEv26Group_norm_nhwc_bwd_params)
        /*2474*/ 	.short	0x0210
        /*2476*/ 	.short	0x00b8


	//----- nvinfo : EIATTR_SW_WAR
	.align		4
.L_1157:
        /*2478*/ 	.byte	0x04, 0x36
        /*247a*/ 	.short	(.L_1159 - .L_1158)
.L_1158:
        /*247c*/ 	.word	0x00000008
.L_1159:


//--------------------- .nv.info._Z35group_norm_nhwc_bwd_one_pass_kernelI11Fp32IOFp16WLi64ELi160ELi640EEv26Group_norm_nhwc_bwd_params --------------------------
	.section	.nv.info._Z35group_norm_nhwc_bwd_one_pass_kernelI11Fp32IOFp16WLi64ELi160ELi640EEv26Group_norm_nhwc_bwd_params,"",@"SHT_CUDA_INFO"
	.sectionflags	@""
	.align	4


	//----- nvinfo : EIATTR_CUDA_API_VERSION
	.align		4
        /*0000*/ 	.byte	0x04, 0x37
        /*0002*/ 	.short	(.L_1161 - .L_1160)
.L_1160:
        /*0004*/ 	.word	0x00000082


	//----- nvinfo : EIATTR_KPARAM_INFO
	.align		4
.L_1161:
        /*0008*/ 	.byte	0x04, 0x17
        /*000a*/ 	.short	(.L_1163 - .L_1162)
.L_1162:
        /*000c*/ 	.word	0x00000000
        /*0010*/ 	.short	0x0000
        /*0012*/ 	.short	0x0000
        /*0014*/ 	.byte	0x00, 0xf0, 0xe1, 0x02


	//----- nvinfo : EIATTR_SPARSE_MMA_MASK
	.align		4
.L_1163:
        /*0018*/ 	.byte	0x03, 0x50
        /*001a*/ 	.short	0x0000


	//----- nvinfo : EIATTR_MAXREG_COUNT
	.align		4
        /*001c*/ 	.byte	0x03, 0x1b
        /*001e*/ 	.short	0x0060


	//----- nvinfo : EIATTR_NUM_BARRIERS
	.align		4
        /*0020*/ 	.byte	0x02, 0x4c
        /*0022*/ 	.byte	0x01
	.zero		1


	//----- nvinfo : EIATTR_MERCURY_ISA_VERSION
	.align		4
        /*0024*/ 	.byte	0x03, 0x5f
        /*0026*/ 	.short	0x0101


	//----- nvinfo : EIATTR_INT_WARP_WIDE_INSTR_OFFSETS
	.align		4
        /*0028*/ 	.byte	0x04, 0x31
        /*002a*/ 	.short	(.L_1165 - .L_1164)


	//   ....[0]....
.L_1164:
        /*002c*/ 	.word	0x00002eb0


	//   ....[1]....
        /*0030*/ 	.word	0x00005650


	//----- nvinfo : EIATTR_COOP_GROUP_MASK_REGIDS
	.align		4
.L_1165:
        /*0034*/ 	.byte	0x04, 0x29
        /*0036*/ 	.short	(.L_1167 - .L_1166)


	//   ....[0]....
.L_1166:
        /*0038*/ 	.word	0xffffffff


	//   ....[1]....
        /*003c*/ 	.word	0xffffffff


	//   ....[2]....
        /*0040*/ 	.word	0xffffffff


	//   ....[3]....
        /*0044*/ 	.word	0xffffffff


	//   ....[4]....
        /*0048*/ 	.word	0xffffffff


	//   ....[5]....
        /*004c*/ 	.word	0xffffffff


	//   ....[6]....
        /*0050*/ 	.word	0xffffffff


	//   ....[7]....
        /*0054*/ 	.word	0xffffffff


	//   ....[8]....
        /*0058*/ 	.word	0xffffffff


	//   ....[9]....
        /*005c*/ 	.word	0xffffffff


	//----- nvinfo : EIATTR_COOP_GROUP_INSTR_OFFSETS
	.align		4
.L_1167:
        /*0060*/ 	.byte	0x04, 0x28
        /*0062*/ 	.short	(.L_1169 - .L_1168)


	//   ....[0]....
.L_1168:
        /*0064*/ 	.word	0x00002310


	//   ....[1]....
        /*0068*/ 	.word	0x00002350


	//   ....[2]....
        /*006c*/ 	.word	0x000024d0


	//   ....[3]....
        /*0070*/ 	.word	0x00002510


	//   ....[4]....
        /*0074*/ 	.word	0x00002550


	//   ....[5]....
        /*0078*/ 	.word	0x00002570


	//   ....[6]....
        /*007c*/ 	.word	0x000025a0


	//   ....[7]....
        /*0080*/ 	.word	0x000025c0


	//   ....[8]....
        /*0084*/ 	.word	0x00002600


	//   ....[9]....
        /*0088*/ 	.word	0x00002630


	//----- nvinfo : EIATTR_EXIT_INSTR_OFFSETS
	.align		4
.L_1169:
        /*008c*/ 	.byte	0x04, 0x1c
        /*008e*/ 	.short	(.L_1171 - .L_1170)


	//   ....[0]....
.L_1170:
        /*0090*/ 	.word	0x00005740


	//   ....[1]....
        /*0094*/ 	.word	0x00005880


	//   ....[2]....
        /*0098*/ 	.word	0x00005ae0


	//----- nvinfo : EIATTR_MAX_THREADS
	.align		4
.L_1171:
        /*009c*/ 	.byte	0x04, 0x05
        /*009e*/ 	.short	(.L_1173 - .L_1172)
.L_1172:
        /*00a0*/ 	.word	0x00000280
        /*00a4*/ 	.word	0x00000001
        /*00a8*/ 	.word	0x00000001


	//----- nvinfo : EIATTR_CRS_STACK_SIZE
	.align		4
.L_1173:
        /*00ac*/ 	.byte	0x04, 0x1e
        /*00ae*/ 	.short	(.L_1175 - .L_1174)
.L_1174:
        /*00b0*/ 	.word	0x00000000


	//----- nvinfo : EIATTR_CBANK_PARAM_SIZE
	.align		4
.L_1175:
        /*00b4*/ 	.byte	0x03, 0x19
        /*00b6*/ 	.short	0x00b8


	//----- nvinfo : EIATTR_PARAM_CBANK
	.align		4
        /*00b8*/ 	.byte	0x04, 0x0a
        /*00ba*/ 	.short	(.L_1177 - .L_1176)
	.align		4
.L_1176:
        /*00bc*/ 	.word	index@(.nv.constant0._Z35group_norm_nhwc_bwd_one_pass_kernelI11Fp32IOFp16WLi64ELi160ELi640EEv26Group_norm_nhwc_bwd_params)
        /*00c0*/ 	.short	0x0210
        /*00c2*/ 	.short	0x00b8


	//----- nvinfo : EIATTR_SW_WAR
	.align		4
.L_1177:
        /*00c4*/ 	.byte	0x04, 0x36
        /*00c6*/ 	.short	(.L_1179 - .L_1178)
.L_1178:
        /*00c8*/ 	.word	0x00000008
.L_1179:


//--------------------- .nv.info._Z35group_norm_nhwc_bwd_one_pass_kernelI11Fp32IOFp16WLi128ELi160ELi640EEv26Group_norm_nhwc_bwd_params --------------------------
	.section	.nv.info._Z35group_norm_nhwc_bwd_one_pass_kernelI11Fp32IOFp16WLi128ELi160ELi640EEv26Group_norm_nhwc_bwd_params,"",@"SHT_CUDA_INFO"
	.sectionflags	@""
	.align	4


	//----- nvinfo : EIATTR_CUDA_API_VERSION
	.align		4
        /*0000*/ 	.byte	0x04, 0x37
        /*0002*/ 	.short	(.L_1181 - .L_1180)
.L_1180:
        /*0004*/ 	.word	0x00000082


	//----- nvinfo : EIATTR_KPARAM_INFO
	.align		4
.L_1181:
        /*0008*/ 	.byte	0x04, 0x17
        /*000a*/ 	.short	(.L_1183 - .L_1182)
.L_1182:
        /*000c*/ 	.word	0x00000000
        /*0010*/ 	.short	0x0000
        /*0012*/ 	.short	0x0000
        /*0014*/ 	.byte	0x00, 0xf0, 0xe1, 0x02


	//----- nvinfo : EIATTR_SPARSE_MMA_MASK
	.align		4
.L_1183:
        /*0018*/ 	.byte	0x03, 0x50
        /*001a*/ 	.short	0x0000


	//----- nvinfo : EIATTR_MAXREG_COUNT
	.align		4
        /*001c*/ 	.byte	0x03, 0x1b
        /*001e*/ 	.short	0x0060


	//----- nvinfo : EIATTR_NUM_BARRIERS
	.align		4
        /*0020*/ 	.byte	0x02, 0x4c
        /*0022*/ 	.byte	0x01
	.zero		1


	//----- nvinfo : EIATTR_ANNOTATIONS
	.align		4
        /*0024*/ 	.byte	0x04, 0x55
        /*0026*/ 	.short	(.L_1185 - .L_1184)


	//   ....[0]....
.L_1184:
        /*0028*/ 	.word	0x00000001
        /*002c*/ 	.byte	0xf0, 0x02, 0x00, 0x00, 0x01, 0x00, 0x00, 0x00, 0x30, 0x42, 0x00, 0x00, 0x01, 0x00, 0x00, 0x00
        /*003c*/ 	.byte	0xa0, 0x42, 0x00, 0x00, 0x01, 0x00, 0x00, 0x00, 0x50, 0x44, 0x00, 0x00


	//----- nvinfo : EIATTR_MERCURY_ISA_VERSION
	.align		4
.L_1185:
        /*0048*/ 	.byte	0x03, 0x5f
        /*004a*/ 	.short	0x0101


	//----- nvinfo : EIATTR_INT_WARP_WIDE_INSTR_OFFSETS
	.align		4
        /*004c*/ 	.byte	0x04, 0x31
        /*004e*/ 	.short	(.L_1187 - .L_1186)


	//   ....[0]....
.L_1186:
        /*0050*/ 	.word	0x00004ea0


	//   ....[1]....
        /*0054*/ 	.word	0x00005180


	//   ....[2]....
        /*0058*/ 	.word	0x00005230


	//   ....[3]....
        /*005c*/ 	.word	0x00005240


	//   ....[4]....
        /*0060*/ 	.word	0x00005300


	//   ....[5]....
        /*0064*/ 	.word	0x000053e0


	//   ....[6]....
        /*0068*/ 	.word	0x000054a0


	//   ....[7]....
        /*006c*/ 	.word	0x000054c0


	//   ....[8]....
        /*0070*/ 	.word	0x000055c0


	//   ....[9]....
        /*0074*/ 	.word	0x00005680


	//   ....[10]....
        /*0078*/ 	.word	0x000056a0


	//   ....[11]....
        /*007c*/ 	.word	0x000057a0


	//   ....[12]....
        /*0080*/ 	.word	0x00005860


	//   ....[13]....
        /*0084*/ 	.word	0x00005870


	//   ....[14]....
        /*0088*/ 	.word	0x00005980


	//   ....[15]....
        /*008c*/ 	.word	0x00005a30


	//   ....[16]....
        /*0090*/ 	.word	0x00005a50


	//   ....[17]....
        /*0094*/ 	.word	0x00005c00


	//   ....[18]....
        /*0098*/ 	.word	0x00005cc0


	//   ....[19]....
        /*009c*/ 	.word	0x00005cd0


	//   ....[20]....
        /*00a0*/ 	.word	0x00005d10


	//   ....[21]....
        /*00a4*/ 	.word	0x00005e50


	//   ....[22]....
        /*00a8*/ 	.word	0x00005f00


	//   ....[23]....
        /*00ac*/ 	.word	0x00005f10


	//   ....[24]....
        /*00b0*/ 	.word	0x00005f50


	//   ....[25]....
        /*00b4*/ 	.word	0x00006160


	//   ....[26]....
        /*00b8*/ 	.word	0x00006220


	//   ....[27]....
        /*00bc*/ 	.word	0x00006280


	//   ....[28]....
        /*00c0*/ 	.word	0x000062b0


	//   ....[29]....
        /*00c4*/ 	.word	0x00006560


	//   ....[30]....
        /*00c8*/ 	.word	0x00006600


	//   ....[31]....
        /*00cc*/ 	.word	0x00009680


	//----- nvinfo : EIATTR_COOP_GROUP_MASK_REGIDS
	.align		4
.L_1187:
        /*00d0*/ 	.byte	0x04, 0x29
        /*00d2*/ 	.short	(.L_1189 - .L_1188)


	//   ....[0]....
.L_1188:
        /*00d4*/ 	.word	0xffffffff


	//   ....[1]....
        /*00d8*/ 	.word	0xffffffff


	//   ....[2]....
        /*00dc*/ 	.word	0xffffffff


	//   ....[3]....
        /*00e0*/ 	.word	0xffffffff


	//   ....[4]....
        /*00e4*/ 	.word	0xffffffff


	//   ....[5]....
        /*00e8*/ 	.word	0xffffffff


	//   ....[6]....
        /*00ec*/ 	.word	0xffffffff


	//   ....[7]....
        /*00f0*/ 	.word	0xffffffff


	//   ....[8]....
        /*00f4*/ 	.word	0xffffffff


	//   ....[9]....
        /*00f8*/ 	.word	0xffffffff


	//----- nvinfo : EIATTR_COOP_GROUP_INSTR_OFFSETS
	.align		4
.L_1189:
        /*00fc*/ 	.byte	0x04, 0x28
        /*00fe*/ 	.short	(.L_1191 - .L_1190)


	//   ....[0]....
.L_1190:
        /*0100*/ 	.word	0x000042f0


	//   ....[1]....
        /*0104*/ 	.word	0x00004300


	//   ....[2]....
        /*0108*/ 	.word	0x00004350


	//   ....[3]....
        /*010c*/ 	.word	0x00004360


	//   ....[4]....
        /*0110*/ 	.word	0x00004390


	//   ....[5]....
        /*0114*/ 	.word	0x000043b0


	//   ....[6]....
        /*0118*/ 	.word	0x000043e0


	//   ....[7]....
        /*011c*/ 	.word	0x00004400


	//   ....[8]....
        /*0120*/ 	.word	0x00004480


	//   ....[9]....
        /*0124*/ 	.word	0x00004490


	//----- nvinfo : EIATTR_EXIT_INSTR_OFFSETS
	.align		4
.L_1191:
        /*0128*/ 	.byte	0x04, 0x1c
        /*012a*/ 	.short	(.L_1193 - .L_1192)


	//   ....[0]....
.L_1192:
        /*012c*/ 	.word	0x00009770


	//   ....[1]....
        /*0130*/ 	.word	0x000098b0


	//   ....[2]....
        /*0134*/ 	.word	0x00009b20


	//----- nvinfo : EIATTR_MAX_THREADS
	.align		4
.L_1193:
        /*0138*/ 	.byte	0x04, 0x05
        /*013a*/ 	.short	(.L_1195 - .L_1194)
.L_1194:
        /*013c*/ 	.word	0x00000280
        /*0140*/ 	.word	0x00000001
        /*0144*/ 	.word	0x00000001


	//----- nvinfo : EIATTR_CRS_STACK_SIZE
	.align		4
.L_1195:
        /*0148*/ 	.byte	0x04, 0x1e
        /*014a*/ 	.short	(.L_1197 - .L_1196)
.L_1196:
        /*014c*/ 	.word	0x00000000


	//----- nvinfo : EIATTR_CBANK_PARAM_SIZE
	.align		4
.L_1197:
        /*0150*/ 	.byte	0x03, 0x19
        /*0152*/ 	.short	0x00b8


	//----- nvinfo : EIATTR_PARAM_CBANK
	.align		4
        /*0154*/ 	.byte	0x04, 0x0a
        /*0156*/ 	.short	(.L_1199 - .L_1198)
	.align		4
.L_1198:
        /*0158*/ 	.word	index@(.nv.constant0._Z35group_norm_nhwc_bwd_one_pass_kernelI11Fp32IOFp16WLi128ELi160ELi640EEv26Group_norm_nhwc_bwd_params)
        /*015c*/ 	.short	0x0210
        /*015e*/ 	.short	0x00b8


	//----- nvinfo : EIATTR_SW_WAR
	.align		4
.L_1199:
        /*0160*/ 	.byte	0x04, 0x36
        /*0162*/ 	.short	(.L_1201 - .L_1200)
.L_1200:
        /*0164*/ 	.word	0x00000008
.L_1201:


//--------------------- .nv.info._Z35group_norm_nhwc_bwd_one_pass_kernelI11Fp32IOFp16WLi256ELi160ELi640EEv26Group_norm_nhwc_bwd_params --------------------------
	.section	.nv.info._Z35group_norm_nhwc_bwd_one_pass_kernelI11Fp32IOFp16WLi256ELi160ELi640EEv26Group_norm_nhwc_bwd_params,"",@"SHT_CUDA_INFO"
	.sectionflags	@""
	.align	4


	//----- nvinfo : EIATTR_CUDA_API_VERSION
	.align		4
        /*0000*/ 	.byte	0x04, 0x37
        /*0002*/ 	.short	(.L_1203 - .L_1202)
.L_1202:
        /*0004*/ 	.word	0x00000082


	//----- nvinfo : EIATTR_KPARAM_INFO
	.align		4
.L_1203:
        /*0008*/ 	.byte	0x04, 0x17
        /*000a*/ 	.short	(.L_1205 - .L_1204)
.L_1204:
        /*000c*/ 	.word	0x00000000
        /*0010*/ 	.short	0x0000
        /*0012*/ 	.short	0x0000
        /*0014*/ 	.byte	0x00, 0xf0, 0xe1, 0x02


	//----- nvinfo : EIATTR_SPARSE_MMA_MASK
	.align		4
.L_1205:
        /*0018*/ 	.byte	0x03, 0x50
        /*001a*/ 	.short	0x0000


	//----- nvinfo : EIATTR_MAXREG_COUNT
	.align		4
        /*001c*/ 	.byte	0x03, 0x1b
        /*001e*/ 	.short	0x0060


	//----- nvinfo : EIATTR_NUM_BARRIERS
	.align		4
        /*0020*/ 	.byte	0x02, 0x4c
        /*0022*/ 	.byte	0x01
	.zero		1


	//----- nvinfo : EIATTR_ANNOTATIONS
	.align		4
        /*0024*/ 	.byte	0x04, 0x55
        /*0026*/ 	.short	(.L_1207 - .L_1206)


	//   ....[0]....
.L_1206:
        /* <DEDUP_REMOVED lines=287> */


	//----- nvinfo : EIATTR_MERCURY_ISA_VERSION
	.align		4
.L_1207:
        /*1200*/ 	.byte	0x03, 0x5f
        /*1202*/ 	.short	0x0101


	//----- nvinfo : EIATTR_INT_WARP_WIDE_INSTR_OFFSETS
	.align		4
        /*1204*/ 	.byte	0x04, 0x31
        /*1206*/ 	.short	(.L_1209 - .L_1208)


	//   ....[0]....
.L_1208:
        /*1208*/ 	.word	0x00009f40


	//   ....[1]....
        /*120c*/ 	.word	0x0000a220


	//   ....[2]....
        /*1210*/ 	.word	0x0000a2d0


	//   ....[3]....
        /*1214*/ 	.word	0x0000a2e0


	//   ....[4]....
        /*1218*/ 	.word	0x0000a3a0


	//   ....[5]....
        /*121c*/ 	.word	0x0000a480


	//   ....[6]....
        /*1220*/ 	.word	0x0000a540


	//   ....[7]....
        /*1224*/ 	.word	0x0000a560


	//   ....[8]....
        /*1228*/ 	.word	0x0000a660


	//   ....[9]....
        /*122c*/ 	.word	0x0000a720


	//   ....[10]....
        /*1230*/ 	.word	0x0000a740


	//   ....[11]....
        /*1234*/ 	.word	0x0000a840


	//   ....[12]....
        /*1238*/ 	.word	0x0000a900


	//   ....[13]....
        /*123c*/ 	.word	0x0000a910


	//   ....[14]....
        /*1240*/ 	.word	0x0000aa20


	//   ....[15]....
        /*1244*/ 	.word	0x0000aad0


	//   ....[16]....
        /*1248*/ 	.word	0x0000aaf0


	//   ....[17]....
        /*124c*/ 	.word	0x0000aca0


	//   ....[18]....
        /*1250*/ 	.word	0x0000ad60


	//   ....[19]....
        /*1254*/ 	.word	0x0000ad70


	//   ....[20]....
        /*1258*/ 	.word	0x0000ad80


	//   ....[21]....
        /*125c*/ 	.word	0x0000aef0


	//   ....[22]....
        /*1260*/ 	.word	0x0000afa0


	//   ....[23]....
        /*1264*/ 	.word	0x0000afc0


	//   ....[24]....
        /*1268*/ 	.word	0x0000aff0


	//   ....[25]....
        /*126c*/ 	.word	0x0000b200


	//   ....[26]....
        /*1270*/ 	.word	0x0000b2c0


	//   ....[27]....
        /*1274*/ 	.word	0x0000b320


	//   ....[28]....
        /*1278*/ 	.word	0x0000b350


	//   ....[29]....
        /*127c*/ 	.word	0x0000b600


	//   ....[30]....
        /*1280*/ 	.word	0x0000b6a0


	//   ....[31]....
        /*1284*/ 	.word	0x00012440


	//----- nvinfo : EIATTR_COOP_GROUP_MASK_REGIDS
	.align		4
.L_1209:
        /*1288*/ 	.byte	0x04, 0x29
        /*128a*/ 	.short	(.L_1211 - .L_1210)


	//   ....[0]....
.L_1210:
        /*128c*/ 	.word	0xffffffff


	//   ....[1]....
        /*1290*/ 	.word	0xffffffff


	//   ....[2]....
        /*1294*/ 	.word	0xffffffff


	//   ....[3]....
        /*1298*/ 	.word	0xffffffff


	//   ....[4]....
        /*129c*/ 	.word	0xffffffff


	//   ....[5]....
        /*12a0*/ 	.word	0xffffffff


	//   ....[6]....
        /*12a4*/ 	.word	0xffffffff


	//   ....[7]....
        /*12a8*/ 	.word	0xffffffff


	//   ....[8]....
        /*12ac*/ 	.word	0xffffffff


	//   ....[9]....
        /*12b0*/ 	.word	0xffffffff


	//----- nvinfo : EIATTR_COOP_GROUP_INSTR_OFFSETS
	.align		4
.L_1211:
        /*12b4*/ 	.byte	0x04, 0x28
        /*12b6*/ 	.short	(.L_1213 - .L_1212)


	//   ....[0]....
.L_1212:
        /*12b8*/ 	.word	0x000092c0


	//   ....[1]....
        /*12bc*/ 	.word	0x000092d0


	//   ....[2]....
        /*12c0*/ 	.word	0x00009300


	//   ....[3]....
        /*12c4*/ 	.word	0x00009320


	//   ....[4]....
        /*12c8*/ 	.word	0x00009350


	//   ....[5]....
        /*12cc*/ 	.word	0x00009370


	//   ....[6]....
        /*12d0*/ 	.word	0x000093c0


	//   ....[7]....
        /*12d4*/ 	.word	0x000093d0


	//   ....[8]....
        /*12d8*/ 	.word	0x00009530


	//   ....[9]....
        /*12dc*/ 	.word	0x00009580


	//----- nvinfo : EIATTR_EXIT_INSTR_OFFSETS
	.align		4
.L_1213:
        /*12e0*/ 	.byte	0x04, 0x1c
        /*12e2*/ 	.short	(.L_1215 - .L_1214)


	//   ....[0]....
.L_1214:
        /*12e4*/ 	.word	0x00012530


	//   ....[1]....
        /*12e8*/ 	.word	0x00012670


	//   ....[2]....
        /*12ec*/ 	.word	0x000128e0


	//----- nvinfo : EIATTR_MAX_THREADS
	.align		4
.L_1215:
        /*12f0*/ 	.byte	0x04, 0x05
        /*12f2*/ 	.short	(.L_1217 - .L_1216)
.L_1216:
        /*12f4*/ 	.word	0x00000280
        /*12f8*/ 	.word	0x00000001
        /*12fc*/ 	.word	0x00000001


	//----- nvinfo : EIATTR_CRS_STACK_SIZE
	.align		4
.L_1217:
        /*1300*/ 	.byte	0x04, 0x1e
        /*1302*/ 	.short	(.L_1219 - .L_1218)
.L_1218:
        /*1304*/ 	.word	0x00000000


	//----- nvinfo : EIATTR_CBANK_PARAM_SIZE
	.align		4
.L_1219:
        /*1308*/ 	.byte	0x03, 0x19
        /*130a*/ 	.short	0x00b8


	//----- nvinfo : EIATTR_PARAM_CBANK
	.align		4
        /*130c*/ 	.byte	0x04, 0x0a
        /*130e*/ 	.short	(.L_1221 - .L_1220)
	.align		4
.L_1220:
        /*1310*/ 	.word	index@(.nv.constant0._Z35group_norm_nhwc_bwd_one_pass_kernelI11Fp32IOFp16WLi256ELi160ELi640EEv26Group_norm_nhwc_bwd_params)
        /*1314*/ 	.short	0x0210
        /*1316*/ 	.short	0x00b8


	//----- nvinfo : EIATTR_SW_WAR
	.align		4
.L_1221:
        /*1318*/ 	.byte	0x04, 0x36
        /*131a*/ 	.short	(.L_1223 - .L_1222)
.L_1222:
        /*131c*/ 	.word	0x00000008
.L_1223:


//--------------------- .nv.info._Z35group_norm_nhwc_bwd_one_pass_kernelI11Fp32IOFp16WLi512ELi160ELi640EEv26Group_norm_nhwc_bwd_params --------------------------
	.section	.nv.info._Z35group_norm_nhwc_bwd_one_pass_kernelI11Fp32IOFp16WLi512ELi160ELi640EEv26Group_norm_nhwc_bwd_params,"",@"SHT_CUDA_INFO"
	.sectionflags	@""
	.align	4


	//----- nvinfo : EIATTR_CUDA_API_VERSION
	.align		4
        /*0000*/ 	.byte	0x04, 0x37
        /*0002*/ 	.short	(.L_1225 - .L_1224)
.L_1224:
        /*0004*/ 	.word	0x00000082


	//----- nvinfo : EIATTR_KPARAM_INFO
	.align		4
.L_1225:
        /*0008*/ 	.byte	0x04, 0x17
        /*000a*/ 	.short	(.L_1227 - .L_1226)
.L_1226:
        /*000c*/ 	.word	0x00000000
        /*0010*/ 	.short	0x0000
        /*0012*/ 	.short	0x0000
        /*0014*/ 	.byte	0x00, 0xf0, 0xe1, 0x02


	//----- nvinfo : EIATTR_SPARSE_MMA_MASK
	.align		4
.L_1227:
        /*0018*/ 	.byte	0x03, 0x50
        /*001a*/ 	.short	0x0000


	//----- nvinfo : EIATTR_MAXREG_COUNT
	.align		4
        /*001c*/ 	.byte	0x03, 0x1b
        /*001e*/ 	.short	0x0060


	//----- nvinfo : EIATTR_NUM_BARRIERS
	.align		4
        /*0020*/ 	.byte	0x02, 0x4c
        /*0022*/ 	.byte	0x01
	.zero		1


	//----- nvinfo : EIATTR_ANNOTATIONS
	.align		4
        /*0024*/ 	.byte	0x04, 0x55
        /*0026*/ 	.short	(.L_1229 - .L_1228)


	//   ....[0]....
.L_1228:
        /* <DEDUP_REMOVED lines=572> */


	//----- nvinfo : EIATTR_MERCURY_ISA_VERSION
	.align		4
.L_1229:
        /*23d8*/ 	.byte	0x03, 0x5f
        /*23da*/ 	.short	0x0101


	//----- nvinfo : EIATTR_INT_WARP_WIDE_INSTR_OFFSETS
	.align		4
        /*23dc*/ 	.byte	0x04, 0x31
        /*23de*/ 	.short	(.L_1231 - .L_1230)


	//   ....[0]....
.L_1230:
        /*23e0*/ 	.word	0x00016e30


	//   ....[1]....
        /*23e4*/ 	.word	0x000188a0


	//----- nvinfo : EIATTR_COOP_GROUP_MASK_REGIDS
	.align		4
.L_1231:
        /*23e8*/ 	.byte	0x04, 0x29
        /*23ea*/ 	.short	(.L_1233 - .L_1232)


	//   ....[0]....
.L_1232:
        /*23ec*/ 	.word	0xffffffff


	//   ....[1]....
        /*23f0*/ 	.word	0xffffffff


	//   ....[2]....
        /*23f4*/ 	.word	0xffffffff


	//   ....[3]....
        /*23f8*/ 	.word	0xffffffff


	//   ....[4]....
        /*23fc*/ 	.word	0xffffffff


	//   ....[5]....
        /*2400*/ 	.word	0xffffffff


	//   ....[6]....
        /*2404*/ 	.word	0xffffffff


	//   ....[7]....
        /*2408*/ 	.word	0xffffffff


	//   ....[8]....
        /*240c*/ 	.word	0xffffffff


	//   ....[9]....
        /*2410*/ 	.word	0xffffffff


	//----- nvinfo : EIATTR_COOP_GROUP_INSTR_OFFSETS
	.align		4
.L_1233:
        /*2414*/ 	.byte	0x04, 0x28
        /*2416*/ 	.short	(.L_1235 - .L_1234)


	//   ....[0]....
.L_1234:
        /*2418*/ 	.word	0x000156d0


	//   ....[1]....
        /*241c*/ 	.word	0x000156e0


	//   ....[2]....
        /*2420*/ 	.word	0x00015860


	//   ....[3]....
        /*2424*/ 	.word	0x00015870


	//   ....[4]....
        /*2428*/ 	.word	0x00015bd0


	//   ....[5]....
        /*242c*/ 	.word	0x000160a0


	//   ....[6]....
        /*2430*/ 	.word	0x000161d0


	//   ....[7]....
        /*2434*/ 	.word	0x000161e0


	//   ....[8]....
        /*2438*/ 	.word	0x00016290


	//   ....[9]....
        /*243c*/ 	.word	0x000164a0


	//----- nvinfo : EIATTR_EXIT_INSTR_OFFSETS
	.align		4
.L_1235:
        /*2440*/ 	.byte	0x04, 0x1c
        /*2442*/ 	.short	(.L_1237 - .L_1236)


	//   ....[0]....
.L_1236:
        /*2444*/ 	.word	0x00018930


	//   ....[1]....
        /*2448*/ 	.word	0x00018a80


	//   ....[2]....
        /*244c*/ 	.word	0x00018d20


	//----- nvinfo : EIATTR_MAX_THREADS
	.align		4
.L_1237:
        /*2450*/ 	.byte	0x04, 0x05
        /*2452*/ 	.short	(.L_1239 - .L_1238)
.L_1238:
        /*2454*/ 	.word	0x00000280
        /*2458*/ 	.word	0x00000001
        /*245c*/ 	.word	0x00000001


	//----- nvinfo : EIATTR_CRS_STACK_SIZE
	.align		4
.L_1239:
        /*2460*/ 	.byte	0x04, 0x1e
        /*2462*/ 	.short	(.L_1241 - .L_1240)
.L_1240:
        /*2464*/ 	.word	0x00000000


	//----- nvinfo : EIATTR_CBANK_PARAM_SIZE
	.align		4
.L_1241:
        /*2468*/ 	.byte	0x03, 0x19
        /*246a*/ 	.short	0x00b8


	//----- nvinfo : EIATTR_PARAM_CBANK
	.align		4
        /*246c*/ 	.byte	0x04, 0x0a
        /*246e*/ 	.short	(.L_1243 - .L_1242)
	.align		4
.L_1242:
        /*2470*/ 	.word	index@(.nv.constant0._Z35group_norm_nhwc_bwd_one_pass_kernelI11Fp32IOFp16WLi512ELi160ELi640EEv26Group_norm_nhwc_bwd_params)
        /*2474*/ 	.short	0x0210
        /*2476*/ 	.short	0x00b8


	//----- nvinfo : EIATTR_SW_WAR
	.align		4
.L_1243:
        /*2478*/ 	.byte	0x04, 0x36
        /*247a*/ 	.short	(.L_1245 - .L_1244)
.L_1244:
        /*247c*/ 	.word	0x00000008
.L_1245:


//--------------------- .nv.info._Z35group_norm_nhwc_fwd_one_pass_kernelI11Bf16IOFp32WLi64ELi160ELi640EEv26Group_norm_nhwc_fwd_params --------------------------
	.section	.nv.info._Z35group_norm_nhwc_fwd_one_pass_kernelI11Bf16IOFp32WLi64ELi160ELi640EEv26Group_norm_nhwc_fwd_params,"",@"SHT_CUDA_INFO"
	.sectionflags	@""
	.align	4


	//----- nvinfo : EIATTR_CUDA_API_VERSION
	.align		4
        /*0000*/ 	.byte	0x04, 0x37
        /*0002*/ 	.short	(.L_1247 - .L_1246)
.L_1246:
        /*0004*/ 	.word	0x00000082


	//----- nvinfo : EIATTR_KPARAM_INFO
	.align		4
.L_1247:
        /*0008*/ 	.byte	0x04, 0x17
        /*000a*/ 	.short	(.L_1249 - .L_1248)
.L_1248:
        /*000c*/ 	.word	0x00000000
        /*0010*/ 	.short	0x0000
        /*0012*/ 	.short	0x0000
        /*0014*/ 	.byte	0x00, 0xf0, 0x81, 0x02


	//----- nvinfo : EIATTR_SPARSE_MMA_MASK
	.align		4
.L_1249:
        /*0018*/ 	.byte	0x03, 0x50
        /*001a*/ 	.short	0x0000


	//----- nvinfo : EIATTR_MAXREG_COUNT
	.align		4
        /*001c*/ 	.byte	0x03, 0x1b
        /*001e*/ 	.short	0x0060


	//----- nvinfo : EIATTR_NUM_BARRIERS
	.align		4
        /*0020*/ 	.byte	0x02, 0x4c
        /*0022*/ 	.byte	0x01
	.zero		1


	//----- nvinfo : EIATTR_MERCURY_ISA_VERSION
	.align		4
        /*0024*/ 	.byte	0x03, 0x5f
        /*0026*/ 	.short	0x0101


	//----- nvinfo : EIATTR_COOP_GROUP_MASK_REGIDS
	.align		4
        /*0028*/ 	.byte	0x04, 0x29
        /*002a*/ 	.short	(.L_1251 - .L_1250)


	//   ....[0]....
.L_1250:
        /*002c*/ 	.word	0xffffffff


	//   ....[1]....
        /*0030*/ 	.word	0xffffffff


	//   ....[2]....
        /*0034*/ 	.word	0xffffffff


	//   ....[3]....
        /*0038*/ 	.word	0xffffffff


	//   ....[4]....
        /*003c*/ 	.word	0xffffffff


	//   ....[5]....
        /*0040*/ 	.word	0xffffffff


	//   ....[6]....
        /*0044*/ 	.word	0xffffffff


	//   ....[7]....
        /*0048*/ 	.word	0xffffffff


	//   ....[8]....
        /*004c*/ 	.word	0xffffffff


	//   ....[9]....
        /*0050*/ 	.word	0xffffffff


	//----- nvinfo : EIATTR_COOP_GROUP_INSTR_OFFSETS
	.align		4
.L_1251:
        /*0054*/ 	.byte	0x04, 0x28
        /*0056*/ 	.short	(.L_1253 - .L_1252)


	//   ....[0]....
.L_1252:
        /*0058*/ 	.word	0x00001060


	//   ....[1]....
        /*005c*/ 	.word	0x00001070


	//   ....[2]....
        /*0060*/ 	.word	0x000010a0


	//   ....[3]....
        /*0064*/ 	.word	0x000010b0


	//   ....[4]....
        /*0068*/ 	.word	0x000010f0


	//   ....[5]....
        /*006c*/ 	.word	0x00001100


	//   ....[6]....
        /*0070*/ 	.word	0x00001140


	//   ....[7]....
        /*0074*/ 	.word	0x00001150


	//   ....[8]....
        /*0078*/ 	.word	0x00001190


	//   ....[9]....
        /*007c*/ 	.word	0x000011a0


	//----- nvinfo : EIATTR_EXIT_INSTR_OFFSETS
	.align		4
.L_1253:
        /*0080*/ 	.byte	0x04, 0x1c
        /*0082*/ 	.short	(.L_1255 - .L_1254)


	//   ....[0]....
.L_1254:
        /*0084*/ 	.word	0x00000060


	//   ....[1]....
        /*0088*/ 	.word	0x00003530


	//----- nvinfo : EIATTR_MAX_THREADS
	.align		4
.L_1255:
        /*008c*/ 	.byte	0x04, 0x05
        /*008e*/ 	.short	(.L_1257 - .L_1256)
.L_1256:
        /*0090*/ 	.word	0x00000280
        /*0094*/ 	.word	0x00000001
        /*0098*/ 	.word	0x00000001


	//----- nvinfo : EIATTR_CRS_STACK_SIZE
	.align		4
.L_1257:
        /*009c*/ 	.byte	0x04, 0x1e
        /*009e*/ 	.short	(.L_1259 - .L_1258)
.L_1258:
        /*00a0*/ 	.word	0x00000000


	//----- nvinfo : EIATTR_CBANK_PARAM_SIZE
	.align		4
.L_1259:
        /*00a4*/ 	.byte	0x03, 0x19
        /*00a6*/ 	.short	0x00a0


	//----- nvinfo : EIATTR_PARAM_CBANK
	.align		4
        /*00a8*/ 	.byte	0x04, 0x0a
        /*00aa*/ 	.short	(.L_1261 - .L_1260)
	.align		4
.L_1260:
        /*00ac*/ 	.word	index@(.nv.constant0._Z35group_norm_nhwc_fwd_one_pass_kernelI11Bf16IOFp32WLi64ELi160ELi640EEv26Group_norm_nhwc_fwd_params)
        /*00b0*/ 	.short	0x0210
        /*00b2*/ 	.short	0x00a0


	//----- nvinfo : EIATTR_SW_WAR
	.align		4
.L_1261:
        /*00b4*/ 	.byte	0x04, 0x36
        /*00b6*/ 	.short	(.L_1263 - .L_1262)
.L_1262:
        /*00b8*/ 	.word	0x00000008
.L_1263:


//--------------------- .nv.info._Z35group_norm_nhwc_fwd_one_pass_kernelI11Bf16IOFp32WLi128ELi160ELi640EEv26Group_norm_nhwc_fwd_params --------------------------
	.section	.nv.info._Z35group_norm_nhwc_fwd_one_pass_kernelI11Bf16IOFp32WLi128ELi160ELi640EEv26Group_norm_nhwc_fwd_params,"",@"SHT_CUDA_INFO"
	.sectionflags	@""
	.align	4


	//----- nvinfo : EIATTR_CUDA_API_VERSION
	.align		4
        /*0000*/ 	.byte	0x04, 0x37
        /*0002*/ 	.short	(.L_1265 - .L_1264)
.L_1264:
        /*0004*/ 	.word	0x00000082


	//----- nvinfo : EIATTR_KPARAM_INFO
	.align		4
.L_1265:
        /*0008*/ 	.byte	0x04, 0x17
        /*000a*/ 	.short	(.L_1267 - .L_1266)
.L_1266:
        /*000c*/ 	.word	0x00000000
        /*0010*/ 	.short	0x0000
        /*0012*/ 	.short	0x0000
        /*0014*/ 	.byte	0x00, 0xf0, 0x81, 0x02


	//----- nvinfo : EIATTR_SPARSE_MMA_MASK
	.align		4
.L_1267:
        /*0018*/ 	.byte	0x03, 0x50
        /*001a*/ 	.short	0x0000


	//----- nvinfo : EIATTR_MAXREG_COUNT
	.align		4
        /*001c*/ 	.byte	0x03, 0x1b
        /*001e*/ 	.short	0x0060


	//----- nvinfo : EIATTR_NUM_BARRIERS
	.align		4
        /*0020*/ 	.byte	0x02, 0x4c
        /*0022*/ 	.byte	0x01
	.zero		1


	//----- nvinfo : EIATTR_MERCURY_ISA_VERSION
	.align		4
        /*0024*/ 	.byte	0x03, 0x5f
        /*0026*/ 	.short	0x0101


	//----- nvinfo : EIATTR_COOP_GROUP_MASK_REGIDS
	.align		4
        /*0028*/ 	.byte	0x04, 0x29
        /*002a*/ 	.short	(.L_1269 - .L_1268)


	//   ....[0]....
.L_1268:
        /*002c*/ 	.word	0xffffffff


	//   ....[1]....
        /*0030*/ 	.word	0xffffffff


	//   ....[2]....
        /*0034*/ 	.word	0xffffffff


	//   ....[3]....
        /*0038*/ 	.word	0xffffffff


	//   ....[4]....
        /*003c*/ 	.word	0xffffffff


	//   ....[5]....
        /*0040*/ 	.word	0xffffffff


	//   ....[6]....
        /*0044*/ 	.word	0xffffffff


	//   ....[7]....
        /*0048*/ 	.word	0xffffffff


	//   ....[8]....
        /*004c*/ 	.word	0xffffffff


	//   ....[9]....
        /*0050*/ 	.word	0xffffffff


	//----- nvinfo : EIATTR_COOP_GROUP_INSTR_OFFSETS
	.align		4
.L_1269:
        /*0054*/ 	.byte	0x04, 0x28
        /*0056*/ 	.short	(.L_1271 - .L_1270)


	//   ....[0]....
.L_1270:
        /*0058*/ 	.word	0x00001cf0


	//   ....[1]....
        /*005c*/ 	.word	0x00001d00


	//   ....[2]....
        /*0060*/ 	.word	0x00001d40


	//   ....[3]....
        /*0064*/ 	.word	0x00001d50


	//   ....[4]....
        /*0068*/ 	.word	0x00001d90


	//   ....[5]....
        /*006c*/ 	.word	0x00001da0


	//   ....[6]....
        /*0070*/ 	.word	0x00001de0


	//   ....[7]....
        /*0074*/ 	.word	0x00001df0


	//   ....[8]....
        /*0078*/ 	.word	0x00001e40


	//   ....[9]....
        /*007c*/ 	.word	0x00001e50


	//----- nvinfo : EIATTR_EXIT_INSTR_OFFSETS
	.align		4
.L_1271:
        /*0080*/ 	.byte	0x04, 0x1c
        /*0082*/ 	.short	(.L_1273 - .L_1272)


	//   ....[0]....
.L_1272:
        /*0084*/ 	.word	0x00000060


	//   ....[1]....
        /*0088*/ 	.word	0x00005430


	//----- nvinfo : EIATTR_MAX_THREADS
	.align		4
.L_1273:
        /*008c*/ 	.byte	0x04, 0x05
        /*008e*/ 	.short	(.L_1275 - .L_1274)
.L_1274:
        /*0090*/ 	.word	0x00000280
        /*0094*/ 	.word	0x00000001
        /*0098*/ 	.word	0x00000001


	//----- nvinfo : EIATTR_CRS_STACK_SIZE
	.align		4
.L_1275:
        /*009c*/ 	.byte	0x04, 0x1e
        /*009e*/ 	.short	(.L_1277 - .L_1276)
.L_1276:
        /*00a0*/ 	.word	0x00000000


	//----- nvinfo : EIATTR_CBANK_PARAM_SIZE
	.align		4
.L_1277:
        /*00a4*/ 	.byte	0x03, 0x19
        /*00a6*/ 	.short	0x00a0


	//----- nvinfo : EIATTR_PARAM_CBANK
	.align		4
        /*00a8*/ 	.byte	0x04, 0x0a
        /*00aa*/ 	.short	(.L_1279 - .L_1278)
	.align		4
.L_1278:
        /*00ac*/ 	.word	index@(.nv.constant0._Z35group_norm_nhwc_fwd_one_pass_kernelI11Bf16IOFp32WLi128ELi160ELi640EEv26Group_norm_nhwc_fwd_params)
        /*00b0*/ 	.short	0x0210
        /*00b2*/ 	.short	0x00a0


	//----- nvinfo : EIATTR_SW_WAR
	.align		4
.L_1279:
        /*00b4*/ 	.byte	0x04, 0x36
        /*00b6*/ 	.short	(.L_1281 - .L_1280)
.L_1280:
        /*00b8*/ 	.word	0x00000008
.L_1281:


//--------------------- .nv.info._Z35group_norm_nhwc_fwd_one_pass_kernelI11Bf16IOFp32WLi256ELi160ELi640EEv26Group_norm_nhwc_fwd_params --------------------------
	.section	.nv.info._Z35group_norm_nhwc_fwd_one_pass_kernelI11Bf16IOFp32WLi256ELi160ELi640EEv26Group_norm_nhwc_fwd_params,"",@"SHT_CUDA_INFO"
	.sectionflags	@""
	.align	4


	//----- nvinfo : EIATTR_CUDA_API_VERSION
	.align		4
        /*0000*/ 	.byte	0x04, 0x37
        /*0002*/ 	.short	(.L_1283 - .L_1282)
.L_1282:
        /*0004*/ 	.word	0x00000082


	//----- nvinfo : EIATTR_KPARAM_INFO
	.align		4
.L_1283:
        /*0008*/ 	.byte	0x04, 0x17
        /*000a*/ 	.short	(.L_1285 - .L_1284)
.L_1284:
        /*000c*/ 	.word	0x00000000
        /*0010*/ 	.short	0x0000
        /*0012*/ 	.short	0x0000
        /*0014*/ 	.byte	0x00, 0xf0, 0x81, 0x02


	//----- nvinfo : EIATTR_SPARSE_MMA_MASK
	.align		4
.L_1285:
        /*0018*/ 	.byte	0x03, 0x50
        /*001a*/ 	.short	0x0000


	//----- nvinfo : EIATTR_MAXREG_COUNT
	.align		4
        /*001c*/ 	.byte	0x03, 0x1b
        /*001e*/ 	.short	0x0060


	//----- nvinfo : EIATTR_NUM_BARRIERS
	.align		4
        /*0020*/ 	.byte	0x02, 0x4c
        /*0022*/ 	.byte	0x01
	.zero		1


	//----- nvinfo : EIATTR_MERCURY_ISA_VERSION
	.align		4
        /*0024*/ 	.byte	0x03, 0x5f
        /*0026*/ 	.short	0x0101


	//----- nvinfo : EIATTR_INT_WARP_WIDE_INSTR_OFFSETS
	.align		4
        /*0028*/ 	.byte	0x04, 0x31
        /*002a*/ 	.short	(.L_1287 - .L_1286)


	//   ....[0]....
.L_1286:
        /*002c*/ 	.word	0x00004710


	//----- nvinfo : EIATTR_COOP_GROUP_MASK_REGIDS
	.align		4
.L_1287:
        /*0030*/ 	.byte	0x04, 0x29
        /*0032*/ 	.short	(.L_1289 - .L_1288)


	//   ....[0]....
.L_1288:
        /*0034*/ 	.word	0xffffffff


	//   ....[1]....
        /*0038*/ 	.word	0xffffffff


	//   ....[2]....
        /*003c*/ 	.word	0xffffffff


	//   ....[3]....
        /*0040*/ 	.word	0xffffffff


	//   ....[4]....
        /*0044*/ 	.word	0xffffffff


	//   ....[5]....
        /*0048*/ 	.word	0xffffffff


	//   ....[6]....
        /*004c*/ 	.word	0xffffffff


	//   ....[7]....
        /*0050*/ 	.word	0xffffffff


	//   ....[8]....
        /*0054*/ 	.word	0xffffffff


	//   ....[9]....
        /*0058*/ 	.word	0xffffffff


	//----- nvinfo : EIATTR_COOP_GROUP_INSTR_OFFSETS
	.align		4
.L_1289:
        /*005c*/ 	.byte	0x04, 0x28
        /*005e*/ 	.short	(.L_1291 - .L_1290)


	//   ....[0]....
.L_1290:
        /*0060*/ 	.word	0x000035a0


	//   ....[1]....
        /*0064*/ 	.word	0x000035b0


	//   ....[2]....
        /*0068*/ 	.word	0x000035f0


	//   ....[3]....
        /*006c*/ 	.word	0x00003600


	//   ....[4]....
        /*0070*/ 	.word	0x00003640


	//   ....[5]....
        /*0074*/ 	.word	0x00003650


	//   ....[6]....
        /*0078*/ 	.word	0x00003690


	//   ....[7]....
        /*007c*/ 	.word	0x000036a0


	//   ....[8]....
        /*0080*/ 	.word	0x00003700


	//   ....[9]....
        /*0084*/ 	.word	0x00003710


	//----- nvinfo : EIATTR_EXIT_INSTR_OFFSETS
	.align		4
.L_1291:
        /*0088*/ 	.byte	0x04, 0x1c
        /*008a*/ 	.short	(.L_1293 - .L_1292)


	//   ....[0]....
.L_1292:
        /*008c*/ 	.word	0x00000070


	//   ....[1]....
        /*0090*/ 	.word	0x000097f0


	//----- nvinfo : EIATTR_MAX_THREADS
	.align		4
.L_1293:
        /*0094*/ 	.byte	0x04, 0x05
        /*0096*/ 	.short	(.L_1295 - .L_1294)
.L_1294:
        /*0098*/ 	.word	0x00000280
        /*009c*/ 	.word	0x00000001
        /*00a0*/ 	.word	0x00000001


	//----- nvinfo : EIATTR_CRS_STACK_SIZE
	.align		4
.L_1295:
        /*00a4*/ 	.byte	0x04, 0x1e
        /*00a6*/ 	.short	(.L_1297 - .L_1296)
.L_1296:
        /*00a8*/ 	.word	0x00000000


	//----- nvinfo : EIATTR_CBANK_PARAM_SIZE
	.align		4
.L_1297:
        /*00ac*/ 	.byte	0x03, 0x19
        /*00ae*/ 	.short	0x00a0


	//----- nvinfo : EIATTR_PARAM_CBANK
	.align		4
        /*00b0*/ 	.byte	0x04, 0x0a
        /*00b2*/ 	.short	(.L_1299 - .L_1298)
	.align		4
.L_1298:
        /*00b4*/ 	.word	index@(.nv.constant0._Z35group_norm_nhwc_fwd_one_pass_kernelI11Bf16IOFp32WLi256ELi160ELi640EEv26Group_norm_nhwc_fwd_params)
        /*00b8*/ 	.short	0x0210
        /*00ba*/ 	.short	0x00a0


	//----- nvinfo : EIATTR_SW_WAR
	.align		4
.L_1299:
        /*00bc*/ 	.byte	0x04, 0x36
        /*00be*/ 	.short	(.L_1301 - .L_1300)
.L_1300:
        /*00c0*/ 	.word	0x00000008
.L_1301:


//--------------------- .nv.info._Z35group_norm_nhwc_fwd_one_pass_kernelI11Bf16IOFp32WLi512ELi160ELi640EEv26Group_norm_nhwc_fwd_params --------------------------
	.section	.nv.info._Z35group_norm_nhwc_fwd_one_pass_kernelI11Bf16IOFp32WLi512ELi160ELi640EEv26Group_norm_nhwc_fwd_params,"",@"SHT_CUDA_INFO"
	.sectionflags	@""
	.align	4


	//----- nvinfo : EIATTR_CUDA_API_VERSION
	.align		4
        /*0000*/ 	.byte	0x04, 0x37
        /*0002*/ 	.short	(.L_1303 - .L_1302)
.L_1302:
        /*0004*/ 	.word	0x00000082


	//----- nvinfo : EIATTR_KPARAM_INFO
	.align		4
.L_1303:
        /*0008*/ 	.byte	0x04, 0x17
        /*000a*/ 	.short	(.L_1305 - .L_1304)
.L_1304:
        /*000c*/ 	.word	0x00000000
        /*0010*/ 	.short	0x0000
        /*0012*/ 	.short	0x0000
        /*0014*/ 	.byte	0x00, 0xf0, 0x81, 0x02


	//----- nvinfo : EIATTR_SPARSE_MMA_MASK
	.align		4
.L_1305:
        /*0018*/ 	.byte	0x03, 0x50
        /*001a*/ 	.short	0x0000


	//----- nvinfo : EIATTR_MAXREG_COUNT
	.align		4
        /*001c*/ 	.byte	0x03, 0x1b
        /*001e*/ 	.short	0x0060


	//----- nvinfo : EIATTR_NUM_BARRIERS
	.align		4
        /*0020*/ 	.byte	0x02, 0x4c
        /*0022*/ 	.byte	0x01
	.zero		1


	//----- nvinfo : EIATTR_ANNOTATIONS
	.align		4
        /*0024*/ 	.byte	0x04, 0x55
        /*0026*/ 	.short	(.L_1307 - .L_1306)


	//   ....[0]....
.L_1306:
        /* <DEDUP_REMOVED lines=194> */


	//----- nvinfo : EIATTR_MERCURY_ISA_VERSION
	.align		4
.L_1307:
        /*0c38*/ 	.byte	0x03, 0x5f
        /*0c3a*/ 	.short	0x0101


	//----- nvinfo : EIATTR_COOP_GROUP_MASK_REGIDS
	.align		4
        /*0c3c*/ 	.byte	0x04, 0x29
        /*0c3e*/ 	.short	(.L_1309 - .L_1308)


	//   ....[0]....
.L_1308:
        /*0c40*/ 	.word	0xffffffff


	//   ....[1]....
        /*0c44*/ 	.word	0xffffffff


	//   ....[2]....
        /*0c48*/ 	.word	0xffffffff


	//   ....[3]....
        /*0c4c*/ 	.word	0xffffffff


	//   ....[4]....
        /*0c50*/ 	.word	0xffffffff


	//   ....[5]....
        /*0c54*/ 	.word	0xffffffff


	//   ....[6]....
        /*0c58*/ 	.word	0xffffffff


	//   ....[7]....
        /*0c5c*/ 	.word	0xffffffff


	//   ....[8]....
        /*0c60*/ 	.word	0xffffffff


	//   ....[9]....
        /*0c64*/ 	.word	0xffffffff


	//----- nvinfo : EIATTR_COOP_GROUP_INSTR_OFFSETS
	.align		4
.L_1309:
        /*0c68*/ 	.byte	0x04, 0x28
        /*0c6a*/ 	.short	(.L_1311 - .L_1310)


	//   ....[0]....
.L_1310:
        /*0c6c*/ 	.word	0x00009800


	//   ....[1]....
        /*0c70*/ 	.word	0x00009810


	//   ....[2]....
        /*0c74*/ 	.word	0x00009850


	//   ....[3]....
        /*0c78*/ 	.word	0x00009860


	//   ....[4]....
        /*0c7c*/ 	.word	0x000098a0


	//   ....[5]....
        /*0c80*/ 	.word	0x000098b0


	//   ....[6]....
        /*0c84*/ 	.word	0x000098f0


	//   ....[7]....
        /*0c88*/ 	.word	0x00009900


	//   ....[8]....
        /*0c8c*/ 	.word	0x00009960


	//   ....[9]....
        /*0c90*/ 	.word	0x00009970


	//----- nvinfo : EIATTR_EXIT_INSTR_OFFSETS
	.align		4
.L_1311:
        /*0c94*/ 	.byte	0x04, 0x1c
        /*0c96*/ 	.short	(.L_1313 - .L_1312)


	//   ....[0]....
.L_1312:
        /*0c98*/ 	.word	0x00000090


	//   ....[1]....
        /*0c9c*/ 	.word	0x0000bde0


	//----- nvinfo : EIATTR_MAX_THREADS
	.align		4
.L_1313:
        /*0ca0*/ 	.byte	0x04, 0x05
        /*0ca2*/ 	.short	(.L_1315 - .L_1314)
.L_1314:
        /*0ca4*/ 	.word	0x00000280
        /*0ca8*/ 	.word	0x00000001
        /*0cac*/ 	.word	0x00000001


	//----- nvinfo : EIATTR_CRS_STACK_SIZE
	.align		4
.L_1315:
        /*0cb0*/ 	.byte	0x04, 0x1e
        /*0cb2*/ 	.short	(.L_1317 - .L_1316)
.L_1316:
        /*0cb4*/ 	.word	0x00000000


	//----- nvinfo : EIATTR_CBANK_PARAM_SIZE
	.align		4
.L_1317:
        /*0cb8*/ 	.byte	0x03, 0x19
        /*0cba*/ 	.short	0x00a0


	//----- nvinfo : EIATTR_PARAM_CBANK
	.align		4
        /*0cbc*/ 	.byte	0x04, 0x0a
        /*0cbe*/ 	.short	(.L_1319 - .L_1318)
	.align		4
.L_1318:
        /*0cc0*/ 	.word	index@(.nv.constant0._Z35group_norm_nhwc_fwd_one_pass_kernelI11Bf16IOFp32WLi512ELi160ELi640EEv26Group_norm_nhwc_fwd_params)
        /*0cc4*/ 	.short	0x0210
        /*0cc6*/ 	.short	0x00a0


	//----- nvinfo : EIATTR_SW_WAR
	.align		4
.L_1319:
        /*0cc8*/ 	.byte	0x04, 0x36
        /*0cca*/ 	.short	(.L_1321 - .L_1320)
.L_1320:
        /*0ccc*/ 	.word	0x00000008
.L_1321:


//--------------------- .nv.info._Z35group_norm_nhwc_fwd_one_pass_kernelI11Bf16IOBf16WLi64ELi160ELi640EEv26Group_norm_nhwc_fwd_params --------------------------
	.section	.nv.info._Z35group_norm_nhwc_fwd_one_pass_kernelI11Bf16IOBf16WLi64ELi160ELi640EEv26Group_norm_nhwc_fwd_params,"",@"SHT_CUDA_INFO"
	.sectionflags	@""
	.align	4


	//----- nvinfo : EIATTR_CUDA_API_VERSION
	.align		4
        /*0000*/ 	.byte	0x04, 0x37
        /*0002*/ 	.short	(.L_1323 - .L_1322)
.L_1322:
        /*0004*/ 	.word	0x00000082


	//----- nvinfo : EIATTR_KPARAM_INFO
	.align		4
.L_1323:
        /*0008*/ 	.byte	0x04, 0x17
        /*000a*/ 	.short	(.L_1325 - .L_1324)
.L_1324:
        /*000c*/ 	.word	0x00000000
        /*0010*/ 	.short	0x0000
        /*0012*/ 	.short	0x0000
        /*0014*/ 	.byte	0x00, 0xf0, 0x81, 0x02


	//----- nvinfo : EIATTR_SPARSE_MMA_MASK
	.align		4
.L_1325:
        /*0018*/ 	.byte	0x03, 0x50
        /*001a*/ 	.short	0x0000


	//----- nvinfo : EIATTR_MAXREG_COUNT
	.align		4
        /*001c*/ 	.byte	0x03, 0x1b
        /*001e*/ 	.short	0x0060


	//----- nvinfo : EIATTR_NUM_BARRIERS
	.align		4
        /*0020*/ 	.byte	0x02, 0x4c
        /*0022*/ 	.byte	0x01
	.zero		1


	//----- nvinfo : EIATTR_MERCURY_ISA_VERSION
	.align		4
        /*0024*/ 	.byte	0x03, 0x5f
        /*0026*/ 	.short	0x0101


	//----- nvinfo : EIATTR_COOP_GROUP_MASK_REGIDS
	.align		4
        /*0028*/ 	.byte	0x04, 0x29
        /*002a*/ 	.short	(.L_1327 - .L_1326)


	//   ....[0]....
.L_1326:
        /*002c*/ 	.word	0xffffffff


	//   ....[1]....
        /*0030*/ 	.word	0xffffffff


	//   ....[2]....
        /*0034*/ 	.word	0xffffffff


	//   ....[3]....
        /*0038*/ 	.word	0xffffffff


	//   ....[4]....
        /*003c*/ 	.word	0xffffffff


	//   ....[5]....
        /*0040*/ 	.word	0xffffffff


	//   ....[6]....
        /*0044*/ 	.word	0xffffffff


	//   ....[7]....
        /*0048*/ 	.word	0xffffffff


	//   ....[8]....
        /*004c*/ 	.word	0xffffffff


	//   ....[9]....
        /*0050*/ 	.word	0xffffffff


	//----- nvinfo : EIATTR_COOP_GROUP_INSTR_OFFSETS
	.align		4
.L_1327:
        /*0054*/ 	.byte	0x04, 0x28
        /*0056*/ 	.short	(.L_1329 - .L_1328)


	//   ....[0]....
.L_1328:
        /*0058*/ 	.word	0x00001060


	//   ....[1]....
        /*005c*/ 	.word	0x00001070


	//   ....[2]....
        /*0060*/ 	.word	0x000010a0


	//   ....[3]....
        /*0064*/ 	.word	0x000010b0


	//   ....[4]....
        /*0068*/ 	.word	0x000010f0


	//   ....[5]....
        /*006c*/ 	.word	0x00001100


	//   ....[6]....
        /*0070*/ 	.word	0x00001140


	//   ....[7]....
        /*0074*/ 	.word	0x00001150


	//   ....[8]....
        /*0078*/ 	.word	0x00001190


	//   ....[9]....
        /*007c*/ 	.word	0x000011a0


	//----- nvinfo : EIATTR_EXIT_INSTR_OFFSETS
	.align		4
.L_1329:
        /*0080*/ 	.byte	0x04, 0x1c
        /*0082*/ 	.short	(.L_1331 - .L_1330)


	//   ....[0]....
.L_1330:
        /*0084*/ 	.word	0x00000060


	//   ....[1]....
        /*0088*/ 	.word	0x00003570


	//----- nvinfo : EIATTR_MAX_THREADS
	.align		4
.L_1331:
        /*008c*/ 	.byte	0x04, 0x05
        /*008e*/ 	.short	(.L_1333 - .L_1332)
.L_1332:
        /*0090*/ 	.word	0x00000280
        /*0094*/ 	.word	0x00000001
        /*0098*/ 	.word	0x00000001


	//----- nvinfo : EIATTR_CRS_STACK_SIZE
	.align		4
.L_1333:
        /*009c*/ 	.byte	0x04, 0x1e
        /*009e*/ 	.short	(.L_1335 - .L_1334)
.L_1334:
        /*00a0*/ 	.word	0x00000000


	//----- nvinfo : EIATTR_CBANK_PARAM_SIZE
	.align		4
.L_1335:
        /*00a4*/ 	.byte	0x03, 0x19
        /*00a6*/ 	.short	0x00a0


	//----- nvinfo : EIATTR_PARAM_CBANK
	.align		4
        /*00a8*/ 	.byte	0x04, 0x0a
        /*00aa*/ 	.short	(.L_1337 - .L_1336)
	.align		4
.L_1336:
        /*00ac*/ 	.word	index@(.nv.constant0._Z35group_norm_nhwc_fwd_one_pass_kernelI11Bf16IOBf16WLi64ELi160ELi640EEv26Group_norm_nhwc_fwd_params)
        /*00b0*/ 	.short	0x0210
        /*00b2*/ 	.short	0x00a0


	//----- nvinfo : EIATTR_SW_WAR
	.align		4
.L_1337:
        /*00b4*/ 	.byte	0x04, 0x36
        /*00b6*/ 	.short	(.L_1339 - .L_1338)
.L_1338:
        /*00b8*/ 	.word	0x00000008
.L_1339:


//--------------------- .nv.info._Z35group_norm_nhwc_fwd_one_pass_kernelI11Bf16IOBf16WLi128ELi160ELi640EEv26Group_norm_nhwc_fwd_params --------------------------
	.section	.nv.info._Z35group_norm_nhwc_fwd_one_pass_kernelI11Bf16IOBf16WLi128ELi160ELi640EEv26Group_norm_nhwc_fwd_params,"",@"SHT_CUDA_INFO"
	.sectionflags	@""
	.align	4


	//----- nvinfo : EIATTR_CUDA_API_VERSION
	.align		4
        /*0000*/ 	.byte	0x04, 0x37
        /*0002*/ 	.short	(.L_1341 - .L_1340)
.L_1340:
        /*0004*/ 	.word	0x00000082


	//----- nvinfo : EIATTR_KPARAM_INFO
	.align		4
.L_1341:
        /*0008*/ 	.byte	0x04, 0x17
        /*000a*/ 	.short	(.L_1343 - .L_1342)
.L_1342:
        /*000c*/ 	.word	0x00000000
        /*0010*/ 	.short	0x0000
        /*0012*/ 	.short	0x0000
        /*0014*/ 	.byte	0x00, 0xf0, 0x81, 0x02


	//----- nvinfo : EIATTR_SPARSE_MMA_MASK
	.align		4
.L_1343:
        /*0018*/ 	.byte	0x03, 0x50
        /*001a*/ 	.short	0x0000


	//----- nvinfo : EIATTR_MAXREG_COUNT
	.align		4
        /*001c*/ 	.byte	0x03, 0x1b
        /*001e*/ 	.short	0x0060


	//----- nvinfo : EIATTR_NUM_BARRIERS
	.align		4
        /*0020*/ 	.byte	0x02, 0x4c
        /*0022*/ 	.byte	0x01
	.zero		1


	//----- nvinfo : EIATTR_MERCURY_ISA_VERSION
	.align		4
        /*0024*/ 	.byte	0x03, 0x5f
        /*0026*/ 	.short	0x0101


	//----- nvinfo : EIATTR_COOP_GROUP_MASK_REGIDS
	.align		4
        /*0028*/ 	.byte	0x04, 0x29
        /*002a*/ 	.short	(.L_1345 - .L_1344)


	//   ....[0]....
.L_1344:
        /*002c*/ 	.word	0xffffffff


	//   ....[1]....
        /*0030*/ 	.word	0xffffffff


	//   ....[2]....
        /*0034*/ 	.word	0xffffffff


	//   ....[3]....
        /*0038*/ 	.word	0xffffffff


	//   ....[4]....
        /*003c*/ 	.word	0xffffffff


	//   ....[5]....
        /*0040*/ 	.word	0xffffffff


	//   ....[6]....
        /*0044*/ 	.word	0xffffffff


	//   ....[7]....
        /*0048*/ 	.word	0xffffffff


	//   ....[8]....
        /*004c*/ 	.word	0xffffffff


	//   ....[9]....
        /*0050*/ 	.word	0xffffffff


	//----- nvinfo : EIATTR_COOP_GROUP_INSTR_OFFSETS
	.align		4
.L_1345:
        /*0054*/ 	.byte	0x04, 0x28
        /*0056*/ 	.short	(.L_1347 - .L_1346)


	//   ....[0]....
.L_1346:
        /*0058*/ 	.word	0x00001cf0


	//   ....[1]....
        /*005c*/ 	.word	0x00001d00


	//   ....[2]....
        /*0060*/ 	.word	0x00001d40


	//   ....[3]....
        /*0064*/ 	.word	0x00001d50


	//   ....[4]....
        /*0068*/ 	.word	0x00001d90


	//   ....[5]....
        /*006c*/ 	.word	0x00001da0


	//   ....[6]....
        /*0070*/ 	.word	0x00001de0


	//   ....[7]....
        /*0074*/ 	.word	0x00001df0


	//   ....[8]....
        /*0078*/ 	.word	0x00001e40


	//   ....[9]....
        /*007c*/ 	.word	0x00001e50


	//----- nvinfo : EIATTR_EXIT_INSTR_OFFSETS
	.align		4
.L_1347:
        /*0080*/ 	.byte	0x04, 0x1c
        /*0082*/ 	.short	(.L_1349 - .L_1348)


	//   ....[0]....
.L_1348:
        /*0084*/ 	.word	0x00000060


	//   ....[1]....
        /*0088*/ 	.word	0x00005490


	//----- nvinfo : EIATTR_MAX_THREADS
	.align		4
.L_1349:
        /*008c*/ 	.byte	0x04, 0x05
        /*008e*/ 	.short	(.L_1351 - .L_1350)
.L_1350:
        /*0090*/ 	.word	0x00000280
        /*0094*/ 	.word	0x00000001
        /*0098*/ 	.word	0x00000001


	//----- nvinfo : EIATTR_CRS_STACK_SIZE
	.align		4
.L_1351:
        /*009c*/ 	.byte	0x04, 0x1e
        /*009e*/ 	.short	(.L_1353 - .L_1352)
.L_1352:
        /*00a0*/ 	.word	0x00000000


	//----- nvinfo : EIATTR_CBANK_PARAM_SIZE
	.align		4
.L_1353:
        /*00a4*/ 	.byte	0x03, 0x19
        /*00a6*/ 	.short	0x00a0


	//----- nvinfo : EIATTR_PARAM_CBANK
	.align		4
        /*00a8*/ 	.byte	0x04, 0x0a
        /*00aa*/ 	.short	(.L_1355 - .L_1354)
	.align		4
.L_1354:
        /*00ac*/ 	.word	index@(.nv.constant0._Z35group_norm_nhwc_fwd_one_pass_kernelI11Bf16IOBf16WLi128ELi160ELi640EEv26Group_norm_nhwc_fwd_params)
        /*00b0*/ 	.short	0x0210
        /*00b2*/ 	.short	0x00a0


	//----- nvinfo : EIATTR_SW_WAR
	.align		4
.L_1355:
        /*00b4*/ 	.byte	0x04, 0x36
        /*00b6*/ 	.short	(.L_1357 - .L_1356)
.L_1356:
        /*00b8*/ 	.word	0x00000008
.L_1357:


//--------------------- .nv.info._Z35group_norm_nhwc_fwd_one_pass_kernelI11Bf16IOBf16WLi256ELi160ELi640EEv26Group_norm_nhwc_fwd_params --------------------------
	.section	.nv.info._Z35group_norm_nhwc_fwd_one_pass_kernelI11Bf16IOBf16WLi256ELi160ELi640EEv26Group_norm_nhwc_fwd_params,"",@"SHT_CUDA_INFO"
	.sectionflags	@""
	.align	4


	//----- nvinfo : EIATTR_CUDA_API_VERSION
	.align		4
        /*0000*/ 	.byte	0x04, 0x37
        /*0002*/ 	.short	(.L_1359 - .L_1358)
.L_1358:
        /*0004*/ 	.word	0x00000082


	//----- nvinfo : EIATTR_KPARAM_INFO
	.align		4
.L_1359:
        /*0008*/ 	.byte	0x04, 0x17
        /*000a*/ 	.short	(.L_1361 - .L_1360)
.L_1360:
        /*000c*/ 	.word	0x00000000
        /*0010*/ 	.short	0x0000
        /*0012*/ 	.short	0x0000
        /*0014*/ 	.byte	0x00, 0xf0, 0x81, 0x02


	//----- nvinfo : EIATTR_SPARSE_MMA_MASK
	.align		4
.L_1361:
        /*0018*/ 	.byte	0x03, 0x50
        /*001a*/ 	.short	0x0000


	//----- nvinfo : EIATTR_MAXREG_COUNT
	.align		4
        /*001c*/ 	.byte	0x03, 0x1b
        /*001e*/ 	.short	0x0060


	//----- nvinfo : EIATTR_NUM_BARRIERS
	.align		4
        /*0020*/ 	.byte	0x02, 0x4c
        /*0022*/ 	.byte	0x01
	.zero		1


	//----- nvinfo : EIATTR_MERCURY_ISA_VERSION
	.align		4
        /*0024*/ 	.byte	0x03, 0x5f
        /*0026*/ 	.short	0x0101


	//----- nvinfo : EIATTR_INT_WARP_WIDE_INSTR_OFFSETS
	.align		4
        /*0028*/ 	.byte	0x04, 0x31
        /*002a*/ 	.short	(.L_1363 - .L_1362)


	//   ....[0]....
.L_1362:
        /*002c*/ 	.word	0x00004710


	//----- nvinfo : EIATTR_COOP_GROUP_MASK_REGIDS
	.align		4
.L_1363:
        /*0030*/ 	.byte	0x04, 0x29
        /*0032*/ 	.short	(.L_1365 - .L_1364)


	//   ....[0]....
.L_1364:
        /*0034*/ 	.word	0xffffffff


	//   ....[1]....
        /*0038*/ 	.word	0xffffffff


	//   ....[2]....
        /*003c*/ 	.word	0xffffffff


	//   ....[3]....
        /*0040*/ 	.word	0xffffffff


	//   ....[4]....
        /*0044*/ 	.word	0xffffffff


	//   ....[5]....
        /*0048*/ 	.word	0xffffffff


	//   ....[6]....
        /*004c*/ 	.word	0xffffffff


	//   ....[7]....
        /*0050*/ 	.word	0xffffffff


	//   ....[8]....
        /*0054*/ 	.word	0xffffffff


	//   ....[9]....
        /*0058*/ 	.word	0xffffffff


	//----- nvinfo : EIATTR_COOP_GROUP_INSTR_OFFSETS
	.align		4
.L_1365:
        /*005c*/ 	.byte	0x04, 0x28
        /*005e*/ 	.short	(.L_1367 - .L_1366)


	//   ....[0]....
.L_1366:
        /*0060*/ 	.word	0x000035a0


	//   ....[1]....
        /*0064*/ 	.word	0x000035b0


	//   ....[2]....
        /*0068*/ 	.word	0x000035f0


	//   ....[3]....
        /*006c*/ 	.word	0x00003600


	//   ....[4]....
        /*0070*/ 	.word	0x00003640


	//   ....[5]....
        /*0074*/ 	.word	0x00003650


	//   ....[6]....
        /*0078*/ 	.word	0x00003690


	//   ....[7]....
        /*007c*/ 	.word	0x000036a0


	//   ....[8]....
        /*0080*/ 	.word	0x00003700


	//   ....[9]....
        /*0084*/ 	.word	0x00003710


	//----- nvinfo : EIATTR_EXIT_INSTR_OFFSETS
	.align		4
.L_1367:
        /*0088*/ 	.byte	0x04, 0x1c
        /*008a*/ 	.short	(.L_1369 - .L_1368)


	//   ....[0]....
.L_1368:
        /*008c*/ 	.word	0x00000070


	//   ....[1]....
        /*0090*/ 	.word	0x00009850


	//----- nvinfo : EIATTR_MAX_THREADS
	.align		4
.L_1369:
        /*0094*/ 	.byte	0x04, 0x05
        /*0096*/ 	.short	(.L_1371 - .L_1370)
.L_1370:
        /*0098*/ 	.word	0x00000280
        /*009c*/ 	.word	0x00000001
        /*00a0*/ 	.word	0x00000001


	//----- nvinfo : EIATTR_CRS_STACK_SIZE
	.align		4
.L_1371:
        /*00a4*/ 	.byte	0x04, 0x1e
        /*00a6*/ 	.short	(.L_1373 - .L_1372)
.L_1372:
        /*00a8*/ 	.word	0x00000000


	//----- nvinfo : EIATTR_CBANK_PARAM_SIZE
	.align		4
.L_1373:
        /*00ac*/ 	.byte	0x03, 0x19
        /*00ae*/ 	.short	0x00a0


	//----- nvinfo : EIATTR_PARAM_CBANK
	.align		4
        /*00b0*/ 	.byte	0x04, 0x0a
        /*00b2*/ 	.short	(.L_1375 - .L_1374)
	.align		4
.L_1374:
        /*00b4*/ 	.word	index@(.nv.constant0._Z35group_norm_nhwc_fwd_one_pass_kernelI11Bf16IOBf16WLi256ELi160ELi640EEv26Group_norm_nhwc_fwd_params)
        /*00b8*/ 	.short	0x0210
        /*00ba*/ 	.short	0x00a0


	//----- nvinfo : EIATTR_SW_WAR
	.align		4
.L_1375:
        /*00bc*/ 	.byte	0x04, 0x36
        /*00be*/ 	.short	(.L_1377 - .L_1376)
.L_1376:
        /*00c0*/ 	.word	0x00000008
.L_1377:


//--------------------- .nv.info._Z35group_norm_nhwc_fwd_one_pass_kernelI11Bf16IOBf16WLi512ELi160ELi640EEv26Group_norm_nhwc_fwd_params --------------------------
	.section	.nv.info._Z35group_norm_nhwc_fwd_one_pass_kernelI11Bf16IOBf16WLi512ELi160ELi640EEv26Group_norm_nhwc_fwd_params,"",@"SHT_CUDA_INFO"
	.sectionflags	@""
	.align	4


	//----- nvinfo : EIATTR_CUDA_API_VERSION
	.align		4
        /*0000*/ 	.byte	0x04, 0x37
        /*0002*/ 	.short	(.L_1379 - .L_1378)
.L_1378:
        /*0004*/ 	.word	0x00000082


	//----- nvinfo : EIATTR_KPARAM_INFO
	.align		4
.L_1379:
        /*0008*/ 	.byte	0x04, 0x17
        /*000a*/ 	.short	(.L_1381 - .L_1380)
.L_1380:
        /*000c*/ 	.word	0x00000000
        /*0010*/ 	.short	0x0000
        /*0012*/ 	.short	0x0000
        /*0014*/ 	.byte	0x00, 0xf0, 0x81, 0x02


	//----- nvinfo : EIATTR_SPARSE_MMA_MASK
	.align		4
.L_1381:
        /*0018*/ 	.byte	0x03, 0x50
        /*001a*/ 	.short	0x0000


	//----- nvinfo : EIATTR_MAXREG_COUNT
	.align		4
        /*001c*/ 	.byte	0x03, 0x1b
        /*001e*/ 	.short	0x0060


	//----- nvinfo : EIATTR_NUM_BARRIERS
	.align		4
        /*0020*/ 	.byte	0x02, 0x4c
        /*0022*/ 	.byte	0x01
	.zero		1


	//----- nvinfo : EIATTR_ANNOTATIONS
	.align		4
        /*0024*/ 	.byte	0x04, 0x55
        /*0026*/ 	.short	(.L_1383 - .L_1382)


	//   ....[0]....
.L_1382:
        /* <DEDUP_REMOVED lines=193> */


	//----- nvinfo : EIATTR_MERCURY_ISA_VERSION
	.align		4
.L_1383:
        /*0c28*/ 	.byte	0x03, 0x5f
        /*0c2a*/ 	.short	0x0101


	//----- nvinfo : EIATTR_COOP_GROUP_MASK_REGIDS
	.align		4
        /*0c2c*/ 	.byte	0x04, 0x29
        /*0c2e*/ 	.short	(.L_1385 - .L_1384)


	//   ....[0]....
.L_1384:
        /*0c30*/ 	.word	0xffffffff


	//   ....[1]....
        /*0c34*/ 	.word	0xffffffff


	//   ....[2]....
        /*0c38*/ 	.word	0xffffffff


	//   ....[3]....
        /*0c3c*/ 	.word	0xffffffff


	//   ....[4]....
        /*0c40*/ 	.word	0xffffffff


	//   ....[5]....
        /*0c44*/ 	.word	0xffffffff


	//   ....[6]....
        /*0c48*/ 	.word	0xffffffff


	//   ....[7]....
        /*0c4c*/ 	.word	0xffffffff


	//   ....[8]....
        /*0c50*/ 	.word	0xffffffff


	//   ....[9]....
        /*0c54*/ 	.word	0xffffffff


	//----- nvinfo : EIATTR_COOP_GROUP_INSTR_OFFSETS
	.align		4
.L_1385:
        /*0c58*/ 	.byte	0x04, 0x28
        /*0c5a*/ 	.short	(.L_1387 - .L_1386)


	//   ....[0]....
.L_1386:
        /*0c5c*/ 	.word	0x000097f0


	//   ....[1]....
        /*0c60*/ 	.word	0x00009800


	//   ....[2]....
        /*0c64*/ 	.word	0x00009840


	//   ....[3]....
        /*0c68*/ 	.word	0x00009850


	//   ....[4]....
        /*0c6c*/ 	.word	0x00009890


	//   ....[5]....
        /*0c70*/ 	.word	0x000098a0


	//   ....[6]....
        /*0c74*/ 	.word	0x000098e0


	//   ....[7]....
        /*0c78*/ 	.word	0x000098f0


	//   ....[8]....
        /*0c7c*/ 	.word	0x00009950


	//   ....[9]....
        /*0c80*/ 	.word	0x00009960


	//----- nvinfo : EIATTR_EXIT_INSTR_OFFSETS
	.align		4
.L_1387:
        /*0c84*/ 	.byte	0x04, 0x1c
        /*0c86*/ 	.short	(.L_1389 - .L_1388)


	//   ....[0]....
.L_1388:
        /*0c88*/ 	.word	0x00000090


	//   ....[1]....
        /*0c8c*/ 	.word	0x0000be30


	//----- nvinfo : EIATTR_MAX_THREADS
	.align		4
.L_1389:
        /*0c90*/ 	.byte	0x04, 0x05
        /*0c92*/ 	.short	(.L_1391 - .L_1390)
.L_1390:
        /*0c94*/ 	.word	0x00000280
        /*0c98*/ 	.word	0x00000001
        /*0c9c*/ 	.word	0x00000001


	//----- nvinfo : EIATTR_CRS_STACK_SIZE
	.align		4
.L_1391:
        /*0ca0*/ 	.byte	0x04, 0x1e
        /*0ca2*/ 	.short	(.L_1393 - .L_1392)
.L_1392:
        /*0ca4*/ 	.word	0x00000000


	//----- nvinfo : EIATTR_CBANK_PARAM_SIZE
	.align		4
.L_1393:
        /*0ca8*/ 	.byte	0x03, 0x19
        /*0caa*/ 	.short	0x00a0


	//----- nvinfo : EIATTR_PARAM_CBANK
	.align		4
        /*0cac*/ 	.byte	0x04, 0x0a
        /*0cae*/ 	.short	(.L_1395 - .L_1394)
	.align		4
.L_1394:
        /*0cb0*/ 	.word	index@(.nv.constant0._Z35group_norm_nhwc_fwd_one_pass_kernelI11Bf16IOBf16WLi512ELi160ELi640EEv26Group_norm_nhwc_fwd_params)
        /*0cb4*/ 	.short	0x0210
        /*0cb6*/ 	.short	0x00a0


	//----- nvinfo : EIATTR_SW_WAR
	.align		4
.L_1395:
        /*0cb8*/ 	.byte	0x04, 0x36
        /*0cba*/ 	.short	(.L_1397 - .L_1396)
.L_1396:
        /*0cbc*/ 	.word	0x00000008
.L_1397:


//--------------------- .nv.info._Z35group_norm_nhwc_fwd_one_pass_kernelI11Bf16IOFp16WLi64ELi160ELi640EEv26Group_norm_nhwc_fwd_params --------------------------
	.section	.nv.info._Z35group_norm_nhwc_fwd_one_pass_kernelI11Bf16IOFp16WLi64ELi160ELi640EEv26Group_norm_nhwc_fwd_params,"",@"SHT_CUDA_INFO"
	.sectionflags	@""
	.align	4


	//----- nvinfo : EIATTR_CUDA_API_VERSION
	.align		4
        /*0000*/ 	.byte	0x04, 0x37
        /*0002*/ 	.short	(.L_1399 - .L_1398)
.L_1398:
        /*0004*/ 	.word	0x00000082


	//----- nvinfo : EIATTR_KPARAM_INFO
	.align		4
.L_1399:
        /*0008*/ 	.byte	0x04, 0x17
        /*000a*/ 	.short	(.L_1401 - .L_1400)
.L_1400:
        /*000c*/ 	.word	0x00000000
        /*0010*/ 	.short	0x0000
        /*0012*/ 	.short	0x0000
        /*0014*/ 	.byte	0x00, 0xf0, 0x81, 0x02


	//----- nvinfo : EIATTR_SPARSE_MMA_MASK
	.align		4
.L_1401:
        /*0018*/ 	.byte	0x03, 0x50
        /*001a*/ 	.short	0x0000


	//----- nvinfo : EIATTR_MAXREG_COUNT
	.align		4
        /*001c*/ 	.byte	0x03, 0x1b
        /*001e*/ 	.short	0x0060


	//----- nvinfo : EIATTR_NUM_BARRIERS
	.align		4
        /*0020*/ 	.byte	0x02, 0x4c
        /*0022*/ 	.byte	0x01
	.zero		1


	//----- nvinfo : EIATTR_MERCURY_ISA_VERSION
	.align		4
        /*0024*/ 	.byte	0x03, 0x5f
        /*0026*/ 	.short	0x0101


	//----- nvinfo : EIATTR_COOP_GROUP_MASK_REGIDS
	.align		4
        /*0028*/ 	.byte	0x04, 0x29
        /*002a*/ 	.short	(.L_1403 - .L_1402)


	//   ....[0]....
.L_1402:
        /*002c*/ 	.word	0xffffffff


	//   ....[1]....
        /*0030*/ 	.word	0xffffffff


	//   ....[2]....
        /*0034*/ 	.word	0xffffffff


	//   ....[3]....
        /*0038*/ 	.word	0xffffffff


	//   ....[4]....
        /*003c*/ 	.word	0xffffffff


	//   ....[5]....
        /*0040*/ 	.word	0xffffffff


	//   ....[6]....
        /*0044*/ 	.word	0xffffffff


	//   ....[7]....
        /*0048*/ 	.word	0xffffffff


	//   ....[8]....
        /*004c*/ 	.word	0xffffffff


	//   ....[9]....
        /*0050*/ 	.word	0xffffffff


	//----- nvinfo : EIATTR_COOP_GROUP_INSTR_OFFSETS
	.align		4
.L_1403:
        /*0054*/ 	.byte	0x04, 0x28
        /*0056*/ 	.short	(.L_1405 - .L_1404)


	//   ....[0]....
.L_1404:
        /*0058*/ 	.word	0x00001060


	//   ....[1]....
        /*005c*/ 	.word	0x00001070


	//   ....[2]....
        /*0060*/ 	.word	0x000010a0


	//   ....[3]....
        /*0064*/ 	.word	0x000010b0


	//   ....[4]....
        /*0068*/ 	.word	0x000010f0


	//   ....[5]....
        /*006c*/ 	.word	0x00001100


	//   ....[6]....
        /*0070*/ 	.word	0x00001140


	//   ....[7]....
        /*0074*/ 	.word	0x00001150


	//   ....[8]....
        /*0078*/ 	.word	0x00001190


	//   ....[9]....
        /*007c*/ 	.word	0x000011a0


	//----- nvinfo : EIATTR_EXIT_INSTR_OFFSETS
	.align		4
.L_1405:
        /*0080*/ 	.byte	0x04, 0x1c
        /*0082*/ 	.short	(.L_1407 - .L_1406)


	//   ....[0]....
.L_1406:
        /*0084*/ 	.word	0x00000060


	//   ....[1]....
        /*0088*/ 	.word	0x00003570


	//----- nvinfo : EIATTR_MAX_THREADS
	.align		4
.L_1407:
        /*008c*/ 	.byte	0x04, 0x05
        /*008e*/ 	.short	(.L_1409 - .L_1408)
.L_1408:
        /*0090*/ 	.word	0x00000280
        /*0094*/ 	.word	0x00000001
        /*0098*/ 	.word	0x00000001


	//----- nvinfo : EIATTR_CRS_STACK_SIZE
	.align		4
.L_1409:
        /*009c*/ 	.byte	0x04, 0x1e
        /*009e*/ 	.short	(.L_1411 - .L_1410)
.L_1410:
        /*00a0*/ 	.word	0x00000000


	//----- nvinfo : EIATTR_CBANK_PARAM_SIZE
	.align		4
.L_1411:
        /*00a4*/ 	.byte	0x03, 0x19
        /*00a6*/ 	.short	0x00a0


	//----- nvinfo : EIATTR_PARAM_CBANK
	.align		4
        /*00a8*/ 	.byte	0x04, 0x0a
        /*00aa*/ 	.short	(.L_1413 - .L_1412)
	.align		4
.L_1412:
        /*00ac*/ 	.word	index@(.nv.constant0._Z35group_norm_nhwc_fwd_one_pass_kernelI11Bf16IOFp16WLi64ELi160ELi640EEv26Group_norm_nhwc_fwd_params)
        /*00b0*/ 	.short	0x0210
        /*00b2*/ 	.short	0x00a0


	//----- nvinfo : EIATTR_SW_WAR
	.align		4
.L_1413:
        /*00b4*/ 	.byte	0x04, 0x36
        /*00b6*/ 	.short	(.L_1415 - .L_1414)
.L_1414:
        /*00b8*/ 	.word	0x00000008
.L_1415:


//--------------------- .nv.info._Z35group_norm_nhwc_fwd_one_pass_kernelI11Bf16IOFp16WLi128ELi160ELi640EEv26Group_norm_nhwc_fwd_params --------------------------
	.section	.nv.info._Z35group_norm_nhwc_fwd_one_pass_kernelI11Bf16IOFp16WLi128ELi160ELi640EEv26Group_norm_nhwc_fwd_params,"",@"SHT_CUDA_INFO"
	.sectionflags	@""
	.align	4


	//----- nvinfo : EIATTR_CUDA_API_VERSION
	.align		4
        /*0000*/ 	.byte	0x04, 0x37
        /*0002*/ 	.short	(.L_1417 - .L_1416)
.L_1416:
        /*0004*/ 	.word	0x00000082


	//----- nvinfo : EIATTR_KPARAM_INFO
	.align		4
.L_1417:
        /*0008*/ 	.byte	0x04, 0x17
        /*000a*/ 	.short	(.L_1419 - .L_1418)
.L_1418:
        /*000c*/ 	.word	0x00000000
        /*0010*/ 	.short	0x0000
        /*0012*/ 	.short	0x0000
        /*0014*/ 	.byte	0x00, 0xf0, 0x81, 0x02


	//----- nvinfo : EIATTR_SPARSE_MMA_MASK
	.align		4
.L_1419:
        /*0018*/ 	.byte	0x03, 0x50
        /*001a*/ 	.short	0x0000


	//----- nvinfo : EIATTR_MAXREG_COUNT
	.align		4
        /*001c*/ 	.byte	0x03, 0x1b
        /*001e*/ 	.short	0x0060


	//----- nvinfo : EIATTR_NUM_BARRIERS
	.align		4
        /*0020*/ 	.byte	0x02, 0x4c
        /*0022*/ 	.byte	0x01
	.zero		1


	//----- nvinfo : EIATTR_MERCURY_ISA_VERSION
	.align		4
        /*0024*/ 	.byte	0x03, 0x5f
        /*0026*/ 	.short	0x0101


	//----- nvinfo : EIATTR_COOP_GROUP_MASK_REGIDS
	.align		4
        /*0028*/ 	.byte	0x04, 0x29
        /*002a*/ 	.short	(.L_1421 - .L_1420)


	//   ....[0]....
.L_1420:
        /*002c*/ 	.word	0xffffffff


	//   ....[1]....
        /*0030*/ 	.word	0xffffffff


	//   ....[2]....
        /*0034*/ 	.word	0xffffffff


	//   ....[3]....
        /*0038*/ 	.word	0xffffffff


	//   ....[4]....
        /*003c*/ 	.word	0xffffffff


	//   ....[5]....
        /*0040*/ 	.word	0xffffffff


	//   ....[6]....
        /*0044*/ 	.word	0xffffffff


	//   ....[7]....
        /*0048*/ 	.word	0xffffffff


	//   ....[8]....
        /*004c*/ 	.word	0xffffffff


	//   ....[9]....
        /*0050*/ 	.word	0xffffffff


	//----- nvinfo : EIATTR_COOP_GROUP_INSTR_OFFSETS
	.align		4
.L_1421:
        /*0054*/ 	.byte	0x04, 0x28
        /*0056*/ 	.short	(.L_1423 - .L_1422)


	//   ....[0]....
.L_1422:
        /*0058*/ 	.word	0x00001cf0


	//   ....[1]....
        /*005c*/ 	.word	0x00001d00


	//   ....[2]....
        /*0060*/ 	.word	0x00001d40


	//   ....[3]....
        /*0064*/ 	.word	0x00001d50


	//   ....[4]....
        /*0068*/ 	.word	0x00001d90


	//   ....[5]....
        /*006c*/ 	.word	0x00001da0


	//   ....[6]....
        /*0070*/ 	.word	0x00001de0


	//   ....[7]....
        /*0074*/ 	.word	0x00001df0


	//   ....[8]....
        /*0078*/ 	.word	0x00001e40


	//   ....[9]....
        /*007c*/ 	.word	0x00001e50


	//----- nvinfo : EIATTR_EXIT_INSTR_OFFSETS
	.align		4
.L_1423:
        /*0080*/ 	.byte	0x04, 0x1c
        /*0082*/ 	.short	(.L_1425 - .L_1424)


	//   ....[0]....
.L_1424:
        /*0084*/ 	.word	0x00000060


	//   ....[1]....
        /*0088*/ 	.word	0x00005490


	//----- nvinfo : EIATTR_MAX_THREADS
	.align		4
.L_1425:
        /*008c*/ 	.byte	0x04, 0x05
        /*008e*/ 	.short	(.L_1427 - .L_1426)
.L_1426:
        /*0090*/ 	.word	0x00000280
        /*0094*/ 	.word	0x00000001
        /*0098*/ 	.word	0x00000001


	//----- nvinfo : EIATTR_CRS_STACK_SIZE
	.align		4
.L_1427:
        /*009c*/ 	.byte	0x04, 0x1e
        /*009e*/ 	.short	(.L_1429 - .L_1428)
.L_1428:
        /*00a0*/ 	.word	0x00000000


	//----- nvinfo : EIATTR_CBANK_PARAM_SIZE
	.align		4
.L_1429:
        /*00a4*/ 	.byte	0x03, 0x19
        /*00a6*/ 	.short	0x00a0


	//----- nvinfo : EIATTR_PARAM_CBANK
	.align		4
        /*00a8*/ 	.byte	0x04, 0x0a
        /*00aa*/ 	.short	(.L_1431 - .L_1430)
	.align		4
.L_1430:
        /*00ac*/ 	.word	index@(.nv.constant0._Z35group_norm_nhwc_fwd_one_pass_kernelI11Bf16IOFp16WLi128ELi160ELi640EEv26Group_norm_nhwc_fwd_params)
        /*00b0*/ 	.short	0x0210
        /*00b2*/ 	.short	0x00a0


	//----- nvinfo : EIATTR_SW_WAR
	.align		4
.L_1431:
        /*00b4*/ 	.byte	0x04, 0x36
        /*00b6*/ 	.short	(.L_1433 - .L_1432)
.L_1432:
        /*00b8*/ 	.word	0x00000008
.L_1433:


//--------------------- .nv.info._Z35group_norm_nhwc_fwd_one_pass_kernelI11Bf16IOFp16WLi256ELi160ELi640EEv26Group_norm_nhwc_fwd_params --------------------------
	.section	.nv.info._Z35group_norm_nhwc_fwd_one_pass_kernelI11Bf16IOFp16WLi256ELi160ELi640EEv26Group_norm_nhwc_fwd_params,"",@"SHT_CUDA_INFO"
	.sectionflags	@""
	.align	4


	//----- nvinfo : EIATTR_CUDA_API_VERSION
	.align		4
        /*0000*/ 	.byte	0x04, 0x37
        /*0002*/ 	.short	(.L_1435 - .L_1434)
.L_1434:
        /*0004*/ 	.word	0x00000082


	//----- nvinfo : EIATTR_KPARAM_INFO
	.align		4
.L_1435:
        /*0008*/ 	.byte	0x04, 0x17
        /*000a*/ 	.short	(.L_1437 - .L_1436)
.L_1436:
        /*000c*/ 	.word	0x00000000
        /*0010*/ 	.short	0x0000
        /*0012*/ 	.short	0x0000
        /*0014*/ 	.byte	0x00, 0xf0, 0x81, 0x02


	//----- nvinfo : EIATTR_SPARSE_MMA_MASK
	.align		4
.L_1437:
        /*0018*/ 	.byte	0x03, 0x50
        /*001a*/ 	.short	0x0000


	//----- nvinfo : EIATTR_MAXREG_COUNT
	.align		4
        /*001c*/ 	.byte	0x03, 0x1b
        /*001e*/ 	.short	0x0060


	//----- nvinfo : EIATTR_NUM_BARRIERS
	.align		4
        /*0020*/ 	.byte	0x02, 0x4c
        /*0022*/ 	.byte	0x01
	.zero		1


	//----- nvinfo : EIATTR_MERCURY_ISA_VERSION
	.align		4
        /*0024*/ 	.byte	0x03, 0x5f
        /*0026*/ 	.short	0x0101


	//----- nvinfo : EIATTR_INT_WARP_WIDE_INSTR_OFFSETS
	.align		4
        /*0028*/ 	.byte	0x04, 0x31
        /*002a*/ 	.short	(.L_1439 - .L_1438)


	//   ....[0]....
.L_1438:
        /*002c*/ 	.word	0x00004710


	//----- nvinfo : EIATTR_COOP_GROUP_MASK_REGIDS
	.align		4
.L_1439:
        /*0030*/ 	.byte	0x04, 0x29
        /*0032*/ 	.short	(.L_1441 - .L_1440)


	//   ....[0]....
.L_1440:
        /*0034*/ 	.word	0xffffffff


	//   ....[1]....
        /*0038*/ 	.word	0xffffffff


	//   ....[2]....
        /*003c*/ 	.word	0xffffffff


	//   ....[3]....
        /*0040*/ 	.word	0xffffffff


	//   ....[4]....
        /*0044*/ 	.word	0xffffffff


	//   ....[5]....
        /*0048*/ 	.word	0xffffffff


	//   ....[6]....
        /*004c*/ 	.word	0xffffffff


	//   ....[7]....
        /*0050*/ 	.word	0xffffffff


	//   ....[8]....
        /*0054*/ 	.word	0xffffffff


	//   ....[9]....
        /*0058*/ 	.word	0xffffffff


	//----- nvinfo : EIATTR_COOP_GROUP_INSTR_OFFSETS
	.align		4
.L_1441:
        /*005c*/ 	.byte	0x04, 0x28
        /*005e*/ 	.short	(.L_1443 - .L_1442)


	//   ....[0]....
.L_1442:
        /*0060*/ 	.word	0x000035a0


	//   ....[1]....
        /*0064*/ 	.word	0x000035b0


	//   ....[2]....
        /*0068*/ 	.word	0x000035f0


	//   ....[3]....
        /*006c*/ 	.word	0x00003600


	//   ....[4]....
        /*0070*/ 	.word	0x00003640


	//   ....[5]....
        /*0074*/ 	.word	0x00003650


	//   ....[6]....
        /*0078*/ 	.word	0x00003690


	//   ....[7]....
        /*007c*/ 	.word	0x000036a0


	//   ....[8]....
        /*0080*/ 	.word	0x00003700


	//   ....[9]....
        /*0084*/ 	.word	0x00003710


	//----- nvinfo : EIATTR_EXIT_INSTR_OFFSETS
	.align		4
.L_1443:
        /*0088*/ 	.byte	0x04, 0x1c
        /*008a*/ 	.short	(.L_1445 - .L_1444)


	//   ....[0]....
.L_1444:
        /*008c*/ 	.word	0x00000070


	//   ....[1]....
        /*0090*/ 	.word	0x00009850


	//----- nvinfo : EIATTR_MAX_THREADS
	.align		4
.L_1445:
        /*0094*/ 	.byte	0x04, 0x05
        /*0096*/ 	.short	(.L_1447 - .L_1446)
.L_1446:
        /*0098*/ 	.word	0x00000280
        /*009c*/ 	.word	0x00000001
        /*00a0*/ 	.word	0x00000001


	//----- nvinfo : EIATTR_CRS_STACK_SIZE
	.align		4
.L_1447:
        /*00a4*/ 	.byte	0x04, 0x1e
        /*00a6*/ 	.short	(.L_1449 - .L_1448)
.L_1448:
        /*00a8*/ 	.word	0x00000000


	//----- nvinfo : EIATTR_CBANK_PARAM_SIZE
	.align		4
.L_1449:
        /*00ac*/ 	.byte	0x03, 0x19
        /*00ae*/ 	.short	0x00a0


	//----- nvinfo : EIATTR_PARAM_CBANK
	.align		4
        /*00b0*/ 	.byte	0x04, 0x0a
        /*00b2*/ 	.short	(.L_1451 - .L_1450)
	.align		4
.L_1450:
        /*00b4*/ 	.word	index@(.nv.constant0._Z35group_norm_nhwc_fwd_one_pass_kernelI11Bf16IOFp16WLi256ELi160ELi640EEv26Group_norm_nhwc_fwd_params)
        /*00b8*/ 	.short	0x0210
        /*00ba*/ 	.short	0x00a0


	//----- nvinfo : EIATTR_SW_WAR
	.align		4
.L_1451:
        /*00bc*/ 	.byte	0x04, 0x36
        /*00be*/ 	.short	(.L_1453 - .L_1452)
.L_1452:
        /*00c0*/ 	.word	0x00000008
.L_1453:


//--------------------- .nv.info._Z35group_norm_nhwc_fwd_one_pass_kernelI11Bf16IOFp16WLi512ELi160ELi640EEv26Group_norm_nhwc_fwd_params --------------------------
	.section	.nv.info._Z35group_norm_nhwc_fwd_one_pass_kernelI11Bf16IOFp16WLi512ELi160ELi640EEv26Group_norm_nhwc_fwd_params,"",@"SHT_CUDA_INFO"
	.sectionflags	@""
	.align	4


	//----- nvinfo : EIATTR_CUDA_API_VERSION
	.align		4
        /*0000*/ 	.byte	0x04, 0x37
        /*0002*/ 	.short	(.L_1455 - .L_1454)
.L_1454:
        /*0004*/ 	.word	0x00000082


	//----- nvinfo : EIATTR_KPARAM_INFO
	.align		4
.L_1455:
        /*0008*/ 	.byte	0x04, 0x17
        /*000a*/ 	.short	(.L_1457 - .L_1456)
.L_1456:
        /*000c*/ 	.word	0x00000000
        /*0010*/ 	.short	0x0000
        /*0012*/ 	.short	0x0000
        /*0014*/ 	.byte	0x00, 0xf0, 0x81, 0x02


	//----- nvinfo : EIATTR_SPARSE_MMA_MASK
	.align		4
.L_1457:
        /*0018*/ 	.byte	0x03, 0x50
        /*001a*/ 	.short	0x0000


	//----- nvinfo : EIATTR_MAXREG_COUNT
	.align		4
        /*001c*/ 	.byte	0x03, 0x1b
        /*001e*/ 	.short	0x0060


	//----- nvinfo : EIATTR_NUM_BARRIERS
	.align		4
        /*0020*/ 	.byte	0x02, 0x4c
        /*0022*/ 	.byte	0x01
	.zero		1


	//----- nvinfo : EIATTR_ANNOTATIONS
	.align		4
        /*0024*/ 	.byte	0x04, 0x55
        /*0026*/ 	.short	(.L_1459 - .L_1458)


	//   ....[0]....
.L_1458:
        /* <DEDUP_REMOVED lines=193> */


	//----- nvinfo : EIATTR_MERCURY_ISA_VERSION
	.align		4
.L_1459:
        /*0c28*/ 	.byte	0x03, 0x5f
        /*0c2a*/ 	.short	0x0101


	//----- nvinfo : EIATTR_COOP_GROUP_MASK_REGIDS
	.align		4
        /*0c2c*/ 	.byte	0x04, 0x29
        /*0c2e*/ 	.short	(.L_1461 - .L_1460)


	//   ....[0]....
.L_1460:
        /*0c30*/ 	.word	0xffffffff


	//   ....[1]....
        /*0c34*/ 	.word	0xffffffff


	//   ....[2]....
        /*0c38*/ 	.word	0xffffffff


	//   ....[3]....
        /*0c3c*/ 	.word	0xffffffff


	//   ....[4]....
        /*0c40*/ 	.word	0xffffffff


	//   ....[5]....
        /*0c44*/ 	.word	0xffffffff


	//   ....[6]....
        /*0c48*/ 	.word	0xffffffff


	//   ....[7]....
        /*0c4c*/ 	.word	0xffffffff


	//   ....[8]....
        /*0c50*/ 	.word	0xffffffff


	//   ....[9]....
        /*0c54*/ 	.word	0xffffffff


	//----- nvinfo : EIATTR_COOP_GROUP_INSTR_OFFSETS
	.align		4
.L_1461:
        /*0c58*/ 	.byte	0x04, 0x28
        /*0c5a*/ 	.short	(.L_1463 - .L_1462)


	//   ....[0]....
.L_1462:
        /*0c5c*/ 	.word	0x000097f0


	//   ....[1]....
        /*0c60*/ 	.word	0x00009800


	//   ....[2]....
        /*0c64*/ 	.word	0x00009840


	//   ....[3]....
        /*0c68*/ 	.word	0x00009850


	//   ....[4]....
        /*0c6c*/ 	.word	0x00009890


	//   ....[5]....
        /*0c70*/ 	.word	0x000098a0


	//   ....[6]....
        /*0c74*/ 	.word	0x000098e0


	//   ....[7]....
        /*0c78*/ 	.word	0x000098f0


	//   ....[8]....
        /*0c7c*/ 	.word	0x00009950


	//   ....[9]....
        /*0c80*/ 	.word	0x00009960


	//----- nvinfo : EIATTR_EXIT_INSTR_OFFSETS
	.align		4
.L_1463:
        /*0c84*/ 	.byte	0x04, 0x1c
        /*0c86*/ 	.short	(.L_1465 - .L_1464)


	//   ....[0]....
.L_1464:
        /*0c88*/ 	.word	0x00000090


	//   ....[1]....
        /*0c8c*/ 	.word	0x0000be30


	//----- nvinfo : EIATTR_MAX_THREADS
	.align		4
.L_1465:
        /*0c90*/ 	.byte	0x04, 0x05
        /*0c92*/ 	.short	(.L_1467 - .L_1466)
.L_1466:
        /*0c94*/ 	.word	0x00000280
        /*0c98*/ 	.word	0x00000001
        /*0c9c*/ 	.word	0x00000001


	//----- nvinfo : EIATTR_CRS_STACK_SIZE
	.align		4
.L_1467:
        /*0ca0*/ 	.byte	0x04, 0x1e
        /*0ca2*/ 	.short	(.L_1469 - .L_1468)
.L_1468:
        /*0ca4*/ 	.word	0x00000000


	//----- nvinfo : EIATTR_CBANK_PARAM_SIZE
	.align		4
.L_1469:
        /*0ca8*/ 	.byte	0x03, 0x19
        /*0caa*/ 	.short	0x00a0


	//----- nvinfo : EIATTR_PARAM_CBANK
	.align		4
        /*0cac*/ 	.byte	0x04, 0x0a
        /*0cae*/ 	.short	(.L_1471 - .L_1470)
	.align		4
.L_1470:
        /*0cb0*/ 	.word	index@(.nv.constant0._Z35group_norm_nhwc_fwd_one_pass_kernelI11Bf16IOFp16WLi512ELi160ELi640EEv26Group_norm_nhwc_fwd_params)
        /*0cb4*/ 	.short	0x0210
        /*0cb6*/ 	.short	0x00a0


	//----- nvinfo : EIATTR_SW_WAR
	.align		4
.L_1471:
        /*0cb8*/ 	.byte	0x04, 0x36
        /*0cba*/ 	.short	(.L_1473 - .L_1472)
.L_1472:
        /*0cbc*/ 	.word	0x00000008
.L_1473:


//--------------------- .nv.info._Z35group_norm_nhwc_fwd_one_pass_kernelI11Fp16IOFp32WLi64ELi160ELi640EEv26Group_norm_nhwc_fwd_params --------------------------
	.section	.nv.info._Z35group_norm_nhwc_fwd_one_pass_kernelI11Fp16IOFp32WLi64ELi160ELi640EEv26Group_norm_nhwc_fwd_params,"",@"SHT_CUDA_INFO"
	.sectionflags	@""
	.align	4


	//----- nvinfo : EIATTR_CUDA_API_VERSION
	.align		4
        /*0000*/ 	.byte	0x04, 0x37
        /*0002*/ 	.short	(.L_1475 - .L_1474)
.L_1474:
        /*0004*/ 	.word	0x00000082


	//----- nvinfo : EIATTR_KPARAM_INFO
	.align		4
.L_1475:
        /*0008*/ 	.byte	0x04, 0x17
        /*000a*/ 	.short	(.L_1477 - .L_1476)
.L_1476:
        /*000c*/ 	.word	0x00000000
        /*0010*/ 	.short	0x0000
        /*0012*/ 	.short	0x0000
        /*0014*/ 	.byte	0x00, 0xf0, 0x81, 0x02


	//----- nvinfo : EIATTR_SPARSE_MMA_MASK
	.align		4
.L_1477:
        /*0018*/ 	.byte	0x03, 0x50
        /*001a*/ 	.short	0x0000


	//----- nvinfo : EIATTR_MAXREG_COUNT
	.align		4
        /*001c*/ 	.byte	0x03, 0x1b
        /*001e*/ 	.short	0x0060


	//----- nvinfo : EIATTR_NUM_BARRIERS
	.align		4
        /*0020*/ 	.byte	0x02, 0x4c
        /*0022*/ 	.byte	0x01
	.zero		1


	//----- nvinfo : EIATTR_MERCURY_ISA_VERSION
	.align		4
        /*0024*/ 	.byte	0x03, 0x5f
        /*0026*/ 	.short	0x0101


	//----- nvinfo : EIATTR_COOP_GROUP_MASK_REGIDS
	.align		4
        /*0028*/ 	.byte	0x04, 0x29
        /*002a*/ 	.short	(.L_1479 - .L_1478)


	//   ....[0]....
.L_1478:
        /*002c*/ 	.word	0xffffffff


	//   ....[1]....
        /*0030*/ 	.word	0xffffffff


	//   ....[2]....
        /*0034*/ 	.word	0xffffffff


	//   ....[3]....
        /*0038*/ 	.word	0xffffffff


	//   ....[4]....
        /*003c*/ 	.word	0xffffffff


	//   ....[5]....
        /*0040*/ 	.word	0xffffffff


	//   ....[6]....
        /*0044*/ 	.word	0xffffffff


	//   ....[7]....
        /*0048*/ 	.word	0xffffffff


	//   ....[8]....
        /*004c*/ 	.word	0xffffffff


	//   ....[9]....
        /*0050*/ 	.word	0xffffffff


	//----- nvinfo : EIATTR_COOP_GROUP_INSTR_OFFSETS
	.align		4
.L_1479:
        /*0054*/ 	.byte	0x04, 0x28
        /*0056*/ 	.short	(.L_1481 - .L_1480)


	//   ....[0]....
.L_1480:
        /*0058*/ 	.word	0x00000ff0


	//   ....[1]....
        /*005c*/ 	.word	0x00001000


	//   ....[2]....
        /*0060*/ 	.word	0x00001030


	//   ....[3]....
        /*0064*/ 	.word	0x00001040


	//   ....[4]....
        /*0068*/ 	.word	0x00001080


	//   ....[5]....
        /*006c*/ 	.word	0x00001090


	//   ....[6]....
        /*0070*/ 	.word	0x000010d0


	//   ....[7]....
        /*0074*/ 	.word	0x000010e0


	//   ....[8]....
        /*0078*/ 	.word	0x00001120


	//   ....[9]....
        /*007c*/ 	.word	0x00001130


	//----- nvinfo : EIATTR_EXIT_INSTR_OFFSETS
	.align		4
.L_1481:
        /*0080*/ 	.byte	0x04, 0x1c
        /*0082*/ 	.short	(.L_1483 - .L_1482)


	//   ....[0]....
.L_1482:
        /*0084*/ 	.word	0x00000060


	//   ....[1]....
        /*0088*/ 	.word	0x00003430


	//----- nvinfo : EIATTR_MAX_THREADS
	.align		4
.L_1483:
        /*008c*/ 	.byte	0x04, 0x05
        /*008e*/ 	.short	(.L_1485 - .L_1484)
.L_1484:
        /*0090*/ 	.word	0x00000280
        /*0094*/ 	.word	0x00000001
        /*0098*/ 	.word	0x00000001


	//----- nvinfo : EIATTR_CRS_STACK_SIZE
	.align		4
.L_1485:
        /*009c*/ 	.byte	0x04, 0x1e
        /*009e*/ 	.short	(.L_1487 - .L_1486)
.L_1486:
        /*00a0*/ 	.word	0x00000000


	//----- nvinfo : EIATTR_CBANK_PARAM_SIZE
	.align		4
.L_1487:
        /*00a4*/ 	.byte	0x03, 0x19
        /*00a6*/ 	.short	0x00a0


	//----- nvinfo : EIATTR_PARAM_CBANK
	.align		4
        /*00a8*/ 	.byte	0x04, 0x0a
        /*00aa*/ 	.short	(.L_1489 - .L_1488)
	.align		4
.L_1488:
        /*00ac*/ 	.word	index@(.nv.constant0._Z35group_norm_nhwc_fwd_one_pass_kernelI11Fp16IOFp32WLi64ELi160ELi640EEv26Group_norm_nhwc_fwd_params)
        /*00b0*/ 	.short	0x0210
        /*00b2*/ 	.short	0x00a0


	//----- nvinfo : EIATTR_SW_WAR
	.align		4
.L_1489:
        /*00b4*/ 	.byte	0x04, 0x36
        /*00b6*/ 	.short	(.L_1491 - .L_1490)
.L_1490:
        /*00b8*/ 	.word	0x00000008
.L_1491:


//--------------------- .nv.info._Z35group_norm_nhwc_fwd_one_pass_kernelI11Fp16IOFp32WLi128ELi160ELi640EEv26Group_norm_nhwc_fwd_params --------------------------
	.section	.nv.info._Z35group_norm_nhwc_fwd_one_pass_kernelI11Fp16IOFp32WLi128ELi160ELi640EEv26Group_norm_nhwc_fwd_params,"",@"SHT_CUDA_INFO"
	.sectionflags	@""
	.align	4


	//----- nvinfo : EIATTR_CUDA_API_VERSION
	.align		4
        /*0000*/ 	.byte	0x04, 0x37
        /*0002*/ 	.short	(.L_1493 - .L_1492)
.L_1492:
        /*0004*/ 	.word	0x00000082


	//----- nvinfo : EIATTR_KPARAM_INFO
	.align		4
.L_1493:
        /*0008*/ 	.byte	0x04, 0x17
        /*000a*/ 	.short	(.L_1495 - .L_1494)
.L_1494:
        /*000c*/ 	.word	0x00000000
        /*0010*/ 	.short	0x0000
        /*0012*/ 	.short	0x0000
        /*0014*/ 	.byte	0x00, 0xf0, 0x81, 0x02


	//----- nvinfo : EIATTR_SPARSE_MMA_MASK
	.align		4
.L_1495:
        /*0018*/ 	.byte	0x03, 0x50
        /*001a*/ 	.short	0x0000


	//----- nvinfo : EIATTR_MAXREG_COUNT
	.align		4
        /*001c*/ 	.byte	0x03, 0x1b
        /*001e*/ 	.short	0x0060


	//----- nvinfo : EIATTR_NUM_BARRIERS
	.align		4
        /*0020*/ 	.byte	0x02, 0x4c
        /*0022*/ 	.byte	0x01
	.zero		1


	//----- nvinfo : EIATTR_MERCURY_ISA_VERSION
	.align		4
        /*0024*/ 	.byte	0x03, 0x5f
        /*0026*/ 	.short	0x0101


	//----- nvinfo : EIATTR_COOP_GROUP_MASK_REGIDS
	.align		4
        /*0028*/ 	.byte	0x04, 0x29
        /*002a*/ 	.short	(.L_1497 - .L_1496)


	//   ....[0]....
.L_1496:
        /*002c*/ 	.word	0xffffffff


	//   ....[1]....
        /*0030*/ 	.word	0xffffffff


	//   ....[2]....
        /*0034*/ 	.word	0xffffffff


	//   ....[3]....
        /*0038*/ 	.word	0xffffffff


	//   ....[4]....
        /*003c*/ 	.word	0xffffffff


	//   ....[5]....
        /*0040*/ 	.word	0xffffffff


	//   ....[6]....
        /*0044*/ 	.word	0xffffffff


	//   ....[7]....
        /*0048*/ 	.word	0xffffffff


	//   ....[8]....
        /*004c*/ 	.word	0xffffffff


	//   ....[9]....
        /*0050*/ 	.word	0xffffffff


	//----- nvinfo : EIATTR_COOP_GROUP_INSTR_OFFSETS
	.align		4
.L_1497:
        /*0054*/ 	.byte	0x04, 0x28
        /*0056*/ 	.short	(.L_1499 - .L_1498)


	//   ....[0]....
.L_1498:
        /*0058*/ 	.word	0x00001c40


	//   ....[1]....
        /*005c*/ 	.word	0x00001c50


	//   ....[2]....
        /*0060*/ 	.word	0x00001c80


	//   ....[3]....
        /*0064*/ 	.word	0x00001c90


	//   ....[4]....
        /*0068*/ 	.word	0x00001cd0


	//   ....[5]....
        /*006c*/ 	.word	0x00001ce0


	//   ....[6]....
        /*0070*/ 	.word	0x00001d20


	//   ....[7]....
        /*0074*/ 	.word	0x00001d30


	//   ....[8]....
        /*0078*/ 	.word	0x00001d70


	//   ....[9]....
        /*007c*/ 	.word	0x00001d80


	//----- nvinfo : EIATTR_EXIT_INSTR_OFFSETS
	.align		4
.L_1499:
        /*0080*/ 	.byte	0x04, 0x1c
        /*0082*/ 	.short	(.L_1501 - .L_1500)


	//   ....[0]....
.L_1500:
        /*0084*/ 	.word	0x00000060


	//   ....[1]....
        /*0088*/ 	.word	0x00005240


	//----- nvinfo : EIATTR_MAX_THREADS
	.align		4
.L_1501:
        /*008c*/ 	.byte	0x04, 0x05
        /*008e*/ 	.short	(.L_1503 - .L_1502)
.L_1502:
        /*0090*/ 	.word	0x00000280
        /*0094*/ 	.word	0x00000001
        /*0098*/ 	.word	0x00000001


	//----- nvinfo : EIATTR_CRS_STACK_SIZE
	.align		4
.L_1503:
        /*009c*/ 	.byte	0x04, 0x1e
        /*009e*/ 	.short	(.L_1505 - .L_1504)
.L_1504:
        /*00a0*/ 	.word	0x00000000


	//----- nvinfo : EIATTR_CBANK_PARAM_SIZE
	.align		4
.L_1505:
        /*00a4*/ 	.byte	0x03, 0x19
        /*00a6*/ 	.short	0x00a0


	//----- nvinfo : EIATTR_PARAM_CBANK
	.align		4
        /*00a8*/ 	.byte	0x04, 0x0a
        /*00aa*/ 	.short	(.L_1507 - .L_1506)
	.align		4
.L_1506:
        /*00ac*/ 	.word	index@(.nv.constant0._Z35group_norm_nhwc_fwd_one_pass_kernelI11Fp16IOFp32WLi128ELi160ELi640EEv26Group_norm_nhwc_fwd_params)
        /*00b0*/ 	.short	0x0210
        /*00b2*/ 	.short	0x00a0


	//----- nvinfo : EIATTR_SW_WAR
	.align		4
.L_1507:
        /*00b4*/ 	.byte	0x04, 0x36
        /*00b6*/ 	.short	(.L_1509 - .L_1508)
.L_1508:
        /*00b8*/ 	.word	0x00000008
.L_1509:


//--------------------- .nv.info._Z35group_norm_nhwc_fwd_one_pass_kernelI11Fp16IOFp32WLi256ELi160ELi640EEv26Group_norm_nhwc_fwd_params --------------------------
	.section	.nv.info._Z35group_norm_nhwc_fwd_one_pass_kernelI11Fp16IOFp32WLi256ELi160ELi640EEv26Group_norm_nhwc_fwd_params,"",@"SHT_CUDA_INFO"
	.sectionflags	@""
	.align	4


	//----- nvinfo : EIATTR_CUDA_API_VERSION
	.align		4
        /*0000*/ 	.byte	0x04, 0x37
        /*0002*/ 	.short	(.L_1511 - .L_1510)
.L_1510:
        /*0004*/ 	.word	0x00000082


	//----- nvinfo : EIATTR_KPARAM_INFO
	.align		4
.L_1511:
        /*0008*/ 	.byte	0x04, 0x17
        /*000a*/ 	.short	(.L_1513 - .L_1512)
.L_1512:
        /*000c*/ 	.word	0x00000000
        /*0010*/ 	.short	0x0000
        /*0012*/ 	.short	0x0000
        /*0014*/ 	.byte	0x00, 0xf0, 0x81, 0x02


	//----- nvinfo : EIATTR_SPARSE_MMA_MASK
	.align		4
.L_1513:
        /*0018*/ 	.byte	0x03, 0x50
        /*001a*/ 	.short	0x0000


	//----- nvinfo : EIATTR_MAXREG_COUNT
	.align		4
        /*001c*/ 	.byte	0x03, 0x1b
        /*001e*/ 	.short	0x0060


	//----- nvinfo : EIATTR_NUM_BARRIERS
	.align		4
        /*0020*/ 	.byte	0x02, 0x4c
        /*0022*/ 	.byte	0x01
	.zero		1


	//----- nvinfo : EIATTR_MERCURY_ISA_VERSION
	.align		4
        /*0024*/ 	.byte	0x03, 0x5f
        /*0026*/ 	.short	0x0101


	//----- nvinfo : EIATTR_COOP_GROUP_MASK_REGIDS
	.align		4
        /*0028*/ 	.byte	0x04, 0x29
        /*002a*/ 	.short	(.L_1515 - .L_1514)


	//   ....[0]....
.L_1514:
        /*002c*/ 	.word	0xffffffff


	//   ....[1]....
        /*0030*/ 	.word	0xffffffff


	//   ....[2]....
        /*0034*/ 	.word	0xffffffff


	//   ....[3]....
        /*0038*/ 	.word	0xffffffff


	//   ....[4]....
        /*003c*/ 	.word	0xffffffff


	//   ....[5]....
        /*0040*/ 	.word	0xffffffff


	//   ....[6]....
        /*0044*/ 	.word	0xffffffff


	//   ....[7]....
        /*0048*/ 	.word	0xffffffff


	//   ....[8]....
        /*004c*/ 	.word	0xffffffff


	//   ....[9]....
        /*0050*/ 	.word	0xffffffff


	//----- nvinfo : EIATTR_COOP_GROUP_INSTR_OFFSETS
	.align		4
.L_1515:
        /*0054*/ 	.byte	0x04, 0x28
        /*0056*/ 	.short	(.L_1517 - .L_1516)


	//   ....[0]....
.L_1516:
        /*0058*/ 	.word	0x00003350


	//   ....[1]....
        /*005c*/ 	.word	0x00003360


	//   ....[2]....
        /*0060*/ 	.word	0x000033a0


	//   ....[3]....
        /*0064*/ 	.word	0x000033b0


	//   ....[4]....
        /*0068*/ 	.word	0x000033f0


	//   ....[5]....
        /*006c*/ 	.word	0x00003400


	//   ....[6]....
        /*0070*/ 	.word	0x00003440


	//   ....[7]....
        /*0074*/ 	.word	0x00003450


	//   ....[8]....
        /*0078*/ 	.word	0x000034b0


	//   ....[9]....
        /*007c*/ 	.word	0x000034c0


	//----- nvinfo : EIATTR_EXIT_INSTR_OFFSETS
	.align		4
.L_1517:
        /*0080*/ 	.byte	0x04, 0x1c
        /*0082*/ 	.short	(.L_1519 - .L_1518)


	//   ....[0]....
.L_1518:
        /*0084*/ 	.word	0x00000070


	//   ....[1]....
        /*0088*/ 	.word	0x000091c0


	//----- nvinfo : EIATTR_MAX_THREADS
	.align		4
.L_1519:
        /*008c*/ 	.byte	0x04, 0x05
        /*008e*/ 	.short	(.L_1521 - .L_1520)
.L_1520:
        /*0090*/ 	.word	0x00000280
        /*0094*/ 	.word	0x00000001
        /*0098*/ 	.word	0x00000001


	//----- nvinfo : EIATTR_CRS_STACK_SIZE
	.align		4
.L_1521:
        /*009c*/ 	.byte	0x04, 0x1e
        /*009e*/ 	.short	(.L_1523 - .L_1522)
.L_1522:
        /*00a0*/ 	.word	0x00000000


	//----- nvinfo : EIATTR_CBANK_PARAM_SIZE
	.align		4
.L_1523:
        /*00a4*/ 	.byte	0x03, 0x19
        /*00a6*/ 	.short	0x00a0


	//----- nvinfo : EIATTR_PARAM_CBANK
	.align		4
        /*00a8*/ 	.byte	0x04, 0x0a
        /*00aa*/ 	.short	(.L_1525 - .L_1524)
	.align		4
.L_1524:
        /*00ac*/ 	.word	index@(.nv.constant0._Z35group_norm_nhwc_fwd_one_pass_kernelI11Fp16IOFp32WLi256ELi160ELi640EEv26Group_norm_nhwc_fwd_params)
        /*00b0*/ 	.short	0x0210
        /*00b2*/ 	.short	0x00a0


	//----- nvinfo : EIATTR_SW_WAR
	.align		4
.L_1525:
        /*00b4*/ 	.byte	0x04, 0x36
        /*00b6*/ 	.short	(.L_1527 - .L_1526)
.L_1526:
        /*00b8*/ 	.word	0x00000008
.L_1527:


//--------------------- .nv.info._Z35group_norm_nhwc_fwd_one_pass_kernelI11Fp16IOFp32WLi512ELi160ELi640EEv26Group_norm_nhwc_fwd_params --------------------------
	.section	.nv.info._Z35group_norm_nhwc_fwd_one_pass_kernelI11Fp16IOFp32WLi512ELi160ELi640EEv26Group_norm_nhwc_fwd_params,"",@"SHT_CUDA_INFO"
	.sectionflags	@""
	.align	4


	//----- nvinfo : EIATTR_CUDA_API_VERSION
	.align		4
        /*0000*/ 	.byte	0x04, 0x37
        /*0002*/ 	.short	(.L_1529 - .L_1528)
.L_1528:
        /*0004*/ 	.word	0x00000082


	//----- nvinfo : EIATTR_KPARAM_INFO
	.align		4
.L_1529:
        /*0008*/ 	.byte	0x04, 0x17
        /*000a*/ 	.short	(.L_1531 - .L_1530)
.L_1530:
        /*000c*/ 	.word	0x00000000
        /*0010*/ 	.short	0x0000
        /*0012*/ 	.short	0x0000
        /*0014*/ 	.byte	0x00, 0xf0, 0x81, 0x02


	//----- nvinfo : EIATTR_SPARSE_MMA_MASK
	.align		4
.L_1531:
        /*0018*/ 	.byte	0x03, 0x50
        /*001a*/ 	.short	0x0000


	//----- nvinfo : EIATTR_MAXREG_COUNT
	.align		4
        /*001c*/ 	.byte	0x03, 0x1b
        /*001e*/ 	.short	0x0060


	//----- nvinfo : EIATTR_NUM_BARRIERS
	.align		4
        /*0020*/ 	.byte	0x02, 0x4c
        /*0022*/ 	.byte	0x01
	.zero		1


	//----- nvinfo : EIATTR_ANNOTATIONS
	.align		4
        /*0024*/ 	.byte	0x04, 0x55
        /*0026*/ 	.short	(.L_1533 - .L_1532)


	//   ....[0]....
.L_1532:
        /* <DEDUP_REMOVED lines=34> */


	//----- nvinfo : EIATTR_MERCURY_ISA_VERSION
	.align		4
.L_1533:
        /*0238*/ 	.byte	0x03, 0x5f
        /*023a*/ 	.short	0x0101


	//----- nvinfo : EIATTR_COOP_GROUP_MASK_REGIDS
	.align		4
        /*023c*/ 	.byte	0x04, 0x29
        /*023e*/ 	.short	(.L_1535 - .L_1534)


	//   ....[0]....
.L_1534:
        /*0240*/ 	.word	0xffffffff


	//   ....[1]....
        /*0244*/ 	.word	0xffffffff


	//   ....[2]....
        /*0248*/ 	.word	0xffffffff


	//   ....[3]....
        /*024c*/ 	.word	0xffffffff


	//   ....[4]....
        /*0250*/ 	.word	0xffffffff


	//   ....[5]....
        /*0254*/ 	.word	0xffffffff


	//   ....[6]....
        /*0258*/ 	.word	0xffffffff


	//   ....[7]....
        /*025c*/ 	.word	0xffffffff


	//   ....[8]....
        /*0260*/ 	.word	0xffffffff


	//   ....[9]....
        /*0264*/ 	.word	0xffffffff


	//----- nvinfo : EIATTR_COOP_GROUP_INSTR_OFFSETS
	.align		4
.L_1535:
        /*0268*/ 	.byte	0x04, 0x28
        /*026a*/ 	.short	(.L_1537 - .L_1536)


	//   ....[0]....
.L_1536:
        /*026c*/ 	.word	0x00008a50


	//   ....[1]....
        /*0270*/ 	.word	0x00008a60


	//   ....[2]....
        /*0274*/ 	.word	0x00008aa0


	//   ....[3]....
        /*0278*/ 	.word	0x00008ab0


	//   ....[4]....
        /*027c*/ 	.word	0x00008af0


	//   ....[5]....
        /*0280*/ 	.word	0x00008b00


	//   ....[6]....
        /*0284*/ 	.word	0x00008b40


	//   ....[7]....
        /*0288*/ 	.word	0x00008b50


	//   ....[8]....
        /*028c*/ 	.word	0x00008bb0


	//   ....[9]....
        /*0290*/ 	.word	0x00008bc0


	//----- nvinfo : EIATTR_EXIT_INSTR_OFFSETS
	.align		4
.L_1537:
        /*0294*/ 	.byte	0x04, 0x1c
        /*0296*/ 	.short	(.L_1539 - .L_1538)


	//   ....[0]....
.L_1538:
        /*0298*/ 	.word	0x00000090


	//   ....[1]....
        /*029c*/ 	.word	0x0000b060


	//----- nvinfo : EIATTR_MAX_THREADS
	.align		4
.L_1539:
        /*02a0*/ 	.byte	0x04, 0x05
        /*02a2*/ 	.short	(.L_1541 - .L_1540)
.L_1540:
        /*02a4*/ 	.word	0x00000280
        /*02a8*/ 	.word	0x00000001
        /*02ac*/ 	.word	0x00000001


	//----- nvinfo : EIATTR_CRS_STACK_SIZE
	.align		4
.L_1541:
        /*02b0*/ 	.byte	0x04, 0x1e
        /*02b2*/ 	.short	(.L_1543 - .L_1542)
.L_1542:
        /*02b4*/ 	.word	0x00000000


	//----- nvinfo : EIATTR_CBANK_PARAM_SIZE
	.align		4
.L_1543:
        /*02b8*/ 	.byte	0x03, 0x19
        /*02ba*/ 	.short	0x00a0


	//----- nvinfo : EIATTR_PARAM_CBANK
	.align		4
        /*02bc*/ 	.byte	0x04, 0x0a
        /*02be*/ 	.short	(.L_1545 - .L_1544)
	.align		4
.L_1544:
        /*02c0*/ 	.word	index@(.nv.constant0._Z35group_norm_nhwc_fwd_one_pass_kernelI11Fp16IOFp32WLi512ELi160ELi640EEv26Group_norm_nhwc_fwd_params)
        /*02c4*/ 	.short	0x0210
        /*02c6*/ 	.short	0x00a0


	//----- nvinfo : EIATTR_SW_WAR
	.align		4
.L_1545:
        /*02c8*/ 	.byte	0x04, 0x36
        /*02ca*/ 	.short	(.L_1547 - .L_1546)
.L_1546:
        /*02cc*/ 	.word	0x00000008
.L_1547:


//--------------------- .nv.info._Z35group_norm_nhwc_fwd_one_pass_kernelI11Fp16IOBf16WLi64ELi160ELi640EEv26Group_norm_nhwc_fwd_params --------------------------
	.section	.nv.info._Z35group_norm_nhwc_fwd_one_pass_kernelI11Fp16IOBf16WLi64ELi160ELi640EEv26Group_norm_nhwc_fwd_params,"",@"SHT_CUDA_INFO"
	.sectionflags	@""
	.align	4


	//----- nvinfo : EIATTR_CUDA_API_VERSION
	.align		4
        /*0000*/ 	.byte	0x04, 0x37
        /*0002*/ 	.short	(.L_1549 - .L_1548)
.L_1548:
        /*0004*/ 	.word	0x00000082


	//----- nvinfo : EIATTR_KPARAM_INFO
	.align		4
.L_1549:
        /*0008*/ 	.byte	0x04, 0x17
        /*000a*/ 	.short	(.L_1551 - .L_1550)
.L_1550:
        /*000c*/ 	.word	0x00000000
        /*0010*/ 	.short	0x0000
        /*0012*/ 	.short	0x0000
        /*0014*/ 	.byte	0x00, 0xf0, 0x81, 0x02


	//----- nvinfo : EIATTR_SPARSE_MMA_MASK
	.align		4
.L_1551:
        /*0018*/ 	.byte	0x03, 0x50
        /*001a*/ 	.short	0x0000


	//----- nvinfo : EIATTR_MAXREG_COUNT
	.align		4
        /*001c*/ 	.byte	0x03, 0x1b
        /*001e*/ 	.short	0x0060


	//----- nvinfo : EIATTR_NUM_BARRIERS
	.align		4
        /*0020*/ 	.byte	0x02, 0x4c
        /*0022*/ 	.byte	0x01
	.zero		1


	//----- nvinfo : EIATTR_MERCURY_ISA_VERSION
	.align		4
        /*0024*/ 	.byte	0x03, 0x5f
        /*0026*/ 	.short	0x0101


	//----- nvinfo : EIATTR_COOP_GROUP_MASK_REGIDS
	.align		4
        /*0028*/ 	.byte	0x04, 0x29
        /*002a*/ 	.short	(.L_1553 - .L_1552)


	//   ....[0]....
.L_1552:
        /*002c*/ 	.word	0xffffffff


	//   ....[1]....
        /*0030*/ 	.word	0xffffffff


	//   ....[2]....
        /*0034*/ 	.word	0xffffffff


	//   ....[3]....
        /*0038*/ 	.word	0xffffffff


	//   ....[4]....
        /*003c*/ 	.word	0xffffffff


	//   ....[5]....
        /*0040*/ 	.word	0xffffffff


	//   ....[6]....
        /*0044*/ 	.word	0xffffffff


	//   ....[7]....
        /*0048*/ 	.word	0xffffffff


	//   ....[8]....
        /*004c*/ 	.word	0xffffffff


	//   ....[9]....
        /*0050*/ 	.word	0xffffffff


	//----- nvinfo : EIATTR_COOP_GROUP_INSTR_OFFSETS
	.align		4
.L_1553:
        /*0054*/ 	.byte	0x04, 0x28
        /*0056*/ 	.short	(.L_1555 - .L_1554)


	//   ....[0]....
.L_1554:
        /*0058*/ 	.word	0x00000fe0


	//   ....[1]....
        /*005c*/ 	.word	0x00000ff0


	//   ....[2]....
        /*0060*/ 	.word	0x00001020


	//   ....[3]....
        /*0064*/ 	.word	0x00001030


	//   ....[4]....
        /*0068*/ 	.word	0x00001070


	//   ....[5]....
        /*006c*/ 	.word	0x00001080


	//   ....[6]....
        /*0070*/ 	.word	0x000010c0


	//   ....[7]....
        /*0074*/ 	.word	0x000010d0


	//   ....[8]....
        /*0078*/ 	.word	0x00001110


	//   ....[9]....
        /*007c*/ 	.word	0x00001120


	//----- nvinfo : EIATTR_EXIT_INSTR_OFFSETS
	.align		4
.L_1555:
        /*0080*/ 	.byte	0x04, 0x1c
        /*0082*/ 	.short	(.L_1557 - .L_1556)


	//   ....[0]....
.L_1556:
        /*0084*/ 	.word	0x00000060


	//   ....[1]....
        /*0088*/ 	.word	0x00003460


	//----- nvinfo : EIATTR_MAX_THREADS
	.align		4
.L_1557:
        /*008c*/ 	.byte	0x04, 0x05
        /*008e*/ 	.short	(.L_1559 - .L_1558)
.L_1558:
        /*0090*/ 	.word	0x00000280
        /*0094*/ 	.word	0x00000001
        /*0098*/ 	.word	0x00000001


	//----- nvinfo : EIATTR_CRS_STACK_SIZE
	.align		4
.L_1559:
        /*009c*/ 	.byte	0x04, 0x1e
        /*009e*/ 	.short	(.L_1561 - .L_1560)
.L_1560:
        /*00a0*/ 	.word	0x00000000


	//----- nvinfo : EIATTR_CBANK_PARAM_SIZE
	.align		4
.L_1561:
        /*00a4*/ 	.byte	0x03, 0x19
        /*00a6*/ 	.short	0x00a0


	//----- nvinfo : EIATTR_PARAM_CBANK
	.align		4
        /*00a8*/ 	.byte	0x04, 0x0a
        /*00aa*/ 	.short	(.L_1563 - .L_1562)
	.align		4
.L_1562:
        /*00ac*/ 	.word	index@(.nv.constant0._Z35group_norm_nhwc_fwd_one_pass_kernelI11Fp16IOBf16WLi64ELi160ELi640EEv26Group_norm_nhwc_fwd_params)
        /*00b0*/ 	.short	0x0210
        /*00b2*/ 	.short	0x00a0


	//----- nvinfo : EIATTR_SW_WAR
	.align		4
.L_1563:
        /*00b4*/ 	.byte	0x04, 0x36
        /*00b6*/ 	.short	(.L_1565 - .L_1564)
.L_1564:
        /*00b8*/ 	.word	0x00000008
.L_1565:


//--------------------- .nv.info._Z35group_norm_nhwc_fwd_one_pass_kernelI11Fp16IOBf16WLi128ELi160ELi640EEv26Group_norm_nhwc_fwd_params --------------------------
	.section	.nv.info._Z35group_norm_nhwc_fwd_one_pass_kernelI11Fp16IOBf16WLi128ELi160ELi640EEv26Group_norm_nhwc_fwd_params,"",@"SHT_CUDA_INFO"
	.sectionflags	@""
	.align	4


	//----- nvinfo : EIATTR_CUDA_API_VERSION
	.align		4
        /*0000*/ 	.byte	0x04, 0x37
        /*0002*/ 	.short	(.L_1567 - .L_1566)
.L_1566:
        /*0004*/ 	.word	0x00000082


	//----- nvinfo : EIATTR_KPARAM_INFO
	.align		4
.L_1567:
        /*0008*/ 	.byte	0x04, 0x17
        /*000a*/ 	.short	(.L_1569 - .L_1568)
.L_1568:
        /*000c*/ 	.word	0x00000000
        /*0010*/ 	.short	0x0000
        /*0012*/ 	.short	0x0000
        /*0014*/ 	.byte	0x00, 0xf0, 0x81, 0x02


	//----- nvinfo : EIATTR_SPARSE_MMA_MASK
	.align		4
.L_1569:
        /*0018*/ 	.byte	0x03, 0x50
        /*001a*/ 	.short	0x0000


	//----- nvinfo : EIATTR_MAXREG_COUNT
	.align		4
        /*001c*/ 	.byte	0x03, 0x1b
        /*001e*/ 	.short	0x0060


	//----- nvinfo : EIATTR_NUM_BARRIERS
	.align		4
        /*0020*/ 	.byte	0x02, 0x4c
        /*0022*/ 	.byte	0x01
	.zero		1


	//----- nvinfo : EIATTR_MERCURY_ISA_VERSION
	.align		4
        /*0024*/ 	.byte	0x03, 0x5f
        /*0026*/ 	.short	0x0101


	//----- nvinfo : EIATTR_COOP_GROUP_MASK_REGIDS
	.align		4
        /*0028*/ 	.byte	0x04, 0x29
        /*002a*/ 	.short	(.L_1571 - .L_1570)


	//   ....[0]....
.L_1570:
        /*002c*/ 	.word	0xffffffff


	//   ....[1]....
        /*0030*/ 	.word	0xffffffff


	//   ....[2]....
        /*0034*/ 	.word	0xffffffff


	//   ....[3]....
        /*0038*/ 	.word	0xffffffff


	//   ....[4]....
        /*003c*/ 	.word	0xffffffff


	//   ....[5]....
        /*0040*/ 	.word	0xffffffff


	//   ....[6]....
        /*0044*/ 	.word	0xffffffff


	//   ....[7]....
        /*0048*/ 	.word	0xffffffff


	//   ....[8]....
        /*004c*/ 	.word	0xffffffff


	//   ....[9]....
        /*0050*/ 	.word	0xffffffff


	//----- nvinfo : EIATTR_COOP_GROUP_INSTR_OFFSETS
	.align		4
.L_1571:
        /*0054*/ 	.byte	0x04, 0x28
        /*0056*/ 	.short	(.L_1573 - .L_1572)


	//   ....[0]....
.L_1572:
        /*0058*/ 	.word	0x00001c40


	//   ....[1]....
        /*005c*/ 	.word	0x00001c50


	//   ....[2]....
        /*0060*/ 	.word	0x00001c80


	//   ....[3]....
        /*0064*/ 	.word	0x00001c90


	//   ....[4]....
        /*0068*/ 	.word	0x00001cd0


	//   ....[5]....
        /*006c*/ 	.word	0x00001ce0


	//   ....[6]....
        /*0070*/ 	.word	0x00001d20


	//   ....[7]....
        /*0074*/ 	.word	0x00001d30


	//   ....[8]....
        /*0078*/ 	.word	0x00001d70


	//   ....[9]....
        /*007c*/ 	.word	0x00001d80


	//----- nvinfo : EIATTR_EXIT_INSTR_OFFSETS
	.align		4
.L_1573:
        /*0080*/ 	.byte	0x04, 0x1c
        /*0082*/ 	.short	(.L_1575 - .L_1574)


	//   ....[0]....
.L_1574:
        /*0084*/ 	.word	0x00000060


	//   ....[1]....
        /*0088*/ 	.word	0x000052a0


	//----- nvinfo : EIATTR_MAX_THREADS
	.align		4
.L_1575:
        /*008c*/ 	.byte	0x04, 0x05
        /*008e*/ 	.short	(.L_1577 - .L_1576)
.L_1576:
        /*0090*/ 	.word	0x00000280
        /*0094*/ 	.word	0x00000001
        /*0098*/ 	.word	0x00000001


	//----- nvinfo : EIATTR_CRS_STACK_SIZE
	.align		4
.L_1577:
        /*009c*/ 	.byte	0x04, 0x1e
        /*009e*/ 	.short	(.L_1579 - .L_1578)
.L_1578:
        /*00a0*/ 	.word	0x00000000


	//----- nvinfo : EIATTR_CBANK_PARAM_SIZE
	.align		4
.L_1579:
        /*00a4*/ 	.byte	0x03, 0x19
        /*00a6*/ 	.short	0x00a0


	//----- nvinfo : EIATTR_PARAM_CBANK
	.align		4
        /*00a8*/ 	.byte	0x04, 0x0a
        /*00aa*/ 	.short	(.L_1581 - .L_1580)
	.align		4
.L_1580:
        /*00ac*/ 	.word	index@(.nv.constant0._Z35group_norm_nhwc_fwd_one_pass_kernelI11Fp16IOBf16WLi128ELi160ELi640EEv26Group_norm_nhwc_fwd_params)
        /*00b0*/ 	.short	0x0210
        /*00b2*/ 	.short	0x00a0


	//----- nvinfo : EIATTR_SW_WAR
	.align		4
.L_1581:
        /*00b4*/ 	.byte	0x04, 0x36
        /*00b6*/ 	.short	(.L_1583 - .L_1582)
.L_1582:
        /*00b8*/ 	.word	0x00000008
.L_1583:


//--------------------- .nv.info._Z35group_norm_nhwc_fwd_one_pass_kernelI11Fp16IOBf16WLi256ELi160ELi640EEv26Group_norm_nhwc_fwd_params --------------------------
	.section	.nv.info._Z35group_norm_nhwc_fwd_one_pass_kernelI11Fp16IOBf16WLi256ELi160ELi640EEv26Group_norm_nhwc_fwd_params,"",@"SHT_CUDA_INFO"
	.sectionflags	@""
	.align	4


	//----- nvinfo : EIATTR_CUDA_API_VERSION
	.align		4
        /*0000*/ 	.byte	0x04, 0x37
        /*0002*/ 	.short	(.L_1585 - .L_1584)
.L_1584:
        /*0004*/ 	.word	0x00000082


	//----- nvinfo : EIATTR_KPARAM_INFO
	.align		4
.L_1585:
        /*0008*/ 	.byte	0x04, 0x17
        /*000a*/ 	.short	(.L_1587 - .L_1586)
.L_1586:
        /*000c*/ 	.word	0x00000000
        /*0010*/ 	.short	0x0000
        /*0012*/ 	.short	0x0000
        /*0014*/ 	.byte	0x00, 0xf0, 0x81, 0x02


	//----- nvinfo : EIATTR_SPARSE_MMA_MASK
	.align		4
.L_1587:
        /*0018*/ 	.byte	0x03, 0x50
        /*001a*/ 	.short	0x0000


	//----- nvinfo : EIATTR_MAXREG_COUNT
	.align		4
        /*001c*/ 	.byte	0x03, 0x1b
        /*001e*/ 	.short	0x0060


	//----- nvinfo : EIATTR_NUM_BARRIERS
	.align		4
        /*0020*/ 	.byte	0x02, 0x4c
        /*0022*/ 	.byte	0x01
	.zero		1


	//----- nvinfo : EIATTR_MERCURY_ISA_VERSION
	.align		4
        /*0024*/ 	.byte	0x03, 0x5f
        /*0026*/ 	.short	0x0101


	//----- nvinfo : EIATTR_COOP_GROUP_MASK_REGIDS
	.align		4
        /*0028*/ 	.byte	0x04, 0x29
        /*002a*/ 	.short	(.L_1589 - .L_1588)


	//   ....[0]....
.L_1588:
        /*002c*/ 	.word	0xffffffff


	//   ....[1]....
        /*0030*/ 	.word	0xffffffff


	//   ....[2]....
        /*0034*/ 	.word	0xffffffff


	//   ....[3]....
        /*0038*/ 	.word	0xffffffff


	//   ....[4]....
        /*003c*/ 	.word	0xffffffff


	//   ....[5]....
        /*0040*/ 	.word	0xffffffff


	//   ....[6]....
        /*0044*/ 	.word	0xffffffff


	//   ....[7]....
        /*0048*/ 	.word	0xffffffff


	//   ....[8]....
        /*004c*/ 	.word	0xffffffff


	//   ....[9]....
        /*0050*/ 	.word	0xffffffff


	//----- nvinfo : EIATTR_COOP_GROUP_INSTR_OFFSETS
	.align		4
.L_1589:
        /*0054*/ 	.byte	0x04, 0x28
        /*0056*/ 	.short	(.L_1591 - .L_1590)


	//   ....[0]....
.L_1590:
        /*0058*/ 	.word	0x00003350


	//   ....[1]....
        /*005c*/ 	.word	0x00003360


	//   ....[2]....
        /*0060*/ 	.word	0x000033a0


	//   ....[3]....
        /*0064*/ 	.word	0x000033b0


	//   ....[4]....
        /*0068*/ 	.word	0x000033f0


	//   ....[5]....
        /*006c*/ 	.word	0x00003400


	//   ....[6]....
        /*0070*/ 	.word	0x00003440


	//   ....[7]....
        /*0074*/ 	.word	0x00003450


	//   ....[8]....
        /*0078*/ 	.word	0x000034b0


	//   ....[9]....
        /*007c*/ 	.word	0x000034c0


	//----- nvinfo : EIATTR_EXIT_INSTR_OFFSETS
	.align		4
.L_1591:
        /*0080*/ 	.byte	0x04, 0x1c
        /*0082*/ 	.short	(.L_1593 - .L_1592)


	//   ....[0]....
.L_1592:
        /*0084*/ 	.word	0x00000070


	//   ....[1]....
        /*0088*/ 	.word	0x00009220


	//----- nvinfo : EIATTR_MAX_THREADS
	.align		4
.L_1593:
        /*008c*/ 	.byte	0x04, 0x05
        /*008e*/ 	.short	(.L_1595 - .L_1594)
.L_1594:
        /*0090*/ 	.word	0x00000280
        /*0094*/ 	.word	0x00000001
        /*0098*/ 	.word	0x00000001


	//----- nvinfo : EIATTR_CRS_STACK_SIZE
	.align		4
.L_1595:
        /*009c*/ 	.byte	0x04, 0x1e
        /*009e*/ 	.short	(.L_1597 - .L_1596)
.L_1596:
        /*00a0*/ 	.word	0x00000000


	//----- nvinfo : EIATTR_CBANK_PARAM_SIZE
	.align		4
.L_1597:
        /*00a4*/ 	.byte	0x03, 0x19
        /*00a6*/ 	.short	0x00a0


	//----- nvinfo : EIATTR_PARAM_CBANK
	.align		4
        /*00a8*/ 	.byte	0x04, 0x0a
        /*00aa*/ 	.short	(.L_1599 - .L_1598)
	.align		4
.L_1598:
        /*00ac*/ 	.word	index@(.nv.constant0._Z35group_norm_nhwc_fwd_one_pass_kernelI11Fp16IOBf16WLi256ELi160ELi640EEv26Group_norm_nhwc_fwd_params)
        /*00b0*/ 	.short	0x0210
        /*00b2*/ 	.short	0x00a0


	//----- nvinfo : EIATTR_SW_WAR
	.align		4
.L_1599:
        /*00b4*/ 	.byte	0x04, 0x36
        /*00b6*/ 	.short	(.L_1601 - .L_1600)
.L_1600:
        /*00b8*/ 	.word	0x00000008
.L_1601:


//--------------------- .nv.info._Z35group_norm_nhwc_fwd_one_pass_kernelI11Fp16IOBf16WLi512ELi160ELi640EEv26Group_norm_nhwc_fwd_params --------------------------
	.section	.nv.info._Z35group_norm_nhwc_fwd_one_pass_kernelI11Fp16IOBf16WLi512ELi160ELi640EEv26Group_norm_nhwc_fwd_params,"",@"SHT_CUDA_INFO"
	.sectionflags	@""
	.align	4


	//----- nvinfo : EIATTR_CUDA_API_VERSION
	.align		4
        /*0000*/ 	.byte	0x04, 0x37
        /*0002*/ 	.short	(.L_1603 - .L_1602)
.L_1602:
        /*0004*/ 	.word	0x00000082


	//----- nvinfo : EIATTR_KPARAM_INFO
	.align		4
.L_1603:
        /*0008*/ 	.byte	0x04, 0x17
        /*000a*/ 	.short	(.L_1605 - .L_1604)
.L_1604:
        /*000c*/ 	.word	0x00000000
        /*0010*/ 	.short	0x0000
        /*0012*/ 	.short	0x0000
        /*0014*/ 	.byte	0x00, 0xf0, 0x81, 0x02


	//----- nvinfo : EIATTR_SPARSE_MMA_MASK
	.align		4
.L_1605:
        /*0018*/ 	.byte	0x03, 0x50
        /*001a*/ 	.short	0x0000


	//----- nvinfo : EIATTR_MAXREG_COUNT
	.align		4
        /*001c*/ 	.byte	0x03, 0x1b
        /*001e*/ 	.short	0x0060


	//----- nvinfo : EIATTR_NUM_BARRIERS
	.align		4
        /*0020*/ 	.byte	0x02, 0x4c
        /*0022*/ 	.byte	0x01
	.zero		1


	//----- nvinfo : EIATTR_ANNOTATIONS
	.align		4
        /*0024*/ 	.byte	0x04, 0x55
        /*0026*/ 	.short	(.L_1607 - .L_1606)


	//   ....[0]....
.L_1606:
        /* <DEDUP_REMOVED lines=34> */


	//----- nvinfo : EIATTR_MERCURY_ISA_VERSION
	.align		4
.L_1607:
        /*0238*/ 	.byte	0x03, 0x5f
        /*023a*/ 	.short	0x0101


	//----- nvinfo : EIATTR_COOP_GROUP_MASK_REGIDS
	.align		4
        /*023c*/ 	.byte	0x04, 0x29
        /*023e*/ 	.short	(.L_1609 - .L_1608)


	//   ....[0]....
.L_1608:
        /*0240*/ 	.word	0xffffffff


	//   ....[1]....
        /*0244*/ 	.word	0xffffffff


	//   ....[2]....
        /*0248*/ 	.word	0xffffffff


	//   ....[3]....
        /*024c*/ 	.word	0xffffffff


	//   ....[4]....
        /*0250*/ 	.word	0xffffffff


	//   ....[5]....
        /*0254*/ 	.word	0xffffffff


	//   ....[6]....
        /*0258*/ 	.word	0xffffffff


	//   ....[7]....
        /*025c*/ 	.word	0xffffffff


	//   ....[8]....
        /*0260*/ 	.word	0xffffffff


	//   ....[9]....
        /*0264*/ 	.word	0xffffffff


	//----- nvinfo : EIATTR_COOP_GROUP_INSTR_OFFSETS
	.align		4
.L_1609:
        /*0268*/ 	.byte	0x04, 0x28
        /*026a*/ 	.short	(.L_1611 - .L_1610)


	//   ....[0]....
.L_1610:
        /*026c*/ 	.word	0x00008a50


	//   ....[1]....
        /*0270*/ 	.word	0x00008a60


	//   ....[2]....
        /*0274*/ 	.word	0x00008aa0


	//   ....[3]....
        /*0278*/ 	.word	0x00008ab0


	//   ....[4]....
        /*027c*/ 	.word	0x00008af0


	//   ....[5]....
        /*0280*/ 	.word	0x00008b00


	//   ....[6]....
        /*0284*/ 	.word	0x00008b40


	//   ....[7]....
        /*0288*/ 	.word	0x00008b50


	//   ....[8]....
        /*028c*/ 	.word	0x00008bb0


	//   ....[9]....
        /*0290*/ 	.word	0x00008bc0


	//----- nvinfo : EIATTR_EXIT_INSTR_OFFSETS
	.align		4
.L_1611:
        /*0294*/ 	.byte	0x04, 0x1c
        /*0296*/ 	.short	(.L_1613 - .L_1612)


	//   ....[0]....
.L_1612:
        /*0298*/ 	.word	0x00000090


	//   ....[1]....
        /*029c*/ 	.word	0x0000b0c0


	//----- nvinfo : EIATTR_MAX_THREADS
	.align		4
.L_1613:
        /*02a0*/ 	.byte	0x04, 0x05
        /*02a2*/ 	.short	(.L_1615 - .L_1614)
.L_1614:
        /*02a4*/ 	.word	0x00000280
        /*02a8*/ 	.word	0x00000001
        /*02ac*/ 	.word	0x00000001


	//----- nvinfo : EIATTR_CRS_STACK_SIZE
	.align		4
.L_1615:
        /*02b0*/ 	.byte	0x04, 0x1e
        /*02b2*/ 	.short	(.L_1617 - .L_1616)
.L_1616:
        /*02b4*/ 	.word	0x00000000


	//----- nvinfo : EIATTR_CBANK_PARAM_SIZE
	.align		4
.L_1617:
        /*02b8*/ 	.byte	0x03, 0x19
        /*02ba*/ 	.short	0x00a0


	//----- nvinfo : EIATTR_PARAM_CBANK
	.align		4
        /*02bc*/ 	.byte	0x04, 0x0a
        /*02be*/ 	.short	(.L_1619 - .L_1618)
	.align		4
.L_1618:
        /*02c0*/ 	.word	index@(.nv.constant0._Z35group_norm_nhwc_fwd_one_pass_kernelI11Fp16IOBf16WLi512ELi160ELi640EEv26Group_norm_nhwc_fwd_params)
        /*02c4*/ 	.short	0x0210
        /*02c6*/ 	.short	0x00a0


	//----- nvinfo : EIATTR_SW_WAR
	.align		4
.L_1619:
        /*02c8*/ 	.byte	0x04, 0x36
        /*02ca*/ 	.short	(.L_1621 - .L_1620)
.L_1620:
        /*02cc*/ 	.word	0x00000008
.L_1621:


//--------------------- .nv.info._Z35group_norm_nhwc_fwd_one_pass_kernelI11Fp16IOFp16WLi64ELi160ELi640EEv26Group_norm_nhwc_fwd_params --------------------------
	.section	.nv.info._Z35group_norm_nhwc_fwd_one_pass_kernelI11Fp16IOFp16WLi64ELi160ELi640EEv26Group_norm_nhwc_fwd_params,"",@"SHT_CUDA_INFO"
	.sectionflags	@""
	.align	4


	//----- nvinfo : EIATTR_CUDA_API_VERSION
	.align		4
        /*0000*/ 	.byte	0x04, 0x37
        /*0002*/ 	.short	(.L_1623 - .L_1622)
.L_1622:
        /*0004*/ 	.word	0x00000082


	//----- nvinfo : EIATTR_KPARAM_INFO
	.align		4
.L_1623:
        /*0008*/ 	.byte	0x04, 0x17
        /*000a*/ 	.short	(.L_1625 - .L_1624)
.L_1624:
        /*000c*/ 	.word	0x00000000
        /*0010*/ 	.short	0x0000
        /*0012*/ 	.short	0x0000
        /*0014*/ 	.byte	0x00, 0xf0, 0x81, 0x02


	//----- nvinfo : EIATTR_SPARSE_MMA_MASK
	.align		4
.L_1625:
        /*0018*/ 	.byte	0x03, 0x50
        /*001a*/ 	.short	0x0000


	//----- nvinfo : EIATTR_MAXREG_COUNT
	.align		4
        /*001c*/ 	.byte	0x03, 0x1b
        /*001e*/ 	.short	0x0060


	//----- nvinfo : EIATTR_NUM_BARRIERS
	.align		4
        /*0020*/ 	.byte	0x02, 0x4c
        /*0022*/ 	.byte	0x01
	.zero		1


	//----- nvinfo : EIATTR_MERCURY_ISA_VERSION
	.align		4
        /*0024*/ 	.byte	0x03, 0x5f
        /*0026*/ 	.short	0x0101


	//----- nvinfo : EIATTR_COOP_GROUP_MASK_REGIDS
	.align		4
        /*0028*/ 	.byte	0x04, 0x29
        /*002a*/ 	.short	(.L_1627 - .L_1626)


	//   ....[0]....
.L_1626:
        /*002c*/ 	.word	0xffffffff


	//   ....[1]....
        /*0030*/ 	.word	0xffffffff


	//   ....[2]....
        /*0034*/ 	.word	0xffffffff


	//   ....[3]....
        /*0038*/ 	.word	0xffffffff


	//   ....[4]....
        /*003c*/ 	.word	0xffffffff


	//   ....[5]....
        /*0040*/ 	.word	0xffffffff


	//   ....[6]....
        /*0044*/ 	.word	0xffffffff


	//   ....[7]....
        /*0048*/ 	.word	0xffffffff


	//   ....[8]....
        /*004c*/ 	.word	0xffffffff


	//   ....[9]....
        /*0050*/ 	.word	0xffffffff


	//----- nvinfo : EIATTR_COOP_GROUP_INSTR_OFFSETS
	.align		4
.L_1627:
        /*0054*/ 	.byte	0x04, 0x28
        /*0056*/ 	.short	(.L_1629 - .L_1628)


	//   ....[0]....
.L_1628:
        /*0058*/ 	.word	0x00000fe0


	//   ....[1]....
        /*005c*/ 	.word	0x00000ff0


	//   ....[2]....
        /*0060*/ 	.word	0x00001020


	//   ....[3]....
        /*0064*/ 	.word	0x00001030


	//   ....[4]....
        /*0068*/ 	.word	0x00001070


	//   ....[5]....
        /*006c*/ 	.word	0x00001080


	//   ....[6]....
        /*0070*/ 	.word	0x000010c0


	//   ....[7]....
        /*0074*/ 	.word	0x000010d0


	//   ....[8]....
        /*0078*/ 	.word	0x00001110


	//   ....[9]....
        /*007c*/ 	.word	0x00001120


	//----- nvinfo : EIATTR_EXIT_INSTR_OFFSETS
	.align		4
.L_1629:
        /*0080*/ 	.byte	0x04, 0x1c
        /*0082*/ 	.short	(.L_1631 - .L_1630)


	//   ....[0]....
.L_1630:
        /*0084*/ 	.word	0x00000060


	//   ....[1]....
        /*0088*/ 	.word	0x00003460


	//----- nvinfo : EIATTR_MAX_THREADS
	.align		4
.L_1631:
        /*008c*/ 	.byte	0x04, 0x05
        /*008e*/ 	.short	(.L_1633 - .L_1632)
.L_1632:
        /*0090*/ 	.word	0x00000280
        /*0094*/ 	.word	0x00000001
        /*0098*/ 	.word	0x00000001


	//----- nvinfo : EIATTR_CRS_STACK_SIZE
	.align		4
.L_1633:
        /*009c*/ 	.byte	0x04, 0x1e
        /*009e*/ 	.short	(.L_1635 - .L_1634)
.L_1634:
        /*00a0*/ 	.word	0x00000000


	//----- nvinfo : EIATTR_CBANK_PARAM_SIZE
	.align		4
.L_1635:
        /*00a4*/ 	.byte	0x03, 0x19
        /*00a6*/ 	.short	0x00a0


	//----- nvinfo : EIATTR_PARAM_CBANK
	.align		4
        /*00a8*/ 	.byte	0x04, 0x0a
        /*00aa*/ 	.short	(.L_1637 - .L_1636)
	.align		4
.L_1636:
        /*00ac*/ 	.word	index@(.nv.constant0._Z35group_norm_nhwc_fwd_one_pass_kernelI11Fp16IOFp16WLi64ELi160ELi640EEv26Group_norm_nhwc_fwd_params)
        /*00b0*/ 	.short	0x0210
        /*00b2*/ 	.short	0x00a0


	//----- nvinfo : EIATTR_SW_WAR
	.align		4
.L_1637:
        /*00b4*/ 	.byte	0x04, 0x36
        /*00b6*/ 	.short	(.L_1639 - .L_1638)
.L_1638:
        /*00b8*/ 	.word	0x00000008
.L_1639:


//--------------------- .nv.info._Z35group_norm_nhwc_fwd_one_pass_kernelI11Fp16IOFp16WLi128ELi160ELi640EEv26Group_norm_nhwc_fwd_params --------------------------
	.section	.nv.info._Z35group_norm_nhwc_fwd_one_pass_kernelI11Fp16IOFp16WLi128ELi160ELi640EEv26Group_norm_nhwc_fwd_params,"",@"SHT_CUDA_INFO"
	.sectionflags	@""
	.align	4


	//----- nvinfo : EIATTR_CUDA_API_VERSION
	.align		4
        /*0000*/ 	.byte	0x04, 0x37
        /*0002*/ 	.short	(.L_1641 - .L_1640)
.L_1640:
        /*0004*/ 	.word	0x00000082


	//----- nvinfo : EIATTR_KPARAM_INFO
	.align		4
.L_1641:
        /*0008*/ 	.byte	0x04, 0x17
        /*000a*/ 	.short	(.L_1643 - .L_1642)
.L_1642:
        /*000c*/ 	.word	0x00000000
        /*0010*/ 	.short	0x0000
        /*0012*/ 	.short	0x0000
        /*0014*/ 	.byte	0x00, 0xf0, 0x81, 0x02


	//----- nvinfo : EIATTR_SPARSE_MMA_MASK
	.align		4
.L_1643:
        /*0018*/ 	.byte	0x03, 0x50
        /*001a*/ 	.short	0x0000


	//----- nvinfo : EIATTR_MAXREG_COUNT
	.align		4
        /*001c*/ 	.byte	0x03, 0x1b
        /*001e*/ 	.short	0x0060


	//----- nvinfo : EIATTR_NUM_BARRIERS
	.align		4
        /*0020*/ 	.byte	0x02, 0x4c
        /*0022*/ 	.byte	0x01
	.zero		1


	//----- nvinfo : EIATTR_MERCURY_ISA_VERSION
	.align		4
        /*0024*/ 	.byte	0x03, 0x5f
        /*0026*/ 	.short	0x0101


	//----- nvinfo : EIATTR_COOP_GROUP_MASK_REGIDS
	.align		4
        /*0028*/ 	.byte	0x04, 0x29
        /*002a*/ 	.short	(.L_1645 - .L_1644)


	//   ....[0]....
.L_1644:
        /*002c*/ 	.word	0xffffffff


	//   ....[1]....
        /*0030*/ 	.word	0xffffffff


	//   ....[2]....
        /*0034*/ 	.word	0xffffffff


	//   ....[3]....
        /*0038*/ 	.word	0xffffffff


	//   ....[4]....
        /*003c*/ 	.word	0xffffffff


	//   ....[5]....
        /*0040*/ 	.word	0xffffffff


	//   ....[6]....
        /*0044*/ 	.word	0xffffffff


	//   ....[7]....
        /*0048*/ 	.word	0xffffffff


	//   ....[8]....
        /*004c*/ 	.word	0xffffffff


	//   ....[9]....
        /*0050*/ 	.word	0xffffffff


	//----- nvinfo : EIATTR_COOP_GROUP_INSTR_OFFSETS
	.align		4
.L_1645:
        /*0054*/ 	.byte	0x04, 0x28
        /*0056*/ 	.short	(.L_1647 - .L_1646)


	//   ....[0]....
.L_1646:
        /*0058*/ 	.word	0x00001c40


	//   ....[1]....
        /*005c*/ 	.word	0x00001c50


	//   ....[2]....
        /*0060*/ 	.word	0x00001c80


	//   ....[3]....
        /*0064*/ 	.word	0x00001c90


	//   ....[4]....
        /*0068*/ 	.word	0x00001cd0


	//   ....[5]....
        /*006c*/ 	.word	0x00001ce0


	//   ....[6]....
        /*0070*/ 	.word	0x00001d20


	//   ....[7]....
        /*0074*/ 	.word	0x00001d30


	//   ....[8]....
        /*0078*/ 	.word	0x00001d70


	//   ....[9]....
        /*007c*/ 	.word	0x00001d80


	//----- nvinfo : EIATTR_EXIT_INSTR_OFFSETS
	.align		4
.L_1647:
        /*0080*/ 	.byte	0x04, 0x1c
        /*0082*/ 	.short	(.L_1649 - .L_1648)


	//   ....[0]....
.L_1648:
        /*0084*/ 	.word	0x00000060


	//   ....[1]....
        /*0088*/ 	.word	0x000052a0


	//----- nvinfo : EIATTR_MAX_THREADS
	.align		4
.L_1649:
        /*008c*/ 	.byte	0x04, 0x05
        /*008e*/ 	.short	(.L_1651 - .L_1650)
.L_1650:
        /*0090*/ 	.word	0x00000280
        /*0094*/ 	.word	0x00000001
        /*0098*/ 	.word	0x00000001


	//----- nvinfo : EIATTR_CRS_STACK_SIZE
	.align		4
.L_1651:
        /*009c*/ 	.byte	0x04, 0x1e
        /*009e*/ 	.short	(.L_1653 - .L_1652)
.L_1652:
        /*00a0*/ 	.word	0x00000000


	//----- nvinfo : EIATTR_CBANK_PARAM_SIZE
	.align		4
.L_1653:
        /*00a4*/ 	.byte	0x03, 0x19
        /*00a6*/ 	.short	0x00a0


	//----- nvinfo : EIATTR_PARAM_CBANK
	.align		4
        /*00a8*/ 	.byte	0x04, 0x0a
        /*00aa*/ 	.short	(.L_1655 - .L_1654)
	.align		4
.L_1654:
        /*00ac*/ 	.word	index@(.nv.constant0._Z35group_norm_nhwc_fwd_one_pass_kernelI11Fp16IOFp16WLi128ELi160ELi640EEv26Group_norm_nhwc_fwd_params)
        /*00b0*/ 	.short	0x0210
        /*00b2*/ 	.short	0x00a0


	//----- nvinfo : EIATTR_SW_WAR
	.align		4
.L_1655:
        /*00b4*/ 	.byte	0x04, 0x36
        /*00b6*/ 	.short	(.L_1657 - .L_1656)
.L_1656:
        /*00b8*/ 	.word	0x00000008
.L_1657:


//--------------------- .nv.info._Z35group_norm_nhwc_fwd_one_pass_kernelI11Fp16IOFp16WLi256ELi160ELi640EEv26Group_norm_nhwc_fwd_params --------------------------
	.section	.nv.info._Z35group_norm_nhwc_fwd_one_pass_kernelI11Fp16IOFp16WLi256ELi160ELi640EEv26Group_norm_nhwc_fwd_params,"",@"SHT_CUDA_INFO"
	.sectionflags	@""
	.align	4


	//----- nvinfo : EIATTR_CUDA_API_VERSION
	.align		4
        /*0000*/ 	.byte	0x04, 0x37
        /*0002*/ 	.short	(.L_1659 - .L_1658)
.L_1658:
        /*0004*/ 	.word	0x00000082


	//----- nvinfo : EIATTR_KPARAM_INFO
	.align		4
.L_1659:
        /*0008*/ 	.byte	0x04, 0x17
        /*000a*/ 	.short	(.L_1661 - .L_1660)
.L_1660:
        /*000c*/ 	.word	0x00000000
        /*0010*/ 	.short	0x0000
        /*0012*/ 	.short	0x0000
        /*0014*/ 	.byte	0x00, 0xf0, 0x81, 0x02


	//----- nvinfo : EIATTR_SPARSE_MMA_MASK
	.align		4
.L_1661:
        /*0018*/ 	.byte	0x03, 0x50
        /*001a*/ 	.short	0x0000


	//----- nvinfo : EIATTR_MAXREG_COUNT
	.align		4
        /*001c*/ 	.byte	0x03, 0x1b
        /*001e*/ 	.short	0x0060


	//----- nvinfo : EIATTR_NUM_BARRIERS
	.align		4
        /*0020*/ 	.byte	0x02, 0x4c
        /*0022*/ 	.byte	0x01
	.zero		1


	//----- nvinfo : EIATTR_MERCURY_ISA_VERSION
	.align		4
        /*0024*/ 	.byte	0x03, 0x5f
        /*0026*/ 	.short	0x0101


	//----- nvinfo : EIATTR_COOP_GROUP_MASK_REGIDS
	.align		4
        /*0028*/ 	.byte	0x04, 0x29
        /*002a*/ 	.short	(.L_1663 - .L_1662)


	//   ....[0]....
.L_1662:
        /*002c*/ 	.word	0xffffffff


	//   ....[1]....
        /*0030*/ 	.word	0xffffffff


	//   ....[2]....
        /*0034*/ 	.word	0xffffffff


	//   ....[3]....
        /*0038*/ 	.word	0xffffffff


	//   ....[4]....
        /*003c*/ 	.word	0xffffffff


	//   ....[5]....
        /*0040*/ 	.word	0xffffffff


	//   ....[6]....
        /*0044*/ 	.word	0xffffffff


	//   ....[7]....
        /*0048*/ 	.word	0xffffffff


	//   ....[8]....
        /*004c*/ 	.word	0xffffffff


	//   ....[9]....
        /*0050*/ 	.word	0xffffffff


	//----- nvinfo : EIATTR_COOP_GROUP_INSTR_OFFSETS
	.align		4
.L_1663:
        /*0054*/ 	.byte	0x04, 0x28
        /*0056*/ 	.short	(.L_1665 - .L_1664)


	//   ....[0]....
.L_1664:
        /*0058*/ 	.word	0x00003350


	//   ....[1]....
        /*005c*/ 	.word	0x00003360


	//   ....[2]....
        /*0060*/ 	.word	0x000033a0


	//   ....[3]....
        /*0064*/ 	.word	0x000033b0


	//   ....[4]....
        /*0068*/ 	.word	0x000033f0


	//   ....[5]....
        /*006c*/ 	.word	0x00003400


	//   ....[6]....
        /*0070*/ 	.word	0x00003440


	//   ....[7]....
        /*0074*/ 	.word	0x00003450


	//   ....[8]....
        /*0078*/ 	.word	0x000034b0


	//   ....[9]....
        /*007c*/ 	.word	0x000034c0


	//----- nvinfo : EIATTR_EXIT_INSTR_OFFSETS
	.align		4
.L_1665:
        /*0080*/ 	.byte	0x04, 0x1c
        /*0082*/ 	.short	(.L_1667 - .L_1666)


	//   ....[0]....
.L_1666:
        /*0084*/ 	.word	0x00000070


	//   ....[1]....
        /*0088*/ 	.word	0x00009220


	//----- nvinfo : EIATTR_MAX_THREADS
	.align		4
.L_1667:
        /*008c*/ 	.byte	0x04, 0x05
        /*008e*/ 	.short	(.L_1669 - .L_1668)
.L_1668:
        /*0090*/ 	.word	0x00000280
        /*0094*/ 	.word	0x00000001
        /*0098*/ 	.word	0x00000001


	//----- nvinfo : EIATTR_CRS_STACK_SIZE
	.align		4
.L_1669:
        /*009c*/ 	.byte	0x04, 0x1e
        /*009e*/ 	.short	(.L_1671 - .L_1670)
.L_1670:
        /*00a0*/ 	.word	0x00000000


	//----- nvinfo : EIATTR_CBANK_PARAM_SIZE
	.align		4
.L_1671:
        /*00a4*/ 	.byte	0x03, 0x19
        /*00a6*/ 	.short	0x00a0


	//----- nvinfo : EIATTR_PARAM_CBANK
	.align		4
        /*00a8*/ 	.byte	0x04, 0x0a
        /*00aa*/ 	.short	(.L_1673 - .L_1672)
	.align		4
.L_1672:
        /*00ac*/ 	.word	index@(.nv.constant0._Z35group_norm_nhwc_fwd_one_pass_kernelI11Fp16IOFp16WLi256ELi160ELi640EEv26Group_norm_nhwc_fwd_params)
        /*00b0*/ 	.short	0x0210
        /*00b2*/ 	.short	0x00a0


	//----- nvinfo : EIATTR_SW_WAR
	.align		4
.L_1673:
        /*00b4*/ 	.byte	0x04, 0x36
        /*00b6*/ 	.short	(.L_1675 - .L_1674)
.L_1674:
        /*00b8*/ 	.word	0x00000008
.L_1675:


//--------------------- .nv.info._Z35group_norm_nhwc_fwd_one_pass_kernelI11Fp16IOFp16WLi512ELi160ELi640EEv26Group_norm_nhwc_fwd_params --------------------------
	.section	.nv.info._Z35group_norm_nhwc_fwd_one_pass_kernelI11Fp16IOFp16WLi512ELi160ELi640EEv26Group_norm_nhwc_fwd_params,"",@"SHT_CUDA_INFO"
	.sectionflags	@""
	.align	4


	//----- nvinfo : EIATTR_CUDA_API_VERSION
	.align		4
        /*0000*/ 	.byte	0x04, 0x37
        /*0002*/ 	.short	(.L_1677 - .L_1676)
.L_1676:
        /*0004*/ 	.word	0x00000082


	//----- nvinfo : EIATTR_KPARAM_INFO
	.align		4
.L_1677:
        /*0008*/ 	.byte	0x04, 0x17
        /*000a*/ 	.short	(.L_1679 - .L_1678)
.L_1678:
        /*000c*/ 	.word	0x00000000
        /*0010*/ 	.short	0x0000
        /*0012*/ 	.short	0x0000
        /*0014*/ 	.byte	0x00, 0xf0, 0x81, 0x02


	//----- nvinfo : EIATTR_SPARSE_MMA_MASK
	.align		4
.L_1679:
        /*0018*/ 	.byte	0x03, 0x50
        /*001a*/ 	.short	0x0000


	//----- nvinfo : EIATTR_MAXREG_COUNT
	.align		4
        /*001c*/ 	.byte	0x03, 0x1b
        /*001e*/ 	.short	0x0060


	//----- nvinfo : EIATTR_NUM_BARRIERS
	.align		4
        /*0020*/ 	.byte	0x02, 0x4c
        /*0022*/ 	.byte	0x01
	.zero		1


	//----- nvinfo : EIATTR_ANNOTATIONS
	.align		4
        /*0024*/ 	.byte	0x04, 0x55
        /*0026*/ 	.short	(.L_1681 - .L_1680)


	//   ....[0]....
.L_1680:
        /* <DEDUP_REMOVED lines=34> */


	//----- nvinfo : EIATTR_MERCURY_ISA_VERSION
	.align		4
.L_1681:
        /*0238*/ 	.byte	0x03, 0x5f
        /*023a*/ 	.short	0x0101


	//----- nvinfo : EIATTR_COOP_GROUP_MASK_REGIDS
	.align		4
        /*023c*/ 	.byte	0x04, 0x29
        /*023e*/ 	.short	(.L_1683 - .L_1682)


	//   ....[0]....
.L_1682:
        /*0240*/ 	.word	0xffffffff


	//   ....[1]....
        /*0244*/ 	.word	0xffffffff


	//   ....[2]....
        /*0248*/ 	.word	0xffffffff


	//   ....[3]....
        /*024c*/ 	.word	0xffffffff


	//   ....[4]....
        /*0250*/ 	.word	0xffffffff


	//   ....[5]....
        /*0254*/ 	.word	0xffffffff


	//   ....[6]....
        /*0258*/ 	.word	0xffffffff


	//   ....[7]....
        /*025c*/ 	.word	0xffffffff


	//   ....[8]....
        /*0260*/ 	.word	0xffffffff


	//   ....[9]....
        /*0264*/ 	.word	0xffffffff


	//----- nvinfo : EIATTR_COOP_GROUP_INSTR_OFFSETS
	.align		4
.L_1683:
        /*0268*/ 	.byte	0x04, 0x28
        /*026a*/ 	.short	(.L_1685 - .L_1684)


	//   ....[0]....
.L_1684:
        /*026c*/ 	.word	0x00008a50


	//   ....[1]....
        /*0270*/ 	.word	0x00008a60


	//   ....[2]....
        /*0274*/ 	.word	0x00008aa0


	//   ....[3]....
        /*0278*/ 	.word	0x00008ab0


	//   ....[4]....
        /*027c*/ 	.word	0x00008af0


	//   ....[5]....
        /*0280*/ 	.word	0x00008b00


	//   ....[6]....
        /*0284*/ 	.word	0x00008b40


	//   ....[7]....
        /*0288*/ 	.word	0x00008b50


	//   ....[8]....
        /*028c*/ 	.word	0x00008bb0


	//   ....[9]....
        /*0290*/ 	.word	0x00008bc0


	//----- nvinfo : EIATTR_EXIT_INSTR_OFFSETS
	.align		4
.L_1685:
        /*0294*/ 	.byte	0x04, 0x1c
        /*0296*/ 	.short	(.L_1687 - .L_1686)


	//   ....[0]....
.L_1686:
        /*0298*/ 	.word	0x00000090


	//   ....[1]....
        /*029c*/ 	.word	0x0000b0c0


	//----- nvinfo : EIATTR_MAX_THREADS
	.align		4
.L_1687:
        /*02a0*/ 	.byte	0x04, 0x05
        /*02a2*/ 	.short	(.L_1689 - .L_1688)
.L_1688:
        /*02a4*/ 	.word	0x00000280
        /*02a8*/ 	.word	0x00000001
        /*02ac*/ 	.word	0x00000001


	//----- nvinfo : EIATTR_CRS_STACK_SIZE
	.align		4
.L_1689:
        /*02b0*/ 	.byte	0x04, 0x1e
        /*02b2*/ 	.short	(.L_1691 - .L_1690)
.L_1690:
        /*02b4*/ 	.word	0x00000000


	//----- nvinfo : EIATTR_CBANK_PARAM_SIZE
	.align		4
.L_1691:
        /*02b8*/ 	.byte	0x03, 0x19
        /*02ba*/ 	.short	0x00a0


	//----- nvinfo : EIATTR_PARAM_CBANK
	.align		4
        /*02bc*/ 	.byte	0x04, 0x0a
        /*02be*/ 	.short	(.L_1693 - .L_1692)
	.align		4
.L_1692:
        /*02c0*/ 	.word	index@(.nv.constant0._Z35group_norm_nhwc_fwd_one_pass_kernelI11Fp16IOFp16WLi512ELi160ELi640EEv26Group_norm_nhwc_fwd_params)
        /*02c4*/ 	.short	0x0210
        /*02c6*/ 	.short	0x00a0


	//----- nvinfo : EIATTR_SW_WAR
	.align		4
.L_1693:
        /*02c8*/ 	.byte	0x04, 0x36
        /*02ca*/ 	.short	(.L_1695 - .L_1694)
.L_1694:
        /*02cc*/ 	.word	0x00000008
.L_1695:


//--------------------- .nv.info._Z35group_norm_nhwc_fwd_one_pass_kernelI11Fp32IOFp32WLi64ELi160ELi640EEv26Group_norm_nhwc_fwd_params --------------------------
	.section	.nv.info._Z35group_norm_nhwc_fwd_one_pass_kernelI11Fp32IOFp32WLi64ELi160ELi640EEv26Group_norm_nhwc_fwd_params,"",@"SHT_CUDA_INFO"
	.sectionflags	@""
	.align	4


	//----- nvinfo : EIATTR_CUDA_API_VERSION
	.align		4
        /*0000*/ 	.byte	0x04, 0x37
        /*0002*/ 	.short	(.L_1697 - .L_1696)
.L_1696:
        /*0004*/ 	.word	0x00000082


	//----- nvinfo : EIATTR_KPARAM_INFO
	.align		4
.L_1697:
        /*0008*/ 	.byte	0x04, 0x17
        /*000a*/ 	.short	(.L_1699 - .L_1698)
.L_1698:
        /*000c*/ 	.word	0x00000000
        /*0010*/ 	.short	0x0000
        /*0012*/ 	.short	0x0000
        /*0014*/ 	.byte	0x00, 0xf0, 0x81, 0x02


	//----- nvinfo : EIATTR_SPARSE_MMA_MASK
	.align		4
.L_1699:
        /*0018*/ 	.byte	0x03, 0x50
        /*001a*/ 	.short	0x0000


	//----- nvinfo : EIATTR_MAXREG_COUNT
	.align		4
        /*001c*/ 	.byte	0x03, 0x1b
        /*001e*/ 	.short	0x0060


	//----- nvinfo : EIATTR_NUM_BARRIERS
	.align		4
        /*0020*/ 	.byte	0x02, 0x4c
        /*0022*/ 	.byte	0x01
	.zero		1


	//----- nvinfo : EIATTR_MERCURY_ISA_VERSION
	.align		4
        /*0024*/ 	.byte	0x03, 0x5f
        /*0026*/ 	.short	0x0101


	//----- nvinfo : EIATTR_COOP_GROUP_MASK_REGIDS
	.align		4
        /*0028*/ 	.byte	0x04, 0x29
        /*002a*/ 	.short	(.L_1701 - .L_1700)


	//   ....[0]....
.L_1700:
        /*002c*/ 	.word	0xffffffff


	//   ....[1]....
        /*0030*/ 	.word	0xffffffff


	//   ....[2]....
        /*0034*/ 	.word	0xffffffff


	//   ....[3]....
        /*0038*/ 	.word	0xffffffff


	//   ....[4]....
        /*003c*/ 	.word	0xffffffff


	//   ....[5]....
        /*0040*/ 	.word	0xffffffff


	//   ....[6]....
        /*0044*/ 	.word	0xffffffff


	//   ....[7]....
        /*0048*/ 	.word	0xffffffff


	//   ....[8]....
        /*004c*/ 	.word	0xffffffff


	//   ....[9]....
        /*0050*/ 	.word	0xffffffff


	//----- nvinfo : EIATTR_COOP_GROUP_INSTR_OFFSETS
	.align		4
.L_1701:
        /*0054*/ 	.byte	0x04, 0x28
        /*0056*/ 	.short	(.L_1703 - .L_1702)


	//   ....[0]....
.L_1702:
        /*0058*/ 	.word	0x00000ef0


	//   ....[1]....
        /*005c*/ 	.word	0x00000f00


	//   ....[2]....
        /*0060*/ 	.word	0x00000f40


	//   ....[3]....
        /*0064*/ 	.word	0x00000f50


	//   ....[4]....
        /*0068*/ 	.word	0x00000f90


	//   ....[5]....
        /*006c*/ 	.word	0x00000fa0


	//   ....[6]....
        /*0070*/ 	.word	0x00000fe0


	//   ....[7]....
        /*0074*/ 	.word	0x00000ff0


	//   ....[8]....
        /*0078*/ 	.word	0x00001040


	//   ....[9]....
        /*007c*/ 	.word	0x00001050


	//----- nvinfo : EIATTR_EXIT_INSTR_OFFSETS
	.align		4
.L_1703:
        /*0080*/ 	.byte	0x04, 0x1c
        /*0082*/ 	.short	(.L_1705 - .L_1704)


	//   ....[0]....
.L_1704:
        /*0084*/ 	.word	0x00000060


	//   ....[1]....
        /*0088*/ 	.word	0x00003210


	//----- nvinfo : EIATTR_MAX_THREADS
	.align		4
.L_1705:
        /*008c*/ 	.byte	0x04, 0x05
        /*008e*/ 	.short	(.L_1707 - .L_1706)
.L_1706:
        /*0090*/ 	.word	0x00000280
        /*0094*/ 	.word	0x00000001
        /*0098*/ 	.word	0x00000001


	//----- nvinfo : EIATTR_CRS_STACK_SIZE
	.align		4
.L_1707:
        /*009c*/ 	.byte	0x04, 0x1e
        /*009e*/ 	.short	(.L_1709 - .L_1708)
.L_1708:
        /*00a0*/ 	.word	0x00000000


	//----- nvinfo : EIATTR_CBANK_PARAM_SIZE
	.align		4
.L_1709:
        /*00a4*/ 	.byte	0x03, 0x19
        /*00a6*/ 	.short	0x00a0


	//----- nvinfo : EIATTR_PARAM_CBANK
	.align		4
        /*00a8*/ 	.byte	0x04, 0x0a
        /*00aa*/ 	.short	(.L_1711 - .L_1710)
	.align		4
.L_1710:
        /*00ac*/ 	.word	index@(.nv.constant0._Z35group_norm_nhwc_fwd_one_pass_kernelI11Fp32IOFp32WLi64ELi160ELi640EEv26Group_norm_nhwc_fwd_params)
        /*00b0*/ 	.short	0x0210
        /*00b2*/ 	.short	0x00a0


	//----- nvinfo : EIATTR_SW_WAR
	.align		4
.L_1711:
        /*00b4*/ 	.byte	0x04, 0x36
        /*00b6*/ 	.short	(.L_1713 - .L_1712)
.L_1712:
        /*00b8*/ 	.word	0x00000008
.L_1713:


//--------------------- .nv.info._Z35group_norm_nhwc_fwd_one_pass_kernelI11Fp32IOFp32WLi128ELi160ELi640EEv26Group_norm_nhwc_fwd_params --------------------------
	.section	.nv.info._Z35group_norm_nhwc_fwd_one_pass_kernelI11Fp32IOFp32WLi128ELi160ELi640EEv26Group_norm_nhwc_fwd_params,"",@"SHT_CUDA_INFO"
	.sectionflags	@""
	.align	4


	//----- nvinfo : EIATTR_CUDA_API_VERSION
	.align		4
        /*0000*/ 	.byte	0x04, 0x37
        /*0002*/ 	.short	(.L_1715 - .L_1714)
.L_1714:
        /*0004*/ 	.word	0x00000082


	//----- nvinfo : EIATTR_KPARAM_INFO
	.align		4
.L_1715:
        /*0008*/ 	.byte	0x04, 0x17
        /*000a*/ 	.short	(.L_1717 - .L_1716)
.L_1716:
        /*000c*/ 	.word	0x00000000
        /*0010*/ 	.short	0x0000
        /*0012*/ 	.short	0x0000
        /*0014*/ 	.byte	0x00, 0xf0, 0x81, 0x02


	//----- nvinfo : EIATTR_SPARSE_MMA_MASK
	.align		4
.L_1717:
        /*0018*/ 	.byte	0x03, 0x50
        /*001a*/ 	.short	0x0000


	//----- nvinfo : EIATTR_MAXREG_COUNT
	.align		4
        /*001c*/ 	.byte	0x03, 0x1b
        /*001e*/ 	.short	0x0060


	//----- nvinfo : EIATTR_NUM_BARRIERS
	.align		4
        /*0020*/ 	.byte	0x02, 0x4c
        /*0022*/ 	.byte	0x01
	.zero		1


	//----- nvinfo : EIATTR_MERCURY_ISA_VERSION
	.align		4
        /*0024*/ 	.byte	0x03, 0x5f
        /*0026*/ 	.short	0x0101


	//----- nvinfo : EIATTR_COOP_GROUP_MASK_REGIDS
	.align		4
        /*0028*/ 	.byte	0x04, 0x29
        /*002a*/ 	.short	(.L_1719 - .L_1718)


	//   ....[0]....
.L_1718:
        /*002c*/ 	.word	0xffffffff


	//   ....[1]....
        /*0030*/ 	.word	0xffffffff


	//   ....[2]....
        /*0034*/ 	.word	0xffffffff


	//   ....[3]....
        /*0038*/ 	.word	0xffffffff


	//   ....[4]....
        /*003c*/ 	.word	0xffffffff


	//   ....[5]....
        /*0040*/ 	.word	0xffffffff


	//   ....[6]....
        /*0044*/ 	.word	0xffffffff


	//   ....[7]....
        /*0048*/ 	.word	0xffffffff


	//   ....[8]....
        /*004c*/ 	.word	0xffffffff


	//   ....[9]....
        /*0050*/ 	.word	0xffffffff


	//----- nvinfo : EIATTR_COOP_GROUP_INSTR_OFFSETS
	.align		4
.L_1719:
        /*0054*/ 	.byte	0x04, 0x28
        /*0056*/ 	.short	(.L_1721 - .L_1720)


	//   ....[0]....
.L_1720:
        /*0058*/ 	.word	0x00001a00


	//   ....[1]....
        /*005c*/ 	.word	0x00001a10


	//   ....[2]....
        /*0060*/ 	.word	0x00001a40


	//   ....[3]....
        /*0064*/ 	.word	0x00001a50


	//   ....[4]....
        /*0068*/ 	.word	0x00001a90


	//   ....[5]....
        /*006c*/ 	.word	0x00001aa0


	//   ....[6]....
        /*0070*/ 	.word	0x00001ae0


	//   ....[7]....
        /*0074*/ 	.word	0x00001af0


	//   ....[8]....
        /*0078*/ 	.word	0x00001b30


	//   ....[9]....
        /*007c*/ 	.word	0x00001b40


	//----- nvinfo : EIATTR_EXIT_INSTR_OFFSETS
	.align		4
.L_1721:
        /*0080*/ 	.byte	0x04, 0x1c
        /*0082*/ 	.short	(.L_1723 - .L_1722)


	//   ....[0]....
.L_1722:
        /*0084*/ 	.word	0x00000060


	//   ....[1]....
        /*0088*/ 	.word	0x00004d50


	//----- nvinfo : EIATTR_MAX_THREADS
	.align		4
.L_1723:
        /*008c*/ 	.byte	0x04, 0x05
        /*008e*/ 	.short	(.L_1725 - .L_1724)
.L_1724:
        /*0090*/ 	.word	0x00000280
        /*0094*/ 	.word	0x00000001
        /*0098*/ 	.word	0x00000001


	//----- nvinfo : EIATTR_CRS_STACK_SIZE
	.align		4
.L_1725:
        /*009c*/ 	.byte	0x04, 0x1e
        /*009e*/ 	.short	(.L_1727 - .L_1726)
.L_1726:
        /*00a0*/ 	.word	0x00000000


	//----- nvinfo : EIATTR_CBANK_PARAM_SIZE
	.align		4
.L_1727:
        /*00a4*/ 	.byte	0x03, 0x19
        /*00a6*/ 	.short	0x00a0


	//----- nvinfo : EIATTR_PARAM_CBANK
	.align		4
        /*00a8*/ 	.byte	0x04, 0x0a
        /*00aa*/ 	.short	(.L_1729 - .L_1728)
	.align		4
.L_1728:
        /*00ac*/ 	.word	index@(.nv.constant0._Z35group_norm_nhwc_fwd_one_pass_kernelI11Fp32IOFp32WLi128ELi160ELi640EEv26Group_norm_nhwc_fwd_params)
        /*00b0*/ 	.short	0x0210
        /*00b2*/ 	.short	0x00a0


	//----- nvinfo : EIATTR_SW_WAR
	.align		4
.L_1729:
        /*00b4*/ 	.byte	0x04, 0x36
        /*00b6*/ 	.short	(.L_1731 - .L_1730)
.L_1730:
        /*00b8*/ 	.word	0x00000008
.L_1731:


//--------------------- .nv.info._Z35group_norm_nhwc_fwd_one_pass_kernelI11Fp32IOFp32WLi256ELi160ELi640EEv26Group_norm_nhwc_fwd_params --------------------------
	.section	.nv.info._Z35group_norm_nhwc_fwd_one_pass_kernelI11Fp32IOFp32WLi256ELi160ELi640EEv26Group_norm_nhwc_fwd_params,"",@"SHT_CUDA_INFO"
	.sectionflags	@""
	.align	4


	//----- nvinfo : EIATTR_CUDA_API_VERSION
	.align		4
        /*0000*/ 	.byte	0x04, 0x37
        /*0002*/ 	.short	(.L_1733 - .L_1732)
.L_1732:
        /*0004*/ 	.word	0x00000082


	//----- nvinfo : EIATTR_KPARAM_INFO
	.align		4
.L_1733:
        /*0008*/ 	.byte	0x04, 0x17
        /*000a*/ 	.short	(.L_1735 - .L_1734)
.L_1734:
        /*000c*/ 	.word	0x00000000
        /*0010*/ 	.short	0x0000
        /*0012*/ 	.short	0x0000
        /*0014*/ 	.byte	0x00, 0xf0, 0x81, 0x02


	//----- nvinfo : EIATTR_SPARSE_MMA_MASK
	.align		4
.L_1735:
        /*0018*/ 	.byte	0x03, 0x50
        /*001a*/ 	.short	0x0000


	//----- nvinfo : EIATTR_MAXREG_COUNT
	.align		4
        /*001c*/ 	.byte	0x03, 0x1b
        /*001e*/ 	.short	0x0060


	//----- nvinfo : EIATTR_NUM_BARRIERS
	.align		4
        /*0020*/ 	.byte	0x02, 0x4c
        /*0022*/ 	.byte	0x01
	.zero		1


	//----- nvinfo : EIATTR_MERCURY_ISA_VERSION
	.align		4
        /*0024*/ 	.byte	0x03, 0x5f
        /*0026*/ 	.short	0x0101


	//----- nvinfo : EIATTR_INT_WARP_WIDE_INSTR_OFFSETS
	.align		4
        /*0028*/ 	.byte	0x04, 0x31
        /*002a*/ 	.short	(.L_1737 - .L_1736)


	//   ....[0]....
.L_1736:
        /*002c*/ 	.word	0x00004670


	//----- nvinfo : EIATTR_COOP_GROUP_MASK_REGIDS
	.align		4
.L_1737:
        /*0030*/ 	.byte	0x04, 0x29
        /*0032*/ 	.short	(.L_1739 - .L_1738)


	//   ....[0]....
.L_1738:
        /*0034*/ 	.word	0xffffffff


	//   ....[1]....
        /*0038*/ 	.word	0xffffffff


	//   ....[2]....
        /*003c*/ 	.word	0xffffffff


	//   ....[3]....
        /*0040*/ 	.word	0xffffffff


	//   ....[4]....
        /*0044*/ 	.word	0xffffffff


	//   ....[5]....
        /*0048*/ 	.word	0xffffffff


	//   ....[6]....
        /*004c*/ 	.word	0xffffffff


	//   ....[7]....
        /*0050*/ 	.word	0xffffffff


	//   ....[8]....
        /*0054*/ 	.word	0xffffffff


	//   ....[9]....
        /*0058*/ 	.word	0xffffffff


	//----- nvinfo : EIATTR_COOP_GROUP_INSTR_OFFSETS
	.align		4
.L_1739:
        /*005c*/ 	.byte	0x04, 0x28
        /*005e*/ 	.short	(.L_1741 - .L_1740)


	//   ....[0]....
.L_1740:
        /*0060*/ 	.word	0x000036b0


	//   ....[1]....
        /*0064*/ 	.word	0x000036f0


	//   ....[2]....
        /*0068*/ 	.word	0x00003710


	//   ....[3]....
        /*006c*/ 	.word	0x00003740


	//   ....[4]....
        /*0070*/ 	.word	0x00003760


	//   ....[5]....
        /*0074*/ 	.word	0x00003790


	//   ....[6]....
        /*0078*/ 	.word	0x000037b0


	//   ....[7]....
        /*007c*/ 	.word	0x000037e0


	//   ....[8]....
        /*0080*/ 	.word	0x00003810


	//   ....[9]....
        /*0084*/ 	.word	0x00003840


	//----- nvinfo : EIATTR_EXIT_INSTR_OFFSETS
	.align		4
.L_1741:
        /*0088*/ 	.byte	0x04, 0x1c
        /*008a*/ 	.short	(.L_1743 - .L_1742)


	//   ....[0]....
.L_1742:
        /*008c*/ 	.word	0x00000070


	//   ....[1]....
        /*0090*/ 	.word	0x00009210


	//----- nvinfo : EIATTR_MAX_THREADS
	.align		4
.L_1743:
        /*0094*/ 	.byte	0x04, 0x05
        /*0096*/ 	.short	(.L_1745 - .L_1744)
.L_1744:
        /*0098*/ 	.word	0x00000280
        /*009c*/ 	.word	0x00000001
        /*00a0*/ 	.word	0x00000001


	//----- nvinfo : EIATTR_CRS_STACK_SIZE
	.align		4
.L_1745:
        /*00a4*/ 	.byte	0x04, 0x1e
        /*00a6*/ 	.short	(.L_1747 - .L_1746)
.L_1746:
        /*00a8*/ 	.word	0x00000000


	//----- nvinfo : EIATTR_CBANK_PARAM_SIZE
	.align		4
.L_1747:
        /*00ac*/ 	.byte	0x03, 0x19
        /*00ae*/ 	.short	0x00a0


	//----- nvinfo : EIATTR_PARAM_CBANK
	.align		4
        /*00b0*/ 	.byte	0x04, 0x0a
        /*00b2*/ 	.short	(.L_1749 - .L_1748)
	.align		4
.L_1748:
        /*00b4*/ 	.word	index@(.nv.constant0._Z35group_norm_nhwc_fwd_one_pass_kernelI11Fp32IOFp32WLi256ELi160ELi640EEv26Group_norm_nhwc_fwd_params)
        /*00b8*/ 	.short	0x0210
        /*00ba*/ 	.short	0x00a0


	//----- nvinfo : EIATTR_SW_WAR
	.align		4
.L_1749:
        /*00bc*/ 	.byte	0x04, 0x36
        /*00be*/ 	.short	(.L_1751 - .L_1750)
.L_1750:
        /*00c0*/ 	.word	0x00000008
.L_1751:


//--------------------- .nv.info._Z35group_norm_nhwc_fwd_one_pass_kernelI11Fp32IOFp32WLi512ELi160ELi640EEv26Group_norm_nhwc_fwd_params --------------------------
	.section	.nv.info._Z35group_norm_nhwc_fwd_one_pass_kernelI11Fp32IOFp32WLi512ELi160ELi640EEv26Group_norm_nhwc_fwd_params,"",@"SHT_CUDA_INFO"
	.sectionflags	@""
	.align	4


	//----- nvinfo : EIATTR_CUDA_API_VERSION
	.align		4
        /*0000*/ 	.byte	0x04, 0x37
        /*0002*/ 	.short	(.L_1753 - .L_1752)
.L_1752:
        /*0004*/ 	.word	0x00000082


	//----- nvinfo : EIATTR_KPARAM_INFO
	.align		4
.L_1753:
        /*0008*/ 	.byte	0x04, 0x17
        /*000a*/ 	.short	(.L_1755 - .L_1754)
.L_1754:
        /*000c*/ 	.word	0x00000000
        /*0010*/ 	.short	0x0000
        /*0012*/ 	.short	0x0000
        /*0014*/ 	.byte	0x00, 0xf0, 0x81, 0x02


	//----- nvinfo : EIATTR_SPARSE_MMA_MASK
	.align		4
.L_1755:
        /*0018*/ 	.byte	0x03, 0x50
        /*001a*/ 	.short	0x0000


	//----- nvinfo : EIATTR_MAXREG_COUNT
	.align		4
        /*001c*/ 	.byte	0x03, 0x1b
        /*001e*/ 	.short	0x0060


	//----- nvinfo : EIATTR_NUM_BARRIERS
	.align		4
        /*0020*/ 	.byte	0x02, 0x4c
        /*0022*/ 	.byte	0x01
	.zero		1


	//----- nvinfo : EIATTR_ANNOTATIONS
	.align		4
        /*0024*/ 	.byte	0x04, 0x55
        /*0026*/ 	.short	(.L_1757 - .L_1756)


	//   ....[0]....
.L_1756:
        /* <DEDUP_REMOVED lines=167> */


	//----- nvinfo : EIATTR_MERCURY_ISA_VERSION
	.align		4
.L_1757:
        /*0a88*/ 	.byte	0x03, 0x5f
        /*0a8a*/ 	.short	0x0101


	//----- nvinfo : EIATTR_COOP_GROUP_MASK_REGIDS
	.align		4
        /*0a8c*/ 	.byte	0x04, 0x29
        /*0a8e*/ 	.short	(.L_1759 - .L_1758)


	//   ....[0]....
.L_1758:
        /*0a90*/ 	.word	0xffffffff


	//   ....[1]....
        /*0a94*/ 	.word	0xffffffff


	//   ....[2]....
        /*0a98*/ 	.word	0xffffffff


	//   ....[3]....
        /*0a9c*/ 	.word	0xffffffff


	//   ....[4]....
        /*0aa0*/ 	.word	0xffffffff


	//   ....[5]....
        /*0aa4*/ 	.word	0xffffffff


	//   ....[6]....
        /*0aa8*/ 	.word	0xffffffff


	//   ....[7]....
        /*0aac*/ 	.word	0xffffffff


	//   ....[8]....
        /*0ab0*/ 	.word	0xffffffff


	//   ....[9]....
        /*0ab4*/ 	.word	0xffffffff


	//----- nvinfo : EIATTR_COOP_GROUP_INSTR_OFFSETS
	.align		4
.L_1759:
        /*0ab8*/ 	.byte	0x04, 0x28
        /*0aba*/ 	.short	(.L_1761 - .L_1760)


	//   ....[0]....
.L_1760:
        /*0abc*/ 	.word	0x00008ff0


	//   ....[1]....
        /*0ac0*/ 	.word	0x00009000


	//   ....[2]....
        /*0ac4*/ 	.word	0x00009040


	//   ....[3]....
        /*0ac8*/ 	.word	0x00009050


	//   ....[4]....
        /*0acc*/ 	.word	0x00009090


	//   ....[5]....
        /*0ad0*/ 	.word	0x000090a0


	//   ....[6]....
        /*0ad4*/ 	.word	0x000090f0


	//   ....[7]....
        /*0ad8*/ 	.word	0x00009100


	//   ....[8]....
        /*0adc*/ 	.word	0x00009150


	//   ....[9]....
        /*0ae0*/ 	.word	0x00009160


	//----- nvinfo : EIATTR_EXIT_INSTR_OFFSETS
	.align		4
.L_1761:
        /*0ae4*/ 	.byte	0x04, 0x1c
        /*0ae6*/ 	.short	(.L_1763 - .L_1762)


	//   ....[0]....
.L_1762:
        /*0ae8*/ 	.word	0x00000090


	//   ....[1]....
        /*0aec*/ 	.word	0x0000b490


	//----- nvinfo : EIATTR_MAX_THREADS
	.align		4
.L_1763:
        /*0af0*/ 	.byte	0x04, 0x05
        /*0af2*/ 	.short	(.L_1765 - .L_1764)
.L_1764:
        /*0af4*/ 	.word	0x00000280
        /*0af8*/ 	.word	0x00000001
        /*0afc*/ 	.word	0x00000001


	//----- nvinfo : EIATTR_CRS_STACK_SIZE
	.align		4
.L_1765:
        /*0b00*/ 	.byte	0x04, 0x1e
        /*0b02*/ 	.short	(.L_1767 - .L_1766)
.L_1766:
        /*0b04*/ 	.word	0x00000000


	//----- nvinfo : EIATTR_CBANK_PARAM_SIZE
	.align		4
.L_1767:
        /*0b08*/ 	.byte	0x03, 0x19
        /*0b0a*/ 	.short	0x00a0


	//----- nvinfo : EIATTR_PARAM_CBANK
	.align		4
        /*0b0c*/ 	.byte	0x04, 0x0a
        /*0b0e*/ 	.short	(.L_1769 - .L_1768)
	.align		4
.L_1768:
        /*0b10*/ 	.word	index@(.nv.constant0._Z35group_norm_nhwc_fwd_one_pass_kernelI11Fp32IOFp32WLi512ELi160ELi640EEv26Group_norm_nhwc_fwd_params)
        /*0b14*/ 	.short	0x0210
        /*0b16*/ 	.short	0x00a0


	//----- nvinfo : EIATTR_SW_WAR
	.align		4
.L_1769:
        /*0b18*/ 	.byte	0x04, 0x36
        /*0b1a*/ 	.short	(.L_1771 - .L_1770)
.L_1770:
        /*0b1c*/ 	.word	0x00000008
.L_1771:


//--------------------- .nv.info._Z35group_norm_nhwc_fwd_one_pass_kernelI11Fp32IOBf16WLi64ELi160ELi640EEv26Group_norm_nhwc_fwd_params --------------------------
	.section	.nv.info._Z35group_norm_nhwc_fwd_one_pass_kernelI11Fp32IOBf16WLi64ELi160ELi640EEv26Group_norm_nhwc_fwd_params,"",@"SHT_CUDA_INFO"
	.sectionflags	@""
	.align	4


	//----- nvinfo : EIATTR_CUDA_API_VERSION
	.align		4
        /*0000*/ 	.byte	0x04, 0x37
        /*0002*/ 	.short	(.L_1773 - .L_1772)
.L_1772:
        /*0004*/ 	.word	0x00000082


	//----- nvinfo : EIATTR_KPARAM_INFO
	.align		4
.L_1773:
        /*0008*/ 	.byte	0x04, 0x17
        /*000a*/ 	.short	(.L_1775 - .L_1774)
.L_1774:
        /*000c*/ 	.word	0x00000000
        /*0010*/ 	.short	0x0000
        /*0012*/ 	.short	0x0000
        /*0014*/ 	.byte	0x00, 0xf0, 0x81, 0x02


	//----- nvinfo : EIATTR_SPARSE_MMA_MASK
	.align		4
.L_1775:
        /*0018*/ 	.byte	0x03, 0x50
        /*001a*/ 	.short	0x0000


	//----- nvinfo : EIATTR_MAXREG_COUNT
	.align		4
        /*001c*/ 	.byte	0x03, 0x1b
        /*001e*/ 	.short	0x0060


	//----- nvinfo : EIATTR_NUM_BARRIERS
	.align		4
        /*0020*/ 	.byte	0x02, 0x4c
        /*0022*/ 	.byte	0x01
	.zero		1


	//----- nvinfo : EIATTR_MERCURY_ISA_VERSION
	.align		4
        /*0024*/ 	.byte	0x03, 0x5f
        /*0026*/ 	.short	0x0101


	//----- nvinfo : EIATTR_COOP_GROUP_MASK_REGIDS
	.align		4
        /*0028*/ 	.byte	0x04, 0x29
        /*002a*/ 	.short	(.L_1777 - .L_1776)


	//   ....[0]....
.L_1776:
        /*002c*/ 	.word	0xffffffff


	//   ....[1]....
        /*0030*/ 	.word	0xffffffff


	//   ....[2]....
        /*0034*/ 	.word	0xffffffff


	//   ....[3]....
        /*0038*/ 	.word	0xffffffff


	//   ....[4]....
        /*003c*/ 	.word	0xffffffff


	//   ....[5]....
        /*0040*/ 	.word	0xffffffff


	//   ....[6]....
        /*0044*/ 	.word	0xffffffff


	//   ....[7]....
        /*0048*/ 	.word	0xffffffff


	//   ....[8]....
        /*004c*/ 	.word	0xffffffff


	//   ....[9]....
        /*0050*/ 	.word	0xffffffff


	//----- nvinfo : EIATTR_COOP_GROUP_INSTR_OFFSETS
	.align		4
.L_1777:
        /*0054*/ 	.byte	0x04, 0x28
        /*0056*/ 	.short	(.L_1779 - .L_1778)


	//   ....[0]....
.L_1778:
        /*0058*/ 	.word	0x00000ef0


	//   ....[1]....
        /*005c*/ 	.word	0x00000f00


	//   ....[2]....
        /*0060*/ 	.word	0x00000f40


	//   ....[3]....
        /*0064*/ 	.word	0x00000f50


	//   ....[4]....
        /*0068*/ 	.word	0x00000f90


	//   ....[5]....
        /*006c*/ 	.word	0x00000fa0


	//   ....[6]....
        /*0070*/ 	.word	0x00000fe0


	//   ....[7]....
        /*0074*/ 	.word	0x00000ff0


	//   ....[8]....
        /*0078*/ 	.word	0x00001040


	//   ....[9]....
        /*007c*/ 	.word	0x00001050


	//----- nvinfo : EIATTR_EXIT_INSTR_OFFSETS
	.align		4
.L_1779:
        /*0080*/ 	.byte	0x04, 0x1c
        /*0082*/ 	.short	(.L_1781 - .L_1780)


	//   ....[0]....
.L_1780:
        /*0084*/ 	.word	0x00000060


	//   ....[1]....
        /*0088*/ 	.word	0x00003250


	//----- nvinfo : EIATTR_MAX_THREADS
	.align		4
.L_1781:
        /*008c*/ 	.byte	0x04, 0x05
        /*008e*/ 	.short	(.L_1783 - .L_1782)
.L_1782:
        /*0090*/ 	.word	0x00000280
        /*0094*/ 	.word	0x00000001
        /*0098*/ 	.word	0x00000001


	//----- nvinfo : EIATTR_CRS_STACK_SIZE
	.align		4
.L_1783:
        /*009c*/ 	.byte	0x04, 0x1e
        /*009e*/ 	.short	(.L_1785 - .L_1784)
.L_1784:
        /*00a0*/ 	.word	0x00000000


	//----- nvinfo : EIATTR_CBANK_PARAM_SIZE
	.align		4
.L_1785:
        /*00a4*/ 	.byte	0x03, 0x19
        /*00a6*/ 	.short	0x00a0


	//----- nvinfo : EIATTR_PARAM_CBANK
	.align		4
        /*00a8*/ 	.byte	0x04, 0x0a
        /*00aa*/ 	.short	(.L_1787 - .L_1786)
	.align		4
.L_1786:
        /*00ac*/ 	.word	index@(.nv.constant0._Z35group_norm_nhwc_fwd_one_pass_kernelI11Fp32IOBf16WLi64ELi160ELi640EEv26Group_norm_nhwc_fwd_params)
        /*00b0*/ 	.short	0x0210
        /*00b2*/ 	.short	0x00a0


	//----- nvinfo : EIATTR_SW_WAR
	.align		4
.L_1787:
        /*00b4*/ 	.byte	0x04, 0x36
        /*00b6*/ 	.short	(.L_1789 - .L_1788)
.L_1788:
        /*00b8*/ 	.word	0x00000008
.L_1789:


//--------------------- .nv.info._Z35group_norm_nhwc_fwd_one_pass_kernelI11Fp32IOBf16WLi128ELi160ELi640EEv26Group_norm_nhwc_fwd_params --------------------------
	.section	.nv.info._Z35group_norm_nhwc_fwd_one_pass_kernelI11Fp32IOBf16WLi128ELi160ELi640EEv26Group_norm_nhwc_fwd_params,"",@"SHT_CUDA_INFO"
	.sectionflags	@""
	.align	4


	//----- nvinfo : EIATTR_CUDA_API_VERSION
	.align		4
        /*0000*/ 	.byte	0x04, 0x37
        /*0002*/ 	.short	(.L_1791 - .L_1790)
.L_1790:
        /*0004*/ 	.word	0x00000082


	//----- nvinfo : EIATTR_KPARAM_INFO
	.align		4
.L_1791:
        /*0008*/ 	.byte	0x04, 0x17
        /*000a*/ 	.short	(.L_1793 - .L_1792)
.L_1792:
        /*000c*/ 	.word	0x00000000
        /*0010*/ 	.short	0x0000
        /*0012*/ 	.short	0x0000
        /*0014*/ 	.byte	0x00, 0xf0, 0x81, 0x02


	//----- nvinfo : EIATTR_SPARSE_MMA_MASK
	.align		4
.L_1793:
        /*0018*/ 	.byte	0x03, 0x50
        /*001a*/ 	.short	0x0000


	//----- nvinfo : EIATTR_MAXREG_COUNT
	.align		4
        /*001c*/ 	.byte	0x03, 0x1b
        /*001e*/ 	.short	0x0060


	//----- nvinfo : EIATTR_NUM_BARRIERS
	.align		4
        /*0020*/ 	.byte	0x02, 0x4c
        /*0022*/ 	.byte	0x01
	.zero		1


	//----- nvinfo : EIATTR_MERCURY_ISA_VERSION
	.align		4
        /*0024*/ 	.byte	0x03, 0x5f
        /*0026*/ 	.short	0x0101


	//----- nvinfo : EIATTR_COOP_GROUP_MASK_REGIDS
	.align		4
        /*0028*/ 	.byte	0x04, 0x29
        /*002a*/ 	.short	(.L_1795 - .L_1794)


	//   ....[0]....
.L_1794:
        /*002c*/ 	.word	0xffffffff


	//   ....[1]....
        /*0030*/ 	.word	0xffffffff


	//   ....[2]....
        /*0034*/ 	.word	0xffffffff


	//   ....[3]....
        /*0038*/ 	.word	0xffffffff


	//   ....[4]....
        /*003c*/ 	.word	0xffffffff


	//   ....[5]....
        /*0040*/ 	.word	0xffffffff


	//   ....[6]....
        /*0044*/ 	.word	0xffffffff


	//   ....[7]....
        /*0048*/ 	.word	0xffffffff


	//   ....[8]....
        /*004c*/ 	.word	0xffffffff


	//   ....[9]....
        /*0050*/ 	.word	0xffffffff


	//----- nvinfo : EIATTR_COOP_GROUP_INSTR_OFFSETS
	.align		4
.L_1795:
        /*0054*/ 	.byte	0x04, 0x28
        /*0056*/ 	.short	(.L_1797 - .L_1796)


	//   ....[0]....
.L_1796:
        /*0058*/ 	.word	0x000019f0


	//   ....[1]....
        /*005c*/ 	.word	0x00001a00


	//   ....[2]....
        /*0060*/ 	.word	0x00001a30


	//   ....[3]....
        /*0064*/ 	.word	0x00001a40


	//   ....[4]....
        /*0068*/ 	.word	0x00001a80


	//   ....[5]....
        /*006c*/ 	.word	0x00001a90


	//   ....[6]....
        /*0070*/ 	.word	0x00001ad0


	//   ....[7]....
        /*0074*/ 	.word	0x00001ae0


	//   ....[8]....
        /*0078*/ 	.word	0x00001b20


	//   ....[9]....
        /*007c*/ 	.word	0x00001b30


	//----- nvinfo : EIATTR_EXIT_INSTR_OFFSETS
	.align		4
.L_1797:
        /*0080*/ 	.byte	0x04, 0x1c
        /*0082*/ 	.short	(.L_1799 - .L_1798)


	//   ....[0]....
.L_1798:
        /*0084*/ 	.word	0x00000060


	//   ....[1]....
        /*0088*/ 	.word	0x00004da0


	//----- nvinfo : EIATTR_MAX_THREADS
	.align		4
.L_1799:
        /*008c*/ 	.byte	0x04, 0x05
        /*008e*/ 	.short	(.L_1801 - .L_1800)
.L_1800:
        /*0090*/ 	.word	0x00000280
        /*0094*/ 	.word	0x00000001
        /*0098*/ 	.word	0x00000001


	//----- nvinfo : EIATTR_CRS_STACK_SIZE
	.align		4
.L_1801:
        /*009c*/ 	.byte	0x04, 0x1e
        /*009e*/ 	.short	(.L_1803 - .L_1802)
.L_1802:
        /*00a0*/ 	.word	0x00000000


	//----- nvinfo : EIATTR_CBANK_PARAM_SIZE
	.align		4
.L_1803:
        /*00a4*/ 	.byte	0x03, 0x19
        /*00a6*/ 	.short	0x00a0


	//----- nvinfo : EIATTR_PARAM_CBANK
	.align		4
        /*00a8*/ 	.byte	0x04, 0x0a
        /*00aa*/ 	.short	(.L_1805 - .L_1804)
	.align		4
.L_1804:
        /*00ac*/ 	.word	index@(.nv.constant0._Z35group_norm_nhwc_fwd_one_pass_kernelI11Fp32IOBf16WLi128ELi160ELi640EEv26Group_norm_nhwc_fwd_params)
        /*00b0*/ 	.short	0x0210
        /*00b2*/ 	.short	0x00a0


	//----- nvinfo : EIATTR_SW_WAR
	.align		4
.L_1805:
        /*00b4*/ 	.byte	0x04, 0x36
        /*00b6*/ 	.short	(.L_1807 - .L_1806)
.L_1806:
        /*00b8*/ 	.word	0x00000008
.L_1807:


//--------------------- .nv.info._Z35group_norm_nhwc_fwd_one_pass_kernelI11Fp32IOBf16WLi256ELi160ELi640EEv26Group_norm_nhwc_fwd_params --------------------------
	.section	.nv.info._Z35group_norm_nhwc_fwd_one_pass_kernelI11Fp32IOBf16WLi256ELi160ELi640EEv26Group_norm_nhwc_fwd_params,"",@"SHT_CUDA_INFO"
	.sectionflags	@""
	.align	4


	//----- nvinfo : EIATTR_CUDA_API_VERSION
	.align		4
        /*0000*/ 	.byte	0x04, 0x37
        /*0002*/ 	.short	(.L_1809 - .L_1808)
.L_1808:
        /*0004*/ 	.word	0x00000082


	//----- nvinfo : EIATTR_KPARAM_INFO
	.align		4
.L_1809:
        /*0008*/ 	.byte	0x04, 0x17
        /*000a*/ 	.short	(.L_1811 - .L_1810)
.L_1810:
        /*000c*/ 	.word	0x00000000
        /*0010*/ 	.short	0x0000
        /*0012*/ 	.short	0x0000
        /*0014*/ 	.byte	0x00, 0xf0, 0x81, 0x02


	//----- nvinfo : EIATTR_SPARSE_MMA_MASK
	.align		4
.L_1811:
        /*0018*/ 	.byte	0x03, 0x50
        /*001a*/ 	.short	0x0000


	//----- nvinfo : EIATTR_MAXREG_COUNT
	.align		4
        /*001c*/ 	.byte	0x03, 0x1b
        /*001e*/ 	.short	0x0060


	//----- nvinfo : EIATTR_NUM_BARRIERS
	.align		4
        /*0020*/ 	.byte	0x02, 0x4c
        /*0022*/ 	.byte	0x01
	.zero		1


	//----- nvinfo : EIATTR_ANNOTATIONS
	.align		4
        /*0024*/ 	.byte	0x04, 0x55
        /*0026*/ 	.short	(.L_1813 - .L_1812)


	//   ....[0]....
.L_1812:
        /*0028*/ 	.word	0x00000001
        /*002c*/ 	.byte	0x00, 0x3d, 0x00, 0x00, 0x01, 0x00, 0x00, 0x00, 0x80, 0x3d, 0x00, 0x00, 0x01, 0x00, 0x00, 0x00
        /*003c*/ 	.byte	0x20, 0x48, 0x00, 0x00, 0x01, 0x00, 0x00, 0x00, 0xb0, 0x49, 0x00, 0x00


	//----- nvinfo : EIATTR_MERCURY_ISA_VERSION
	.align		4
.L_1813:
        /*0048*/ 	.byte	0x03, 0x5f
        /*004a*/ 	.short	0x0101


	//----- nvinfo : EIATTR_INT_WARP_WIDE_INSTR_OFFSETS
	.align		4
        /*004c*/ 	.byte	0x04, 0x31
        /*004e*/ 	.short	(.L_1815 - .L_1814)


	//   ....[0]....
.L_1814:
        /*0050*/ 	.word	0x000046a0


	//----- nvinfo : EIATTR_COOP_GROUP_MASK_REGIDS
	.align		4
.L_1815:
        /*0054*/ 	.byte	0x04, 0x29
        /*0056*/ 	.short	(.L_1817 - .L_1816)


	//   ....[0]....
.L_1816:
        /*0058*/ 	.word	0xffffffff


	//   ....[1]....
        /*005c*/ 	.word	0xffffffff


	//   ....[2]....
        /*0060*/ 	.word	0xffffffff


	//   ....[3]....
        /*0064*/ 	.word	0xffffffff


	//   ....[4]....
        /*0068*/ 	.word	0xffffffff


	//   ....[5]....
        /*006c*/ 	.word	0xffffffff


	//   ....[6]....
        /*0070*/ 	.word	0xffffffff


	//   ....[7]....
        /*0074*/ 	.word	0xffffffff


	//   ....[8]....
        /*0078*/ 	.word	0xffffffff


	//   ....[9]....
        /*007c*/ 	.word	0xffffffff


	//----- nvinfo : EIATTR_COOP_GROUP_INSTR_OFFSETS
	.align		4
.L_1817:
        /*0080*/ 	.byte	0x04, 0x28
        /*0082*/ 	.short	(.L_1819 - .L_1818)


	//   ....[0]....
.L_1818:
        /*0084*/ 	.word	0x000036c0


	//   ....[1]....
        /*0088*/ 	.word	0x00003700


	//   ....[2]....
        /*008c*/ 	.word	0x00003720


	//   ....[3]....
        /*0090*/ 	.word	0x00003750


	//   ....[4]....
        /*0094*/ 	.word	0x00003770


	//   ....[5]....
        /*0098*/ 	.word	0x000037a0


	//   ....[6]....
        /*009c*/ 	.word	0x000037c0


	//   ....[7]....
        /*00a0*/ 	.word	0x000037f0


	//   ....[8]....
        /*00a4*/ 	.word	0x00003820


	//   ....[9]....
        /*00a8*/ 	.word	0x00003850


	//----- nvinfo : EIATTR_EXIT_INSTR_OFFSETS
	.align		4
.L_1819:
        /*00ac*/ 	.byte	0x04, 0x1c
        /*00ae*/ 	.short	(.L_1821 - .L_1820)


	//   ....[0]....
.L_1820:
        /*00b0*/ 	.word	0x00000080


	//   ....[1]....
        /*00b4*/ 	.word	0x000092e0


	//----- nvinfo : EIATTR_MAX_THREADS
	.align		4
.L_1821:
        /*00b8*/ 	.byte	0x04, 0x05
        /*00ba*/ 	.short	(.L_1823 - .L_1822)
.L_1822:
        /*00bc*/ 	.word	0x00000280
        /*00c0*/ 	.word	0x00000001
        /*00c4*/ 	.word	0x00000001


	//----- nvinfo : EIATTR_CRS_STACK_SIZE
	.align		4
.L_1823:
        /*00c8*/ 	.byte	0x04, 0x1e
        /*00ca*/ 	.short	(.L_1825 - .L_1824)
.L_1824:
        /*00cc*/ 	.word	0x00000000


	//----- nvinfo : EIATTR_CBANK_PARAM_SIZE
	.align		4
.L_1825:
        /*00d0*/ 	.byte	0x03, 0x19
        /*00d2*/ 	.short	0x00a0


	//----- nvinfo : EIATTR_PARAM_CBANK
	.align		4
        /*00d4*/ 	.byte	0x04, 0x0a
        /*00d6*/ 	.short	(.L_1827 - .L_1826)
	.align		4
.L_1826:
        /*00d8*/ 	.word	index@(.nv.constant0._Z35group_norm_nhwc_fwd_one_pass_kernelI11Fp32IOBf16WLi256ELi160ELi640EEv26Group_norm_nhwc_fwd_params)
        /*00dc*/ 	.short	0x0210
        /*00de*/ 	.short	0x00a0


	//----- nvinfo : EIATTR_SW_WAR
	.align		4
.L_1827:
        /*00e0*/ 	.byte	0x04, 0x36
        /*00e2*/ 	.short	(.L_1829 - .L_1828)
.L_1828:
        /*00e4*/ 	.word	0x00000008
.L_1829:


//--------------------- .nv.info._Z35group_norm_nhwc_fwd_one_pass_kernelI11Fp32IOBf16WLi512ELi160ELi640EEv26Group_norm_nhwc_fwd_params --------------------------
	.section	.nv.info._Z35group_norm_nhwc_fwd_one_pass_kernelI11Fp32IOBf16WLi512ELi160ELi640EEv26Group_norm_nhwc_fwd_params,"",@"SHT_CUDA_INFO"
	.sectionflags	@""
	.align	4


	//----- nvinfo : EIATTR_CUDA_API_VERSION
	.align		4
        /*0000*/ 	.byte	0x04, 0x37
        /*0002*/ 	.short	(.L_1831 - .L_1830)
.L_1830:
        /*0004*/ 	.word	0x00000082


	//----- nvinfo : EIATTR_KPARAM_INFO
	.align		4
.L_1831:
        /*0008*/ 	.byte	0x04, 0x17
        /*000a*/ 	.short	(.L_1833 - .L_1832)
.L_1832:
        /*000c*/ 	.word	0x00000000
        /*0010*/ 	.short	0x0000
        /*0012*/ 	.short	0x0000
        /*0014*/ 	.byte	0x00, 0xf0, 0x81, 0x02


	//----- nvinfo : EIATTR_SPARSE_MMA_MASK
	.align		4
.L_1833:
        /*0018*/ 	.byte	0x03, 0x50
        /*001a*/ 	.short	0x0000


	//----- nvinfo : EIATTR_MAXREG_COUNT
	.align		4
        /*001c*/ 	.byte	0x03, 0x1b
        /*001e*/ 	.short	0x0060


	//----- nvinfo : EIATTR_NUM_BARRIERS
	.align		4
        /*0020*/ 	.byte	0x02, 0x4c
        /*0022*/ 	.byte	0x01
	.zero		1


	//----- nvinfo : EIATTR_ANNOTATIONS
	.align		4
        /*0024*/ 	.byte	0x04, 0x55
        /*0026*/ 	.short	(.L_1835 - .L_1834)


	//   ....[0]....
.L_1834:
        /* <DEDUP_REMOVED lines=167> */


	//----- nvinfo : EIATTR_MERCURY_ISA_VERSION
	.align		4
.L_1835:
        /*0a88*/ 	.byte	0x03, 0x5f
        /*0a8a*/ 	.short	0x0101


	//----- nvinfo : EIATTR_COOP_GROUP_MASK_REGIDS
	.align		4
        /*0a8c*/ 	.byte	0x04, 0x29
        /*0a8e*/ 	.short	(.L_1837 - .L_1836)


	//   ....[0]....
.L_1836:
        /*0a90*/ 	.word	0xffffffff


	//   ....[1]....
        /*0a94*/ 	.word	0xffffffff


	//   ....[2]....
        /*0a98*/ 	.word	0xffffffff


	//   ....[3]....
        /*0a9c*/ 	.word	0xffffffff


	//   ....[4]....
        /*0aa0*/ 	.word	0xffffffff


	//   ....[5]....
        /*0aa4*/ 	.word	0xffffffff


	//   ....[6]....
        /*0aa8*/ 	.word	0xffffffff


	//   ....[7]....
        /*0aac*/ 	.word	0xffffffff


	//   ....[8]....
        /*0ab0*/ 	.word	0xffffffff


	//   ....[9]....
        /*0ab4*/ 	.word	0xffffffff


	//----- nvinfo : EIATTR_COOP_GROUP_INSTR_OFFSETS
	.align		4
.L_1837:
        /*0ab8*/ 	.byte	0x04, 0x28
        /*0aba*/ 	.short	(.L_1839 - .L_1838)


	//   ....[0]....
.L_1838:
        /*0abc*/ 	.word	0x00008ff0


	//   ....[1]....
        /*0ac0*/ 	.word	0x00009000


	//   ....[2]....
        /*0ac4*/ 	.word	0x00009040


	//   ....[3]....
        /*0ac8*/ 	.word	0x00009050


	//   ....[4]....
        /*0acc*/ 	.word	0x00009090


	//   ....[5]....
        /*0ad0*/ 	.word	0x000090a0


	//   ....[6]....
        /*0ad4*/ 	.word	0x000090f0


	//   ....[7]....
        /*0ad8*/ 	.word	0x00009100


	//   ....[8]....
        /*0adc*/ 	.word	0x00009150


	//   ....[9]....
        /*0ae0*/ 	.word	0x00009160


	//----- nvinfo : EIATTR_EXIT_INSTR_OFFSETS
	.align		4
.L_1839:
        /*0ae4*/ 	.byte	0x04, 0x1c
        /*0ae6*/ 	.short	(.L_1841 - .L_1840)


	//   ....[0]....
.L_1840:
        /*0ae8*/ 	.word	0x00000090


	//   ....[1]....
        /*0aec*/ 	.word	0x0000b4f0


	//----- nvinfo : EIATTR_MAX_THREADS
	.align		4
.L_1841:
        /*0af0*/ 	.byte	0x04, 0x05
        /*0af2*/ 	.short	(.L_1843 - .L_1842)
.L_1842:
        /*0af4*/ 	.word	0x00000280
        /*0af8*/ 	.word	0x00000001
        /*0afc*/ 	.word	0x00000001


	//----- nvinfo : EIATTR_CRS_STACK_SIZE
	.align		4
.L_1843:
        /*0b00*/ 	.byte	0x04, 0x1e
        /*0b02*/ 	.short	(.L_1845 - .L_1844)
.L_1844:
        /*0b04*/ 	.word	0x00000000


	//----- nvinfo : EIATTR_CBANK_PARAM_SIZE
	.align		4
.L_1845:
        /*0b08*/ 	.byte	0x03, 0x19
        /*0b0a*/ 	.short	0x00a0


	//----- nvinfo : EIATTR_PARAM_CBANK
	.align		4
        /*0b0c*/ 	.byte	0x04, 0x0a
        /*0b0e*/ 	.short	(.L_1847 - .L_1846)
	.align		4
.L_1846:
        /*0b10*/ 	.word	index@(.nv.constant0._Z35group_norm_nhwc_fwd_one_pass_kernelI11Fp32IOBf16WLi512ELi160ELi640EEv26Group_norm_nhwc_fwd_params)
        /*0b14*/ 	.short	0x0210
        /*0b16*/ 	.short	0x00a0


	//----- nvinfo : EIATTR_SW_WAR
	.align		4
.L_1847:
        /*0b18*/ 	.byte	0x04, 0x36
        /*0b1a*/ 	.short	(.L_1849 - .L_1848)
.L_1848:
        /*0b1c*/ 	.word	0x00000008
.L_1849:


//--------------------- .nv.info._Z35group_norm_nhwc_fwd_one_pass_kernelI11Fp32IOFp16WLi64ELi160ELi640EEv26Group_norm_nhwc_fwd_params --------------------------
	.section	.nv.info._Z35group_norm_nhwc_fwd_one_pass_kernelI11Fp32IOFp16WLi64ELi160ELi640EEv26Group_norm_nhwc_fwd_params,"",@"SHT_CUDA_INFO"
	.sectionflags	@""
	.align	4


	//----- nvinfo : EIATTR_CUDA_API_VERSION
	.align		4
        /*0000*/ 	.byte	0x04, 0x37
        /*0002*/ 	.short	(.L_1851 - .L_1850)
.L_1850:
        /*0004*/ 	.word	0x00000082


	//----- nvinfo : EIATTR_KPARAM_INFO
	.align		4
.L_1851:
        /*0008*/ 	.byte	0x04, 0x17
        /*000a*/ 	.short	(.L_1853 - .L_1852)
.L_1852:
        /*000c*/ 	.word	0x00000000
        /*0010*/ 	.short	0x0000
        /*0012*/ 	.short	0x0000
        /*0014*/ 	.byte	0x00, 0xf0, 0x81, 0x02


	//----- nvinfo : EIATTR_SPARSE_MMA_MASK
	.align		4
.L_1853:
        /*0018*/ 	.byte	0x03, 0x50
        /*001a*/ 	.short	0x0000


	//----- nvinfo : EIATTR_MAXREG_COUNT
	.align		4
        /*001c*/ 	.byte	0x03, 0x1b
        /*001e*/ 	.short	0x0060


	//----- nvinfo : EIATTR_NUM_BARRIERS
	.align		4
        /*0020*/ 	.byte	0x02, 0x4c
        /*0022*/ 	.byte	0x01
	.zero		1


	//----- nvinfo : EIATTR_MERCURY_ISA_VERSION
	.align		4
        /*0024*/ 	.byte	0x03, 0x5f
        /*0026*/ 	.short	0x0101


	//----- nvinfo : EIATTR_COOP_GROUP_MASK_REGIDS
	.align		4
        /*0028*/ 	.byte	0x04, 0x29
        /*002a*/ 	.short	(.L_1855 - .L_1854)


	//   ....[0]....
.L_1854:
        /*002c*/ 	.word	0xffffffff


	//   ....[1]....
        /*0030*/ 	.word	0xffffffff


	//   ....[2]....
        /*0034*/ 	.word	0xffffffff


	//   ....[3]....
        /*0038*/ 	.word	0xffffffff


	//   ....[4]....
        /*003c*/ 	.word	0xffffffff


	//   ....[5]....
        /*0040*/ 	.word	0xffffffff


	//   ....[6]....
        /*0044*/ 	.word	0xffffffff


	//   ....[7]....
        /*0048*/ 	.word	0xffffffff


	//   ....[8]....
        /*004c*/ 	.word	0xffffffff


	//   ....[9]....
        /*0050*/ 	.word	0xffffffff


	//----- nvinfo : EIATTR_COOP_GROUP_INSTR_OFFSETS
	.align		4
.L_1855:
        /*0054*/ 	.byte	0x04, 0x28
        /*0056*/ 	.short	(.L_1857 - .L_1856)


	//   ....[0]....
.L_1856:
        /*0058*/ 	.word	0x00000ef0


	//   ....[1]....
        /*005c*/ 	.word	0x00000f00


	//   ....[2]....
        /*0060*/ 	.word	0x00000f40


	//   ....[3]....
        /*0064*/ 	.word	0x00000f50


	//   ....[4]....
        /*0068*/ 	.word	0x00000f90


	//   ....[5]....
        /*006c*/ 	.word	0x00000fa0


	//   ....[6]....
        /*0070*/ 	.word	0x00000fe0


	//   ....[7]....
        /*0074*/ 	.word	0x00000ff0


	//   ....[8]....
        /*0078*/ 	.word	0x00001040


	//   ....[9]....
        /*007c*/ 	.word	0x00001050


	//----- nvinfo : EIATTR_EXIT_INSTR_OFFSETS
	.align		4
.L_1857:
        /*0080*/ 	.byte	0x04, 0x1c
        /*0082*/ 	.short	(.L_1859 - .L_1858)


	//   ....[0]....
.L_1858:
        /*0084*/ 	.word	0x00000060


	//   ....[1]....
        /*0088*/ 	.word	0x00003250


	//----- nvinfo : EIATTR_MAX_THREADS
	.align		4
.L_1859:
        /*008c*/ 	.byte	0x04, 0x05
        /*008e*/ 	.short	(.L_1861 - .L_1860)
.L_1860:
        /*0090*/ 	.word	0x00000280
        /*0094*/ 	.word	0x00000001
        /*0098*/ 	.word	0x00000001


	//----- nvinfo : EIATTR_CRS_STACK_SIZE
	.align		4
.L_1861:
        /*009c*/ 	.byte	0x04, 0x1e
        /*009e*/ 	.short	(.L_1863 - .L_1862)
.L_1862:
        /*00a0*/ 	.word	0x00000000


	//----- nvinfo : EIATTR_CBANK_PARAM_SIZE
	.align		4
.L_1863:
        /*00a4*/ 	.byte	0x03, 0x19
        /*00a6*/ 	.short	0x00a0


	//----- nvinfo : EIATTR_PARAM_CBANK
	.align		4
        /*00a8*/ 	.byte	0x04, 0x0a
        /*00aa*/ 	.short	(.L_1865 - .L_1864)
	.align		4
.L_1864:
        /*00ac*/ 	.word	index@(.nv.constant0._Z35group_norm_nhwc_fwd_one_pass_kernelI11Fp32IOFp16WLi64ELi160ELi640EEv26Group_norm_nhwc_fwd_params)
        /*00b0*/ 	.short	0x0210
        /*00b2*/ 	.short	0x00a0


	//----- nvinfo : EIATTR_SW_WAR
	.align		4
.L_1865:
        /*00b4*/ 	.byte	0x04, 0x36
        /*00b6*/ 	.short	(.L_1867 - .L_1866)
.L_1866:
        /*00b8*/ 	.word	0x00000008
.L_1867:


//--------------------- .nv.info._Z35group_norm_nhwc_fwd_one_pass_kernelI11Fp32IOFp16WLi128ELi160ELi640EEv26Group_norm_nhwc_fwd_params --------------------------
	.section	.nv.info._Z35group_norm_nhwc_fwd_one_pass_kernelI11Fp32IOFp16WLi128ELi160ELi640EEv26Group_norm_nhwc_fwd_params,"",@"SHT_CUDA_INFO"
	.sectionflags	@""
	.align	4


	//----- nvinfo : EIATTR_CUDA_API_VERSION
	.align		4
        /*0000*/ 	.byte	0x04, 0x37
        /*0002*/ 	.short	(.L_1869 - .L_1868)
.L_1868:
        /*0004*/ 	.word	0x00000082


	//----- nvinfo : EIATTR_KPARAM_INFO
	.align		4
.L_1869:
        /*0008*/ 	.byte	0x04, 0x17
        /*000a*/ 	.short	(.L_1871 - .L_1870)
.L_1870:
        /*000c*/ 	.word	0x00000000
        /*0010*/ 	.short	0x0000
        /*0012*/ 	.short	0x0000
        /*0014*/ 	.byte	0x00, 0xf0, 0x81, 0x02


	//----- nvinfo : EIATTR_SPARSE_MMA_MASK
	.align		4
.L_1871:
        /*0018*/ 	.byte	0x03, 0x50
        /*001a*/ 	.short	0x0000


	//----- nvinfo : EIATTR_MAXREG_COUNT
	.align		4
        /*001c*/ 	.byte	0x03, 0x1b
        /*001e*/ 	.short	0x0060


	//----- nvinfo : EIATTR_NUM_BARRIERS
	.align		4
        /*0020*/ 	.byte	0x02, 0x4c
        /*0022*/ 	.byte	0x01
	.zero		1


	//----- nvinfo : EIATTR_MERCURY_ISA_VERSION
	.align		4
        /*0024*/ 	.byte	0x03, 0x5f
        /*0026*/ 	.short	0x0101


	//----- nvinfo : EIATTR_COOP_GROUP_MASK_REGIDS
	.align		4
        /*0028*/ 	.byte	0x04, 0x29
        /*002a*/ 	.short	(.L_1873 - .L_1872)


	//   ....[0]....
.L_1872:
        /*002c*/ 	.word	0xffffffff


	//   ....[1]....
        /*0030*/ 	.word	0xffffffff


	//   ....[2]....
        /*0034*/ 	.word	0xffffffff


	//   ....[3]....
        /*0038*/ 	.word	0xffffffff


	//   ....[4]....
        /*003c*/ 	.word	0xffffffff


	//   ....[5]....
        /*0040*/ 	.word	0xffffffff


	//   ....[6]....
        /*0044*/ 	.word	0xffffffff


	//   ....[7]....
        /*0048*/ 	.word	0xffffffff


	//   ....[8]....
        /*004c*/ 	.word	0xffffffff


	//   ....[9]....
        /*0050*/ 	.word	0xffffffff


	//----- nvinfo : EIATTR_COOP_GROUP_INSTR_OFFSETS
	.align		4
.L_1873:
        /*0054*/ 	.byte	0x04, 0x28
        /*0056*/ 	.short	(.L_1875 - .L_1874)


	//   ....[0]....
.L_1874:
        /*0058*/ 	.word	0x000019f0


	//   ....[1]....
        /*005c*/ 	.word	0x00001a00


	//   ....[2]....
        /*0060*/ 	.word	0x00001a30


	//   ....[3]....
        /*0064*/ 	.word	0x00001a40


	//   ....[4]....
        /*0068*/ 	.word	0x00001a80


	//   ....[5]....
        /*006c*/ 	.word	0x00001a90


	//   ....[6]....
        /*0070*/ 	.word	0x00001ad0


	//   ....[7]....
        /*0074*/ 	.word	0x00001ae0


	//   ....[8]....
        /*0078*/ 	.word	0x00001b20


	//   ....[9]....
        /*007c*/ 	.word	0x00001b30


	//----- nvinfo : EIATTR_EXIT_INSTR_OFFSETS
	.align		4
.L_1875:
        /*0080*/ 	.byte	0x04, 0x1c
        /*0082*/ 	.short	(.L_1877 - .L_1876)


	//   ....[0]....
.L_1876:
        /*0084*/ 	.word	0x00000060


	//   ....[1]....
        /*0088*/ 	.word	0x00004da0


	//----- nvinfo : EIATTR_MAX_THREADS
	.align		4
.L_1877:
        /*008c*/ 	.byte	0x04, 0x05
        /*008e*/ 	.short	(.L_1879 - .L_1878)
.L_1878:
        /*0090*/ 	.word	0x00000280
        /*0094*/ 	.word	0x00000001
        /*0098*/ 	.word	0x00000001


	//----- nvinfo : EIATTR_CRS_STACK_SIZE
	.align		4
.L_1879:
        /*009c*/ 	.byte	0x04, 0x1e
        /*009e*/ 	.short	(.L_1881 - .L_1880)
.L_1880:
        /*00a0*/ 	.word	0x00000000


	//----- nvinfo : EIATTR_CBANK_PARAM_SIZE
	.align		4
.L_1881:
        /*00a4*/ 	.byte	0x03, 0x19
        /*00a6*/ 	.short	0x00a0


	//----- nvinfo : EIATTR_PARAM_CBANK
	.align		4
        /*00a8*/ 	.byte	0x04, 0x0a
        /*00aa*/ 	.short	(.L_1883 - .L_1882)
	.align		4
.L_1882:
        /*00ac*/ 	.word	index@(.nv.constant0._Z35group_norm_nhwc_fwd_one_pass_kernelI11Fp32IOFp16WLi128ELi160ELi640EEv26Group_norm_nhwc_fwd_params)
        /*00b0*/ 	.short	0x0210
        /*00b2*/ 	.short	0x00a0


	//----- nvinfo : EIATTR_SW_WAR
	.align		4
.L_1883:
        /*00b4*/ 	.byte	0x04, 0x36
        /*00b6*/ 	.short	(.L_1885 - .L_1884)
.L_1884:
        /*00b8*/ 	.word	0x00000008
.L_1885:


//--------------------- .nv.info._Z35group_norm_nhwc_fwd_one_pass_kernelI11Fp32IOFp16WLi256ELi160ELi640EEv26Group_norm_nhwc_fwd_params --------------------------
	.section	.nv.info._Z35group_norm_nhwc_fwd_one_pass_kernelI11Fp32IOFp16WLi256ELi160ELi640EEv26Group_norm_nhwc_fwd_params,"",@"SHT_CUDA_INFO"
	.sectionflags	@""
	.align	4


	//----- nvinfo : EIATTR_CUDA_API_VERSION
	.align		4
        /*0000*/ 	.byte	0x04, 0x37
        /*0002*/ 	.short	(.L_1887 - .L_1886)
.L_1886:
        /*0004*/ 	.word	0x00000082


	//----- nvinfo : EIATTR_KPARAM_INFO
	.align		4
.L_1887:
        /*0008*/ 	.byte	0x04, 0x17
        /*000a*/ 	.short	(.L_1889 - .L_1888)
.L_1888:
        /*000c*/ 	.word	0x00000000
        /*0010*/ 	.short	0x0000
        /*0012*/ 	.short	0x0000
        /*0014*/ 	.byte	0x00, 0xf0, 0x81, 0x02


	//----- nvinfo : EIATTR_SPARSE_MMA_MASK
	.align		4
.L_1889:
        /*0018*/ 	.byte	0x03, 0x50
        /*001a*/ 	.short	0x0000


	//----- nvinfo : EIATTR_MAXREG_COUNT
	.align		4
        /*001c*/ 	.byte	0x03, 0x1b
        /*001e*/ 	.short	0x0060


	//----- nvinfo : EIATTR_NUM_BARRIERS
	.align		4
        /*0020*/ 	.byte	0x02, 0x4c
        /*0022*/ 	.byte	0x01
	.zero		1


	//----- nvinfo : EIATTR_ANNOTATIONS
	.align		4
        /*0024*/ 	.byte	0x04, 0x55
        /*0026*/ 	.short	(.L_1891 - .L_1890)


	//   ....[0]....
.L_1890:
        /*0028*/ 	.word	0x00000001
        /*002c*/ 	.byte	0x00, 0x3d, 0x00, 0x00, 0x01, 0x00, 0x00, 0x00, 0x80, 0x3d, 0x00, 0x00, 0x01, 0x00, 0x00, 0x00
        /*003c*/ 	.byte	0x20, 0x48, 0x00, 0x00, 0x01, 0x00, 0x00, 0x00, 0xb0, 0x49, 0x00, 0x00


	//----- nvinfo : EIATTR_MERCURY_ISA_VERSION
	.align		4
.L_1891:
        /*0048*/ 	.byte	0x03, 0x5f
        /*004a*/ 	.short	0x0101


	//----- nvinfo : EIATTR_INT_WARP_WIDE_INSTR_OFFSETS
	.align		4
        /*004c*/ 	.byte	0x04, 0x31
        /*004e*/ 	.short	(.L_1893 - .L_1892)


	//   ....[0]....
.L_1892:
        /*0050*/ 	.word	0x000046a0


	//----- nvinfo : EIATTR_COOP_GROUP_MASK_REGIDS
	.align		4
.L_1893:
        /*0054*/ 	.byte	0x04, 0x29
        /*0056*/ 	.short	(.L_1895 - .L_1894)


	//   ....[0]....
.L_1894:
        /*0058*/ 	.word	0xffffffff


	//   ....[1]....
        /*005c*/ 	.word	0xffffffff


	//   ....[2]....
        /*0060*/ 	.word	0xffffffff


	//   ....[3]....
        /*0064*/ 	.word	0xffffffff


	//   ....[4]....
        /*0068*/ 	.word	0xffffffff


	//   ....[5]....
        /*006c*/ 	.word	0xffffffff


	//   ....[6]....
        /*0070*/ 	.word	0xffffffff


	//   ....[7]....
        /*0074*/ 	.word	0xffffffff


	//   ....[8]....
        /*0078*/ 	.word	0xffffffff


	//   ....[9]....
        /*007c*/ 	.word	0xffffffff


	//----- nvinfo : EIATTR_COOP_GROUP_INSTR_OFFSETS
	.align		4
.L_1895:
        /*0080*/ 	.byte	0x04, 0x28
        /*0082*/ 	.short	(.L_1897 - .L_1896)


	//   ....[0]....
.L_1896:
        /*0084*/ 	.word	0x000036c0


	//   ....[1]....
        /*0088*/ 	.word	0x00003700


	//   ....[2]....
        /*008c*/ 	.word	0x00003720


	//   ....[3]....
        /*0090*/ 	.word	0x00003750


	//   ....[4]....
        /*0094*/ 	.word	0x00003770


	//   ....[5]....
        /*0098*/ 	.word	0x000037a0


	//   ....[6]....
        /*009c*/ 	.word	0x000037c0


	//   ....[7]....
        /*00a0*/ 	.word	0x000037f0


	//   ....[8]....
        /*00a4*/ 	.word	0x00003820


	//   ....[9]....
        /*00a8*/ 	.word	0x00003850


	//----- nvinfo : EIATTR_EXIT_INSTR_OFFSETS
	.align		4
.L_1897:
        /*00ac*/ 	.byte	0x04, 0x1c
        /*00ae*/ 	.short	(.L_1899 - .L_1898)


	//   ....[0]....
.L_1898:
        /*00b0*/ 	.word	0x00000080


	//   ....[1]....
        /*00b4*/ 	.word	0x000092e0


	//----- nvinfo : EIATTR_MAX_THREADS
	.align		4
.L_1899:
        /*00b8*/ 	.byte	0x04, 0x05
        /*00ba*/ 	.short	(.L_1901 - .L_1900)
.L_1900:
        /*00bc*/ 	.word	0x00000280
        /*00c0*/ 	.word	0x00000001
        /*00c4*/ 	.word	0x00000001


	//----- nvinfo : EIATTR_CRS_STACK_SIZE
	.align		4
.L_1901:
        /*00c8*/ 	.byte	0x04, 0x1e
        /*00ca*/ 	.short	(.L_1903 - .L_1902)
.L_1902:
        /*00cc*/ 	.word	0x00000000


	//----- nvinfo : EIATTR_CBANK_PARAM_SIZE
	.align		4
.L_1903:
        /*00d0*/ 	.byte	0x03, 0x19
        /*00d2*/ 	.short	0x00a0


	//----- nvinfo : EIATTR_PARAM_CBANK
	.align		4
        /*00d4*/ 	.byte	0x04, 0x0a
        /*00d6*/ 	.short	(.L_1905 - .L_1904)
	.align		4
.L_1904:
        /*00d8*/ 	.word	index@(.nv.constant0._Z35group_norm_nhwc_fwd_one_pass_kernelI11Fp32IOFp16WLi256ELi160ELi640EEv26Group_norm_nhwc_fwd_params)
        /*00dc*/ 	.short	0x0210
        /*00de*/ 	.short	0x00a0


	//----- nvinfo : EIATTR_SW_WAR
	.align		4
.L_1905:
        /*00e0*/ 	.byte	0x04, 0x36
        /*00e2*/ 	.short	(.L_1907 - .L_1906)
.L_1906:
        /*00e4*/ 	.word	0x00000008
.L_1907:


//--------------------- .nv.info._Z35group_norm_nhwc_fwd_one_pass_kernelI11Fp32IOFp16WLi512ELi160ELi640EEv26Group_norm_nhwc_fwd_params --------------------------
	.section	.nv.info._Z35group_norm_nhwc_fwd_one_pass_kernelI11Fp32IOFp16WLi512ELi160ELi640EEv26Group_norm_nhwc_fwd_params,"",@"SHT_CUDA_INFO"
	.sectionflags	@""
	.align	4


	//----- nvinfo : EIATTR_CUDA_API_VERSION
	.align		4
        /*0000*/ 	.byte	0x04, 0x37
        /*0002*/ 	.short	(.L_1909 - .L_1908)
.L_1908:
        /*0004*/ 	.word	0x00000082


	//----- nvinfo : EIATTR_KPARAM_INFO
	.align		4
.L_1909:
        /*0008*/ 	.byte	0x04, 0x17
        /*000a*/ 	.short	(.L_1911 - .L_1910)
.L_1910:
        /*000c*/ 	.word	0x00000000
        /*0010*/ 	.short	0x0000
        /*0012*/ 	.short	0x0000
        /*0014*/ 	.byte	0x00, 0xf0, 0x81, 0x02


	//----- nvinfo : EIATTR_SPARSE_MMA_MASK
	.align		4
.L_1911:
        /*0018*/ 	.byte	0x03, 0x50
        /*001a*/ 	.short	0x0000


	//----- nvinfo : EIATTR_MAXREG_COUNT
	.align		4
        /*001c*/ 	.byte	0x03, 0x1b
        /*001e*/ 	.short	0x0060


	//----- nvinfo : EIATTR_NUM_BARRIERS
	.align		4
        /*0020*/ 	.byte	0x02, 0x4c
        /*0022*/ 	.byte	0x01
	.zero		1


	//----- nvinfo : EIATTR_ANNOTATIONS
	.align		4
        /*0024*/ 	.byte	0x04, 0x55
        /*0026*/ 	.short	(.L_1913 - .L_1912)


	//   ....[0]....
.L_1912:
        /* <DEDUP_REMOVED lines=167> */


	//----- nvinfo : EIATTR_MERCURY_ISA_VERSION
	.align		4
.L_1913:
        /*0a88*/ 	.byte	0x03, 0x5f
        /*0a8a*/ 	.short	0x0101


	//----- nvinfo : EIATTR_COOP_GROUP_MASK_REGIDS
	.align		4
        /*0a8c*/ 	.byte	0x04, 0x29
        /*0a8e*/ 	.short	(.L_1915 - .L_1914)


	//   ....[0]....
.L_1914:
        /*0a90*/ 	.word	0xffffffff


	//   ....[1]....
        /*0a94*/ 	.word	0xffffffff


	//   ....[2]....
        /*0a98*/ 	.word	0xffffffff


	//   ....[3]....
        /*0a9c*/ 	.word	0xffffffff


	//   ....[4]....
        /*0aa0*/ 	.word	0xffffffff


	//   ....[5]....
        /*0aa4*/ 	.word	0xffffffff


	//   ....[6]....
        /*0aa8*/ 	.word	0xffffffff


	//   ....[7]....
        /*0aac*/ 	.word	0xffffffff


	//   ....[8]....
        /*0ab0*/ 	.word	0xffffffff


	//   ....[9]....
        /*0ab4*/ 	.word	0xffffffff


	//----- nvinfo : EIATTR_COOP_GROUP_INSTR_OFFSETS
	.align		4
.L_1915:
        /*0ab8*/ 	.byte	0x04, 0x28
        /*0aba*/ 	.short	(.L_1917 - .L_1916)


	//   ....[0]....
.L_1916:
        /*0abc*/ 	.word	0x00008ff0


	//   ....[1]....
        /*0ac0*/ 	.word	0x00009000


	//   ....[2]....
        /*0ac4*/ 	.word	0x00009040


	//   ....[3]....
        /*0ac8*/ 	.word	0x00009050


	//   ....[4]....
        /*0acc*/ 	.word	0x00009090


	//   ....[5]....
        /*0ad0*/ 	.word	0x000090a0


	//   ....[6]....
        /*0ad4*/ 	.word	0x000090f0


	//   ....[7]....
        /*0ad8*/ 	.word	0x00009100


	//   ....[8]....
        /*0adc*/ 	.word	0x00009150


	//   ....[9]....
        /*0ae0*/ 	.word	0x00009160


	//----- nvinfo : EIATTR_EXIT_INSTR_OFFSETS
	.align		4
.L_1917:
        /*0ae4*/ 	.byte	0x04, 0x1c
        /*0ae6*/ 	.short	(.L_1919 - .L_1918)


	//   ....[0]....
.L_1918:
        /*0ae8*/ 	.word	0x00000090


	//   ....[1]....
        /*0aec*/ 	.word	0x0000b4f0


	//----- nvinfo : EIATTR_MAX_THREADS
	.align		4
.L_1919:
        /*0af0*/ 	.byte	0x04, 0x05
        /*0af2*/ 	.short	(.L_1921 - .L_1920)
.L_1920:
        /*0af4*/ 	.word	0x00000280
        /*0af8*/ 	.word	0x00000001
        /*0afc*/ 	.word	0x00000001


	//----- nvinfo : EIATTR_CRS_STACK_SIZE
	.align		4
.L_1921:
        /*0b00*/ 	.byte	0x04, 0x1e
        /*0b02*/ 	.short	(.L_1923 - .L_1922)
.L_1922:
        /*0b04*/ 	.word	0x00000000


	//----- nvinfo : EIATTR_CBANK_PARAM_SIZE
	.align		4
.L_1923:
        /*0b08*/ 	.byte	0x03, 0x19
        /*0b0a*/ 	.short	0x00a0


	//----- nvinfo : EIATTR_PARAM_CBANK
	.align		4
        /*0b0c*/ 	.byte	0x04, 0x0a
        /*0b0e*/ 	.short	(.L_1925 - .L_1924)
	.align		4
.L_1924:
        /*0b10*/ 	.word	index@(.nv.constant0._Z35group_norm_nhwc_fwd_one_pass_kernelI11Fp32IOFp16WLi512ELi160ELi640EEv26Group_norm_nhwc_fwd_params)
        /*0b14*/ 	.short	0x0210
        /*0b16*/ 	.short	0x00a0


	//----- nvinfo : EIATTR_SW_WAR
	.align		4
.L_1925:
        /*0b18*/ 	.byte	0x04, 0x36
        /*0b1a*/ 	.short	(.L_1927 - .L_1926)
.L_1926:
        /*0b1c*/ 	.word	0x00000008
.L_1927:


//--------------------- .nv.callgraph             --------------------------
	.section	.nv.callgraph,"",@"SHT_CUDA_CALLGRAPH"
	.align	4
	.sectionentsize	8
	.align		4
        /*0000*/ 	.word	0x00000000
	.align		4
        /*0004*/ 	.word	0xffffffff
	.align		4
        /*0008*/ 	.word	0x00000000
	.align		4
        /*000c*/ 	.word	0xfffffffe
	.align		4
        /*0010*/ 	.word	0x00000000
	.align		4
        /*0014*/ 	.word	0xfffffffd
	.align		4
        /*0018*/ 	.word	0x00000000
	.align		4
        /*001c*/ 	.word	0xfffffffc


//--------------------- .nv.constant4             --------------------------
	.section	.nv.constant4,"a",@progbits
	.align	8
	.align		8
.nv.constant4:
        /*0000*/ 	.dword	_ZN62_INTERNAL_fe989378_31_group_norm_nhwc_one_pass_160_cu_f4b18ab14cuda3std3__45__cpo5beginE
	.align		8
        /*0008*/ 	.dword	_ZN62_INTERNAL_fe989378_31_group_norm_nhwc_one_pass_160_cu_f4b18ab14cuda3std3__45__cpo3endE
	.align		8
        /*0010*/ 	.dword	_ZN62_INTERNAL_fe989378_31_group_norm_nhwc_one_pass_160_cu_f4b18ab14cuda3std3__45__cpo6cbeginE
	.align		8
        /*0018*/ 	.dword	_ZN62_INTERNAL_fe989378_31_group_norm_nhwc_one_pass_160_cu_f4b18ab14cuda3std3__45__cpo4cendE
	.align		8
        /*0020*/ 	.dword	_ZN62_INTERNAL_fe989378_31_group_norm_nhwc_one_pass_160_cu_f4b18ab14cuda3std3__45__cpo6rbeginE
	.align		8
        /*0028*/ 	.dword	_ZN62_INTERNAL_fe989378_31_group_norm_nhwc_one_pass_160_cu_f4b18ab14cuda3std3__45__cpo4rendE
	.align		8
        /*0030*/ 	.dword	_ZN62_INTERNAL_fe989378_31_group_norm_nhwc_one_pass_160_cu_f4b18ab14cuda3std3__45__cpo7crbeginE
	.align		8
        /*0038*/ 	.dword	_ZN62_INTERNAL_fe989378_31_group_norm_nhwc_one_pass_160_cu_f4b18ab14cuda3std3__45__cpo5crendE
	.align		8
        /*0040*/ 	.dword	_ZN62_INTERNAL_fe989378_31_group_norm_nhwc_one_pass_160_cu_f4b18ab14cuda3std3__464_GLOBAL__N__fe989378_31_group_norm_nhwc_one_pass_160_cu_f4b18ab16ignoreE
	.align		8
        /*0048*/ 	.dword	_ZN62_INTERNAL_fe989378_31_group_norm_nhwc_one_pass_160_cu_f4b18ab14cuda3std3__419piecewise_constructE
	.align		8
        /*0050*/ 	.dword	_ZN62_INTERNAL_fe989378_31_group_norm_nhwc_one_pass_160_cu_f4b18ab14cuda3std3__48in_placeE
	.align		8
        /*0058*/ 	.dword	_ZN62_INTERNAL_fe989378_31_group_norm_nhwc_one_pass_160_cu_f4b18ab14cuda3std3__420unreachable_sentinelE
	.align		8
        /*0060*/ 	.dword	_ZN62_INTERNAL_fe989378_31_group_norm_nhwc_one_pass_160_cu_f4b18ab14cuda3std3__47nulloptE
	.align		8
        /*0068*/ 	.dword	_ZN62_INTERNAL_fe989378_31_group_norm_nhwc_one_pass_160_cu_f4b18ab14cuda3std3__48unexpectE
	.align		8
        /*0070*/ 	.dword	_ZN62_INTERNAL_fe989378_31_group_norm_nhwc_one_pass_160_cu_f4b18ab14cuda3std6ranges3__45__cpo4swapE
	.align		8
        /*0078*/ 	.dword	_ZN62_INTERNAL_fe989378_31_group_norm_nhwc_one_pass_160_cu_f4b18ab14cuda3std6ranges3__45__cpo9iter_moveE
	.align		8
        /*0080*/ 	.dword	_ZN62_INTERNAL_fe989378_31_group_norm_nhwc_one_pass_160_cu_f4b18ab14cuda3std6ranges3__45__cpo5beginE
	.align		8
        /*0088*/ 	.dword	_ZN62_INTERNAL_fe989378_31_group_norm_nhwc_one_pass_160_cu_f4b18ab14cuda3std6ranges3__45__cpo3endE
	.align		8
        /*0090*/ 	.dword	_ZN62_INTERNAL_fe989378_31_group_norm_nhwc_one_pass_160_cu_f4b18ab14cuda3std6ranges3__45__cpo6cbeginE
	.align		8
        /*0098*/ 	.dword	_ZN62_INTERNAL_fe989378_31_group_norm_nhwc_one_pass_160_cu_f4b18ab14cuda3std6ranges3__45__cpo4cendE
	.align		8
        /*00a0*/ 	.dword	_ZN62_INTERNAL_fe989378_31_group_norm_nhwc_one_pass_160_cu_f4b18ab14cuda3std6ranges3__45__cpo7advanceE
	.align		8
        /*00a8*/ 	.dword	_ZN62_INTERNAL_fe989378_31_group_norm_nhwc_one_pass_160_cu_f4b18ab14cuda3std6ranges3__45__cpo9iter_swapE
	.align		8
        /*00b0*/ 	.dword	_ZN62_INTERNAL_fe989378_31_group_norm_nhwc_one_pass_160_cu_f4b18ab14cuda3std6ranges3__45__cpo4nextE
	.align		8
        /*00b8*/ 	.dword	_ZN62_INTERNAL_fe989378_31_group_norm_nhwc_one_pass_160_cu_f4b18ab14cuda3std6ranges3__45__cpo4prevE
	.align		8
        /*00c0*/ 	.dword	_ZN62_INTERNAL_fe989378_31_group_norm_nhwc_one_pass_160_cu_f4b18ab14cuda3std6ranges3__45__cpo4dataE
	.align		8
        /*00c8*/ 	.dword	_ZN62_INTERNAL_fe989378_31_group_norm_nhwc_one_pass_160_cu_f4b18ab14cuda3std6ranges3__45__cpo5cdataE
	.align		8
        /*00d0*/ 	.dword	_ZN62_INTERNAL_fe989378_31_group_norm_nhwc_one_pass_160_cu_f4b18ab14cuda3std6ranges3__45__cpo4sizeE
	.align		8
        /*00d8*/ 	.dword	_ZN62_INTERNAL_fe989378_31_group_norm_nhwc_one_pass_160_cu_f4b18ab14cuda3std6ranges3__45__cpo5ssizeE
	.align		8
        /*00e0*/ 	.dword	_ZN62_INTERNAL_fe989378_31_group_norm_nhwc_one_pass_160_cu_f4b18ab14cuda3std6ranges3__45__cpo8distanceE
	.align		8
        /*00e8*/ 	.dword	_ZN62_INTERNAL_fe989378_31_group_norm_nhwc_one_pass_160_cu_f4b18ab16thrust23THRUST_300001_SM_900_NS6system6detail10sequential3seqE
	.align		8
        /*00f0*/ 	.dword	_ZN62_INTERNAL_fe989378_31_group_norm_nhwc_one_pass_160_cu_f4b18ab16thrust23THRUST_300001_SM_900_NS12placeholders2_1E
	.align		8
        /*00f8*/ 	.dword	_ZN62_INTERNAL_fe989378_31_group_norm_nhwc_one_pass_160_cu_f4b18ab16thrust23THRUST_300001_SM_900_NS12placeholders2_2E
	.align		8
        /*0100*/ 	.dword	_ZN62_INTERNAL_fe989378_31_group_norm_nhwc_one_pass_160_cu_f4b18ab16thrust23THRUST_300001_SM_900_NS12placeholders2_3E
	.align		8
        /*0108*/ 	.dword	_ZN62_INTERNAL_fe989378_31_group_norm_nhwc_one_pass_160_cu_f4b18ab16thrust23THRUST_300001_SM_900_NS12placeholders2_4E
	.align		8
        /*0110*/ 	.dword	_ZN62_INTERNAL_fe989378_31_group_norm_nhwc_one_pass_160_cu_f4b18ab16thrust23THRUST_300001_SM_900_NS12placeholders2_5E
	.align		8
        /*0118*/ 	.dword	_ZN62_INTERNAL_fe989378_31_group_norm_nhwc_one_pass_160_cu_f4b18ab16thrust23THRUST_300001_SM_900_NS12placeholders2_6E
	.align		8
        /*0120*/ 	.dword	_ZN62_INTERNAL_fe989378_31_group_norm_nhwc_one_pass_160_cu_f4b18ab16thrust23THRUST_300001_SM_900_NS12placeholders2_7E
	.align		8
        /*0128*/ 	.dword	_ZN62_INTERNAL_fe989378_31_group_norm_nhwc_one_pass_160_cu_f4b18ab16thrust23THRUST_300001_SM_900_NS12placeholders2_8E
	.align		8
        /*0130*/ 	.dword	_ZN62_INTERNAL_fe989378_31_group_norm_nhwc_one_pass_160_cu_f4b18ab16thrust23THRUST_300001_SM_900_NS12placeholders2_9E
	.align		8
        /*0138*/ 	.dword	_ZN62_INTERNAL_fe989378_31_group_norm_nhwc_one_pass_160_cu_f4b18ab16thrust23THRUST_300001_SM_900_NS12placeholders3_10E


//--------------------- .text._ZN3cub17CUB_300001_SM_9006detail11EmptyKernelIvEEvv --------------------------
	.section	.text._ZN3cub17CUB_300001_SM_9006detail11EmptyKernelIvEEvv,"ax",@progbits
	.align	128
        .global         _ZN3cub17CUB_300001_SM_9006detail11EmptyKernelIvEEvv
        .type           _ZN3cub17CUB_300001_SM_9006detail11EmptyKernelIvEEvv,@function
        .size           _ZN3cub17CUB_300001_SM_9006detail11EmptyKernelIvEEvv,(.L_x_5569 - _ZN3cub17CUB_300001_SM_9006detail11EmptyKernelIvEEvv)
        .other          _ZN3cub17CUB_300001_SM_9006detail11EmptyKernelIvEEvv,@"STO_CUDA_ENTRY STV_DEFAULT"
_ZN3cub17CUB_300001_SM_9006detail11EmptyKernelIvEEvv:
.text._ZN3cub17CUB_300001_SM_9006detail11EmptyKernelIvEEvv:
[----:B------:R-:W-:Y:S01]  /*0000*/  LDC R1, c[0x0][0x28] ;  /* 0x00000a00ff017b82 */ /* 0x000fe20000000800 */
[----:B------:R-:W-:Y:S05]  /*0010*/  EXIT ;  /* 0x000000000000794d */ /* 0x000fea0003800000 */
.L_x_0:
[----:B------:R-:W-:-:S00]  /*0020*/  BRA `(.L_x_0) ;  /* 0xfffffffc00fc7947 */ /* 0x000fc0000383ffff */
[----:B------:R-:W-:-:S00]  /*0030*/  NOP ;  /* 0x0000000000007918 */ /* 0x000fc00000000000 */
        /* <DEDUP_REMOVED lines=12> */
.L_x_5569:


//--------------------- .text._Z35group_norm_nhwc_bwd_one_pass_kernelI11Bf16IOFp32WLi64ELi160ELi640EEv26Group_norm_nhwc_bwd_params --------------------------
	.section	.text._Z35group_norm_nhwc_bwd_one_pass_kernelI11Bf16IOFp32WLi64ELi160ELi640EEv26Group_norm_nhwc_bwd_params,"ax",@progbits
	.align	128
        .global         _Z35group_norm_nhwc_bwd_one_pass_kernelI11Bf16IOFp32WLi64ELi160ELi640EEv26Group_norm_nhwc_bwd_params
        .type           _Z35group_norm_nhwc_bwd_one_pass_kernelI11Bf16IOFp32WLi64ELi160ELi640EEv26Group_norm_nhwc_bwd_params,@function
        .size           _Z35group_norm_nhwc_bwd_one_pass_kernelI11Bf16IOFp32WLi64ELi160ELi640EEv26Group_norm_nhwc_bwd_params,(.L_x_5570 - _Z35group_norm_nhwc_bwd_one_pass_kernelI11Bf16IOFp32WLi64ELi160ELi640EEv26Group_norm_nhwc_bwd_params)
        .other          _Z35group_norm_nhwc_bwd_one_pass_kernelI11Bf16IOFp32WLi64ELi160ELi640EEv26Group_norm_nhwc_bwd_params,@"STO_CUDA_ENTRY STV_DEFAULT"
_Z35group_norm_nhwc_bwd_one_pass_kernelI11Bf16IOFp32WLi64ELi160ELi640EEv26Group_norm_nhwc_bwd_params:
.text._Z35group_norm_nhwc_bwd_one_pass_kernelI11Bf16IOFp32WLi64ELi160ELi640EEv26Group_norm_nhwc_bwd_params:
[----:B------:R-:W-:Y:S01]  /*0000*/  LDC R1, c[0x0][0x28] ;  /* 0x00000a00ff017b82 */ /* 0x000fe20000000800 */
[----:B------:R-:W0:Y:S01]  /*0010*/  S2R R80, SR_CTAID.Y ;  /* 0x0000000000507919 */ /* 0x000e220000002600 */
[----:B------:R-:W-:Y:S01]  /*0020*/  ULDC UR4, c[0x0][0x2a0] ;  /* 0x0000a80000047ab9 */ /* 0x000fe20000000800 */
[----:B------:R-:W-:Y:S01]  /*0030*/  ULDC UR5, c[0x0][0x270] ;  /* 0x00009c0000057ab9 */ /* 0x000fe20000000800 */
[----:B------:R-:W-:Y:S01]  /*0040*/  ULDC.64 UR8, c[0x0][0x208] ;  /* 0x0000820000087ab9 */ /* 0x000fe20000000a00 */
[----:B------:R-:W-:Y:S01]  /*0050*/  UIMAD UR4, UR4, UR5, URZ ;  /* 0x00000005040472a4 */ /* 0x000fe2000f8e023f */
[----:B------:R-:W1:Y:S05]  /*0060*/  S2R R81, SR_TID.X ;  /* 0x0000000000517919 */ /* 0x000e6a0000002100 */
[----:B0-----:R-:W-:-:S13]  /*0070*/  ISETP.GE.AND P0, PT, R80, UR4, PT ;  /* 0x0000000450007c0c */ /* 0x001fda000bf06270 */
[----:B-1----:R-:W-:Y:S05]  /*0080*/  @P0 BRA `(.L_x_1) ;  /* 0x0000005800f00947 */ /* 0x002fea0003800000 */
[----:B------:R-:W0:Y:S01]  /*0090*/  LDC.64 R10, c[0x0][0x288] ;  /* 0x0000a200ff0a7b82 */ /* 0x000e220000000a00 */
[----:B------:R-:W-:Y:S01]  /*00a0*/  IMAD.WIDE.U32 R2, R81, -0x33333333, RZ ;  /* 0xcccccccd51027825 */ /* 0x000fe200078e00ff */
[----:B------:R-:W1:Y:S01]  /*00b0*/  S2R R14, SR_LANEID ;  /* 0x00000000000e7919 */ /* 0x000e620000000000 */
[----:B------:R-:W-:Y:S01]  /*00c0*/  SHF.R.S32.HI R0, RZ, 0x1f, R81 ;  /* 0x0000001fff007819 */ /* 0x000fe20000011451 */
[----:B------:R-:W-:Y:S01]  /*00d0*/  ULDC.64 UR10, c[0x0][0x290] ;  /* 0x0000a400000a7ab9 */ /* 0x000fe20000000a00 */
[----:B------:R-:W-:Y:S01]  /*00e0*/  UMOV UR5, 0x400 ;  /* 0x0000040000057882 */ /* 0x000fe20000000000 */
[----:B------:R-:W-:Y:S01]  /*00f0*/  SHF.R.U32.HI R2, RZ, 0x6, R3 ;  /* 0x00000006ff027819 */ /* 0x000fe20000011603 */
[----:B------:R-:W-:Y:S01]  /*0100*/  HFMA2.MMA R71, -RZ, RZ, 0, 0 ;  /* 0x00000000ff477435 */ /* 0x000fe200000001ff */
[----:B------:R-:W2:Y:S01]  /*0110*/  S2UR UR7, SR_CTAID.X ;  /* 0x00000000000779c3 */ /* 0x000ea20000002500 */
[----:B------:R-:W-:Y:S02]  /*0120*/  LEA.HI R0, R0, R81, RZ, 0x5 ;  /* 0x0000005100007211 */ /* 0x000fe400078f28ff */
[----:B------:R-:W-:-:S02]  /*0130*/  IMAD R82, R2, -0x50, R81 ;  /* 0xffffffb002527824 */ /* 0x000fc400078e0251 */
[----:B------:R-:W-:-:S03]  /*0140*/  SHF.R.S32.HI R0, RZ, 0x5, R0 ;  /* 0x00000005ff007819 */ /* 0x000fc60000011400 */
[----:B------:R-:W2:Y:S01]  /*0150*/  LDC R79, c[0x0][0x2ac] ;  /* 0x0000ab00ff4f7b82 */ /* 0x000ea20000000800 */
[----:B------:R-:W-:-:S07]  /*0160*/  SHF.L.U32 R82, R82, 0x1, RZ ;  /* 0x0000000152527819 */ /* 0x000fce00000006ff */
[----:B------:R-:W3:Y:S01]  /*0170*/  S2UR UR6, SR_CgaCtaId ;  /* 0x00000000000679c3 */ /* 0x000ee20000008800 */
[----:B0-----:R-:W-:Y:S01]  /*0180*/  IMAD.WIDE.U32 R4, R10, 0x3, RZ ;  /* 0x000000030a047825 */ /* 0x001fe200078e00ff */
[C---:B------:R-:W-:Y:S02]  /*0190*/  LEA R7, R11.reuse, R11, 0x1 ;  /* 0x0000000b0b077211 */ /* 0x040fe400078e08ff */
[----:B------:R-:W-:Y:S02]  /*01a0*/  LEA.HI R10, P0, R11, R10, RZ, 0x1 ;  /* 0x0000000a0b0a7211 */ /* 0x000fe400078108ff */
[----:B------:R-:W-:Y:S02]  /*01b0*/  IADD3 R3, R5, R7, RZ ;  /* 0x0000000705037210 */ /* 0x000fe40007ffe0ff */
[----:B------:R-:W-:Y:S02]  /*01c0*/  IADD3.X R5, RZ, R11, RZ, P0, !PT ;  /* 0x0000000bff057210 */ /* 0x000fe400007fe4ff */
[----:B------:R-:W-:-:S02]  /*01d0*/  LEA.HI R8, P2, R3, R4, RZ, 0x1 ;  /* 0x0000000403087211 */ /* 0x000fc400078508ff */
[--C-:B------:R-:W-:Y:S02]  /*01e0*/  SHF.R.S64 R10, R10, 0x1, R5.reuse ;  /* 0x000000010a0a7819 */ /* 0x100fe40000001005 */
[----:B------:R-:W-:Y:S01]  /*01f0*/  IADD3.X R3, RZ, R3, RZ, P2, !PT ;  /* 0x00000003ff037210 */ /* 0x000fe200017fe4ff */
[----:B--2---:R-:W-:Y:S01]  /*0200*/  IMAD R79, R79, UR7, R2 ;  /* 0x000000074f4f7c24 */ /* 0x004fe2000f8e0202 */
[----:B------:R-:W-:Y:S02]  /*0210*/  SHF.R.S32.HI R5, RZ, 0x1, R5 ;  /* 0x00000001ff057819 */ /* 0x000fe40000011405 */
[----:B------:R-:W-:Y:S02]  /*0220*/  SHF.R.S64 R8, R8, 0x1, R3 ;  /* 0x0000000108087819 */ /* 0x000fe40000001003 */
[----:B------:R-:W-:Y:S01]  /*0230*/  ISETP.GE.U32.AND P1, PT, R79, UR10, PT ;  /* 0x0000000a4f007c0c */ /* 0x000fe2000bf26070 */
[----:B------:R-:W-:Y:S01]  /*0240*/  ULDC.U8 UR10, c[0x0][0x2a4] ;  /* 0x0000a900000a7ab9 */ /* 0x000fe20000000000 */
[----:B------:R-:W-:Y:S01]  /*0250*/  SHF.R.S32.HI R55, RZ, 0x1f, R79 ;  /* 0x0000001fff377819 */ /* 0x000fe2000001144f */
[----:B---3--:R-:W-:Y:S01]  /*0260*/  ULEA UR5, UR6, UR5, 0x18 ;  /* 0x0000000506057291 */ /* 0x008fe2000f8ec03f */
[----:B------:R-:W-:-:S02]  /*0270*/  SHF.R.S32.HI R3, RZ, 0x1, R3 ;  /* 0x00000001ff037819 */ /* 0x000fc40000011403 */
[----:B------:R-:W-:Y:S02]  /*0280*/  ISETP.GE.AND.EX P1, PT, R55, UR11, PT, P1 ;  /* 0x0000000b37007c0c */ /* 0x000fe4000bf26310 */
[C---:B------:R-:W-:Y:S02]  /*0290*/  IADD3 R78, R79.reuse, 0x8, RZ ;  /* 0x000000084f4e7810 */ /* 0x040fe40007ffe0ff */
[----:B------:R-:W-:Y:S02]  /*02a0*/  LEA R12, R0, UR5, 0x3 ;  /* 0x00000005000c7c11 */ /* 0x000fe4000f8e18ff */
[C---:B------:R-:W-:Y:S02]  /*02b0*/  IADD3 R77, R79.reuse, 0x10, RZ ;  /* 0x000000104f4d7810 */ /* 0x040fe40007ffe0ff */
[C---:B------:R-:W-:Y:S02]  /*02c0*/  IADD3 R76, R79.reuse, 0x18, RZ ;  /* 0x000000184f4c7810 */ /* 0x040fe40007ffe0ff */
[----:B------:R-:W-:-:S02]  /*02d0*/  IADD3 R75, R79, 0x20, RZ ;  /* 0x000000204f4b7810 */ /* 0x000fc40007ffe0ff */
[----:B------:R-:W-:Y:S02]  /*02e0*/  IADD3 R74, R79, 0x28, RZ ;  /* 0x000000284f4a7810 */ /* 0x000fe40007ffe0ff */
[----:B------:R-:W-:Y:S02]  /*02f0*/  ISETP.LT.U32.AND P1, PT, R81, 0x280, !P1 ;  /* 0x000002805100780c */ /* 0x000fe40004f21070 */
[C---:B------:R-:W-:Y:S02]  /*0300*/  IADD3 R73, R79.reuse, 0x30, RZ ;  /* 0x000000304f497810 */ /* 0x040fe40007ffe0ff */
[----:B------:R-:W-:Y:S02]  /*0310*/  IADD3 R72, R79, 0x38, RZ ;  /* 0x000000384f487810 */ /* 0x000fe40007ffe0ff */
[----:B------:R-:W-:Y:S02]  /*0320*/  SHF.L.U64.HI R6, R10, 0x2, R5 ;  /* 0x000000020a067819 */ /* 0x000fe40000010205 */
[----:B-1----:R-:W-:-:S07]  /*0330*/  SHF.L.U64.HI R4, R8, 0x2, R3 ;  /* 0x0000000208047819 */ /* 0x002fce0000010203 */
.L_x_52:
[----:B------:R-:W0:Y:S01]  /*0340*/  LDC R9, c[0x0][0x2a0] ;  /* 0x0000a800ff097b82 */ /* 0x000e220000000800 */
[----:B------:R-:W-:Y:S01]  /*0350*/  ISETP.GE.AND P5, PT, R80, RZ, PT ;  /* 0x000000ff5000720c */ /* 0x000fe20003fa6270 */
[----:B------:R-:W-:Y:S01]  /*0360*/  ULDC.64 UR14, c[0x0][0x290] ;  /* 0x0000a400000e7ab9 */ /* 0x000fe20000000a00 */
[----:B------:R-:W-:Y:S01]  /*0370*/  SHF.R.S32.HI R15, RZ, 0x1f, R78 ;  /* 0x0000001fff0f7819 */ /* 0x000fe2000001144e */
[----:B------:R-:W-:Y:S01]  /*0380*/  ULDC.64 UR12, c[0x0][0x298] ;  /* 0x0000a600000c7ab9 */ /* 0x000fe20000000a00 */
[----:B------:R-:W-:Y:S02]  /*0390*/  SHF.R.S32.HI R13, RZ, 0x1f, R77 ;  /* 0x0000001fff0d7819 */ /* 0x000fe4000001144d */
[----:B------:R-:W-:Y:S02]  /*03a0*/  CS2R R68, SRZ ;  /* 0x0000000000447805 */ /* 0x000fe4000001ff00 */
[----:B------:R-:W-:Y:S01]  /*03b0*/  SHF.R.S32.HI R11, RZ, 0x1f, R76 ;  /* 0x0000001fff0b7819 */ /* 0x000fe2000001144c */
[----:B------:R-:W1:Y:S08]  /*03c0*/  @P1 LDC.64 R18, c[0x0][0x288] ;  /* 0x0000a200ff121b82 */ /* 0x000e700000000a00 */
[----:B------:R-:W2:Y:S01]  /*03d0*/  @P1 LDC.64 R20, c[0x0][0x230] ;  /* 0x00008c00ff141b82 */ /* 0x000ea20000000a00 */
[----:B0-----:R-:W-:-:S07]  /*03e0*/  IABS R5, R9 ;  /* 0x0000000900057213 */ /* 0x001fce0000000000 */
[----:B------:R-:W0:Y:S01]  /*03f0*/  @P1 LDC.64 R24, c[0x0][0x228] ;  /* 0x00008a00ff181b82 */ /* 0x000e220000000a00 */
[----:B------:R-:W3:Y:S08]  /*0400*/  I2F.RP R0, R5 ;  /* 0x0000000500007306 */ /* 0x000ef00000209400 */
[----:B---3--:R-:W3:Y:S02]  /*0410*/  MUFU.RCP R0, R0 ;  /* 0x0000000000007308 */ /* 0x008ee40000001000 */
[----:B---3--:R-:W-:-:S06]  /*0420*/  IADD3 R2, R0, 0xffffffe, RZ ;  /* 0x0ffffffe00027810 */ /* 0x008fcc0007ffe0ff */
[----:B------:R3:W4:Y:S02]  /*0430*/  F2I.FTZ.U32.TRUNC.NTZ R3, R2 ;  /* 0x0000000200037305 */ /* 0x000724000021f000 */
[----:B---3--:R-:W-:Y:S02]  /*0440*/  MOV R2, RZ ;  /* 0x000000ff00027202 */ /* 0x008fe40000000f00 */
[----:B----4-:R-:W-:-:S05]  /*0450*/  IADD3 R16, RZ, -R3, RZ ;  /* 0x80000003ff107210 */ /* 0x010fca0007ffe0ff */
[----:B------:R-:W-:Y:S01]  /*0460*/  IMAD R7, R16, R5, RZ ;  /* 0x0000000510077224 */ /* 0x000fe200078e02ff */
[----:B------:R-:W-:-:S03]  /*0470*/  IABS R16, R80 ;  /* 0x0000005000107213 */ /* 0x000fc60000000000 */
[----:B------:R-:W-:Y:S01]  /*0480*/  IMAD.HI.U32 R3, R3, R7, R2 ;  /* 0x0000000703037227 */ /* 0x000fe200078e0002 */
[----:B------:R-:W-:-:S04]  /*0490*/  LOP3.LUT R2, R80, R9, RZ, 0x3c, !PT ;  /* 0x0000000950027212 */ /* 0x000fc800078e3cff */
[----:B------:R-:W-:Y:S01]  /*04a0*/  ISETP.GE.AND P2, PT, R2, RZ, PT ;  /* 0x000000ff0200720c */ /* 0x000fe20003f46270 */
[----:B------:R-:W-:Y:S01]  /*04b0*/  IMAD.HI.U32 R3, R3, R16, RZ ;  /* 0x0000001003037227 */ /* 0x000fe200078e00ff */
[----:B------:R-:W-:-:S04]  /*04c0*/  SHF.R.S32.HI R2, RZ, 0x1f, R82 ;  /* 0x0000001fff027819 */ /* 0x000fc80000011452 */
[----:B------:R-:W-:-:S05]  /*04d0*/  IADD3 R0, -R3, RZ, RZ ;  /* 0x000000ff03007210 */ /* 0x000fca0007ffe1ff */
[----:B------:R-:W-:-:S05]  /*04e0*/  IMAD R0, R5, R0, R16 ;  /* 0x0000000005007224 */ /* 0x000fca00078e0210 */
[----:B------:R-:W-:-:S13]  /*04f0*/  ISETP.GT.U32.AND P0, PT, R5, R0, PT ;  /* 0x000000000500720c */ /* 0x000fda0003f04070 */
[-C--:B------:R-:W-:Y:S02]  /*0500*/  @!P0 IADD3 R0, R0, -R5.reuse, RZ ;  /* 0x8000000500008210 */ /* 0x080fe40007ffe0ff */
[----:B------:R-:W-:Y:S02]  /*0510*/  @!P0 IADD3 R3, R3, 0x1, RZ ;  /* 0x0000000103038810 */ /* 0x000fe40007ffe0ff */
[CC--:B------:R-:W-:Y:S02]  /*0520*/  ISETP.GE.U32.AND P4, PT, R0.reuse, R5.reuse, PT ;  /* 0x000000050000720c */ /* 0x0c0fe40003f86070 */
[----:B------:R-:W-:Y:S02]  /*0530*/  ISETP.GT.U32.AND P3, PT, R5, R0, PT ;  /* 0x000000000500720c */ /* 0x000fe40003f64070 */
[----:B------:R-:W-:Y:S02]  /*0540*/  IADD3 R5, R0, -R5, RZ ;  /* 0x8000000500057210 */ /* 0x000fe40007ffe0ff */
[----:B------:R-:W-:-:S02]  /*0550*/  ISETP.NE.AND P0, PT, R9, RZ, PT ;  /* 0x000000ff0900720c */ /* 0x000fc40003f05270 */
[----:B------:R-:W-:Y:S02]  /*0560*/  SEL R0, R5, R0, !P3 ;  /* 0x0000000005007207 */ /* 0x000fe40005800000 */
[----:B------:R-:W-:Y:S02]  /*0570*/  ISETP.GE.U32.AND P3, PT, R78, UR14, PT ;  /* 0x0000000e4e007c0c */ /* 0x000fe4000bf66070 */
[----:B------:R-:W-:Y:S02]  /*0580*/  LOP3.LUT R5, RZ, R9, RZ, 0x33, !PT ;  /* 0x00000009ff057212 */ /* 0x000fe400078e33ff */
[----:B------:R-:W-:Y:S02]  /*0590*/  @!P5 IADD3 R0, -R0, RZ, RZ ;  /* 0x000000ff0000d210 */ /* 0x000fe40007ffe1ff */
[----:B------:R-:W-:Y:S02]  /*05a0*/  @P4 IADD3 R3, R3, 0x1, RZ ;  /* 0x0000000103034810 */ /* 0x000fe40007ffe0ff */
[----:B------:R-:W-:-:S02]  /*05b0*/  ISETP.GE.AND.EX P3, PT, R15, UR15, PT, P3 ;  /* 0x0000000f0f007c0c */ /* 0x000fc4000bf66330 */
[----:B------:R-:W-:Y:S02]  /*05c0*/  SEL R88, R5, R0, !P0 ;  /* 0x0000000005587207 */ /* 0x000fe40004000000 */
[----:B------:R-:W-:Y:S02]  /*05d0*/  @!P2 IADD3 R3, -R3, RZ, RZ ;  /* 0x000000ff0303a210 */ /* 0x000fe40007ffe1ff */
[----:B------:R-:W-:Y:S01]  /*05e0*/  ISETP.GT.U32.OR P3, PT, R81, 0x27f, P3 ;  /* 0x0000027f5100780c */ /* 0x000fe20001f64470 */
[----:B------:R-:W-:Y:S01]  /*05f0*/  IMAD R35, R88, 0xa0, RZ ;  /* 0x000000a058237824 */ /* 0x000fe200078e02ff */
[----:B------:R-:W-:Y:S02]  /*0600*/  SEL R3, R5, R3, !P0 ;  /* 0x0000000305037207 */ /* 0x000fe40004000000 */
[----:B------:R-:W-:Y:S02]  /*0610*/  ISETP.GE.U32.AND P4, PT, R77, UR14, PT ;  /* 0x0000000e4d007c0c */ /* 0x000fe4000bf86070 */
[----:B------:R-:W-:-:S02]  /*0620*/  IADD3 R84, P0, R82, R35, RZ ;  /* 0x0000002352547210 */ /* 0x000fc40007f1e0ff */
[----:B------:R-:W-:Y:S02]  /*0630*/  SHF.R.S32.HI R0, RZ, 0x1f, R3 ;  /* 0x0000001fff007819 */ /* 0x000fe40000011403 */
[----:B------:R-:W-:Y:S02]  /*0640*/  ISETP.GE.AND.EX P4, PT, R13, UR15, PT, P4 ;  /* 0x0000000f0d007c0c */ /* 0x000fe4000bf86340 */
[----:B------:R-:W-:Y:S01]  /*0650*/  LEA.HI.X.SX32 R85, R35, R2, 0x1, P0 ;  /* 0x0000000223557211 */ /* 0x000fe200000f0eff */
[----:B------:R-:W-:Y:S01]  /*0660*/  IMAD R0, R0, UR12, RZ ;  /* 0x0000000c00007c24 */ /* 0x000fe2000f8e02ff */
[----:B------:R-:W3:Y:S01]  /*0670*/  @!P3 LDC.64 R16, c[0x0][0x288] ;  /* 0x0000a200ff10bb82 */ /* 0x000ee20000000a00 */
[----:B------:R-:W-:Y:S02]  /*0680*/  ISETP.GT.U32.OR P4, PT, R81, 0x27f, P4 ;  /* 0x0000027f5100780c */ /* 0x000fe40002784470 */
[C---:B------:R-:W-:Y:S01]  /*0690*/  IMAD R87, R3.reuse, UR13, R0 ;  /* 0x0000000d03577c24 */ /* 0x040fe2000f8e0200 */
[----:B------:R-:W-:Y:S01]  /*06a0*/  ISETP.GE.U32.AND P2, PT, R76, UR14, PT ;  /* 0x0000000e4c007c0c */ /* 0x000fe2000bf46070 */
[----:B------:R-:W-:-:S03]  /*06b0*/  IMAD.WIDE.U32 R84, R3, UR12, R84 ;  /* 0x0000000c03547c25 */ /* 0x000fc6000f8e0054 */
[----:B------:R-:W-:Y:S01]  /*06c0*/  ISETP.GE.AND.EX P2, PT, R11, UR15, PT, P2 ;  /* 0x0000000f0b007c0c */ /* 0x000fe2000bf46320 */
[----:B-1----:R-:W-:Y:S01]  /*06d0*/  @P1 IMAD R0, R55, R18, RZ ;  /* 0x0000001237001224 */ /* 0x002fe200078e02ff */
[----:B------:R-:W-:Y:S01]  /*06e0*/  IADD3 R87, R85, R87, RZ ;  /* 0x0000005755577210 */ /* 0x000fe20007ffe0ff */
[----:B------:R-:W1:Y:S01]  /*06f0*/  @!P3 LDC.64 R22, c[0x0][0x230] ;  /* 0x00008c00ff16bb82 */ /* 0x000e620000000a00 */
[-C--:B------:R-:W-:Y:S01]  /*0700*/  @P1 MOV R86, R84.reuse ;  /* 0x0000005400561202 */ /* 0x080fe20000000f00 */
[C---:B------:R-:W-:Y:S01]  /*0710*/  @P1 IMAD R7, R79.reuse, R19, R0 ;  /* 0x000000134f071224 */ /* 0x040fe200078e0200 */
[----:B------:R-:W-:Y:S02]  /*0720*/  @!P3 MOV R26, R84 ;  /* 0x00000054001ab202 */ /* 0x000fe40000000f00 */
[----:B------:R-:W-:Y:S01]  /*0730*/  @!P3 MOV R27, R87 ;  /* 0x00000057001bb202 */ /* 0x000fe20000000f00 */
[----:B------:R-:W-:Y:S02]  /*0740*/  @P1 IMAD.WIDE.U32 R18, R79, R18, R86 ;  /* 0x000000124f121225 */ /* 0x000fe400078e0056 */
[----:B------:R-:W4:Y:S03]  /*0750*/  @!P4 LDC.64 R2, c[0x0][0x288] ;  /* 0x0000a200ff02cb82 */ /* 0x000f260000000a00 */
[----:B------:R-:W-:-:S02]  /*0760*/  @P1 IADD3 R7, R19, R7, RZ ;  /* 0x0000000713071210 */ /* 0x000fc40007ffe0ff */
[----:B------:R-:W-:Y:S01]  /*0770*/  @P1 SHF.L.U32 R5, R18, 0x1, RZ ;  /* 0x0000000112051819 */ /* 0x000fe200000006ff */
[----:B---3--:R-:W-:Y:S01]  /*0780*/  @!P3 IMAD.WIDE.U32 R26, R78, R16, R26 ;  /* 0x000000104e1ab225 */ /* 0x008fe200078e001a */
[----:B------:R-:W-:Y:S02]  /*0790*/  @P1 SHF.L.U64.HI R0, R18, 0x1, R7 ;  /* 0x0000000112001819 */ /* 0x000fe40000010207 */
[----:B--2---:R-:W-:Y:S01]  /*07a0*/  @P1 IADD3 R18, P0, R5, R20, RZ ;  /* 0x0000001405121210 */ /* 0x004fe20007f1e0ff */
[----:B------:R-:W-:Y:S01]  /*07b0*/  @!P3 IMAD R7, R15, R16, RZ ;  /* 0x000000100f07b224 */ /* 0x000fe200078e02ff */
[----:B------:R-:W-:Y:S02]  /*07c0*/  ISETP.GT.U32.OR P2, PT, R81, 0x27f, P2 ;  /* 0x0000027f5100780c */ /* 0x000fe40001744470 */
[----:B------:R-:W-:Y:S01]  /*07d0*/  @P1 IADD3.X R19, R0, R21, RZ, P0, !PT ;  /* 0x0000001500131210 */ /* 0x000fe200007fe4ff */
[----:B------:R-:W-:Y:S01]  /*07e0*/  @!P3 IMAD R7, R78, R17, R7 ;  /* 0x000000114e07b224 */ /* 0x000fe200078e0207 */
[----:B------:R-:W2:Y:S01]  /*07f0*/  @!P3 LDC.64 R20, c[0x0][0x228] ;  /* 0x00008a00ff14bb82 */ /* 0x000ea20000000a00 */
[----:B0-----:R-:W-:-:S02]  /*0800*/  @P1 IADD3 R24, P5, R5, R24, RZ ;  /* 0x0000001805181210 */ /* 0x001fc40007fbe0ff */
[----:B------:R0:W5:Y:S01]  /*0810*/  @P1 LDG.E R69, desc[UR8][R18.64] ;  /* 0x0000000812451981 */ /* 0x000162000c1e1900 */
[----:B------:R-:W-:Y:S02]  /*0820*/  @!P3 IADD3 R7, R27, R7, RZ ;  /* 0x000000071b07b210 */ /* 0x000fe40007ffe0ff */
[----:B------:R-:W-:Y:S02]  /*0830*/  @P1 IADD3.X R25, R0, R25, RZ, P5, !PT ;  /* 0x0000001900191210 */ /* 0x000fe40002ffe4ff */
[----:B------:R-:W3:Y:S01]  /*0840*/  @!P4 LDC.64 R16, c[0x0][0x230] ;  /* 0x00008c00ff10cb82 */ /* 0x000ee20000000a00 */
[C---:B------:R-:W-:Y:S01]  /*0850*/  @!P3 SHF.L.U32 R5, R26.reuse, 0x1, RZ ;  /* 0x000000011a05b819 */ /* 0x040fe200000006ff */
[----:B----4-:R-:W-:Y:S01]  /*0860*/  @!P4 IMAD R28, R13, R2, RZ ;  /* 0x000000020d1cc224 */ /* 0x010fe200078e02ff */
[----:B------:R-:W-:Y:S02]  /*0870*/  @!P3 SHF.L.U64.HI R0, R26, 0x1, R7 ;  /* 0x000000011a00b819 */ /* 0x000fe40000010207 */
[----:B------:R-:W-:-:S02]  /*0880*/  CS2R R66, SRZ ;  /* 0x0000000000427805 */ /* 0x000fc4000001ff00 */
[----:B------:R-:W-:Y:S01]  /*0890*/  @!P4 MOV R26, R84 ;  /* 0x00000054001ac202 */ /* 0x000fe20000000f00 */
[C---:B------:R-:W-:Y:S01]  /*08a0*/  @!P4 IMAD R7, R77.reuse, R3, R28 ;  /* 0x000000034d07c224 */ /* 0x040fe200078e021c */
[----:B------:R-:W-:Y:S01]  /*08b0*/  @!P4 MOV R27, R87 ;  /* 0x00000057001bc202 */ /* 0x000fe20000000f00 */
[----:B0-----:R-:W0:Y:S01]  /*08c0*/  @!P2 LDC.64 R18, c[0x0][0x288] ;  /* 0x0000a200ff12ab82 */ /* 0x001e220000000a00 */
[----:B------:R-:W-:Y:S02]  /*08d0*/  SHF.R.S32.HI R9, RZ, 0x1f, R75 ;  /* 0x0000001fff097819 */ /* 0x000fe4000001144b */
[----:B------:R-:W-:Y:S01]  /*08e0*/  MOV R70, RZ ;  /* 0x000000ff00467202 */ /* 0x000fe20000000f00 */
[----:B------:R-:W-:Y:S01]  /*08f0*/  @!P4 IMAD.WIDE.U32 R26, R77, R2, R26 ;  /* 0x000000024d1ac225 */ /* 0x000fe200078e001a */
[----:B------:R-:W-:Y:S02]  /*0900*/  ISETP.GE.U32.AND P0, PT, R75, UR14, PT ;  /* 0x0000000e4b007c0c */ /* 0x000fe4000bf06070 */
[----:B------:R-:W-:-:S02]  /*0910*/  CS2R R64, SRZ ;  /* 0x0000000000407805 */ /* 0x000fc4000001ff00 */
[----:B-1----:R-:W-:Y:S01]  /*0920*/  @!P3 IADD3 R22, P6, R5, R22, RZ ;  /* 0x000000160516b210 */ /* 0x002fe20007fde0ff */
[----:B------:R-:W1:Y:S01]  /*0930*/  @!P4 LDC.64 R2, c[0x0][0x228] ;  /* 0x00008a00ff02cb82 */ /* 0x000e620000000a00 */
[----:B------:R-:W-:Y:S01]  /*0940*/  ISETP.GE.AND.EX P0, PT, R9, UR15, PT, P0 ;  /* 0x0000000f09007c0c */ /* 0x000fe2000bf06300 */
[----:B------:R-:W5:Y:S01]  /*0950*/  @P1 LDG.E R68, desc[UR8][R24.64] ;  /* 0x0000000818441981 */ /* 0x000f62000c1e1900 */
[----:B--2---:R-:W-:Y:S02]  /*0960*/  @!P3 IADD3 R20, P5, R5, R20, RZ ;  /* 0x000000140514b210 */ /* 0x004fe40007fbe0ff */
[----:B------:R-:W-:Y:S02]  /*0970*/  ISETP.GT.U32.OR P0, PT, R81, 0x27f, P0 ;  /* 0x0000027f5100780c */ /* 0x000fe40000704470 */
[----:B------:R-:W-:Y:S01]  /*0980*/  @!P4 IADD3 R7, R27, R7, RZ ;  /* 0x000000071b07c210 */ /* 0x000fe20007ffe0ff */
[----:B------:R-:W2:Y:S01]  /*0990*/  @!P2 LDC.64 R30, c[0x0][0x230] ;  /* 0x00008c00ff1eab82 */ /* 0x000ea20000000a00 */
[----:B------:R-:W-:-:S02]  /*09a0*/  @!P4 SHF.L.U32 R5, R26, 0x1, RZ ;  /* 0x000000011a05c819 */ /* 0x000fc400000006ff */
[C---:B------:R-:W-:Y:S02]  /*09b0*/  @!P3 IADD3.X R23, R0.reuse, R23, RZ, P6, !PT ;  /* 0x000000170017b210 */ /* 0x040fe400037fe4ff */
[----:B------:R-:W-:Y:S02]  /*09c0*/  @!P3 IADD3.X R21, R0, R21, RZ, P5, !PT ;  /* 0x000000150015b210 */ /* 0x000fe40002ffe4ff */
[----:B------:R-:W-:Y:S01]  /*09d0*/  @!P4 SHF.L.U64.HI R0, R26, 0x1, R7 ;  /* 0x000000011a00c819 */ /* 0x000fe20000010207 */
[----:B------:R-:W5:Y:S01]  /*09e0*/  @!P3 LDG.E R70, desc[UR8][R22.64] ;  /* 0x000000081646b981 */ /* 0x000f62000c1e1900 */
[----:B---3--:R-:W-:Y:S01]  /*09f0*/  @!P4 IADD3 R28, P5, R5, R16, RZ ;  /* 0x00000010051cc210 */ /* 0x008fe20007fbe0ff */
[----:B------:R-:W3:Y:S02]  /*0a00*/  @!P2 LDC.64 R26, c[0x0][0x228] ;  /* 0x00008a00ff1aab82 */ /* 0x000ee40000000a00 */
[----:B------:R4:W5:Y:S01]  /*0a10*/  @!P3 LDG.E R67, desc[UR8][R20.64] ;  /* 0x000000081443b981 */ /* 0x000962000c1e1900 */
[----:B------:R-:W-:Y:S01]  /*0a20*/  @!P4 IADD3.X R29, R0, R17, RZ, P5, !PT ;  /* 0x00000011001dc210 */ /* 0x000fe20002ffe4ff */
[----:B0-----:R-:W-:-:S04]  /*0a30*/  @!P2 IMAD R7, R11, R18, RZ ;  /* 0x000000120b07a224 */ /* 0x001fc800078e02ff */
[----:B------:R-:W0:Y:S01]  /*0a40*/  @!P0 LDC.64 R16, c[0x0][0x288] ;  /* 0x0000a200ff108b82 */ /* 0x000e220000000a00 */
[----:B-1----:R-:W-:Y:S01]  /*0a50*/  @!P4 IADD3 R2, P3, R5, R2, RZ ;  /* 0x000000020502c210 */ /* 0x002fe20007f7e0ff */
[----:B------:R-:W-:Y:S01]  /*0a60*/  @!P2 IMAD R5, R76, R19, R7 ;  /* 0x000000134c05a224 */ /* 0x000fe200078e0207 */
[----:B------:R-:W-:Y:S01]  /*0a70*/  SHF.R.S32.HI R7, RZ, 0x1f, R74 ;  /* 0x0000001fff077819 */ /* 0x000fe2000001144a */
[----:B------:R1:W5:Y:S01]  /*0a80*/  @!P4 LDG.E R65, desc[UR8][R28.64] ;  /* 0x000000081c41c981 */ /* 0x000362000c1e1900 */
[----:B------:R-:W-:Y:S02]  /*0a90*/  @!P4 IADD3.X R3, R0, R3, RZ, P3, !PT ;  /* 0x000000030003c210 */ /* 0x000fe40001ffe4ff */
[----:B----4-:R-:W-:Y:S01]  /*0aa0*/  @!P2 MOV R20, R84 ;  /* 0x000000540014a202 */ /* 0x010fe20000000f00 */
[----:B------:R-:W4:Y:S01]  /*0ab0*/  @!P0 LDC.64 R22, c[0x0][0x230] ;  /* 0x00008c00ff168b82 */ /* 0x000f220000000a00 */
[----:B------:R-:W-:Y:S01]  /*0ac0*/  @!P2 MOV R21, R87 ;  /* 0x000000570015a202 */ /* 0x000fe20000000f00 */
[----:B------:R3:W5:Y:S01]  /*0ad0*/  @!P4 LDG.E R64, desc[UR8][R2.64] ;  /* 0x000000080240c981 */ /* 0x000762000c1e1900 */
[----:B------:R-:W-:Y:S01]  /*0ae0*/  ISETP.GE.U32.AND P3, PT, R74, UR14, PT ;  /* 0x0000000e4a007c0c */ /* 0x000fe2000bf66070 */
[----:B------:R-:W-:-:S03]  /*0af0*/  @!P2 IMAD.WIDE.U32 R18, R76, R18, R20 ;  /* 0x000000124c12a225 */ /* 0x000fc600078e0014 */
[----:B------:R-:W-:Y:S01]  /*0b00*/  ISETP.GE.AND.EX P3, PT, R7, UR15, PT, P3 ;  /* 0x0000000f07007c0c */ /* 0x000fe2000bf66330 */
[----:B------:R-:W4:Y:S03]  /*0b10*/  @!P0 LDC.64 R36, c[0x0][0x228] ;  /* 0x00008a00ff248b82 */ /* 0x000f260000000a00 */
[----:B------:R-:W-:Y:S02]  /*0b20*/  ISETP.GT.U32.OR P3, PT, R81, 0x27f, P3 ;  /* 0x0000027f5100780c */ /* 0x000fe40001f64470 */
[----:B------:R-:W-:Y:S02]  /*0b30*/  @!P2 IADD3 R5, R19, R5, RZ ;  /* 0x000000051305a210 */ /* 0x000fe40007ffe0ff */
[C---:B------:R-:W-:Y:S02]  /*0b40*/  @!P2 SHF.L.U32 R19, R18.reuse, 0x1, RZ ;  /* 0x000000011213a819 */ /* 0x040fe400000006ff */
[----:B------:R-:W-:Y:S01]  /*0b50*/  @!P2 SHF.L.U64.HI R0, R18, 0x1, R5 ;  /* 0x000000011200a819 */ /* 0x000fe20000010205 */
[----:B0-----:R-:W-:Y:S01]  /*0b60*/  @!P0 IMAD R18, R9, R16, RZ ;  /* 0x0000001009128224 */ /* 0x001fe200078e02ff */
[----:B------:R-:W-:-:S02]  /*0b70*/  SHF.R.S32.HI R5, RZ, 0x1f, R73 ;  /* 0x0000001fff057819 */ /* 0x000fc40000011449 */
[----:B------:R-:W-:Y:S02]  /*0b80*/  ISETP.GE.U32.AND P4, PT, R73, UR14, PT ;  /* 0x0000000e49007c0c */ /* 0x000fe4000bf86070 */
[----:B------:R-:W-:Y:S02]  /*0b90*/  @!P0 MOV R20, R84 ;  /* 0x0000005400148202 */ /* 0x000fe40000000f00 */
[----:B------:R-:W-:Y:S01]  /*0ba0*/  @!P0 MOV R21, R87 ;  /* 0x0000005700158202 */ /* 0x000fe20000000f00 */
[----:B------:R-:W-:Y:S01]  /*0bb0*/  @!P0 IMAD R25, R75, R17, R18 ;  /* 0x000000114b198224 */ /* 0x000fe200078e0212 */
[----:B------:R-:W-:Y:S02]  /*0bc0*/  ISETP.GE.AND.EX P4, PT, R5, UR15, PT, P4 ;  /* 0x0000000f05007c0c */ /* 0x000fe4000bf86340 */
[----:B------:R-:W-:Y:S02]  /*0bd0*/  CS2R R60, SRZ ;  /* 0x00000000003c7805 */ /* 0x000fe4000001ff00 */
[C---:B--2---:R-:W-:Y:S01]  /*0be0*/  @!P2 IADD3 R30, P5, R19.reuse, R30, RZ ;  /* 0x0000001e131ea210 */ /* 0x044fe20007fbe0ff */
[----:B-1----:R-:W0:Y:S01]  /*0bf0*/  @!P3 LDC.64 R28, c[0x0][0x228] ;  /* 0x00008a00ff1cbb82 */ /* 0x002e220000000a00 */
[----:B---3--:R-:W-:Y:S01]  /*0c00*/  @!P2 IADD3 R26, P6, R19, R26, RZ ;  /* 0x0000001a131aa210 */ /* 0x008fe20007fde0ff */
[----:B------:R-:W-:Y:S01]  /*0c10*/  @!P0 IMAD.WIDE.U32 R20, R75, R16, R20 ;  /* 0x000000104b148225 */ /* 0x000fe200078e0014 */
[----:B------:R-:W-:-:S05]  /*0c20*/  ISETP.GT.U32.OR P4, PT, R81, 0x27f, P4 ;  /* 0x0000027f5100780c */ /* 0x000fca0002784470 */
[----:B------:R-:W1:Y:S01]  /*0c30*/  @!P3 LDC.64 R18, c[0x0][0x288] ;  /* 0x0000a200ff12bb82 */ /* 0x000e620000000a00 */
[----:B------:R-:W-:-:S07]  /*0c40*/  @!P0 IADD3 R21, R21, R25, RZ ;  /* 0x0000001915158210 */ /* 0x000fce0007ffe0ff */
[----:B------:R-:W2:Y:S01]  /*0c50*/  LDC.64 R16, c[0x0][0x248] ;  /* 0x00009200ff107b82 */ /* 0x000ea20000000a00 */
[----:B------:R-:W-:Y:S02]  /*0c60*/  @!P0 SHF.L.U32 R25, R20, 0x1, RZ ;  /* 0x0000000114198819 */ /* 0x000fe400000006ff */
[----:B------:R-:W-:Y:S02]  /*0c70*/  @!P2 IADD3.X R31, R0, R31, RZ, P5, !PT ;  /* 0x0000001f001fa210 */ /* 0x000fe40002ffe4ff */
[----:B------:R-:W-:Y:S02]  /*0c80*/  SHF.R.S32.HI R3, RZ, 0x1f, R72 ;  /* 0x0000001fff037819 */ /* 0x000fe40000011448 */
[----:B------:R-:W-:Y:S01]  /*0c90*/  ISETP.GE.U32.AND P5, PT, R72, UR14, PT ;  /* 0x0000000e48007c0c */ /* 0x000fe2000bfa6070 */
[----:B------:R-:W3:Y:S01]  /*0ca0*/  @!P4 LDC.64 R32, c[0x0][0x288] ;  /* 0x0000a200ff20cb82 */ /* 0x000ee20000000a00 */
[----:B------:R-:W-:Y:S02]  /*0cb0*/  @!P2 IADD3.X R27, R0, R27, RZ, P6, !PT ;  /* 0x0000001b001ba210 */ /* 0x000fe400037fe4ff */
[----:B------:R-:W-:-:S02]  /*0cc0*/  CS2R R62, SRZ ;  /* 0x00000000003e7805 */ /* 0x000fc4000001ff00 */
[----:B------:R-:W-:Y:S01]  /*0cd0*/  @!P0 SHF.L.U64.HI R0, R20, 0x1, R21 ;  /* 0x0000000114008819 */ /* 0x000fe20000010215 */
[----:B------:R2:W5:Y:S01]  /*0ce0*/  @!P2 LDG.E R66, desc[UR8][R30.64] ;  /* 0x000000081e42a981 */ /* 0x000562000c1e1900 */
[----:B----4-:R-:W-:Y:S02]  /*0cf0*/  @!P0 IADD3 R22, P6, R25, R22, RZ ;  /* 0x0000001619168210 */ /* 0x010fe40007fde0ff */
[----:B------:R-:W-:Y:S01]  /*0d00*/  ISETP.GE.AND.EX P5, PT, R3, UR15, PT, P5 ;  /* 0x0000000f03007c0c */ /* 0x000fe2000bfa6350 */
[----:B------:R-:W4:Y:S01]  /*0d10*/  @!P3 LDC.64 R20, c[0x0][0x230] ;  /* 0x00008c00ff14bb82 */ /* 0x000f220000000a00 */
[----:B------:R-:W-:Y:S01]  /*0d20*/  @!P0 IADD3.X R23, R0, R23, RZ, P6, !PT ;  /* 0x0000001700178210 */ /* 0x000fe200037fe4ff */
[----:B-1----:R-:W-:Y:S01]  /*0d30*/  @!P3 IMAD R2, R7, R18, RZ ;  /* 0x000000120702b224 */ /* 0x002fe200078e02ff */
[----:B------:R-:W-:Y:S01]  /*0d40*/  ISETP.GT.U32.OR P5, PT, R81, 0x27f, P5 ;  /* 0x0000027f5100780c */ /* 0x000fe20002fa4470 */
[----:B------:R-:W5:Y:S04]  /*0d50*/  @!P2 LDG.E R63, desc[UR8][R26.64] ;  /* 0x000000081a3fa981 */ /* 0x000f68000c1e1900 */
[----:B------:R1:W5:Y:S01]  /*0d60*/  @!P0 LDG.E R61, desc[UR8][R22.64] ;  /* 0x00000008163d8981 */ /* 0x000362000c1e1900 */
[----:B--2---:R-:W-:-:S04]  /*0d70*/  IMAD.WIDE R16, R80, 0x8, R16 ;  /* 0x0000000850107825 */ /* 0x004fc800078e0210 */
[----:B------:R-:W-:Y:S01]  /*0d80*/  @!P3 IMAD R31, R74, R19, R2 ;  /* 0x000000134a1fb224 */ /* 0x000fe200078e0202 */
[----:B------:R-:W-:Y:S01]  /*0d90*/  @!P0 IADD3 R36, P2, R25, R36, RZ ;  /* 0x0000002419248210 */ /* 0x000fe20007f5e0ff */
[----:B------:R-:W2:Y:S01]  /*0da0*/  LDG.E.64 R16, desc[UR8][R16.64] ;  /* 0x0000000810107981 */ /* 0x000ea2000c1e1b00 */
[----:B------:R-:W0:Y:S01]  /*0db0*/  @!P5 LDC.64 R24, c[0x0][0x288] ;  /* 0x0000a200ff18db82 */ /* 0x000e220000000a00 */
[----:B-1----:R-:W-:Y:S02]  /*0dc0*/  @!P3 MOV R22, R84 ;  /* 0x000000540016b202 */ /* 0x002fe40000000f00 */
[----:B------:R-:W-:-:S05]  /*0dd0*/  @!P3 MOV R23, R87 ;  /* 0x000000570017b202 */ /* 0x000fca0000000f00 */
[----:B------:R-:W1:Y:S01]  /*0de0*/  @!P4 LDC.64 R26, c[0x0][0x230] ;  /* 0x00008c00ff1acb82 */ /* 0x000e620000000a00 */
[----:B------:R-:W-:Y:S01]  /*0df0*/  @!P3 IMAD.WIDE.U32 R18, R74, R18, R22 ;  /* 0x000000124a12b225 */ /* 0x000fe200078e0016 */
[----:B------:R-:W-:-:S04]  /*0e00*/  @!P0 IADD3.X R37, R0, R37, RZ, P2, !PT ;  /* 0x0000002500258210 */ /* 0x000fc800017fe4ff */
[----:B------:R-:W-:Y:S01]  /*0e10*/  @!P3 IADD3 R19, R19, R31, RZ ;  /* 0x0000001f1313b210 */ /* 0x000fe20007ffe0ff */
[----:B---3--:R-:W-:Y:S01]  /*0e20*/  @!P4 IMAD R2, R5, R32, RZ ;  /* 0x000000200502c224 */ /* 0x008fe200078e02ff */
[C---:B------:R-:W-:Y:S01]  /*0e30*/  @!P3 SHF.L.U32 R23, R18.reuse, 0x1, RZ ;  /* 0x000000011217b819 */ /* 0x040fe200000006ff */
[----:B------:R3:W5:Y:S01]  /*0e40*/  @!P0 LDG.E R60, desc[UR8][R36.64] ;  /* 0x00000008243c8981 */ /* 0x000762000c1e1900 */
[----:B------:R-:W-:Y:S02]  /*0e50*/  @!P3 SHF.L.U64.HI R0, R18, 0x1, R19 ;  /* 0x000000011200b819 */ /* 0x000fe40000010213 */
[----:B------:R-:W-:Y:S02]  /*0e60*/  @!P4 MOV R18, R84 ;  /* 0x000000540012c202 */ /* 0x000fe40000000f00 */
[----:B------:R-:W-:Y:S01]  /*0e70*/  @!P4 MOV R19, R87 ;  /* 0x000000570013c202 */ /* 0x000fe20000000f00 */
[----:B------:R-:W-:Y:S01]  /*0e80*/  @!P4 IMAD R39, R73, R33, R2 ;  /* 0x000000214927c224 */ /* 0x000fe200078e0202 */
[----:B----4-:R-:W-:Y:S01]  /*0e90*/  @!P3 IADD3 R30, P0, R23, R20, RZ ;  /* 0x00000014171eb210 */ /* 0x010fe20007f1e0ff */
[----:B------:R-:W-:Y:S01]  /*0ea0*/  @!P4 IMAD.WIDE.U32 R32, R73, R32, R18 ;  /* 0x000000204920c225 */ /* 0x000fe200078e0012 */
[----:B0-----:R-:W-:-:S02]  /*0eb0*/  @!P3 IADD3 R28, P2, R23, R28, RZ ;  /* 0x0000001c171cb210 */ /* 0x001fc40007f5e0ff */
[----:B------:R-:W0:Y:S01]  /*0ec0*/  @!P4 LDC.64 R18, c[0x0][0x228] ;  /* 0x00008a00ff12cb82 */ /* 0x000e220000000a00 */
[----:B------:R-:W-:Y:S02]  /*0ed0*/  @!P3 IADD3.X R31, R0, R21, RZ, P0, !PT ;  /* 0x00000015001fb210 */ /* 0x000fe400007fe4ff */
[----:B------:R-:W-:-:S05]  /*0ee0*/  @!P4 IADD3 R33, R33, R39, RZ ;  /* 0x000000272121c210 */ /* 0x000fca0007ffe0ff */
[----:B------:R-:W4:Y:S01]  /*0ef0*/  @!P5 LDC.64 R22, c[0x0][0x230] ;  /* 0x00008c00ff16db82 */ /* 0x000f220000000a00 */
[----:B------:R-:W-:Y:S01]  /*0f00*/  @!P3 IADD3.X R29, R0, R29, RZ, P2, !PT ;  /* 0x0000001d001db210 */ /* 0x000fe200017fe4ff */
[----:B------:R-:W-:-:S06]  /*0f10*/  @!P5 IMAD R2, R3, R24, RZ ;  /* 0x000000180302d224 */ /* 0x000fcc00078e02ff */
[----:B------:R-:W4:Y:S01]  /*0f20*/  @!P5 LDC.64 R20, c[0x0][0x228] ;  /* 0x00008a00ff14db82 */ /* 0x000f220000000a00 */
[C---:B---3--:R-:W-:Y:S02]  /*0f30*/  @!P4 SHF.L.U32 R37, R32.reuse, 0x1, RZ ;  /* 0x000000012025c819 */ /* 0x048fe400000006ff */
[----:B------:R-:W-:Y:S02]  /*0f40*/  CS2R R58, SRZ ;  /* 0x00000000003a7805 */ /* 0x000fe4000001ff00 */
[----:B------:R-:W-:Y:S01]  /*0f50*/  @!P4 SHF.L.U64.HI R0, R32, 0x1, R33 ;  /* 0x000000012000c819 */ /* 0x000fe20000010221 */
[----:B------:R-:W5:Y:S01]  /*0f60*/  @!P3 LDG.E R62, desc[UR8][R30.64] ;  /* 0x000000081e3eb981 */ /* 0x000f62000c1e1900 */
[----:B------:R-:W-:Y:S02]  /*0f70*/  @!P5 MOV R32, R84 ;  /* 0x000000540020d202 */ /* 0x000fe40000000f00 */
[----:B------:R-:W-:Y:S01]  /*0f80*/  @!P5 MOV R33, R87 ;  /* 0x000000570021d202 */ /* 0x000fe20000000f00 */
[C---:B------:R-:W-:Y:S01]  /*0f90*/  @!P5 IMAD R25, R72.reuse, R25, R2 ;  /* 0x000000194819d224 */ /* 0x040fe200078e0202 */
[----:B-1----:R-:W-:Y:S01]  /*0fa0*/  @!P4 IADD3 R26, P0, R37, R26, RZ ;  /* 0x0000001a251ac210 */ /* 0x002fe20007f1e0ff */
[----:B------:R1:W5:Y:S01]  /*0fb0*/  @!P3 LDG.E R59, desc[UR8][R28.64] ;  /* 0x000000081c3bb981 */ /* 0x000362000c1e1900 */
[----:B------:R-:W-:-:S02]  /*0fc0*/  @!P5 IMAD.WIDE.U32 R32, R72, R24, R32 ;  /* 0x000000184820d225 */ /* 0x000fc400078e0020 */
[----:B------:R-:W-:-:S03]  /*0fd0*/  @!P4 IADD3.X R27, R0, R27, RZ, P0, !PT ;  /* 0x0000001b001bc210 */ /* 0x000fc600007fe4ff */
[----:B------:R-:W-:Y:S02]  /*0fe0*/  @!P5 IADD3 R33, R33, R25, RZ ;  /* 0x000000192121d210 */ /* 0x000fe40007ffe0ff */
[C---:B------:R-:W-:Y:S02]  /*0ff0*/  @!P5 SHF.L.U32 R25, R32.reuse, 0x1, RZ ;  /* 0x000000012019d819 */ /* 0x040fe400000006ff */
[----:B0-----:R-:W-:Y:S02]  /*1000*/  @!P4 IADD3 R24, P0, R37, R18, RZ ;  /* 0x000000122518c210 */ /* 0x001fe40007f1e0ff */
[----:B------:R-:W-:Y:S02]  /*1010*/  @!P5 SHF.L.U64.HI R32, R32, 0x1, R33 ;  /* 0x000000012020d819 */ /* 0x000fe40000010221 */
[C---:B----4-:R-:W-:Y:S02]  /*1020*/  @!P5 IADD3 R22, P2, R25.reuse, R22, RZ ;  /* 0x000000161916d210 */ /* 0x050fe40007f5e0ff */
[----:B------:R-:W-:-:S02]  /*1030*/  @!P5 IADD3 R20, P3, R25, R20, RZ ;  /* 0x000000141914d210 */ /* 0x000fc40007f7e0ff */
[----:B------:R-:W-:Y:S02]  /*1040*/  @!P4 IADD3.X R25, R0, R19, RZ, P0, !PT ;  /* 0x000000130019c210 */ /* 0x000fe400007fe4ff */
[----:B------:R-:W-:Y:S02]  /*1050*/  MOV R2, RZ ;  /* 0x000000ff00027202 */ /* 0x000fe40000000f00 */
[----:B------:R-:W-:Y:S02]  /*1060*/  MOV R0, RZ ;  /* 0x000000ff00007202 */ /* 0x000fe40000000f00 */
[----:B------:R-:W-:Y:S02]  /*1070*/  MOV R54, RZ ;  /* 0x000000ff00367202 */ /* 0x000fe40000000f00 */
[C---:B------:R-:W-:Y:S01]  /*1080*/  @!P5 IADD3.X R23, R32.reuse, R23, RZ, P2, !PT ;  /* 0x000000172017d210 */ /* 0x040fe200017fe4ff */
[----:B------:R0:W5:Y:S01]  /*1090*/  @!P4 LDG.E R2, desc[UR8][R26.64] ;  /* 0x000000081a02c981 */ /* 0x000162000c1e1900 */
[----:B------:R-:W-:-:S03]  /*10a0*/  @!P5 IADD3.X R21, R32, R21, RZ, P3, !PT ;  /* 0x000000152015d210 */ /* 0x000fc60001ffe4ff */
[----:B------:R0:W5:Y:S04]  /*10b0*/  @!P4 LDG.E R0, desc[UR8][R24.64] ;  /* 0x000000081800c981 */ /* 0x000168000c1e1900 */
[----:B------:R0:W5:Y:S04]  /*10c0*/  @!P5 LDG.E R58, desc[UR8][R22.64] ;  /* 0x00000008163ad981 */ /* 0x000168000c1e1900 */
[----:B------:R0:W5:Y:S01]  /*10d0*/  @!P5 LDG.E R54, desc[UR8][R20.64] ;  /* 0x000000081436d981 */ /* 0x000162000c1e1900 */
[----:B------:R-:W-:Y:S01]  /*10e0*/  ISETP.GT.U32.AND P2, PT, R81, 0x27f, PT ;  /* 0x0000027f5100780c */ /* 0x000fe20003f44070 */
[----:B------:R-:W-:Y:S01]  /*10f0*/  BSSY B0, `(.L_x_2) ;  /* 0x0000013000007945 */ /* 0x000fe20003800000 */
[----:B------:R-:W-:-:S02]  /*1100*/  CS2R R18, SRZ ;  /* 0x0000000000127805 */ /* 0x000fc4000001ff00 */
[----:B------:R-:W-:Y:S01]  /*1110*/  CS2R R52, SRZ ;  /* 0x0000000000347805 */ /* 0x000fe2000001ff00 */
[----:B--2---:R-:W-:-:S05]  /*1120*/  FFMA.FTZ R17, -R16, R16, R17 ;  /* 0x0000001010117223 */ /* 0x004fca0000010111 */
[----:B------:R-:W-:-:S13]  /*1130*/  FSETP.GTU.FTZ.AND P0, PT, R17, RZ, PT ;  /* 0x000000ff1100720b */ /* 0x000fda0003f1c000 */
[----:B-1----:R-:W1:Y:S02]  /*1140*/  @P0 LDC R28, c[0x0][0x250] ;  /* 0x00009400ff1c0b82 */ /* 0x002e640000000800 */
[----:B-1----:R-:W-:Y:S01]  /*1150*/  @P0 FADD.FTZ R28, R17, R28 ;  /* 0x0000001c111c0221 */ /* 0x002fe20000010000 */
[----:B------:R-:W-:Y:S01]  /*1160*/  MOV R17, 0x3f800000 ;  /* 0x3f80000000117802 */ /* 0x000fe20000000f00 */
[----:B0-----:R-:W-:Y:S06]  /*1170*/  @P2 BRA `(.L_x_3) ;  /* 0x0000000000282947 */ /* 0x001fec0003800000 */
[----:B------:R-:W-:Y:S01]  /*1180*/  ISETP.NE.AND P2, PT, RZ, UR10, PT ;  /* 0x0000000aff007c0c */ /* 0x000fe2000bf45270 */
[----:B------:R-:W0:Y:S01]  /*1190*/  LDC.64 R22, c[0x0][0x238] ;  /* 0x00008e00ff167b82 */ /* 0x000e220000000a00 */
[----:B------:R-:W-:-:S04]  /*11a0*/  IADD3 R35, R82, R35, RZ ;  /* 0x0000002352237210 */ /* 0x000fc80007ffe0ff */
[----:B------:R-:W-:-:S07]  /*11b0*/  SHF.R.S32.HI R24, RZ, 0x1f, R35 ;  /* 0x0000001fff187819 */ /* 0x000fce0000011423 */
[----:B------:R-:W1:Y:S01]  /*11c0*/  @P2 LDC.64 R18, c[0x0][0x240] ;  /* 0x00009000ff122b82 */ /* 0x000e620000000a00 */
[C---:B0-----:R-:W-:Y:S01]  /*11d0*/  IMAD.WIDE R22, R35.reuse, 0x4, R22 ;  /* 0x0000000423167825 */ /* 0x041fe200078e0216 */
[----:B-1----:R-:W-:-:S04]  /*11e0*/  @P2 LEA R20, P3, R35, R18, 0x2 ;  /* 0x0000001223142211 */ /* 0x002fc800078610ff */
[----:B------:R-:W-:Y:S02]  /*11f0*/  @P2 LEA.HI.X R21, R35, R19, R24, 0x2, P3 ;  /* 0x0000001323152211 */ /* 0x000fe400018f1418 */
[----:B------:R0:W5:Y:S04]  /*1200*/  LDG.E.64 R18, desc[UR8][R22.64] ;  /* 0x0000000816127981 */ /* 0x000168000c1e1b00 */
[----:B------:R0:W5:Y:S03]  /*1210*/  @P2 LDG.E.64 R52, desc[UR8][R20.64] ;  /* 0x0000000814342981 */ /* 0x000166000c1e1b00 */
.L_x_3:
[----:B------:R-:W-:Y:S05]  /*1220*/  BSYNC B0 ;  /* 0x0000000000007941 */ /* 0x000fea0003800000 */
.L_x_2:
[----:B------:R-:W1:Y:S01]  /*1230*/  @P0 MUFU.RSQ R17, R28 ;  /* 0x0000001c00110308 */ /* 0x000e620000001400 */
[----:B------:R-:W-:Y:S02]  /*1240*/  ISETP.NE.AND P5, PT, RZ, UR10, PT ;  /* 0x0000000aff007c0c */ /* 0x000fe4000bfa5270 */
[C---:B0----5:R-:W-:Y:S02]  /*1250*/  PRMT R20, R69.reuse, 0x7632, R20 ;  /* 0x0000763245147816 */ /* 0x061fe40000000014 */
[----:B------:R-:W-:Y:S02]  /*1260*/  SHF.L.U32 R21, R69, 0x10, RZ ;  /* 0x0000001045157819 */ /* 0x000fe400000006ff */
[----:B------:R-:W-:Y:S02]  /*1270*/  PRMT R22, R70, 0x7632, R22 ;  /* 0x0000763246167816 */ /* 0x000fe40000000016 */
[----:B------:R-:W-:Y:S01]  /*1280*/  SHF.L.U32 R23, R20, 0x10, RZ ;  /* 0x0000001014177819 */ /* 0x000fe200000006ff */
[----:B------:R-:W-:Y:S01]  /*1290*/  FADD.FTZ R20, -R16, R21 ;  /* 0x0000001510147221 */ /* 0x000fe20000010100 */
[----:B------:R-:W-:-:S02]  /*12a0*/  SHF.L.U32 R29, R70, 0x10, RZ ;  /* 0x00000010461d7819 */ /* 0x000fc400000006ff */
[----:B------:R-:W-:Y:S01]  /*12b0*/  SHF.L.U32 R35, R22, 0x10, RZ ;  /* 0x0000001016237819 */ /* 0x000fe200000006ff */
[----:B------:R-:W-:Y:S01]  /*12c0*/  FADD.FTZ R22, -R16, R23 ;  /* 0x0000001710167221 */ /* 0x000fe20000010100 */
[----:B------:R-:W-:Y:S01]  /*12d0*/  PRMT R25, R68, 0x7632, R25 ;  /* 0x0000763244197816 */ /* 0x000fe20000000019 */
[----:B------:R-:W-:Y:S01]  /*12e0*/  FADD.FTZ R36, -R16, R29 ;  /* 0x0000001d10247221 */ /* 0x000fe20000010100 */
[C---:B------:R-:W-:Y:S01]  /*12f0*/  PRMT R24, R67.reuse, 0x7632, R24 ;  /* 0x0000763243187816 */ /* 0x040fe20000000018 */
[-C--:B-1----:R-:W-:Y:S01]  /*1300*/  FMUL.FTZ R21, R20, R17.reuse ;  /* 0x0000001114157220 */ /* 0x082fe20000410000 */
[----:B------:R-:W-:Y:S01]  /*1310*/  SHF.L.U32 R27, R68, 0x10, RZ ;  /* 0x00000010441b7819 */ /* 0x000fe200000006ff */
[----:B------:R-:W-:Y:S01]  /*1320*/  FMUL.FTZ R20, R22, R17 ;  /* 0x0000001116147220 */ /* 0x000fe20000410000 */
[----:B------:R-:W-:Y:S02]  /*1330*/  SHF.L.U32 R26, R67, 0x10, RZ ;  /* 0x00000010431a7819 */ /* 0x000fe400000006ff */
[----:B------:R-:W-:-:S02]  /*1340*/  PRMT R28, R65, 0x7632, R28 ;  /* 0x00007632411c7816 */ /* 0x000fc4000000001c */
[----:B------:R-:W-:Y:S02]  /*1350*/  SHF.L.U32 R25, R25, 0x10, RZ ;  /* 0x0000001019197819 */ /* 0x000fe400000006ff */
[----:B------:R-:W-:Y:S01]  /*1360*/  SHF.L.U32 R24, R24, 0x10, RZ ;  /* 0x0000001018187819 */ /* 0x000fe200000006ff */
[----:B------:R-:W-:Y:S06]  /*1370*/  @!P5 BRA `(.L_x_4) ;  /* 0x000000000048d947 */ /* 0x000fec0003800000 */
[----:B------:R-:W-:Y:S01]  /*1380*/  FFMA.FTZ R22, R21, R18, R52 ;  /* 0x0000001215167223 */ /* 0x000fe20000010034 */
[----:B------:R-:W-:-:S03]  /*1390*/  FFMA.FTZ R23, R20, R19, R53 ;  /* 0x0000001314177223 */ /* 0x000fc60000010035 */
[----:B------:R-:W-:Y:S01]  /*13a0*/  FMUL.FTZ R29, R22, -1.4426950216293334961 ;  /* 0xbfb8aa3b161d7820 */ /* 0x000fe20000410000 */
[----:B------:R-:W-:-:S05]  /*13b0*/  FMUL.FTZ R31, R23, -1.4426950216293334961 ;  /* 0xbfb8aa3b171f7820 */ /* 0x000fca0000410000 */
[----:B------:R-:W0:Y:S08]  /*13c0*/  MUFU.EX2 R29, R29 ;  /* 0x0000001d001d7308 */ /* 0x000e300000000800 */
[----:B------:R-:W1:Y:S01]  /*13d0*/  MUFU.EX2 R31, R31 ;  /* 0x0000001f001f7308 */ /* 0x000e620000000800 */
[----:B0-----:R-:W-:-:S07]  /*13e0*/  FADD.FTZ R30, R29, 1 ;  /* 0x3f8000001d1e7421 */ /* 0x001fce0000010000 */
[----:B------:R-:W0:Y:S01]  /*13f0*/  MUFU.RCP R30, R30 ;  /* 0x0000001e001e7308 */ /* 0x000e220000001000 */
[----:B-1----:R-:W-:-:S07]  /*1400*/  FADD.FTZ R32, R31, 1 ;  /* 0x3f8000001f207421 */ /* 0x002fce0000010000 */
[----:B------:R-:W1:Y:S01]  /*1410*/  MUFU.RCP R32, R32 ;  /* 0x0000002000207308 */ /* 0x000e620000001000 */
[----:B0-----:R-:W-:Y:S01]  /*1420*/  FADD.FTZ R33, -R30, 1 ;  /* 0x3f8000001e217421 */ /* 0x001fe20000010100 */
[----:B------:R-:W-:-:S03]  /*1430*/  FMUL.FTZ R27, R27, R30 ;  /* 0x0000001e1b1b7220 */ /* 0x000fc60000410000 */
[----:B------:R-:W-:Y:S01]  /*1440*/  FFMA.FTZ R22, R22, R33, 1 ;  /* 0x3f80000016167423 */ /* 0x000fe20000010021 */
[----:B-1----:R-:W-:Y:S01]  /*1450*/  FADD.FTZ R34, -R32, 1 ;  /* 0x3f80000020227421 */ /* 0x002fe20000010100 */
[----:B------:R-:W-:Y:S02]  /*1460*/  FMUL.FTZ R25, R25, R32 ;  /* 0x0000002019197220 */ /* 0x000fe40000410000 */
[----:B------:R-:W-:Y:S01]  /*1470*/  FMUL.FTZ R27, R27, R22 ;  /* 0x000000161b1b7220 */ /* 0x000fe20000410000 */
[----:B------:R-:W-:-:S04]  /*1480*/  FFMA.FTZ R34, R23, R34, 1 ;  /* 0x3f80000017227423 */ /* 0x000fc80000010022 */
[----:B------:R-:W-:-:S07]  /*1490*/  FMUL.FTZ R25, R25, R34 ;  /* 0x0000002219197220 */ /* 0x000fce0000410000 */
.L_x_4:
[----:B------:R-:W-:Y:S01]  /*14a0*/  FMUL.FTZ R22, R27, R18 ;  /* 0x000000121b167220 */ /* 0x000fe20000410000 */
[----:B------:R-:W-:Y:S01]  /*14b0*/  FADD.FTZ R32, -R16, R35 ;  /* 0x0000002310207221 */ /* 0x000fe20000010100 */
[----:B------:R-:W-:Y:S01]  /*14c0*/  FMUL.FTZ R23, R36, R17 ;  /* 0x0000001124177220 */ /* 0x000fe20000410000 */
[----:B------:R-:W-:Y:S01]  /*14d0*/  FMUL.FTZ R30, R25, R19 ;  /* 0x00000013191e7220 */ /* 0x000fe20000410000 */
[----:B------:R-:W-:Y:S01]  /*14e0*/  FFMA.FTZ R29, R21, R22, RZ ;  /* 0x00000016151d7223 */ /* 0x000fe200000100ff */
[----:B------:R-:W-:Y:S01]  /*14f0*/  FADD.FTZ R31, RZ, R22 ;  /* 0x00000016ff1f7221 */ /* 0x000fe20000010000 */
[----:B------:R-:W-:Y:S01]  /*1500*/  FMUL.FTZ R22, R32, R17 ;  /* 0x0000001120167220 */ /* 0x000fe20000410000 */
        /* <DEDUP_REMOVED lines=19> */
.L_x_5:
[----:B------:R-:W-:Y:S01]  /*1640*/  SHF.L.U32 R33, R65, 0x10, RZ ;  /* 0x0000001041217819 */ /* 0x000fe200000006ff */
[----:B------:R-:W-:Y:S01]  /*1650*/  FFMA.FTZ R34, R20, R30, R29 ;  /* 0x0000001e14227223 */ /* 0x000fe2000001001d */
[----:B------:R-:W-:Y:S01]  /*1660*/  FMUL.FTZ R32, R26, R18 ;  /* 0x000000121a207220 */ /* 0x000fe20000410000 */
[----:B------:R-:W-:Y:S01]  /*1670*/  FADD.FTZ R31, R30, R31 ;  /* 0x0000001f1e1f7221 */ /* 0x000fe20000010000 */
[----:B------:R-:W-:Y:S01]  /*1680*/  SHF.L.U32 R37, R28, 0x10, RZ ;  /* 0x000000101c257819 */ /* 0x000fe200000006ff */
[----:B------:R-:W-:Y:S01]  /*1690*/  FADD.FTZ R28, -R16, R33 ;  /* 0x00000021101c7221 */ /* 0x000fe20000010100 */
[----:B------:R-:W-:Y:S01]  /*16a0*/  FFMA.FTZ R29, R23, R32, R34 ;  /* 0x00000020171d7223 */ /* 0x000fe20000010022 */
[----:B------:R-:W-:Y:S01]  /*16b0*/  FADD.FTZ R31, R31, R32 ;  /* 0x000000201f1f7221 */ /* 0x000fe20000010000 */
[----:B------:R-:W-:Y:S01]  /*16c0*/  PRMT R34, R64, 0x7632, R34 ;  /* 0x0000763240227816 */ /* 0x000fe20000000022 */
[----:B------:R-:W-:Y:S01]  /*16d0*/  FADD.FTZ R32, -R16, R37 ;  /* 0x0000002510207221 */ /* 0x000fe20000010100 */
[----:B------:R-:W-:Y:S01]  /*16e0*/  FMUL.FTZ R33, R28, R17 ;  /* 0x000000111c217220 */ /* 0x000fe20000410000 */
[----:B------:R-:W-:Y:S01]  /*16f0*/  SHF.L.U32 R35, R64, 0x10, RZ ;  /* 0x0000001040237819 */ /* 0x000fe200000006ff */
[----:B------:R-:W-:Y:S01]  /*1700*/  FMUL.FTZ R28, R24, R19 ;  /* 0x00000013181c7220 */ /* 0x000fe20000410000 */
[----:B------:R-:W-:Y:S01]  /*1710*/  SHF.L.U32 R34, R34, 0x10, RZ ;  /* 0x0000001022227819 */ /* 0x000fe200000006ff */
        /* <DEDUP_REMOVED lines=20> */
.L_x_6:
[----:B------:R-:W-:Y:S01]  /*1860*/  FFMA.FTZ R30, R22, R28, R29 ;  /* 0x0000001c161e7223 */ /* 0x000fe2000001001d */
[----:B------:R-:W-:Y:S01]  /*1870*/  FADD.FTZ R31, R28, R31 ;  /* 0x0000001f1c1f7221 */ /* 0x000fe20000010000 */
[C---:B------:R-:W-:Y:S01]  /*1880*/  PRMT R28, R66.reuse, 0x7632, R28 ;  /* 0x00007632421c7816 */ /* 0x040fe2000000001c */
[----:B------:R-:W-:Y:S01]  /*1890*/  FMUL.FTZ R36, R35, R18 ;  /* 0x0000001223247220 */ /* 0x000fe20000410000 */
[----:B------:R-:W-:Y:S02]  /*18a0*/  SHF.L.U32 R29, R66, 0x10, RZ ;  /* 0x00000010421d7819 */ /* 0x000fe400000006ff */
[----:B------:R-:W-:Y:S01]  /*18b0*/  SHF.L.U32 R39, R28, 0x10, RZ ;  /* 0x000000101c277819 */ /* 0x000fe200000006ff */
[--C-:B------:R-:W-:Y:S01]  /*18c0*/  FFMA.FTZ R37, R33, R36, R30.reuse ;  /* 0x0000002421257223 */ /* 0x100fe2000001001e */
[----:B------:R-:W-:Y:S01]  /*18d0*/  PRMT R30, R63, 0x7632, R30 ;  /* 0x000076323f1e7816 */ /* 0x000fe2000000001e */
[C---:B------:R-:W-:Y:S01]  /*18e0*/  FADD.FTZ R28, -R16.reuse, R29 ;  /* 0x0000001d101c7221 */ /* 0x040fe20000010100 */
[----:B------:R-:W-:Y:S01]  /*18f0*/  FADD.FTZ R36, R31, R36 ;  /* 0x000000241f247221 */ /* 0x000fe20000010000 */
[----:B------:R-:W-:Y:S01]  /*1900*/  FADD.FTZ R40, -R16, R39 ;  /* 0x0000002710287221 */ /* 0x000fe20000010100 */
[----:B------:R-:W-:Y:S01]  /*1910*/  SHF.L.U32 R31, R63, 0x10, RZ ;  /* 0x000000103f1f7819 */ /* 0x000fe200000006ff */
[----:B------:R-:W-:Y:S01]  /*1920*/  FMUL.FTZ R29, R28, R17 ;  /* 0x000000111c1d7220 */ /* 0x000fe20000410000 */
[----:B------:R-:W-:Y:S01]  /*1930*/  PRMT R38, R61, 0x7632, R38 ;  /* 0x000076323d267816 */ /* 0x000fe20000000026 */
        /* <DEDUP_REMOVED lines=22> */
.L_x_7:
[----:B------:R-:W-:Y:S01]  /*1aa0*/  FFMA.FTZ R42, R32, R39, R37 ;  /* 0x00000027202a7223 */ /* 0x000fe20000010025 */
[----:B------:R-:W-:Y:S01]  /*1ab0*/  SHF.L.U32 R37, R61, 0x10, RZ ;  /* 0x000000103d257819 */ /* 0x000fe200000006ff */
[----:B------:R-:W-:Y:S01]  /*1ac0*/  FMUL.FTZ R40, R31, R18 ;  /* 0x000000121f287220 */ /* 0x000fe20000410000 */
[----:B------:R-:W-:Y:S01]  /*1ad0*/  SHF.L.U32 R43, R38, 0x10, RZ ;  /* 0x00000010262b7819 */ /* 0x000fe200000006ff */
[--C-:B------:R-:W-:Y:S01]  /*1ae0*/  FADD.FTZ R39, R39, R36.reuse ;  /* 0x0000002427277221 */ /* 0x100fe20000010000 */
[----:B------:R-:W-:Y:S01]  /*1af0*/  PRMT R36, R60, 0x7632, R36 ;  /* 0x000076323c247816 */ /* 0x000fe20000000024 */
[----:B------:R-:W-:Y:S01]  /*1b00*/  FFMA.FTZ R41, R29, R40, R42 ;  /* 0x000000281d297223 */ /* 0x000fe2000001002a */
[C---:B------:R-:W-:Y:S01]  /*1b10*/  FADD.FTZ R38, -R16.reuse, R37 ;  /* 0x0000002510267221 */ /* 0x040fe20000010100 */
[----:B------:R-:W-:Y:S01]  /*1b20*/  FADD.FTZ R42, -R16, R43 ;  /* 0x0000002b102a7221 */ /* 0x000fe20000010100 */
[----:B------:R-:W-:Y:S01]  /*1b30*/  FADD.FTZ R40, R39, R40 ;  /* 0x0000002827287221 */ /* 0x000fe20000010000 */
[----:B------:R-:W-:Y:S01]  /*1b40*/  SHF.L.U32 R39, R60, 0x10, RZ ;  /* 0x000000103c277819 */ /* 0x000fe200000006ff */
[----:B------:R-:W-:Y:S01]  /*1b50*/  FMUL.FTZ R37, R38, R17 ;  /* 0x0000001126257220 */ /* 0x000fe20000410000 */
[----:B------:R-:W-:Y:S01]  /*1b60*/  SHF.L.U32 R36, R36, 0x10, RZ ;  /* 0x0000001024247819 */ /* 0x000fe200000006ff */
[----:B------:R-:W-:Y:S01]  /*1b70*/  FMUL.FTZ R43, R30, R19 ;  /* 0x000000131e2b7220 */ /* 0x000fe20000410000 */
        /* <DEDUP_REMOVED lines=20> */
.L_x_8:
[----:B------:R-:W-:Y:S01]  /*1cc0*/  FFMA.FTZ R42, R28, R43, R41 ;  /* 0x0000002b1c2a7223 */ /* 0x000fe20000010029 */
[--C-:B------:R-:W-:Y:S01]  /*1cd0*/  FADD.FTZ R41, R43, R40.reuse ;  /* 0x000000282b297221 */ /* 0x100fe20000010000 */
        /* <DEDUP_REMOVED lines=29> */
[----:B-1----:R-:W-:Y:S01]  /*1eb0*/  FMUL.FTZ R41, R41, R56 ;  /* 0x0000003829297220 */ /* 0x002fe20000410000 */
[----:B------:R-:W-:Y:S02]  /*1ec0*/  FADD.FTZ R56, -R56, 1 ;  /* 0x3f80000038387421 */ /* 0x000fe40000010100 */
[----:B------:R-:W-:Y:S02]  /*1ed0*/  FMUL.FTZ R42, R42, R89 ;  /* 0x000000592a2a7220 */ /* 0x000fe40000410000 */
[----:B------:R-:W-:-:S04]  /*1ee0*/  FFMA.FTZ R56, R49, R56, 1 ;  /* 0x3f80000031387423 */ /* 0x000fc80000010038 */
[----:B------:R-:W-:-:S07]  /*1ef0*/  FMUL.FTZ R41, R41, R56 ;  /* 0x0000003829297220 */ /* 0x000fce0000410000 */
.L_x_9:
[----:B------:R-:W-:Y:S01]  /*1f00*/  FFMA.FTZ R50, R38, R47, R45 ;  /* 0x0000002f26327223 */ /* 0x000fe2000001002d */
[----:B------:R-:W-:Y:S01]  /*1f10*/  SHF.L.U32 R45, R2, 0x10, RZ ;  /* 0x00000010022d7819 */ /* 0x000fe200000006ff */
[----:B------:R-:W-:Y:S01]  /*1f20*/  FMUL.FTZ R48, R41, R18 ;  /* 0x0000001229307220 */ /* 0x000fe20000410000 */
[----:B------:R-:W-:Y:S01]  /*1f30*/  SHF.L.U32 R51, R46, 0x10, RZ ;  /* 0x000000102e337819 */ /* 0x000fe200000006ff */
[----:B------:R-:W-:Y:S01]  /*1f40*/  FADD.FTZ R47, R47, R44 ;  /* 0x0000002c2f2f7221 */ /* 0x000fe20000010000 */
        /* <DEDUP_REMOVED lines=29> */
.L_x_10:
[----:B------:R-:W-:Y:S01]  /*2120*/  FFMA.FTZ R56, R40, R51, R49 ;  /* 0x0000003328387223 */ /* 0x000fe20000010031 */
[----:B------:R-:W-:Y:S01]  /*2130*/  FMUL.FTZ R50, R47, R18 ;  /* 0x000000122f327220 */ /* 0x000fe20000410000 */
[--C-:B------:R-:W-:Y:S01]  /*2140*/  FADD.FTZ R51, R51, R48.reuse ;  /* 0x0000003033337221 */ /* 0x100fe20000010000 */
[----:B------:R-:W-:Y:S01]  /*2150*/  PRMT R48, R58, 0x7632, R48 ;  /* 0x000076323a307816 */ /* 0x000fe20000000030 */
[----:B------:R-:W-:Y:S01]  /*2160*/  FMUL.FTZ R57, R46, R19 ;  /* 0x000000132e397220 */ /* 0x000fe20000410000 */
[----:B------:R-:W-:Y:S01]  /*2170*/  FFMA.FTZ R49, R45, R50, R56 ;  /* 0x000000322d317223 */ /* 0x000fe20000010038 */
[----:B------:R-:W-:Y:S01]  /*2180*/  FADD.FTZ R50, R51, R50 ;  /* 0x0000003233327221 */ /* 0x000fe20000010000 */
[----:B------:R-:W-:Y:S02]  /*2190*/  SHF.L.U32 R51, R58, 0x10, RZ ;  /* 0x000000103a337819 */ /* 0x000fe400000006ff */
[----:B------:R-:W-:Y:S01]  /*21a0*/  SHF.L.U32 R83, R48, 0x10, RZ ;  /* 0x0000001030537819 */ /* 0x000fe200000006ff */
[----:B------:R-:W-:Y:S01]  /*21b0*/  FFMA.FTZ R56, R44, R57, R49 ;  /* 0x000000392c387223 */ /* 0x000fe20000010031 */
[----:B------:R-:W-:Y:S01]  /*21c0*/  FADD.FTZ R57, R57, R50 ;  /* 0x0000003239397221 */ /* 0x000fe20000010000 */
[----:B------:R-:W-:Y:S01]  /*21d0*/  FADD.FTZ R50, -R16, R51 ;  /* 0x0000003310327221 */ /* 0x000fe20000010100 */
[----:B------:R-:W-:Y:S01]  /*21e0*/  PRMT R48, R54, 0x7632, R48 ;  /* 0x0000763236307816 */ /* 0x000fe20000000030 */
[----:B------:R-:W-:Y:S01]  /*21f0*/  FADD.FTZ R90, -R16, R83 ;  /* 0x00000053105a7221 */ /* 0x000fe20000010100 */
[----:B------:R-:W-:Y:S01]  /*2200*/  SHF.L.U32 R49, R54, 0x10, RZ ;  /* 0x0000001036317819 */ /* 0x000fe200000006ff */
[-C--:B------:R-:W-:Y:S01]  /*2210*/  FMUL.FTZ R51, R50, R17.reuse ;  /* 0x0000001132337220 */ /* 0x080fe20000410000 */
        /* <DEDUP_REMOVED lines=13> */
[----:B0-----:R-:W-:Y:S01]  /*22f0*/  FMUL.FTZ R49, R49, R90 ;  /* 0x0000005a31317220 */ /* 0x001fe20000410000 */
[----:B------:R-:W-:-:S04]  /*2300*/  FADD.FTZ R90, -R90, 1 ;  /* 0x3f8000005a5a7421 */ /* 0x000fc80000010100 */
[----:B------:R-:W-:Y:S01]  /*2310*/  FFMA.FTZ R92, R83, R90, 1 ;  /* 0x3f800000535c7423 */ /* 0x000fe2000001005a */
[----:B-1----:R-:W-:Y:S01]  /*2320*/  FMUL.FTZ R48, R48, R91 ;  /* 0x0000005b30307220 */ /* 0x002fe20000410000 */
[----:B------:R-:W-:Y:S02]  /*2330*/  FADD.FTZ R91, -R91, 1 ;  /* 0x3f8000005b5b7421 */ /* 0x000fe40000010100 */
[----:B------:R-:W-:Y:S02]  /*2340*/  FMUL.FTZ R49, R49, R92 ;  /* 0x0000005c31317220 */ /* 0x000fe40000410000 */
[----:B------:R-:W-:-:S04]  /*2350*/  FFMA.FTZ R89, R89, R91, 1 ;  /* 0x3f80000059597423 */ /* 0x000fc8000001005b */
[----:B------:R-:W-:-:S07]  /*2360*/  FMUL.FTZ R48, R48, R89 ;  /* 0x0000005930307220 */ /* 0x000fce0000410000 */
.L_x_11:
[----:B------:R-:W-:Y:S01]  /*2370*/  FMUL.FTZ R90, R49, R18 ;  /* 0x00000012315a7220 */ /* 0x000fe20000410000 */
[----:B------:R-:W-:Y:S01]  /*2380*/  ISETP.GT.AND P0, PT, R14, 0x1e, PT ;  /* 0x0000001e0e00780c */ /* 0x000fe20003f04270 */
[----:B------:R-:W-:Y:S01]  /*2390*/  FFMA.FTZ R92, R21, R27, RZ ;  /* 0x0000001b155c7223 */ /* 0x000fe200000100ff */
[----:B------:R-:W0:Y:S01]  /*23a0*/  S2UR UR11, SR_CgaCtaId ;  /* 0x00000000000b79c3 */ /* 0x000e220000008800 */
[----:B------:R-:W-:Y:S01]  /*23b0*/  FFMA.FTZ R83, R51, R90, R56 ;  /* 0x0000005a33537223 */ /* 0x000fe20000010038 */
[----:B------:R-:W-:Y:S01]  /*23c0*/  FADD.FTZ R90, R57, R90 ;  /* 0x0000005a395a7221 */ /* 0x000fe20000010000 */
[----:B------:R-:W-:Y:S01]  /*23d0*/  FMUL.FTZ R57, R48, R19 ;  /* 0x0000001330397220 */ /* 0x000fe20000410000 */
[----:B------:R-:W-:Y:S01]  /*23e0*/  FFMA.FTZ R21, R20, R25, RZ ;  /* 0x0000001914157223 */ /* 0x000fe200000100ff */
[----:B------:R-:W-:Y:S01]  /*23f0*/  FADD.FTZ R27, RZ, R27 ;  /* 0x0000001bff1b7221 */ /* 0x000fe20000010000 */
[----:B------:R-:W-:Y:S01]  /*2400*/  FADD.FTZ R25, RZ, R25 ;  /* 0x00000019ff197221 */ /* 0x000fe20000010000 */
[----:B------:R-:W-:Y:S01]  /*2410*/  FFMA.FTZ R56, R50, R57, R83 ;  /* 0x0000003932387223 */ /* 0x000fe20000010053 */
[----:B------:R-:W-:Y:S01]  /*2420*/  FADD.FTZ R57, R57, R90 ;  /* 0x0000005a39397221 */ /* 0x000fe20000010000 */
[----:B------:R-:W-:Y:S01]  /*2430*/  FFMA.FTZ R92, R23, R26, R92 ;  /* 0x0000001a175c7223 */ /* 0x000fe2000001005c */
[----:B------:R-:W-:Y:S01]  /*2440*/  FFMA.FTZ R21, R22, R24, R21 ;  /* 0x0000001816157223 */ /* 0x000fe20000010015 */
[----:B------:R-:W-:Y:S01]  /*2450*/  FADD.FTZ R26, R27, R26 ;  /* 0x0000001a1b1a7221 */ /* 0x000fe20000010000 */
[----:B------:R-:W1:Y:S01]  /*2460*/  SHFL.DOWN PT, R83, R56, 0x1, 0x1f ;  /* 0x08201f0038537f89 */ /* 0x000e6200000e0000 */
[----:B------:R-:W-:Y:S01]  /*2470*/  FADD.FTZ R25, R25, R24 ;  /* 0x0000001819197221 */ /* 0x000fe20000010000 */
[----:B------:R-:W-:Y:S01]  /*2480*/  FFMA.FTZ R92, R33, R35, R92 ;  /* 0x00000023215c7223 */ /* 0x000fe2000001005c */
[----:B------:R-:W-:Y:S01]  /*2490*/  FADD.FTZ R26, R26, R35 ;  /* 0x000000231a1a7221 */ /* 0x000fe20000010000 */
[----:B------:R-:W2:Y:S01]  /*24a0*/  SHFL.DOWN PT, R90, R57, 0x1, 0x1f ;  /* 0x08201f00395a7f89 */ /* 0x000ea200000e0000 */
[----:B------:R-:W-:Y:S01]  /*24b0*/  FFMA.FTZ R21, R32, R34, R21 ;  /* 0x0000002220157223 */ /* 0x000fe20000010015 */
[----:B------:R-:W-:Y:S01]  /*24c0*/  FADD.FTZ R25, R25, R34 ;  /* 0x0000002219197221 */ /* 0x000fe20000010000 */
        /* <DEDUP_REMOVED lines=8> */
[----:B------:R-:W-:Y:S01]  /*2550*/  UMOV UR6, 0x400 ;  /* 0x0000040000067882 */ /* 0x000fe20000000000 */
[----:B------:R-:W-:Y:S01]  /*2560*/  FFMA.FTZ R92, R43, R41, R92 ;  /* 0x000000292b5c7223 */ /* 0x000fe2000001005c */
[----:B------:R-:W-:Y:S01]  /*2570*/  UIADD3 UR5, UR6, 0xd0, URZ ;  /* 0x000000d006057890 */ /* 0x000fe2000fffe03f */
[----:B------:R-:W-:Y:S01]  /*2580*/  FADD.FTZ R26, R26, R41 ;  /* 0x000000291a1a7221 */ /* 0x000fe20000010000 */
[----:B------:R-:W-:Y:S01]  /*2590*/  FFMA.FTZ R21, R40, R42, R21 ;  /* 0x0000002a28157223 */ /* 0x000fe20000010015 */
[----:B------:R-:W-:Y:S01]  /*25a0*/  FADD.FTZ R25, R25, R42 ;  /* 0x0000002a19197221 */ /* 0x000fe20000010000 */
[----:B------:R-:W-:Y:S01]  /*25b0*/  ISETP.NE.AND P3, PT, R14, RZ, PT ;  /* 0x000000ff0e00720c */ /* 0x000fe20003f65270 */
[----:B0-----:R-:W-:Y:S01]  /*25c0*/  ULEA UR5, UR11, UR5, 0x18 ;  /* 0x000000050b057291 */ /* 0x001fe2000f8ec03f */
[----:B------:R-:W-:Y:S01]  /*25d0*/  ISETP.NE.AND P2, PT, R81, RZ, PT ;  /* 0x000000ff5100720c */ /* 0x000fe20003f45270 */
[----:B-1----:R-:W-:Y:S01]  /*25e0*/  @!P0 FADD.FTZ R56, R56, R83 ;  /* 0x0000005338388221 */ /* 0x002fe20000010000 */
[----:B------:R-:W-:Y:S01]  /*25f0*/  FFMA.FTZ R92, R45, R47, R92 ;  /* 0x0000002f2d5c7223 */ /* 0x000fe2000001005c */
[----:B------:R-:W-:Y:S01]  /*2600*/  FADD.FTZ R26, R26, R47 ;  /* 0x0000002f1a1a7221 */ /* 0x000fe20000010000 */
[----:B------:R-:W-:Y:S01]  /*2610*/  FFMA.FTZ R21, R44, R46, R21 ;  /* 0x0000002e2c157223 */ /* 0x000fe20000010015 */
[----:B--2---:R-:W-:Y:S01]  /*2620*/  @!P0 FADD.FTZ R57, R57, R90 ;  /* 0x0000005a39398221 */ /* 0x004fe20000010000 */
[----:B------:R-:W0:Y:S01]  /*2630*/  SHFL.DOWN PT, R83, R56, 0x2, 0x1f ;  /* 0x08401f0038537f89 */ /* 0x000e2200000e0000 */
[----:B------:R-:W-:Y:S01]  /*2640*/  ISETP.GT.AND P0, PT, R14, 0x1d, PT ;  /* 0x0000001d0e00780c */ /* 0x000fe20003f04270 */
[----:B------:R-:W-:Y:S01]  /*2650*/  FADD.FTZ R25, R25, R46 ;  /* 0x0000002e19197221 */ /* 0x000fe20000010000 */
[----:B------:R-:W-:Y:S01]  /*2660*/  FFMA.FTZ R21, R50, R48, R21 ;  /* 0x0000003032157223 */ /* 0x000fe20000010015 */
[----:B------:R-:W1:Y:S01]  /*2670*/  SHFL.DOWN PT, R90, R57, 0x2, 0x1f ;  /* 0x08401f00395a7f89 */ /* 0x000e6200000e0000 */
[----:B------:R-:W-:Y:S01]  /*2680*/  FADD.FTZ R22, R26, R49 ;  /* 0x000000311a167221 */ /* 0x000fe20000010000 */
[C---:B------:R-:W-:Y:S01]  /*2690*/  LEA R89, R81.reuse, UR5, 0x4 ;  /* 0x0000000551597c11 */ /* 0x040fe2000f8e20ff */
[----:B------:R-:W-:Y:S01]  /*26a0*/  BSSY B0, `(.L_x_12) ;  /* 0x000004e000007945 */ /* 0x000fe20003800000 */
[----:B------:R-:W-:Y:S01]  /*26b0*/  ISETP.GT.U32.AND P4, PT, R81, 0x4f, PT ;  /* 0x0000004f5100780c */ /* 0x000fe20003f84070 */
[----:B------:R-:W-:-:S05]  /*26c0*/  IMAD R88, R88, 0x50, R81 ;  /* 0x0000005058587824 */ /* 0x000fca00078e0251 */
[----:B0-----:R-:W-:Y:S01]  /*26d0*/  @!P0 FADD.FTZ R56, R56, R83 ;  /* 0x0000005338388221 */ /* 0x001fe20000010000 */
[----:B-1----:R-:W-:-:S04]  /*26e0*/  @!P0 FADD.FTZ R57, R57, R90 ;  /* 0x0000005a39398221 */ /* 0x002fc80000010000 */
[----:B------:R-:W0:Y:S01]  /*26f0*/  SHFL.DOWN PT, R83, R56, 0x4, 0x1f ;  /* 0x08801f0038537f89 */ /* 0x000e2200000e0000 */
[----:B------:R-:W-:-:S03]  /*2700*/  ISETP.GT.AND P0, PT, R14, 0x1b, PT ;  /* 0x0000001b0e00780c */ /* 0x000fc60003f04270 */
[----:B------:R-:W1:Y:S10]  /*2710*/  SHFL.DOWN PT, R90, R57, 0x4, 0x1f ;  /* 0x08801f00395a7f89 */ /* 0x000e7400000e0000 */
[----:B0-----:R-:W-:Y:S01]  /*2720*/  @!P0 FADD.FTZ R56, R56, R83 ;  /* 0x0000005338388221 */ /* 0x001fe20000010000 */
[----:B-1----:R-:W-:-:S04]  /*2730*/  @!P0 FADD.FTZ R57, R57, R90 ;  /* 0x0000005a39398221 */ /* 0x002fc80000010000 */
[----:B------:R-:W0:Y:S01]  /*2740*/  SHFL.DOWN PT, R83, R56, 0x8, 0x1f ;  /* 0x09001f0038537f89 */ /* 0x000e2200000e0000 */
[----:B------:R-:W-:-:S03]  /*2750*/  ISETP.GT.AND P0, PT, R14, 0x17, PT ;  /* 0x000000170e00780c */ /* 0x000fc60003f04270 */
[----:B------:R-:W1:Y:S10]  /*2760*/  SHFL.DOWN PT, R90, R57, 0x8, 0x1f ;  /* 0x09001f00395a7f89 */ /* 0x000e7400000e0000 */
[----:B0-----:R-:W-:-:S02]  /*2770*/  @!P0 FADD.FTZ R56, R56, R83 ;  /* 0x0000005338388221 */ /* 0x001fc40000010000 */
[----:B------:R-:W0:Y:S01]  /*2780*/  LDC R83, c[0x0][0xc] ;  /* 0x00000300ff537b82 */ /* 0x000e220000000800 */
[----:B-1----:R-:W-:Y:S02]  /*2790*/  @!P0 FADD.FTZ R57, R57, R90 ;  /* 0x0000005a39398221 */ /* 0x002fe40000010000 */
[----:B------:R-:W1:Y:S01]  /*27a0*/  SHFL.DOWN PT, R23, R56, 0x10, 0x1f ;  /* 0x0a001f0038177f89 */ /* 0x000e6200000e0000 */
[----:B------:R-:W-:-:S03]  /*27b0*/  ISETP.GT.AND P0, PT, R14, 0xf, PT ;  /* 0x0000000f0e00780c */ /* 0x000fc60003f04270 */
[----:B------:R-:W2:Y:S01]  /*27c0*/  SHFL.DOWN PT, R20, R57, 0x10, 0x1f ;  /* 0x0a001f0039147f89 */ /* 0x000ea200000e0000 */
[----:B------:R-:W3:Y:S09]  /*27d0*/  LDC.64 R90, c[0x0][0x268] ;  /* 0x00009a00ff5a7b82 */ /* 0x000ef20000000a00 */
[----:B-1----:R-:W-:Y:S01]  /*27e0*/  @!P0 FADD.FTZ R56, R56, R23 ;  /* 0x0000001738388221 */ /* 0x002fe20000010000 */
[----:B------:R-:W-:Y:S01]  /*27f0*/  FADD.FTZ R23, R25, R48 ;  /* 0x0000003019177221 */ /* 0x000fe20000010000 */
[----:B--2---:R-:W-:Y:S01]  /*2800*/  @!P0 FADD.FTZ R57, R57, R20 ;  /* 0x0000001439398221 */ /* 0x004fe20000010000 */
[----:B------:R-:W-:Y:S01]  /*2810*/  FFMA.FTZ R20, R51, R49, R92 ;  /* 0x0000003133147223 */ /* 0x000fe2000001005c */
[----:B0-----:R-:W-:-:S04]  /*2820*/  ISETP.GE.U32.AND P0, PT, R83, 0x2, PT ;  /* 0x000000025300780c */ /* 0x001fc80003f06070 */
[----:B------:R0:W-:Y:S04]  /*2830*/  STS.128 [R89], R20 ;  /* 0x0000001459007388 */ /* 0x0001e80000000c00 */
[----:B------:R0:W-:Y:S01]  /*2840*/  @!P3 STS.64 [R12+0x18], R56 ;  /* 0x000018380c00b388 */ /* 0x0001e20000000a00 */
[----:B------:R-:W-:Y:S06]  /*2850*/  BAR.SYNC.DEFER_BLOCKING 0x0 ;  /* 0x0000000000007b1d */ /* 0x000fec0000010000 */
[----:B------:R-:W-:Y:S05]  /*2860*/  @P2 BRA `(.L_x_13) ;  /* 0x0000000000c42947 */ /* 0x000fea0003800000 */
[----:B------:R-:W-:-:S09]  /*2870*/  ULEA UR5, UR11, UR6, 0x18 ;  /* 0x000000060b057291 */ /* 0x000fd2000f8ec03f */
[----:B------:R-:W1:Y:S04]  /*2880*/  LDS.128 R32, [UR5+0x20] ;  /* 0x00002005ff207984 */ /* 0x000e680008000c00 */
[----:B------:R-:W2:Y:S04]  /*2890*/  LDS.128 R44, [UR5+0x30] ;  /* 0x00003005ff2c7984 */ /* 0x000ea80008000c00 */
[----:B------:R-:W4:Y:S04]  /*28a0*/  LDS.128 R24, [UR5+0x40] ;  /* 0x00004005ff187984 */ /* 0x000f280008000c00 */
[----:B------:R-:W5:Y:S04]  /*28b0*/  LDS.128 R40, [UR5+0x50] ;  /* 0x00005005ff287984 */ /* 0x000f680008000c00 */
[----:B------:R-:W3:Y:S04]  /*28c0*/  LDS.128 R28, [UR5+0x60] ;  /* 0x00006005ff1c7984 */ /* 0x000ee80008000c00 */
[----:B------:R-:W3:Y:S01]  /*28d0*/  LDS.128 R36, [UR5+0x70] ;  /* 0x00007005ff247984 */ /* 0x000ee20008000c00 */
[----:B-1----:R-:W-:Y:S01]  /*28e0*/  FADD.FTZ R49, R56, R32 ;  /* 0x0000002038317221 */ /* 0x002fe20000010000 */
[----:B------:R-:W-:-:S02]  /*28f0*/  FADD.FTZ R32, R57, R33 ;  /* 0x0000002139207221 */ /* 0x000fc40000010000 */
[----:B0-----:R-:W-:Y:S01]  /*2900*/  LDS.64 R56, [UR5+0xb0] ;  /* 0x0000b005ff387984 */ /* 0x001fe20008000a00 */
[----:B------:R-:W-:Y:S01]  /*2910*/  FADD.FTZ R49, R49, R34 ;  /* 0x0000002231317221 */ /* 0x000fe20000010000 */
[----:B------:R-:W-:-:S03]  /*2920*/  FADD.FTZ R32, R32, R35 ;  /* 0x0000002320207221 */ /* 0x000fc60000010000 */
[----:B--2---:R-:W-:Y:S01]  /*2930*/  FADD.FTZ R49, R49, R44 ;  /* 0x0000002c31317221 */ /* 0x004fe20000010000 */
[----:B------:R-:W-:Y:S02]  /*2940*/  FADD.FTZ R44, R32, R45 ;  /* 0x0000002d202c7221 */ /* 0x000fe40000010000 */
[----:B------:R-:W0:Y:S01]  /*2950*/  LDS.128 R32, [UR5+0x80] ;  /* 0x00008005ff207984 */ /* 0x000e220008000c00 */
[----:B------:R-:W-:Y:S01]  /*2960*/  FADD.FTZ R49, R49, R46 ;  /* 0x0000002e31317221 */ /* 0x000fe20000010000 */
[----:B------:R-:W-:-:S03]  /*2970*/  FADD.FTZ R44, R44, R47 ;  /* 0x0000002f2c2c7221 */ /* 0x000fc60000010000 */
[----:B----4-:R-:W-:Y:S01]  /*2980*/  FADD.FTZ R49, R49, R24 ;  /* 0x0000001831317221 */ /* 0x010fe20000010000 */
[----:B------:R-:W-:Y:S02]  /*2990*/  FADD.FTZ R24, R44, R25 ;  /* 0x000000192c187221 */ /* 0x000fe40000010000 */
[----:B------:R-:W1:Y:S01]  /*29a0*/  LDS.128 R44, [UR5+0x90] ;  /* 0x00009005ff2c7984 */ /* 0x000e620008000c00 */
[----:B------:R-:W-:Y:S01]  /*29b0*/  FADD.FTZ R49, R49, R26 ;  /* 0x0000001a31317221 */ /* 0x000fe20000010000 */
[----:B------:R-:W-:-:S03]  /*29c0*/  FADD.FTZ R24, R24, R27 ;  /* 0x0000001b18187221 */ /* 0x000fc60000010000 */
[----:B-----5:R-:W-:Y:S01]  /*29d0*/  FADD.FTZ R49, R49, R40 ;  /* 0x0000002831317221 */ /* 0x020fe20000010000 */
[----:B------:R-:W-:Y:S02]  /*29e0*/  FADD.FTZ R40, R24, R41 ;  /* 0x0000002918287221 */ /* 0x000fe40000010000 */
[----:B------:R-:W2:Y:S01]  /*29f0*/  LDS.128 R24, [UR5+0xa0] ;  /* 0x0000a005ff187984 */ /* 0x000ea20008000c00 */
[----:B------:R-:W-:Y:S01]  /*2a00*/  FADD.FTZ R49, R49, R42 ;  /* 0x0000002a31317221 */ /* 0x000fe20000010000 */
[----:B------:R-:W-:-:S03]  /*2a10*/  FADD.FTZ R40, R40, R43 ;  /* 0x0000002b28287221 */ /* 0x000fc60000010000 */
[----:B---3--:R-:W-:Y:S01]  /*2a20*/  FADD.FTZ R49, R49, R28 ;  /* 0x0000001c31317221 */ /* 0x008fe20000010000 */
[----:B------:R-:W-:-:S03]  /*2a30*/  FADD.FTZ R40, R40, R29 ;  /* 0x0000001d28287221 */ /* 0x000fc60000010000 */
[----:B------:R-:W-:Y:S01]  /*2a40*/  FADD.FTZ R49, R49, R30 ;  /* 0x0000001e31317221 */ /* 0x000fe20000010000 */
[----:B------:R-:W-:-:S03]  /*2a50*/  FADD.FTZ R40, R40, R31 ;  /* 0x0000001f28287221 */ /* 0x000fc60000010000 */
[----:B------:R-:W-:Y:S01]  /*2a60*/  FADD.FTZ R49, R49, R36 ;  /* 0x0000002431317221 */ /* 0x000fe20000010000 */
[----:B------:R-:W-:-:S03]  /*2a70*/  FADD.FTZ R40, R40, R37 ;  /* 0x0000002528287221 */ /* 0x000fc60000010000 */
[----:B------:R-:W-:Y:S01]  /*2a80*/  FADD.FTZ R49, R49, R38 ;  /* 0x0000002631317221 */ /* 0x000fe20000010000 */
[----:B------:R-:W-:-:S03]  /*2a90*/  FADD.FTZ R40, R40, R39 ;  /* 0x0000002728287221 */ /* 0x000fc60000010000 */
[----:B0-----:R-:W-:Y:S01]  /*2aa0*/  FADD.FTZ R49, R49, R32 ;  /* 0x0000002031317221 */ /* 0x001fe20000010000 */
[----:B------:R-:W-:-:S03]  /*2ab0*/  FADD.FTZ R40, R40, R33 ;  /* 0x0000002128287221 */ /* 0x000fc60000010000 */
[----:B------:R-:W-:Y:S01]  /*2ac0*/  FADD.FTZ R49, R49, R34 ;  /* 0x0000002231317221 */ /* 0x000fe20000010000 */
[----:B------:R-:W-:-:S03]  /*2ad0*/  FADD.FTZ R40, R40, R35 ;  /* 0x0000002328287221 */ /* 0x000fc60000010000 */
[----:B-1----:R-:W-:Y:S01]  /*2ae0*/  FADD.FTZ R49, R49, R44 ;  /* 0x0000002c31317221 */ /* 0x002fe20000010000 */
[----:B------:R-:W-:-:S03]  /*2af0*/  FADD.FTZ R40, R40, R45 ;  /* 0x0000002d28287221 */ /* 0x000fc60000010000 */
[----:B------:R-:W-:Y:S01]  /*2b00*/  FADD.FTZ R49, R49, R46 ;  /* 0x0000002e31317221 */ /* 0x000fe20000010000 */
[----:B------:R-:W-:-:S03]  /*2b10*/  FADD.FTZ R40, R40, R47 ;  /* 0x0000002f28287221 */ /* 0x000fc60000010000 */
[----:B--2---:R-:W-:Y:S01]  /*2b20*/  FADD.FTZ R49, R49, R24 ;  /* 0x0000001831317221 */ /* 0x004fe20000010000 */
[----:B------:R-:W-:-:S03]  /*2b30*/  FADD.FTZ R40, R40, R25 ;  /* 0x0000001928287221 */ /* 0x000fc60000010000 */
[----:B------:R-:W-:Y:S01]  /*2b40*/  FADD.FTZ R49, R49, R26 ;  /* 0x0000001a31317221 */ /* 0x000fe20000010000 */
[----:B------:R-:W-:-:S03]  /*2b50*/  FADD.FTZ R40, R40, R27 ;  /* 0x0000001b28287221 */ /* 0x000fc60000010000 */
[----:B------:R-:W-:Y:S01]  /*2b60*/  FADD.FTZ R56, R49, R56 ;  /* 0x0000003831387221 */ /* 0x000fe20000010000 */
[----:B------:R-:W-:-:S07]  /*2b70*/  FADD.FTZ R57, R40, R57 ;  /* 0x0000003928397221 */ /* 0x000fce0000010000 */
.L_x_13:
[----:B------:R-:W-:Y:S05]  /*2b80*/  BSYNC B0 ;  /* 0x0000000000007941 */ /* 0x000fea0003800000 */
.L_x_12:
[----:B------:R-:W-:Y:S06]  /*2b90*/  BAR.SYNC.DEFER_BLOCKING 0x0 ;  /* 0x0000000000007b1d */ /* 0x000fec0000010000 */
[----:B------:R-:W-:Y:S04]  /*2ba0*/  BSSY B0, `(.L_x_14) ;  /* 0x0000025000007945 */ /* 0x000fe80003800000 */
[----:B------:R-:W-:Y:S05]  /*2bb0*/  @P4 BRA `(.L_x_15) ;  /* 0x00000000008c4947 */ /* 0x000fea0003800000 */
[----:B------:R-:W1:Y:S04]  /*2bc0*/  LDS.128 R24, [R89+0x500] ;  /* 0x0005000059187984 */ /* 0x000e680000000c00 */
[----:B------:R-:W2:Y:S04]  /*2bd0*/  LDS.128 R28, [R89+0xa00] ;  /* 0x000a0000591c7984 */ /* 0x000ea80000000c00 */
[----:B------:R-:W4:Y:S04]  /*2be0*/  LDS.128 R32, [R89+0xf00] ;  /* 0x000f000059207984 */ /* 0x000f280000000c00 */
[----:B------:R-:W5:Y:S04]  /*2bf0*/  LDS.128 R36, [R89+0x1400] ;  /* 0x0014000059247984 */ /* 0x000f680000000c00 */
[----:B------:R-:W3:Y:S04]  /*2c00*/  LDS.128 R40, [R89+0x1900] ;  /* 0x0019000059287984 */ /* 0x000ee80000000c00 */
[----:B------:R-:W3:Y:S04]  /*2c10*/  LDS.128 R44, [R89+0x1e00] ;  /* 0x001e0000592c7984 */ /* 0x000ee80000000c00 */
[----:B------:R-:W3:Y:S01]  /*2c20*/  LDS.128 R48, [R89+0x2300] ;  /* 0x0023000059307984 */ /* 0x000ee20000000c00 */
[----:B-1----:R-:W-:Y:S01]  /*2c30*/  FADD.FTZ R93, R20, R24 ;  /* 0x00000018145d7221 */ /* 0x002fe20000010000 */
[----:B0-----:R-:W-:Y:S01]  /*2c40*/  FADD.FTZ R20, R21, R25 ;  /* 0x0000001915147221 */ /* 0x001fe20000010000 */
[----:B------:R-:W-:Y:S01]  /*2c50*/  FADD.FTZ R21, R22, R26 ;  /* 0x0000001a16157221 */ /* 0x000fe20000010000 */
[----:B------:R-:W-:Y:S01]  /*2c60*/  FADD.FTZ R22, R23, R27 ;  /* 0x0000001b17167221 */ /* 0x000fe20000010000 */
[----:B--2---:R-:W-:Y:S01]  /*2c70*/  FADD.FTZ R93, R93, R28 ;  /* 0x0000001c5d5d7221 */ /* 0x004fe20000010000 */
[----:B------:R-:W-:Y:S01]  /*2c80*/  FADD.FTZ R20, R20, R29 ;  /* 0x0000001d14147221 */ /* 0x000fe20000010000 */
[----:B------:R-:W-:Y:S01]  /*2c90*/  FADD.FTZ R21, R21, R30 ;  /* 0x0000001e15157221 */ /* 0x000fe20000010000 */
[----:B------:R-:W-:Y:S01]  /*2ca0*/  FADD.FTZ R22, R22, R31 ;  /* 0x0000001f16167221 */ /* 0x000fe20000010000 */
[----:B----4-:R-:W-:Y:S01]  /*2cb0*/  FADD.FTZ R93, R93, R32 ;  /* 0x000000205d5d7221 */ /* 0x010fe20000010000 */
[----:B------:R-:W-:Y:S01]  /*2cc0*/  FADD.FTZ R20, R20, R33 ;  /* 0x0000002114147221 */ /* 0x000fe20000010000 */
[----:B------:R-:W-:Y:S01]  /*2cd0*/  FADD.FTZ R21, R21, R34 ;  /* 0x0000002215157221 */ /* 0x000fe20000010000 */
[----:B------:R-:W-:Y:S01]  /*2ce0*/  FADD.FTZ R22, R22, R35 ;  /* 0x0000002316167221 */ /* 0x000fe20000010000 */
[----:B-----5:R-:W-:Y:S01]  /*2cf0*/  FADD.FTZ R93, R93, R36 ;  /* 0x000000245d5d7221 */ /* 0x020fe20000010000 */
[----:B------:R-:W-:Y:S01]  /*2d00*/  FADD.FTZ R20, R20, R37 ;  /* 0x0000002514147221 */ /* 0x000fe20000010000 */
[----:B------:R-:W-:Y:S01]  /*2d10*/  FADD.FTZ R21, R21, R38 ;  /* 0x0000002615157221 */ /* 0x000fe20000010000 */
[----:B------:R-:W-:Y:S01]  /*2d20*/  FADD.FTZ R22, R22, R39 ;  /* 0x0000002716167221 */ /* 0x000fe20000010000 */
[----:B---3--:R-:W-:Y:S01]  /*2d30*/  FADD.FTZ R93, R93, R40 ;  /* 0x000000285d5d7221 */ /* 0x008fe20000010000 */
[----:B------:R-:W-:Y:S01]  /*2d40*/  FADD.FTZ R20, R20, R41 ;  /* 0x0000002914147221 */ /* 0x000fe20000010000 */
        /* <DEDUP_REMOVED lines=9> */
[----:B------:R-:W-:-:S07]  /*2de0*/  FADD.FTZ R23, R26, R51 ;  /* 0x000000331a177221 */ /* 0x000fce0000010000 */
.L_x_15:
[----:B------:R-:W-:Y:S05]  /*2df0*/  BSYNC B0 ;  /* 0x0000000000007941 */ /* 0x000fea0003800000 */
.L_x_14:
[----:B------:R-:W-:Y:S01]  /*2e00*/  BSSY B0, `(.L_x_16) ;  /* 0x000000f000007945 */ /* 0x000fe20003800000 */
[----:B------:R-:W-:Y:S01]  /*2e10*/  PRMT R28, R69, 0x7632, R28 ;  /* 0x00007632451c7816 */ /* 0x000fe2000000001c */
[----:B0--3--:R-:W-:Y:S02]  /*2e20*/  IMAD.WIDE R88, R88, 0x4, R90 ;  /* 0x0000000458587825 */ /* 0x009fe400078e025a */
[----:B------:R-:W-:Y:S05]  /*2e30*/  @P4 BRA `(.L_x_17) ;  /* 0x00000000002c4947 */ /* 0x000fea0003800000 */
[----:B------:R-:W0:Y:S01]  /*2e40*/  LDC.64 R24, c[0x0][0x288] ;  /* 0x0000a200ff187b82 */ /* 0x000e220000000a00 */
[-C--:B------:R-:W-:Y:S01]  /*2e50*/  LEA R32, P3, R10, R88.reuse, 0x2 ;  /* 0x000000580a207211 */ /* 0x080fe200078610ff */
[----:B------:R1:W-:Y:S01]  /*2e60*/  REDG.E.ADD.F32.FTZ.RN.STRONG.GPU desc[UR8][R88.64], R20 ;  /* 0x00000014580079a6 */ /* 0x0003e2000c10f388 */
[----:B------:R-:W-:Y:S02]  /*2e70*/  LEA R26, P6, R8, R88, 0x2 ;  /* 0x00000058081a7211 */ /* 0x000fe400078c10ff */
[C---:B------:R-:W-:Y:S02]  /*2e80*/  IADD3.X R33, R89.reuse, R6, RZ, P3, !PT ;  /* 0x0000000659217210 */ /* 0x040fe40001ffe4ff */
[----:B------:R-:W-:-:S03]  /*2e90*/  IADD3.X R27, R89, R4, RZ, P6, !PT ;  /* 0x00000004591b7210 */ /* 0x000fc600037fe4ff */
[----:B------:R1:W-:Y:S01]  /*2ea0*/  REDG.E.ADD.F32.FTZ.RN.STRONG.GPU desc[UR8][R32.64], R21 ;  /* 0x00000015200079a6 */ /* 0x0003e2000c10f388 */
[----:B0-----:R-:W-:-:S04]  /*2eb0*/  LEA R30, P4, R24, R88, 0x2 ;  /* 0x00000058181e7211 */ /* 0x001fc800078810ff */
[----:B------:R-:W-:-:S05]  /*2ec0*/  LEA.HI.X R31, R24, R89, R25, 0x2, P4 ;  /* 0x00000059181f7211 */ /* 0x000fca00020f1419 */
[----:B------:R1:W-:Y:S04]  /*2ed0*/  REDG.E.ADD.F32.FTZ.RN.STRONG.GPU desc[UR8][R30.64], R22 ;  /* 0x000000161e0079a6 */ /* 0x0003e8000c10f388 */
[----:B------:R1:W-:Y:S02]  /*2ee0*/  REDG.E.ADD.F32.FTZ.RN.STRONG.GPU desc[UR8][R26.64], R23 ;  /* 0x000000171a0079a6 */ /* 0x0003e4000c10f388 */
.L_x_17:
[----:B------:R-:W-:Y:S05]  /*2ef0*/  BSYNC B0 ;  /* 0x0000000000007941 */ /* 0x000fea0003800000 */
.L_x_16:
[----:B------:R-:W-:Y:S02]  /*2f00*/  PRMT R43, R68, 0x7632, R43 ;  /* 0x00007632442b7816 */ /* 0x000fe4000000002b */
[----:B------:R-:W-:Y:S02]  /*2f10*/  PRMT R42, R70, 0x7632, R42 ;  /* 0x00007632462a7816 */ /* 0x000fe4000000002a */
[----:B------:R-:W-:Y:S02]  /*2f20*/  PRMT R41, R67, 0x7632, R41 ;  /* 0x0000763243297816 */ /* 0x000fe40000000029 */
[----:B------:R-:W-:Y:S02]  /*2f30*/  PRMT R40, R65, 0x7632, R40 ;  /* 0x0000763241287816 */ /* 0x000fe40000000028 */
[----:B------:R-:W-:Y:S02]  /*2f40*/  PRMT R39, R64, 0x7632, R39 ;  /* 0x0000763240277816 */ /* 0x000fe40000000027 */
[----:B------:R-:W-:-:S02]  /*2f50*/  PRMT R38, R66, 0x7632, R38 ;  /* 0x0000763242267816 */ /* 0x000fc40000000026 */
[----:B------:R-:W-:Y:S02]  /*2f60*/  PRMT R37, R63, 0x7632, R37 ;  /* 0x000076323f257816 */ /* 0x000fe40000000025 */
[----:B------:R-:W-:Y:S02]  /*2f70*/  PRMT R36, R61, 0x7632, R36 ;  /* 0x000076323d247816 */ /* 0x000fe40000000024 */
[----:B------:R-:W-:Y:S02]  /*2f80*/  PRMT R35, R60, 0x7632, R35 ;  /* 0x000076323c237816 */ /* 0x000fe40000000023 */
[----:B------:R-:W-:Y:S02]  /*2f90*/  PRMT R34, R62, 0x7632, R34 ;  /* 0x000076323e227816 */ /* 0x000fe40000000022 */
[----:B-1----:R-:W-:Y:S02]  /*2fa0*/  PRMT R33, R59, 0x7632, R33 ;  /* 0x000076323b217816 */ /* 0x002fe40000000021 */
[----:B------:R-:W-:-:S02]  /*2fb0*/  PRMT R32, R2, 0x7632, R32 ;  /* 0x0000763202207816 */ /* 0x000fc40000000020 */
[----:B------:R-:W-:Y:S02]  /*2fc0*/  PRMT R31, R0, 0x7632, R31 ;  /* 0x00007632001f7816 */ /* 0x000fe4000000001f */
[----:B------:R-:W-:Y:S02]  /*2fd0*/  PRMT R30, R58, 0x7632, R30 ;  /* 0x000076323a1e7816 */ /* 0x000fe4000000001e */
[----:B------:R-:W-:Y:S01]  /*2fe0*/  PRMT R29, R54, 0x7632, R29 ;  /* 0x00007632361d7816 */ /* 0x000fe2000000001d */
[----:B------:R-:W-:Y:S06]  /*2ff0*/  @!P0 BRA `(.L_x_18) ;  /* 0x0000001000888947 */ /* 0x000fec0003800000 */
[----:B------:R-:W0:Y:S01]  /*3000*/  LDC R45, c[0x0][0x10] ;  /* 0x00000400ff2d7b82 */ /* 0x000e220000000800 */
[----:B------:R-:W1:Y:S01]  /*3010*/  S2R R44, SR_CTAID.Y ;  /* 0x00000000002c7919 */ /* 0x000e620000002600 */
[----:B------:R-:W-:-:S06]  /*3020*/  LOP3.LUT R22, R71, 0x1, RZ, 0xc0, !PT ;  /* 0x0000000147167812 */ /* 0x000fcc00078ec0ff */
[----:B------:R-:W2:Y:S08]  /*3030*/  LDC.64 R20, c[0x0][0x258] ;  /* 0x00009600ff147b82 */ /* 0x000eb00000000a00 */
[----:B------:R-:W3:Y:S01]  /*3040*/  LDC.64 R48, c[0x0][0x260] ;  /* 0x00009800ff307b82 */ /* 0x000ee20000000a00 */
[----:B0-----:R-:W-:-:S04]  /*3050*/  IMAD R22, R22, R45, RZ ;  /* 0x0000002d16167224 */ /* 0x001fc800078e02ff */
[C---:B------:R-:W-:Y:S01]  /*3060*/  IMAD R24, R22.reuse, R83, RZ ;  /* 0x0000005316187224 */ /* 0x040fe200078e02ff */
[----:B-1----:R-:W-:-:S04]  /*3070*/  IADD3 R23, R22, R44, RZ ;  /* 0x0000002c16177210 */ /* 0x002fc80007ffe0ff */
[----:B------:R-:W-:Y:S01]  /*3080*/  SHF.L.U32 R25, R24, 0x1, RZ ;  /* 0x0000000118197819 */ /* 0x000fe200000006ff */
[----:B--2---:R-:W-:-:S04]  /*3090*/  IMAD.WIDE.U32 R20, R23, 0x4, R20 ;  /* 0x0000000417147825 */ /* 0x004fc800078e0014 */
[----:B---3--:R-:W-:Y:S01]  /*30a0*/  IMAD.WIDE R48, R25, 0x4, R48 ;  /* 0x0000000419307825 */ /* 0x008fe200078e0230 */
[----:B------:R-:W-:Y:S06]  /*30b0*/  @P2 BRA `(.L_x_19) ;  /* 0x0000000000602947 */ /* 0x000fec0003800000 */
[----:B------:R-:W0:Y:S01]  /*30c0*/  S2R R14, SR_LANEID ;  /* 0x00000000000e7919 */ /* 0x000e220000000000 */
[----:B------:R-:W-:Y:S01]  /*30d0*/  VOTEU.ANY UR5, UPT, PT ;  /* 0x0000000000057886 */ /* 0x000fe200038e0100 */
[----:B------:R-:W-:Y:S01]  /*30e0*/  LOP3.LUT P0, RZ, R71, 0x2, RZ, 0xc0, !PT ;  /* 0x0000000247ff7812 */ /* 0x000fe2000780c0ff */
[----:B------:R-:W-:Y:S01]  /*30f0*/  UFLO.U32 UR6, UR5 ;  /* 0x00000005000672bd */ /* 0x000fe200080e0000 */
[----:B------:R-:W-:Y:S01]  /*3100*/  MOV R24, 0x1 ;  /* 0x0000000100187802 */ /* 0x000fe20000000f00 */
[----:B------:R-:W-:Y:S01]  /*3110*/  UPOPC UR5, UR5 ;  /* 0x00000005000572bf */ /* 0x000fe20008000000 */
[----:B------:R-:W-:Y:S01]  /*3120*/  SEL R27, R83, RZ, !P0 ;  /* 0x000000ff531b7207 */ /* 0x000fe20004000000 */
[----:B------:R-:W-:Y:S01]  /*3130*/  IMAD R23, R45, UR7, R44 ;  /* 0x000000072d177c24 */ /* 0x000fe2000f8e022c */
[----:B------:R-:W-:Y:S02]  /*3140*/  SEL R24, R24, 0xffffffff, !P0 ;  /* 0xffffffff18187807 */ /* 0x000fe40004000000 */
[----:B------:R-:W-:Y:S01]  /*3150*/  ISETP.NE.AND P0, PT, R27, -0x1, PT ;  /* 0xffffffff1b00780c */ /* 0x000fe20003f05270 */
[----:B------:R-:W-:-:S04]  /*3160*/  IMAD.WIDE.U32 R22, R23, 0x8, R48 ;  /* 0x0000000817167825 */ /* 0x000fc800078e0030 */
[----:B------:R-:W-:Y:S01]  /*3170*/  IMAD R25, R24, UR5, RZ ;  /* 0x0000000518197c24 */ /* 0x000fe2000f8e02ff */
[----:B------:R1:W-:Y:S01]  /*3180*/  STG.E.64 desc[UR8][R22.64], R56 ;  /* 0x0000003816007986 */ /* 0x0003e2000c101b08 */
[----:B0-----:R-:W-:-:S13]  /*3190*/  ISETP.EQ.U32.AND P3, PT, R14, UR6, PT ;  /* 0x000000060e007c0c */ /* 0x001fda000bf62070 */
[----:B------:R-:W-:Y:S06]  /*31a0*/  @P3 MEMBAR.ALL.GPU ;  /* 0x0000000000003992 */ /* 0x000fec000000a000 */
[----:B------:R-:W-:-:S00]  /*31b0*/  @P3 ERRBAR ;  /* 0x00000000000039ab */ /* 0x000fc00000000000 */
[----:B------:R-:W-:Y:S06]  /*31c0*/  @P3 CGAERRBAR ;  /* 0x00000000000035ab */ /* 0x000fec0000000000 */
[----:B------:R1:W-:Y:S01]  /*31d0*/  @P3 REDG.E.ADD.S32.STRONG.GPU desc[UR8][R20.64], R25 ;  /* 0x000000191400398e */ /* 0x0003e2000c10e388 */
[----:B------:R-:W-:Y:S05]  /*31e0*/  @!P0 BRA `(.L_x_19) ;  /* 0x0000000000148947 */ /* 0x000fea0003800000 */
.L_x_20:
[----:B-1----:R-:W2:Y:S04]  /*31f0*/  LDG.E.STRONG.GPU R22, desc[UR8][R20.64] ;  /* 0x0000000814167981 */ /* 0x002ea8000c1ef900 */
[----:B--2---:R-:W-:Y:S01]  /*3200*/  CCTL.IVALL ;  /* 0x00000000ff00798f */ /* 0x004fe20002000000 */
[----:B------:R-:W-:Y:S05]  /*3210*/  YIELD ;  /* 0x0000000000007946 */ /* 0x000fea0003800000 */
[----:B------:R-:W-:-:S13]  /*3220*/  ISETP.NE.AND P0, PT, R22, R27, PT ;  /* 0x0000001b1600720c */ /* 0x000fda0003f05270 */
[----:B------:R-:W-:Y:S05]  /*3230*/  @P0 BRA `(.L_x_20) ;  /* 0xfffffffc00ec0947 */ /* 0x000fea000383ffff */
.L_x_19:
[----:B------:R-:W-:Y:S01]  /*3240*/  ISETP.NE.AND P0, PT, R83, RZ, PT ;  /* 0x000000ff5300720c */ /* 0x000fe20003f05270 */
[----:B------:R-:W-:Y:S05]  /*3250*/  WARPSYNC.ALL ;  /* 0x0000000000007948 */ /* 0x000fea0003800000 */
[----:B------:R-:W-:Y:S07]  /*3260*/  BAR.SYNC.DEFER_BLOCKING 0x0 ;  /* 0x0000000000007b1d */ /* 0x000fee0000010000 */
[----:B------:R-:W-:Y:S05]  /*3270*/  @!P0 BRA `(.L_x_18) ;  /* 0x0000000c00e88947 */ /* 0x000fea0003800000 */
[----:B-1----:R-:W-:Y:S01]  /*3280*/  IADD3 R20, R83, -0x1, RZ ;  /* 0xffffffff53147810 */ /* 0x002fe20007ffe0ff */
[----:B------:R-:W-:-:S03]  /*3290*/  HFMA2.MMA R47, -RZ, RZ, 0, 0 ;  /* 0x00000000ff2f7435 */ /* 0x000fc600000001ff */
[----:B------:R-:W-:-:S13]  /*32a0*/  ISETP.GE.U32.AND P0, PT, R20, 0x3, PT ;  /* 0x000000031400780c */ /* 0x000fda0003f06070 */
[----:B------:R-:W-:Y:S05]  /*32b0*/  @!P0 BRA `(.L_x_21) ;  /* 0x0000000c00688947 */ /* 0x000fea0003800000 */
[----:B------:R-:W-:Y:S02]  /*32c0*/  LOP3.LUT R46, R83, 0x3, RZ, 0xc0, !PT ;  /* 0x00000003532e7812 */ /* 0x000fe400078ec0ff */
[----:B------:R-:W-:Y:S02]  /*32d0*/  MOV R47, RZ ;  /* 0x000000ff002f7202 */ /* 0x000fe40000000f00 */
[----:B------:R-:W-:-:S04]  /*32e0*/  IADD3 R46, -R46, R83, RZ ;  /* 0x000000532e2e7210 */ /* 0x000fc80007ffe1ff */
[----:B------:R-:W-:-:S13]  /*32f0*/  ISETP.GT.AND P0, PT, R46, RZ, PT ;  /* 0x000000ff2e00720c */ /* 0x000fda0003f04270 */
[----:B------:R-:W-:Y:S05]  /*3300*/  @!P0 BRA `(.L_x_22) ;  /* 0x0000000800d88947 */ /* 0x000fea0003800000 */
[----:B------:R-:W-:Y:S02]  /*3310*/  ISETP.GT.AND P3, PT, R46, 0xc, PT ;  /* 0x0000000c2e00780c */ /* 0x000fe40003f64270 */
[----:B------:R-:W-:-:S11]  /*3320*/  PLOP3.LUT P0, PT, PT, PT, PT, 0x80, 0x0 ;  /* 0x000000000000781c */ /* 0x000fd60003f0f070 */
[----:B------:R-:W-:Y:S05]  /*3330*/  @!P3 BRA `(.L_x_23) ;  /* 0x0000000400d0b947 */ /* 0x000fea0003800000 */
[----:B------:R-:W-:-:S13]  /*3340*/  PLOP3.LUT P0, PT, PT, PT, PT, 0x8, 0x0 ;  /* 0x000000000000781c */ /* 0x000fda0003f0e170 */
.L_x_24:
[----:B------:R-:W-:-:S13]  /*3350*/  ISETP.EQ.OR P6, PT, R47, UR7, P2 ;  /* 0x000000072f007c0c */ /* 0x000fda00097c2670 */
[----:B------:R-:W-:-:S04]  /*3360*/  @!P6 IMAD R21, R45, R47, R44 ;  /* 0x0000002f2d15e224 */ /* 0x000fc800078e022c */
[----:B------:R-:W-:-:S06]  /*3370*/  @!P6 IMAD.WIDE.U32 R20, R21, 0x8, R48 ;  /* 0x000000081514e825 */ /* 0x000fcc00078e0030 */
[----:B------:R-:W2:Y:S01]  /*3380*/  @!P6 LDG.E.64 R20, desc[UR8][R20.64] ;  /* 0x000000081414e981 */ /* 0x000ea2000c1e1b00 */
[C---:B------:R-:W-:Y:S02]  /*3390*/  IADD3 R23, R47.reuse, 0x1, RZ ;  /* 0x000000012f177810 */ /* 0x040fe40007ffe0ff */
[----:B------:R-:W-:Y:S02]  /*33a0*/  IADD3 R25, R47, 0x2, RZ ;  /* 0x000000022f197810 */ /* 0x000fe40007ffe0ff */
[----:B------:R-:W-:Y:S02]  /*33b0*/  ISETP.EQ.OR P3, PT, R23, UR7, P2 ;  /* 0x0000000717007c0c */ /* 0x000fe40009762670 */
[----:B------:R-:W-:Y:S02]  /*33c0*/  ISETP.EQ.OR P4, PT, R25, UR7, P2 ;  /* 0x0000000719007c0c */ /* 0x000fe40009782670 */
[----:B------:R-:W-:-:S09]  /*33d0*/  IADD3 R24, R47, 0x3, RZ ;  /* 0x000000032f187810 */ /* 0x000fd20007ffe0ff */
[C-C-:B------:R-:W-:Y:S02]  /*33e0*/  @!P3 IMAD R23, R45.reuse, R23, R44.reuse ;  /* 0x000000172d17b224 */ /* 0x140fe400078e022c */
[----:B------:R-:W-:Y:S02]  /*33f0*/  @!P4 IMAD R25, R45, R25, R44 ;  /* 0x000000192d19c224 */ /* 0x000fe400078e022c */
[----:B--2---:R-:W-:Y:S01]  /*3400*/  @!P6 FADD.FTZ R56, R56, R20 ;  /* 0x000000143838e221 */ /* 0x004fe20000010000 */
[----:B------:R-:W-:Y:S01]  /*3410*/  @!P6 FADD.FTZ R57, R57, R21 ;  /* 0x000000153939e221 */ /* 0x000fe20000010000 */
[----:B------:R-:W-:Y:S01]  /*3420*/  ISETP.EQ.OR P6, PT, R24, UR7, P2 ;  /* 0x0000000718007c0c */ /* 0x000fe200097c2670 */
[----:B------:R-:W-:-:S04]  /*3430*/  @!P3 IMAD.WIDE.U32 R20, R23, 0x8, R48 ;  /* 0x000000081714b825 */ /* 0x000fc800078e0030 */
[----:B------:R-:W-:Y:S02]  /*3440*/  @!P4 IMAD.WIDE.U32 R22, R25, 0x8, R48 ;  /* 0x000000081916c825 */ /* 0x000fe400078e0030 */
[----:B------:R-:W2:Y:S04]  /*3450*/  @!P3 LDG.E.64 R20, desc[UR8][R20.64] ;  /* 0x000000081414b981 */ /* 0x000ea8000c1e1b00 */
[----:B------:R-:W3:Y:S02]  /*3460*/  @!P4 LDG.E.64 R22, desc[UR8][R22.64] ;  /* 0x000000081616c981 */ /* 0x000ee4000c1e1b00 */
[----:B------:R-:W-:-:S04]  /*3470*/  @!P6 IMAD R25, R45, R24, R44 ;  /* 0x000000182d19e224 */ /* 0x000fc800078e022c */
[----:B------:R-:W-:-:S06]  /*3480*/  @!P6 IMAD.WIDE.U32 R24, R25, 0x8, R48 ;  /* 0x000000081918e825 */ /* 0x000fcc00078e0030 */
[----:B------:R-:W4:Y:S01]  /*3490*/  @!P6 LDG.E.64 R24, desc[UR8][R24.64] ;  /* 0x000000081818e981 */ /* 0x000f22000c1e1b00 */
[C---:B------:R-:W-:Y:S02]  /*34a0*/  IADD3 R26, R47.reuse, 0x4, RZ ;  /* 0x000000042f1a7810 */ /* 0x040fe40007ffe0ff */
[C---:B------:R-:W-:Y:S02]  /*34b0*/  IADD3 R27, R47.reuse, 0x5, RZ ;  /* 0x000000052f1b7810 */ /* 0x040fe40007ffe0ff */
[----:B------:R-:W-:Y:S01]  /*34c0*/  IADD3 R50, R47, 0x6, RZ ;  /* 0x000000062f327810 */ /* 0x000fe20007ffe0ff */
[----:B--2---:R-:W-:Y:S01]  /*34d0*/  @!P3 FADD.FTZ R56, R56, R20 ;  /* 0x000000143838b221 */ /* 0x004fe20000010000 */
[----:B------:R-:W-:Y:S01]  /*34e0*/  @!P3 FADD.FTZ R57, R57, R21 ;  /* 0x000000153939b221 */ /* 0x000fe20000010000 */
[----:B------:R-:W-:Y:S02]  /*34f0*/  ISETP.EQ.OR P3, PT, R26, UR7, P2 ;  /* 0x000000071a007c0c */ /* 0x000fe40009762670 */
[----:B---3--:R-:W-:Y:S01]  /*3500*/  @!P4 FADD.FTZ R56, R56, R22 ;  /* 0x000000163838c221 */ /* 0x008fe20000010000 */
[----:B------:R-:W-:Y:S01]  /*3510*/  @!P4 FADD.FTZ R57, R57, R23 ;  /* 0x000000173939c221 */ /* 0x000fe20000010000 */
[----:B------:R-:W-:-:S09]  /*3520*/  ISETP.EQ.OR P4, PT, R27, UR7, P2 ;  /* 0x000000071b007c0c */ /* 0x000fd20009782670 */
[----:B------:R-:W-:Y:S02]  /*3530*/  @!P3 IMAD R21, R45, R26, R44 ;  /* 0x0000001a2d15b224 */ /* 0x000fe400078e022c */
[----:B----4-:R-:W-:Y:S01]  /*3540*/  @!P6 FADD.FTZ R56, R56, R24 ;  /* 0x000000183838e221 */ /* 0x010fe20000010000 */
[----:B------:R-:W-:Y:S01]  /*3550*/  @!P6 FADD.FTZ R57, R57, R25 ;  /* 0x000000193939e221 */ /* 0x000fe20000010000 */
[----:B------:R-:W-:Y:S01]  /*3560*/  ISETP.EQ.OR P6, PT, R50, UR7, P2 ;  /* 0x0000000732007c0c */ /* 0x000fe200097c2670 */
[----:B------:R-:W-:-:S04]  /*3570*/  @!P3 IMAD.WIDE.U32 R20, R21, 0x8, R48 ;  /* 0x000000081514b825 */ /* 0x000fc800078e0030 */
[----:B------:R-:W-:Y:S02]  /*3580*/  @!P4 IMAD R23, R45, R27, R44 ;  /* 0x0000001b2d17c224 */ /* 0x000fe400078e022c */
[----:B------:R-:W2:Y:S02]  /*3590*/  @!P3 LDG.E.64 R20, desc[UR8][R20.64] ;  /* 0x000000081414b981 */ /* 0x000ea4000c1e1b00 */
[----:B------:R-:W-:-:S04]  /*35a0*/  @!P4 IMAD.WIDE.U32 R22, R23, 0x8, R48 ;  /* 0x000000081716c825 */ /* 0x000fc800078e0030 */
[----:B------:R-:W-:Y:S02]  /*35b0*/  @!P6 IMAD R25, R45, R50, R44 ;  /* 0x000000322d19e224 */ /* 0x000fe400078e022c */
[----:B------:R-:W3:Y:S02]  /*35c0*/  @!P4 LDG.E.64 R22, desc[UR8][R22.64] ;  /* 0x000000081616c981 */ /* 0x000ee4000c1e1b00 */
        /* <DEDUP_REMOVED lines=65> */
[----:B------:R-:W-:Y:S02]  /*39e0*/  IADD3 R46, R46, -0x10, RZ ;  /* 0xfffffff02e2e7810 */ /* 0x000fe40007ffe0ff */
[----:B------:R-:W-:Y:S01]  /*39f0*/  IADD3 R47, R47, 0x10, RZ ;  /* 0x000000102f2f7810 */ /* 0x000fe20007ffe0ff */
[----:B--2---:R-:W-:Y:S01]  /*3a00*/  @!P3 FADD.FTZ R56, R56, R20 ;  /* 0x000000143838b221 */ /* 0x004fe20000010000 */
[----:B------:R-:W-:Y:S01]  /*3a10*/  @!P3 FADD.FTZ R57, R57, R21 ;  /* 0x000000153939b221 */ /* 0x000fe20000010000 */
[----:B------:R-:W-:Y:S02]  /*3a20*/  ISETP.GT.AND P3, PT, R46, 0xc, PT ;  /* 0x0000000c2e00780c */ /* 0x000fe40003f64270 */
[----:B---3--:R-:W-:Y:S01]  /*3a30*/  @!P4 FADD.FTZ R56, R56, R22 ;  /* 0x000000163838c221 */ /* 0x008fe20000010000 */
[----:B------:R-:W-:-:S03]  /*3a40*/  @!P4 FADD.FTZ R57, R57, R23 ;  /* 0x000000173939c221 */ /* 0x000fc60000010000 */
[----:B----4-:R-:W-:Y:S01]  /*3a50*/  @!P6 FADD.FTZ R56, R56, R24 ;  /* 0x000000183838e221 */ /* 0x010fe20000010000 */
[----:B------:R-:W-:-:S06]  /*3a60*/  @!P6 FADD.FTZ R57, R57, R25 ;  /* 0x000000193939e221 */ /* 0x000fcc0000010000 */
[----:B------:R-:W-:Y:S05]  /*3a70*/  @P3 BRA `(.L_x_24) ;  /* 0xfffffff800343947 */ /* 0x000fea000383ffff */
.L_x_23:
[----:B------:R-:W-:-:S13]  /*3a80*/  ISETP.GT.AND P3, PT, R46, 0x4, PT ;  /* 0x000000042e00780c */ /* 0x000fda0003f64270 */
[----:B------:R-:W-:Y:S05]  /*3a90*/  @!P3 BRA `(.L_x_25) ;  /* 0x0000000000ecb947 */ /* 0x000fea0003800000 */
[C---:B------:R-:W-:Y:S02]  /*3aa0*/  IADD3 R23, R47.reuse, 0x1, RZ ;  /* 0x000000012f177810 */ /* 0x040fe40007ffe0ff */
[----:B------:R-:W-:Y:S02]  /*3ab0*/  ISETP.EQ.OR P0, PT, R47, UR7, P2 ;  /* 0x000000072f007c0c */ /* 0x000fe40009702670 */
[----:B------:R-:W-:Y:S02]  /*3ac0*/  ISETP.EQ.OR P4, PT, R23, UR7, P2 ;  /* 0x0000000717007c0c */ /* 0x000fe40009782670 */
[C---:B------:R-:W-:Y:S02]  /*3ad0*/  IADD3 R25, R47.reuse, 0x2, RZ ;  /* 0x000000022f197810 */ /* 0x040fe40007ffe0ff */
[----:B------:R-:W-:Y:S02]  /*3ae0*/  IADD3 R27, R47, 0x3, RZ ;  /* 0x000000032f1b7810 */ /* 0x000fe40007ffe0ff */
[----:B------:R-:W-:-:S02]  /*3af0*/  ISETP.EQ.OR P6, PT, R25, UR7, P2 ;  /* 0x0000000719007c0c */ /* 0x000fc400097c2670 */
[----:B------:R-:W-:-:S03]  /*3b00*/  ISETP.EQ.OR P3, PT, R27, UR7, P2 ;  /* 0x000000071b007c0c */ /* 0x000fc60009762670 */
[--C-:B------:R-:W-:Y:S02]  /*3b10*/  @!P0 IMAD R21, R47, R45, R44.reuse ;  /* 0x0000002d2f158224 */ /* 0x100fe400078e022c */
[----:B------:R-:W-:Y:S02]  /*3b20*/  @!P4 IMAD R23, R45, R23, R44 ;  /* 0x000000172d17c224 */ /* 0x000fe400078e022c */
[----:B------:R-:W-:-:S04]  /*3b30*/  @!P0 IMAD.WIDE.U32 R20, R21, 0x8, R48 ;  /* 0x0000000815148825 */ /* 0x000fc800078e0030 */
[----:B------:R-:W-:Y:S02]  /*3b40*/  @!P4 IMAD.WIDE.U32 R22, R23, 0x8, R48 ;  /* 0x000000081716c825 */ /* 0x000fe400078e0030 */
[----:B------:R-:W2:Y:S02]  /*3b50*/  @!P0 LDG.E.64 R20, desc[UR8][R20.64] ;  /* 0x0000000814148981 */ /* 0x000ea4000c1e1b00 */
[C-C-:B------:R-:W-:Y:S02]  /*3b60*/  @!P6 IMAD R25, R45.reuse, R25, R44.reuse ;  /* 0x000000192d19e224 */ /* 0x140fe400078e022c */
[----:B------:R-:W-:Y:S01]  /*3b70*/  @!P3 IMAD R27, R45, R27, R44 ;  /* 0x0000001b2d1bb224 */ /* 0x000fe200078e022c */
[----:B------:R-:W3:Y:S01]  /*3b80*/  @!P4 LDG.E.64 R22, desc[UR8][R22.64] ;  /* 0x000000081616c981 */ /* 0x000ee2000c1e1b00 */
[----:B------:R-:W-:-:S04]  /*3b90*/  @!P6 IMAD.WIDE.U32 R24, R25, 0x8, R48 ;  /* 0x000000081918e825 */ /* 0x000fc800078e0030 */
[----:B------:R-:W-:Y:S02]  /*3ba0*/  @!P3 IMAD.WIDE.U32 R26, R27, 0x8, R48 ;  /* 0x000000081b1ab825 */ /* 0x000fe400078e0030 */
[----:B------:R-:W4:Y:S04]  /*3bb0*/  @!P6 LDG.E.64 R24, desc[UR8][R24.64] ;  /* 0x000000081818e981 */ /* 0x000f28000c1e1b00 */
[----:B------:R-:W5:Y:S01]  /*3bc0*/  @!P3 LDG.E.64 R26, desc[UR8][R26.64] ;  /* 0x000000081a1ab981 */ /* 0x000f62000c1e1b00 */
[----:B------:R-:W-:Y:S01]  /*3bd0*/  IADD3 R47, R47, 0x4, RZ ;  /* 0x000000042f2f7810 */ /* 0x000fe20007ffe0ff */
[----:B--2---:R-:W-:Y:S01]  /*3be0*/  @!P0 FADD.FTZ R56, R56, R20 ;  /* 0x0000001438388221 */ /* 0x004fe20000010000 */
[----:B------:R-:W-:Y:S02]  /*3bf0*/  @!P0 FADD.FTZ R57, R57, R21 ;  /* 0x0000001539398221 */ /* 0x000fe40000010000 */
[----:B------:R-:W-:-:S02]  /*3c00*/  IADD3 R20, R47, 0x1, RZ ;  /* 0x000000012f147810 */ /* 0x000fc40007ffe0ff */
[----:B------:R-:W-:Y:S01]  /*3c10*/  ISETP.EQ.OR P0, PT, R47, UR7, P2 ;  /* 0x000000072f007c0c */ /* 0x000fe20009702670 */
[----:B---3--:R-:W-:Y:S01]  /*3c20*/  @!P4 FADD.FTZ R56, R56, R22 ;  /* 0x000000163838c221 */ /* 0x008fe20000010000 */
[----:B------:R-:W-:Y:S01]  /*3c30*/  @!P4 FADD.FTZ R57, R57, R23 ;  /* 0x000000173939c221 */ /* 0x000fe20000010000 */
[----:B------:R-:W-:Y:S02]  /*3c40*/  IADD3 R22, R47, 0x2, RZ ;  /* 0x000000022f167810 */ /* 0x000fe40007ffe0ff */
[----:B------:R-:W-:Y:S01]  /*3c50*/  ISETP.EQ.OR P4, PT, R20, UR7, P2 ;  /* 0x0000000714007c0c */ /* 0x000fe20009782670 */
[----:B----4-:R-:W-:Y:S01]  /*3c60*/  @!P6 FADD.FTZ R56, R56, R24 ;  /* 0x000000183838e221 */ /* 0x010fe20000010000 */
[----:B------:R-:W-:Y:S01]  /*3c70*/  @!P6 FADD.FTZ R57, R57, R25 ;  /* 0x000000193939e221 */ /* 0x000fe20000010000 */
[----:B------:R-:W-:Y:S02]  /*3c80*/  IADD3 R24, R47, 0x3, RZ ;  /* 0x000000032f187810 */ /* 0x000fe40007ffe0ff */
[----:B------:R-:W-:Y:S01]  /*3c90*/  ISETP.EQ.OR P6, PT, R22, UR7, P2 ;  /* 0x0000000716007c0c */ /* 0x000fe200097c2670 */
[----:B-----5:R-:W-:Y:S01]  /*3ca0*/  @!P3 FADD.FTZ R56, R56, R26 ;  /* 0x0000001a3838b221 */ /* 0x020fe20000010000 */
[----:B------:R-:W-:Y:S01]  /*3cb0*/  @!P3 FADD.FTZ R57, R57, R27 ;  /* 0x0000001b3939b221 */ /* 0x000fe20000010000 */
[----:B------:R-:W-:Y:S01]  /*3cc0*/  ISETP.EQ.OR P3, PT, R24, UR7, P2 ;  /* 0x0000000718007c0c */ /* 0x000fe20009762670 */
[----:B------:R-:W-:-:S04]  /*3cd0*/  @!P0 IMAD R21, R45, R47, R44 ;  /* 0x0000002f2d158224 */ /* 0x000fc800078e022c */
[----:B------:R-:W-:Y:S02]  /*3ce0*/  @!P4 IMAD R23, R45, R20, R44 ;  /* 0x000000142d17c224 */ /* 0x000fe400078e022c */
[----:B------:R-:W-:-:S04]  /*3cf0*/  @!P0 IMAD.WIDE.U32 R20, R21, 0x8, R48 ;  /* 0x0000000815148825 */ /* 0x000fc800078e0030 */
[----:B------:R-:W-:Y:S02]  /*3d00*/  @!P6 IMAD R25, R45, R22, R44 ;  /* 0x000000162d19e224 */ /* 0x000fe400078e022c */
[----:B------:R-:W2:Y:S01]  /*3d10*/  @!P0 LDG.E.64 R20, desc[UR8][R20.64] ;  /* 0x0000000814148981 */ /* 0x000ea2000c1e1b00 */
[----:B------:R-:W-:-:S04]  /*3d20*/  @!P4 IMAD.WIDE.U32 R22, R23, 0x8, R48 ;  /* 0x000000081716c825 */ /* 0x000fc800078e0030 */
[----:B------:R-:W-:Y:S02]  /*3d30*/  @!P3 IMAD R27, R45, R24, R44 ;  /* 0x000000182d1bb224 */ /* 0x000fe400078e022c */
[--C-:B------:R-:W-:Y:S01]  /*3d40*/  @!P6 IMAD.WIDE.U32 R24, R25, 0x8, R48.reuse ;  /* 0x000000081918e825 */ /* 0x100fe200078e0030 */
[----:B------:R-:W3:Y:S03]  /*3d50*/  @!P4 LDG.E.64 R22, desc[UR8][R22.64] ;  /* 0x000000081616c981 */ /* 0x000ee6000c1e1b00 */
[----:B------:R-:W-:Y:S02]  /*3d60*/  @!P3 IMAD.WIDE.U32 R26, R27, 0x8, R48 ;  /* 0x000000081b1ab825 */ /* 0x000fe400078e0030 */
[----:B------:R-:W4:Y:S04]  /*3d70*/  @!P6 LDG.E.64 R24, desc[UR8][R24.64] ;  /* 0x000000081818e981 */ /* 0x000f28000c1e1b00 */
[----:B------:R-:W5:Y:S01]  /*3d80*/  @!P3 LDG.E.64 R26, desc[UR8][R26.64] ;  /* 0x000000081a1ab981 */ /* 0x000f62000c1e1b00 */
[----:B------:R-:W-:-:S02]  /*3d90*/  IADD3 R46, R46, -0x4, RZ ;  /* 0xfffffffc2e2e7810 */ /* 0x000fc40007ffe0ff */
[----:B------:R-:W-:Y:S02]  /*3da0*/  IADD3 R47, R47, 0x4, RZ ;  /* 0x000000042f2f7810 */ /* 0x000fe40007ffe0ff */
[----:B------:R-:W-:Y:S01]  /*3db0*/  IADD3 R46, R46, -0x4, RZ ;  /* 0xfffffffc2e2e7810 */ /* 0x000fe20007ffe0ff */
[----:B--2---:R-:W-:Y:S01]  /*3dc0*/  @!P0 FADD.FTZ R56, R56, R20 ;  /* 0x0000001438388221 */ /* 0x004fe20000010000 */
[----:B------:R-:W-:-:S03]  /*3dd0*/  @!P0 FADD.FTZ R57, R57, R21 ;  /* 0x0000001539398221 */ /* 0x000fc60000010000 */
[----:B---3--:R-:W-:Y:S01]  /*3de0*/  @!P4 FADD.FTZ R56, R56, R22 ;  /* 0x000000163838c221 */ /* 0x008fe20000010000 */
[----:B------:R-:W-:-:S03]  /*3df0*/  @!P4 FADD.FTZ R57, R57, R23 ;  /* 0x000000173939c221 */ /* 0x000fc60000010000 */
[----:B----4-:R-:W-:Y:S01]  /*3e00*/  @!P6 FADD.FTZ R56, R56, R24 ;  /* 0x000000183838e221 */ /* 0x010fe20000010000 */
[----:B------:R-:W-:Y:S01]  /*3e10*/  @!P6 FADD.FTZ R57, R57, R25 ;  /* 0x000000193939e221 */ /* 0x000fe20000010000 */
[----:B------:R-:W-:Y:S02]  /*3e20*/  PLOP3.LUT P0, PT, PT, PT, PT, 0x8, 0x0 ;  /* 0x000000000000781c */ /* 0x000fe40003f0e170 */
[----:B-----5:R-:W-:Y:S01]  /*3e30*/  @!P3 FADD.FTZ R56, R56, R26 ;  /* 0x0000001a3838b221 */ /* 0x020fe20000010000 */
[----:B------:R-:W-:-:S10]  /*3e40*/  @!P3 FADD.FTZ R57, R57, R27 ;  /* 0x0000001b3939b221 */ /* 0x000fd40000010000 */
.L_x_25:
[----:B------:R-:W-:-:S13]  /*3e50*/  ISETP.NE.OR P0, PT, R46, RZ, P0 ;  /* 0x000000ff2e00720c */ /* 0x000fda0000705670 */
[----:B------:R-:W-:Y:S05]  /*3e60*/  @!P0 BRA `(.L_x_21) ;  /* 0x00000000007c8947 */ /* 0x000fea0003800000 */
.L_x_22:
[C---:B------:R-:W-:Y:S02]  /*3e70*/  ISETP.EQ.OR P4, PT, R47.reuse, UR7, P2 ;  /* 0x000000072f007c0c */ /* 0x040fe40009782670 */
[C---:B------:R-:W-:Y:S02]  /*3e80*/  IADD3 R23, R47.reuse, 0x1, RZ ;  /* 0x000000012f177810 */ /* 0x040fe40007ffe0ff */
[----:B------:R-:W-:Y:S02]  /*3e90*/  IADD3 R25, R47, 0x2, RZ ;  /* 0x000000022f197810 */ /* 0x000fe40007ffe0ff */
[----:B------:R-:W-:Y:S02]  /*3ea0*/  ISETP.EQ.OR P6, PT, R23, UR7, P2 ;  /* 0x0000000717007c0c */ /* 0x000fe400097c2670 */
[----:B------:R-:W-:Y:S02]  /*3eb0*/  IADD3 R27, R47, 0x3, RZ ;  /* 0x000000032f1b7810 */ /* 0x000fe40007ffe0ff */
[----:B------:R-:W-:-:S02]  /*3ec0*/  ISETP.EQ.OR P3, PT, R25, UR7, P2 ;  /* 0x0000000719007c0c */ /* 0x000fc40009762670 */
[----:B------:R-:W-:Y:S01]  /*3ed0*/  ISETP.EQ.OR P0, PT, R27, UR7, P2 ;  /* 0x000000071b007c0c */ /* 0x000fe20009702670 */
[----:B------:R-:W-:-:S04]  /*3ee0*/  @!P4 IMAD R21, R45, R47, R44 ;  /* 0x0000002f2d15c224 */ /* 0x000fc800078e022c */
[----:B------:R-:W-:-:S04]  /*3ef0*/  @!P4 IMAD.WIDE.U32 R20, R21, 0x8, R48 ;  /* 0x000000081514c825 */ /* 0x000fc800078e0030 */
[C-C-:B------:R-:W-:Y:S02]  /*3f00*/  @!P6 IMAD R23, R45.reuse, R23, R44.reuse ;  /* 0x000000172d17e224 */ /* 0x140fe400078e022c */
[----:B------:R-:W2:Y:S01]  /*3f10*/  @!P4 LDG.E.64 R20, desc[UR8][R20.64] ;  /* 0x000000081414c981 */ /* 0x000ea2000c1e1b00 */
[----:B------:R-:W-:Y:S02]  /*3f20*/  @!P3 IMAD R25, R45, R25, R44 ;  /* 0x000000192d19b224 */ /* 0x000fe400078e022c */
        /* <DEDUP_REMOVED lines=8> */
[----:B------:R-:W-:Y:S01]  /*3fb0*/  IADD3 R47, R47, 0x4, RZ ;  /* 0x000000042f2f7810 */ /* 0x000fe20007ffe0ff */
[----:B--2---:R-:W-:Y:S01]  /*3fc0*/  @!P4 FADD.FTZ R56, R56, R20 ;  /* 0x000000143838c221 */ /* 0x004fe20000010000 */
[----:B------:R-:W-:Y:S01]  /*3fd0*/  @!P4 FADD.FTZ R57, R57, R21 ;  /* 0x000000153939c221 */ /* 0x000fe20000010000 */
[----:B------:R-:W-:Y:S02]  /*3fe0*/  ISETP.NE.AND P4, PT, R46, RZ, PT ;  /* 0x000000ff2e00720c */ /* 0x000fe40003f85270 */
[----:B---3--:R-:W-:Y:S01]  /*3ff0*/  @!P6 FADD.FTZ R56, R56, R22 ;  /* 0x000000163838e221 */ /* 0x008fe20000010000 */
[----:B------:R-:W-:-:S03]  /*4000*/  @!P6 FADD.FTZ R57, R57, R23 ;  /* 0x000000173939e221 */ /* 0x000fc60000010000 */
[----:B----4-:R-:W-:Y:S01]  /*4010*/  @!P3 FADD.FTZ R56, R56, R24 ;  /* 0x000000183838b221 */ /* 0x010fe20000010000 */
[----:B------:R-:W-:-:S03]  /*4020*/  @!P3 FADD.FTZ R57, R57, R25 ;  /* 0x000000193939b221 */ /* 0x000fc60000010000 */
[----:B-----5:R-:W-:Y:S01]  /*4030*/  @!P0 FADD.FTZ R56, R56, R26 ;  /* 0x0000001a38388221 */ /* 0x020fe20000010000 */
[----:B------:R-:W-:Y:S02]  /*4040*/  @!P0 FADD.FTZ R57, R57, R27 ;  /* 0x0000001b39398221 */ /* 0x000fe40000010000 */
[----:B------:R-:W-:Y:S05]  /*4050*/  @P4 BRA `(.L_x_22) ;  /* 0xfffffffc00844947 */ /* 0x000fea000383ffff */
.L_x_21:
[----:B------:R-:W-:-:S13]  /*4060*/  LOP3.LUT P0, R83, R83, 0x3, RZ, 0xc0, !PT ;  /* 0x0000000353537812 */ /* 0x000fda000780c0ff */
[----:B------:R-:W-:Y:S05]  /*4070*/  @!P0 BRA `(.L_x_18) ;  /* 0x0000000000688947 */ /* 0x000fea0003800000 */
[----:B------:R-:W-:Y:S01]  /*4080*/  ISETP.EQ.OR P0, PT, R47, UR7, P2 ;  /* 0x000000072f007c0c */ /* 0x000fe20009702670 */
[----:B------:R-:W-:Y:S01]  /*4090*/  BSSY B0, `(.L_x_26) ;  /* 0x0000008000007945 */ /* 0x000fe20003800000 */
[----:B------:R-:W-:-:S11]  /*40a0*/  ISETP.NE.AND P3, PT, R83, 0x1, PT ;  /* 0x000000015300780c */ /* 0x000fd60003f65270 */
[----:B------:R-:W-:Y:S05]  /*40b0*/  @P0 BRA `(.L_x_27) ;  /* 0x0000000000140947 */ /* 0x000fea0003800000 */
[----:B------:R-:W-:-:S04]  /*40c0*/  IMAD R21, R45, R47, R44 ;  /* 0x0000002f2d157224 */ /* 0x000fc800078e022c */
[----:B------:R-:W-:-:S06]  /*40d0*/  IMAD.WIDE.U32 R20, R21, 0x8, R48 ;  /* 0x0000000815147825 */ /* 0x000fcc00078e0030 */
[----:B------:R-:W2:Y:S02]  /*40e0*/  LDG.E.64 R20, desc[UR8][R20.64] ;  /* 0x0000000814147981 */ /* 0x000ea4000c1e1b00 */
[----:B--2---:R-:W-:Y:S01]  /*40f0*/  FADD.FTZ R56, R56, R20 ;  /* 0x0000001438387221 */ /* 0x004fe20000010000 */
[----:B------:R-:W-:-:S07]  /*4100*/  FADD.FTZ R57, R57, R21 ;  /* 0x0000001539397221 */ /* 0x000fce0000010000 */
.L_x_27:
[----:B------:R-:W-:Y:S05]  /*4110*/  BSYNC B0 ;  /* 0x0000000000007941 */ /* 0x000fea0003800000 */
.L_x_26:
[----:B------:R-:W-:Y:S05]  /*4120*/  @!P3 BRA `(.L_x_18) ;  /* 0x00000000003cb947 */ /* 0x000fea0003800000 */
[C---:B------:R-:W-:Y:S02]  /*4130*/  IADD3 R23, R47.reuse, 0x2, RZ ;  /* 0x000000022f177810 */ /* 0x040fe40007ffe0ff */
[----:B------:R-:W-:Y:S02]  /*4140*/  IADD3 R21, R47, 0x1, RZ ;  /* 0x000000012f157810 */ /* 0x000fe40007ffe0ff */
[----:B------:R-:W-:Y:S02]  /*4150*/  ISETP.EQ.OR P0, PT, R23, UR7, P2 ;  /* 0x0000000717007c0c */ /* 0x000fe40009702670 */
[----:B------:R-:W-:Y:S02]  /*4160*/  ISETP.EQ.OR P3, PT, R21, UR7, P2 ;  /* 0x0000000715007c0c */ /* 0x000fe40009762670 */
[----:B------:R-:W-:-:S11]  /*4170*/  ISETP.EQ.OR P0, PT, R83, 0x2, P0 ;  /* 0x000000025300780c */ /* 0x000fd60000702670 */
[-CC-:B------:R-:W-:Y:S02]  /*4180*/  @!P3 IMAD R21, R21, R45.reuse, R44.reuse ;  /* 0x0000002d1515b224 */ /* 0x180fe400078e022c */
[----:B------:R-:W-:Y:S02]  /*4190*/  @!P0 IMAD R23, R23, R45, R44 ;  /* 0x0000002d17178224 */ /* 0x000fe400078e022c */
[----:B------:R-:W-:-:S04]  /*41a0*/  @!P3 IMAD.WIDE.U32 R20, R21, 0x8, R48 ;  /* 0x000000081514b825 */ /* 0x000fc800078e0030 */
[----:B------:R-:W-:Y:S02]  /*41b0*/  @!P0 IMAD.WIDE.U32 R22, R23, 0x8, R48 ;  /* 0x0000000817168825 */ /* 0x000fe400078e0030 */
[----:B------:R-:W2:Y:S04]  /*41c0*/  @!P3 LDG.E.64 R20, desc[UR8][R20.64] ;  /* 0x000000081414b981 */ /* 0x000ea8000c1e1b00 */
[----:B------:R-:W3:Y:S01]  /*41d0*/  @!P0 LDG.E.64 R22, desc[UR8][R22.64] ;  /* 0x0000000816168981 */ /* 0x000ee2000c1e1b00 */
[----:B--2---:R-:W-:Y:S01]  /*41e0*/  @!P3 FADD.FTZ R56, R56, R20 ;  /* 0x000000143838b221 */ /* 0x004fe20000010000 */
[----:B------:R-:W-:-:S03]  /*41f0*/  @!P3 FADD.FTZ R57, R57, R21 ;  /* 0x000000153939b221 */ /* 0x000fc60000010000 */
[----:B---3--:R-:W-:Y:S01]  /*4200*/  @!P0 FADD.FTZ R56, R56, R22 ;  /* 0x0000001638388221 */ /* 0x008fe20000010000 */
[----:B------:R-:W-:-:S07]  /*4210*/  @!P0 FADD.FTZ R57, R57, R23 ;  /* 0x0000001739398221 */ /* 0x000fce0000010000 */
.L_x_18:
[----:B------:R-:W0:Y:S01]  /*4220*/  S2UR UR6, SR_CgaCtaId ;  /* 0x00000000000679c3 */ /* 0x000e220000008800 */
[----:B------:R-:W-:Y:S01]  /*4230*/  UMOV UR5, 0x400 ;  /* 0x0000040000057882 */ /* 0x000fe20000000000 */
[----:B------:R-:W-:Y:S01]  /*4240*/  SHF.L.U32 R69, R69, 0x10, RZ ;  /* 0x0000001045457819 */ /* 0x000fe200000006ff */
[----:B------:R-:W-:Y:S01]  /*4250*/  ULDC.64 UR14, c[0x0][0x290] ;  /* 0x0000a400000e7ab9 */ /* 0x000fe20000000a00 */
[----:B-1----:R-:W-:Y:S02]  /*4260*/  SHF.L.U32 R23, R28, 0x10, RZ ;  /* 0x000000101c177819 */ /* 0x002fe400000006ff */
[----:B------:R-:W-:Y:S01]  /*4270*/  ISETP.GE.U32.AND P0, PT, R78, UR14, PT ;  /* 0x0000000e4e007c0c */ /* 0x000fe2000bf06070 */
[----:B------:R-:W-:Y:S01]  /*4280*/  FADD.FTZ R26, -R16, R69 ;  /* 0x00000045101a7221 */ /* 0x000fe20000010100 */
[----:B------:R-:W-:Y:S02]  /*4290*/  SHF.L.U32 R22, R43, 0x10, RZ ;  /* 0x000000102b167819 */ /* 0x000fe400000006ff */
[----:B------:R-:W-:Y:S01]  /*42a0*/  SHF.L.U32 R27, R70, 0x10, RZ ;  /* 0x00000010461b7819 */ /* 0x000fe200000006ff */
[----:B------:R-:W-:Y:S01]  /*42b0*/  FMUL.FTZ R49, R26, R17 ;  /* 0x000000111a317220 */ /* 0x000fe20000410000 */
[----:B0-----:R-:W-:-:S09]  /*42c0*/  ULEA UR5, UR6, UR5, 0x18 ;  /* 0x0000000506057291 */ /* 0x001fd2000f8ec03f */
[----:B------:R-:W-:Y:S01]  /*42d0*/  @!P2 STS.64 [UR5+0xc0], R56 ;  /* 0x0000c038ff00a988 */ /* 0x000fe20008000a05 */
[----:B------:R-:W-:Y:S06]  /*42e0*/  BAR.SYNC.DEFER_BLOCKING 0x0 ;  /* 0x0000000000007b1d */ /* 0x000fec0000010000 */
[----:B------:R-:W0:Y:S01]  /*42f0*/  LDS.64 R20, [UR5+0xc0] ;  /* 0x0000c005ff147984 */ /* 0x000e220008000a00 */
[----:B------:R-:W-:Y:S02]  /*4300*/  ULDC UR5, c[0x0][0x2bc] ;  /* 0x0000af0000057ab9 */ /* 0x000fe40000000800 */
[----:B0-----:R-:W-:Y:S01]  /*4310*/  FMUL.FTZ R24, R20, UR5 ;  /* 0x0000000514187c20 */ /* 0x001fe20008410000 */
[----:B------:R-:W-:Y:S01]  /*4320*/  FADD.FTZ R20, -R16, R23 ;  /* 0x0000001710147221 */ /* 0x000fe20000010100 */
[----:B------:R-:W-:Y:S01]  /*4330*/  FMUL.FTZ R25, R21, UR5 ;  /* 0x0000000515197c20 */ /* 0x000fe20008410000 */
[----:B------:R-:W-:-:S02]  /*4340*/  SHF.L.U32 R21, R68, 0x10, RZ ;  /* 0x0000001044157819 */ /* 0x000fc400000006ff */
        /* <DEDUP_REMOVED lines=20> */
.L_x_28:
[----:B------:R-:W-:Y:S04]  /*4490*/  BSSY B0, `(.L_x_29) ;  /* 0x0000014000007945 */ /* 0x000fe80003800000 */
[----:B------:R-:W-:Y:S05]  /*44a0*/  @!P1 BRA `(.L_x_30) ;  /* 0x0000000000489947 */ /* 0x000fea0003800000 */
[C-C-:B------:R-:W-:Y:S01]  /*44b0*/  FFMA.FTZ R20, R24.reuse, R49, R25.reuse ;  /* 0x0000003118147223 */ /* 0x140fe20000010019 */
[----:B------:R-:W-:Y:S01]  /*44c0*/  ULDC.64 UR12, c[0x0][0x288] ;  /* 0x0000a200000c7ab9 */ /* 0x000fe20000000a00 */
[----:B------:R-:W-:Y:S01]  /*44d0*/  FFMA.FTZ R23, R24, R48, R25 ;  /* 0x0000003018177223 */ /* 0x000fe20000010019 */
[----:B------:R-:W-:Y:S02]  /*44e0*/  IMAD R28, R55, UR12, RZ ;  /* 0x0000000c371c7c24 */ /* 0x000fe4000f8e02ff */
[----:B------:R-:W-:Y:S01]  /*44f0*/  FFMA.FTZ R26, R21, R18, -R20 ;  /* 0x00000012151a7223 */ /* 0x000fe20000010814 */
[----:B------:R-:W-:Y:S01]  /*4500*/  MOV R20, R84 ;  /* 0x0000005400147202 */ /* 0x000fe20000000f00 */
[----:B------:R-:W-:Y:S01]  /*4510*/  FFMA.FTZ R22, R22, R19, -R23 ;  /* 0x0000001316167223 */ /* 0x000fe20000010817 */
[----:B------:R-:W-:Y:S01]  /*4520*/  MOV R21, R87 ;  /* 0x0000005700157202 */ /* 0x000fe20000000f00 */
[C---:B------:R-:W-:Y:S02]  /*4530*/  IMAD R23, R79.reuse, UR13, R28 ;  /* 0x0000000d4f177c24 */ /* 0x040fe4000f8e021c */
[-C--:B------:R-:W-:Y:S01]  /*4540*/  FMUL.FTZ R43, R26, R17.reuse ;  /* 0x000000111a2b7220 */ /* 0x080fe20000410000 */
[----:B------:R-:W-:Y:S01]  /*4550*/  FMUL.FTZ R26, R22, R17 ;  /* 0x00000011161a7220 */ /* 0x000fe20000410000 */
[----:B------:R-:W-:Y:S01]  /*4560*/  IMAD.WIDE.U32 R20, R79, UR12, R20 ;  /* 0x0000000c4f147c25 */ /* 0x000fe2000f8e0014 */
[----:B------:R-:W-:-:S02]  /*4570*/  ULDC.64 UR12, c[0x0][0x210] ;  /* 0x00008400000c7ab9 */ /* 0x000fc40000000a00 */
[----:B------:R-:W-:Y:S02]  /*4580*/  LEA R22, P2, R20, UR12, 0x1 ;  /* 0x0000000c14167c11 */ /* 0x000fe4000f8408ff */
[----:B------:R-:W-:Y:S02]  /*4590*/  IADD3 R23, R21, R23, RZ ;  /* 0x0000001715177210 */ /* 0x000fe40007ffe0ff */
[----:B------:R-:W-:Y:S02]  /*45a0*/  F2FP.BF16.F32.PACK_AB R21, R26, R43 ;  /* 0x0000002b1a15723e */ /* 0x000fe400000010ff */
[----:B------:R-:W-:-:S05]  /*45b0*/  LEA.HI.X R23, R20, UR13, R23, 0x1, P2 ;  /* 0x0000000d14177c11 */ /* 0x000fca00090f0c17 */
[----:B------:R0:W-:Y:S02]  /*45c0*/  STG.E desc[UR8][R22.64], R21 ;  /* 0x0000001516007986 */ /* 0x0001e4000c101908 */
.L_x_30:
[----:B------:R-:W-:Y:S05]  /*45d0*/  BSYNC B0 ;  /* 0x0000000000007941 */ /* 0x000fea0003800000 */
.L_x_29:
[----:B0-----:R-:W-:Y:S01]  /*45e0*/  SHF.L.U32 R21, R42, 0x10, RZ ;  /* 0x000000102a157819 */ /* 0x001fe200000006ff */
[C---:B------:R-:W-:Y:S01]  /*45f0*/  FADD.FTZ R26, -R16.reuse, R27 ;  /* 0x0000001b101a7221 */ /* 0x040fe20000010100 */
[----:B------:R-:W-:Y:S02]  /*4600*/  ISETP.GE.U32.AND P2, PT, R77, UR14, PT ;  /* 0x0000000e4d007c0c */ /* 0x000fe4000bf46070 */
[----:B------:R-:W-:Y:S01]  /*4610*/  ISETP.GE.AND.EX P3, PT, R15, UR15, PT, P0 ;  /* 0x0000000f0f007c0c */ /* 0x000fe2000bf66300 */
[----:B------:R-:W-:Y:S01]  /*4620*/  FADD.FTZ R20, -R16, R21 ;  /* 0x0000001510147221 */ /* 0x000fe20000010100 */
[----:B------:R-:W-:Y:S01]  /*4630*/  ISETP.GE.AND.EX P4, PT, R13, UR15, PT, P2 ;  /* 0x0000000f0d007c0c */ /* 0x000fe2000bf86320 */
[-C--:B------:R-:W-:Y:S01]  /*4640*/  FMUL.FTZ R45, R26, R17.reuse ;  /* 0x000000111a2d7220 */ /* 0x080fe20000410000 */
[----:B------:R-:W-:Y:S01]  /*4650*/  SHF.L.U32 R67, R67, 0x10, RZ ;  /* 0x0000001043437819 */ /* 0x000fe200000006ff */
[----:B------:R-:W-:Y:S01]  /*4660*/  FMUL.FTZ R44, R20, R17 ;  /* 0x00000011142c7220 */ /* 0x000fe20000410000 */
[----:B------:R-:W-:-:S02]  /*4670*/  ISETP.GE.U32.AND P0, PT, R76, UR14, PT ;  /* 0x0000000e4c007c0c */ /* 0x000fc4000bf06070 */
[----:B------:R-:W-:Y:S02]  /*4680*/  ISETP.GE.U32.AND P2, PT, R75, UR14, PT ;  /* 0x0000000e4b007c0c */ /* 0x000fe4000bf46070 */
[C---:B------:R-:W-:Y:S02]  /*4690*/  ISETP.GT.U32.OR P3, PT, R81.reuse, 0x27f, P3 ;  /* 0x0000027f5100780c */ /* 0x040fe40001f64470 */
[----:B------:R-:W-:Y:S02]  /*46a0*/  ISETP.GT.U32.OR P4, PT, R81, 0x27f, P4 ;  /* 0x0000027f5100780c */ /* 0x000fe40002784470 */
[----:B------:R-:W-:Y:S02]  /*46b0*/  SHF.L.U32 R22, R41, 0x10, RZ ;  /* 0x0000001029167819 */ /* 0x000fe400000006ff */
        /* <DEDUP_REMOVED lines=21> */
.L_x_31:
[----:B------:R-:W-:Y:S04]  /*4810*/  BSSY B0, `(.L_x_32) ;  /* 0x0000014000007945 */ /* 0x000fe80003800000 */
[----:B------:R-:W-:Y:S05]  /*4820*/  @P3 BRA `(.L_x_33) ;  /* 0x0000000000483947 */ /* 0x000fea0003800000 */
[C-C-:B------:R-:W-:Y:S01]  /*4830*/  FFMA.FTZ R20, R24.reuse, R45, R25.reuse ;  /* 0x0000002d18147223 */ /* 0x140fe20000010019 */
[----:B------:R-:W-:Y:S01]  /*4840*/  FFMA.FTZ R21, R24, R44, R25 ;  /* 0x0000002c18157223 */ /* 0x000fe20000010019 */
[----:B------:R-:W-:Y:S02]  /*4850*/  ULDC.64 UR12, c[0x0][0x288] ;  /* 0x0000a200000c7ab9 */ /* 0x000fe40000000a00 */
[----:B------:R-:W-:Y:S01]  /*4860*/  FFMA.FTZ R26, R67, R18, -R20 ;  /* 0x00000012431a7223 */ /* 0x000fe20000010814 */
[----:B------:R-:W-:Y:S01]  /*4870*/  FFMA.FTZ R22, R22, R19, -R21 ;  /* 0x0000001316167223 */ /* 0x000fe20000010815 */
[----:B------:R-:W-:Y:S01]  /*4880*/  MOV R20, R84 ;  /* 0x0000005400147202 */ /* 0x000fe20000000f00 */
[----:B------:R-:W-:Y:S01]  /*4890*/  IMAD R15, R15, UR12, RZ ;  /* 0x0000000c0f0f7c24 */ /* 0x000fe2000f8e02ff */
[----:B------:R-:W-:Y:S01]  /*48a0*/  MOV R21, R87 ;  /* 0x0000005700157202 */ /* 0x000fe20000000f00 */
[----:B------:R-:W-:Y:S02]  /*48b0*/  FMUL.FTZ R26, R26, R17 ;  /* 0x000000111a1a7220 */ /* 0x000fe40000410000 */
[----:B------:R-:W-:-:S02]  /*48c0*/  IMAD R23, R78, UR13, R15 ;  /* 0x0000000d4e177c24 */ /* 0x000fc4000f8e020f */
[----:B------:R-:W-:Y:S01]  /*48d0*/  FMUL.FTZ R15, R22, R17 ;  /* 0x00000011160f7220 */ /* 0x000fe20000410000 */
[----:B------:R-:W-:Y:S01]  /*48e0*/  IMAD.WIDE.U32 R20, R78, UR12, R20 ;  /* 0x0000000c4e147c25 */ /* 0x000fe2000f8e0014 */
[----:B------:R-:W-:-:S03]  /*48f0*/  ULDC.64 UR12, c[0x0][0x210] ;  /* 0x00008400000c7ab9 */ /* 0x000fc60000000a00 */
[----:B------:R-:W-:Y:S02]  /*4900*/  F2FP.BF16.F32.PACK_AB R15, R15, R26 ;  /* 0x0000001a0f0f723e */ /* 0x000fe400000010ff */
[----:B------:R-:W-:Y:S02]  /*4910*/  LEA R22, P3, R20, UR12, 0x1 ;  /* 0x0000000c14167c11 */ /* 0x000fe4000f8608ff */
[----:B------:R-:W-:-:S04]  /*4920*/  IADD3 R23, R21, R23, RZ ;  /* 0x0000001715177210 */ /* 0x000fc80007ffe0ff */
[----:B------:R-:W-:-:S05]  /*4930*/  LEA.HI.X R23, R20, UR13, R23, 0x1, P3 ;  /* 0x0000000d14177c11 */ /* 0x000fca00098f0c17 */
[----:B------:R0:W-:Y:S02]  /*4940*/  STG.E desc[UR8][R22.64], R15 ;  /* 0x0000000f16007986 */ /* 0x0001e4000c101908 */
.L_x_33:
[----:B------:R-:W-:Y:S05]  /*4950*/  BSYNC B0 ;  /* 0x0000000000007941 */ /* 0x000fea0003800000 */
.L_x_32:
[C---:B------:R-:W-:Y:S01]  /*4960*/  FADD.FTZ R26, -R16.reuse, R65 ;  /* 0x00000041101a7221 */ /* 0x040fe20000010100 */
[----:B------:R-:W-:Y:S01]  /*4970*/  FADD.FTZ R20, -R16, R27 ;  /* 0x0000001b10147221 */ /* 0x000fe20000010100 */
[----:B0-----:R-:W-:Y:S02]  /*4980*/  SHF.L.U32 R15, R64, 0x10, RZ ;  /* 0x00000010400f7819 */ /* 0x001fe400000006ff */
[----:B------:R-:W-:Y:S01]  /*4990*/  SHF.L.U32 R22, R39, 0x10, RZ ;  /* 0x0000001027167819 */ /* 0x000fe200000006ff */
[-C--:B------:R-:W-:Y:S01]  /*49a0*/  FMUL.FTZ R43, R26, R17.reuse ;  /* 0x000000111a2b7220 */ /* 0x080fe20000410000 */
        /* <DEDUP_REMOVED lines=20> */
.L_x_34:
        /* <DEDUP_REMOVED lines=10> */
[-C--:B------:R-:W-:Y:S01]  /*4b90*/  FMUL.FTZ R26, R26, R17.reuse ;  /* 0x000000111a1a7220 */ /* 0x080fe20000410000 */
[----:B------:R-:W-:Y:S01]  /*4ba0*/  FMUL.FTZ R13, R22, R17 ;  /* 0x00000011160d7220 */ /* 0x000fe20000410000 */
[----:B------:R-:W-:-:S02]  /*4bb0*/  IMAD R15, R77, UR13, R28 ;  /* 0x0000000d4d0f7c24 */ /* 0x000fc4000f8e021c */
[----:B------:R-:W-:Y:S01]  /*4bc0*/  IMAD.WIDE.U32 R20, R77, UR12, R20 ;  /* 0x0000000c4d147c25 */ /* 0x000fe2000f8e0014 */
[----:B------:R-:W-:Y:S01]  /*4bd0*/  ULDC.64 UR12, c[0x0][0x210] ;  /* 0x00008400000c7ab9 */ /* 0x000fe20000000a00 */
[----:B------:R-:W-:Y:S02]  /*4be0*/  F2FP.BF16.F32.PACK_AB R13, R13, R26 ;  /* 0x0000001a0d0d723e */ /* 0x000fe400000010ff */
[----:B------:R-:W-:Y:S02]  /*4bf0*/  LEA R22, P3, R20, UR12, 0x1 ;  /* 0x0000000c14167c11 */ /* 0x000fe4000f8608ff */
[----:B------:R-:W-:-:S04]  /*4c00*/  IADD3 R15, R21, R15, RZ ;  /* 0x0000000f150f7210 */ /* 0x000fc80007ffe0ff */
[----:B------:R-:W-:-:S05]  /*4c10*/  LEA.HI.X R23, R20, UR13, R15, 0x1, P3 ;  /* 0x0000000d14177c11 */ /* 0x000fca00098f0c0f */
[----:B------:R0:W-:Y:S02]  /*4c20*/  STG.E desc[UR8][R22.64], R13 ;  /* 0x0000000d16007986 */ /* 0x0001e4000c101908 */
.L_x_36:
[----:B------:R-:W-:Y:S05]  /*4c30*/  BSYNC B0 ;  /* 0x0000000000007941 */ /* 0x000fea0003800000 */
.L_x_35:
[----:B------:R-:W-:Y:S02]  /*4c40*/  SHF.L.U32 R39, R66, 0x10, RZ ;  /* 0x0000001042277819 */ /* 0x000fe400000006ff */
[----:B0-----:R-:W-:Y:S02]  /*4c50*/  SHF.L.U32 R13, R38, 0x10, RZ ;  /* 0x00000010260d7819 */ /* 0x001fe400000006ff */
[----:B------:R-:W-:Y:S01]  /*4c60*/  ISETP.GE.U32.AND P3, PT, R74, UR14, PT ;  /* 0x0000000e4a007c0c */ /* 0x000fe2000bf66070 */
[C---:B------:R-:W-:Y:S01]  /*4c70*/  FADD.FTZ R38, -R16.reuse, R39 ;  /* 0x0000002710267221 */ /* 0x040fe20000010100 */
[----:B------:R-:W-:Y:S01]  /*4c80*/  ISETP.GE.U32.AND P4, PT, R73, UR14, PT ;  /* 0x0000000e49007c0c */ /* 0x000fe2000bf86070 */
[----:B------:R-:W-:Y:S01]  /*4c90*/  FADD.FTZ R20, -R16, R13 ;  /* 0x0000000d10147221 */ /* 0x000fe20000010100 */
[----:B------:R-:W-:Y:S02]  /*4ca0*/  ISETP.GE.U32.AND P6, PT, R72, UR14, PT ;  /* 0x0000000e48007c0c */ /* 0x000fe4000bfc6070 */
[----:B------:R-:W-:Y:S01]  /*4cb0*/  SHF.L.U32 R61, R61, 0x10, RZ ;  /* 0x000000103d3d7819 */ /* 0x000fe200000006ff */
[----:B------:R-:W-:Y:S01]  /*4cc0*/  FMUL.FTZ R44, R20, R17 ;  /* 0x00000011142c7220 */ /* 0x000fe20000410000 */
[----:B------:R-:W-:-:S02]  /*4cd0*/  SHF.L.U32 R15, R36, 0x10, RZ ;  /* 0x00000010240f7819 */ /* 0x000fc400000006ff */
[----:B------:R-:W-:Y:S02]  /*4ce0*/  SHF.L.U32 R41, R62, 0x10, RZ ;  /* 0x000000103e297819 */ /* 0x000fe400000006ff */
[----:B------:R-:W-:Y:S01]  /*4cf0*/  SHF.L.U32 R21, R34, 0x10, RZ ;  /* 0x0000001022157819 */ /* 0x000fe200000006ff */
[----:B------:R-:W-:Y:S01]  /*4d00*/  FADD.FTZ R34, -R16, R61 ;  /* 0x0000003d10227221 */ /* 0x000fe20000010100 */
[----:B------:R-:W-:Y:S01]  /*4d10*/  SHF.L.U32 R43, R2, 0x10, RZ ;  /* 0x00000010022b7819 */ /* 0x000fe200000006ff */
[----:B------:R-:W-:Y:S01]  /*4d20*/  FADD.FTZ R36, -R16, R15 ;  /* 0x0000000f10247221 */ /* 0x000fe20000010100 */
[----:B------:R-:W-:Y:S01]  /*4d30*/  SHF.L.U32 R23, R32, 0x10, RZ ;  /* 0x0000001020177819 */ /* 0x000fe200000006ff */
[----:B------:R-:W-:Y:S01]  /*4d40*/  FADD.FTZ R32, -R16, R21 ;  /* 0x0000001510207221 */ /* 0x000fe20000010100 */
[----:B------:R-:W-:Y:S01]  /*4d50*/  SHF.L.U32 R45, R58, 0x10, RZ ;  /* 0x000000103a2d7819 */ /* 0x000fe200000006ff */
[----:B------:R-:W-:Y:S01]  /*4d60*/  FADD.FTZ R26, -R16, R43 ;  /* 0x0000002b101a7221 */ /* 0x000fe20000010100 */
[----:B------:R-:W-:Y:S01]  /*4d70*/  SHF.L.U32 R27, R30, 0x10, RZ ;  /* 0x000000101e1b7819 */ /* 0x000fe200000006ff */
[C---:B------:R-:W-:Y:S01]  /*4d80*/  FADD.FTZ R30, -R16.reuse, R41 ;  /* 0x00000029101e7221 */ /* 0x040fe20000010100 */
[----:B------:R-:W-:Y:S01]  /*4d90*/  ISETP.GE.AND.EX P0, PT, R11, UR15, PT, P0 ;  /* 0x0000000f0b007c0c */ /* 0x000fe2000bf06300 */
[C---:B------:R-:W-:Y:S01]  /*4da0*/  FADD.FTZ R28, -R16.reuse, R23 ;  /* 0x00000017101c7221 */ /* 0x040fe20000010100 */
[----:B------:R-:W-:Y:S01]  /*4db0*/  ISETP.GE.AND.EX P2, PT, R9, UR15, PT, P2 ;  /* 0x0000000f09007c0c */ /* 0x000fe2000bf46320 */
[C---:B------:R-:W-:Y:S01]  /*4dc0*/  FADD.FTZ R2, -R16.reuse, R45 ;  /* 0x0000002d10027221 */ /* 0x040fe20000010100 */
[----:B------:R-:W-:Y:S01]  /*4dd0*/  ISETP.GE.AND.EX P3, PT, R7, UR15, PT, P3 ;  /* 0x0000000f07007c0c */ /* 0x000fe2000bf66330 */
[----:B------:R-:W-:Y:S01]  /*4de0*/  FADD.FTZ R16, -R16, R27 ;  /* 0x0000001b10107221 */ /* 0x000fe20000010100 */
[----:B------:R-:W-:-:S02]  /*4df0*/  ISETP.GE.AND.EX P4, PT, R5, UR15, PT, P4 ;  /* 0x0000000f05007c0c */ /* 0x000fc4000bf86340 */
[----:B------:R-:W-:Y:S02]  /*4e00*/  ISETP.GE.AND.EX P6, PT, R3, UR15, PT, P6 ;  /* 0x0000000f03007c0c */ /* 0x000fe4000bfc6360 */
[----:B------:R-:W-:Y:S01]  /*4e10*/  SHF.L.U32 R22, R37, 0x10, RZ ;  /* 0x0000001025167819 */ /* 0x000fe200000006ff */
[----:B------:R-:W-:Y:S01]  /*4e20*/  FMUL.FTZ R37, R38, R17 ;  /* 0x0000001126257220 */ /* 0x000fe20000410000 */
[C---:B------:R-:W-:Y:S02]  /*4e30*/  ISETP.GT.U32.OR P0, PT, R81.reuse, 0x27f, P0 ;  /* 0x0000027f5100780c */ /* 0x040fe40000704470 */
[C---:B------:R-:W-:Y:S02]  /*4e40*/  ISETP.GT.U32.OR P2, PT, R81.reuse, 0x27f, P2 ;  /* 0x0000027f5100780c */ /* 0x040fe40001744470 */
[C---:B------:R-:W-:Y:S02]  /*4e50*/  ISETP.GT.U32.OR P3, PT, R81.reuse, 0x27f, P3 ;  /* 0x0000027f5100780c */ /* 0x040fe40001f64470 */
[----:B------:R-:W-:-:S02]  /*4e60*/  ISETP.GT.U32.OR P4, PT, R81, 0x27f, P4 ;  /* 0x0000027f5100780c */ /* 0x000fc40002784470 */
[----:B------:R-:W-:Y:S02]  /*4e70*/  ISETP.GT.U32.OR P6, PT, R81, 0x27f, P6 ;  /* 0x0000027f5100780c */ /* 0x000fe400037c4470 */
[----:B------:R-:W-:Y:S01]  /*4e80*/  SHF.L.U32 R63, R63, 0x10, RZ ;  /* 0x000000103f3f7819 */ /* 0x000fe200000006ff */
[----:B------:R-:W-:Y:S10]  /*4e90*/  @!P5 BRA `(.L_x_37) ;  /* 0x000000000048d947 */ /* 0x000ff40003800000 */
        /* <DEDUP_REMOVED lines=18> */
.L_x_37:
[----:B------:R-:W-:Y:S04]  /*4fc0*/  BSSY B0, `(.L_x_38) ;  /* 0x0000014000007945 */ /* 0x000fe80003800000 */
[----:B------:R-:W-:Y:S05]  /*4fd0*/  @P0 BRA `(.L_x_39) ;  /* 0x0000000000480947 */ /* 0x000fea0003800000 */
[C-C-:B------:R-:W-:Y:S01]  /*4fe0*/  FFMA.FTZ R20, R24.reuse, R37, R25.reuse ;  /* 0x0000002518147223 */ /* 0x140fe20000010019 */
[----:B------:R-:W-:Y:S01]  /*4ff0*/  ULDC.64 UR12, c[0x0][0x288] ;  /* 0x0000a200000c7ab9 */ /* 0x000fe20000000a00 */
[----:B------:R-:W-:Y:S01]  /*5000*/  FFMA.FTZ R13, R24, R44, R25 ;  /* 0x0000002c180d7223 */ /* 0x000fe20000010019 */
[----:B------:R-:W-:Y:S01]  /*5010*/  MOV R21, R87 ;  /* 0x0000005700157202 */ /* 0x000fe20000000f00 */
[----:B------:R-:W-:Y:S01]  /*5020*/  FFMA.FTZ R38, R63, R18, -R20 ;  /* 0x000000123f267223 */ /* 0x000fe20000010814 */
[----:B------:R-:W-:Y:S01]  /*5030*/  MOV R20, R84 ;  /* 0x0000005400147202 */ /* 0x000fe20000000f00 */
[----:B------:R-:W-:Y:S02]  /*5040*/  IMAD R11, R11, UR12, RZ ;  /* 0x0000000c0b0b7c24 */ /* 0x000fe4000f8e02ff */
[----:B------:R-:W-:Y:S01]  /*5050*/  FFMA.FTZ R22, R22, R19, -R13 ;  /* 0x0000001316167223 */ /* 0x000fe2000001080d */
[----:B------:R-:W-:Y:S01]  /*5060*/  FMUL.FTZ R38, R38, R17 ;  /* 0x0000001126267220 */ /* 0x000fe20000410000 */
[----:B------:R-:W-:-:S04]  /*5070*/  IMAD.WIDE.U32 R20, R76, UR12, R20 ;  /* 0x0000000c4c147c25 */ /* 0x000fc8000f8e0014 */
[----:B------:R-:W-:Y:S01]  /*5080*/  IMAD R13, R76, UR13, R11 ;  /* 0x0000000d4c0d7c24 */ /* 0x000fe2000f8e020b */
[----:B------:R-:W-:Y:S01]  /*5090*/  ULDC.64 UR12, c[0x0][0x210] ;  /* 0x00008400000c7ab9 */ /* 0x000fe20000000a00 */
[----:B------:R-:W-:Y:S01]  /*50a0*/  FMUL.FTZ R11, R22, R17 ;  /* 0x00000011160b7220 */ /* 0x000fe20000410000 */
[C---:B------:R-:W-:Y:S02]  /*50b0*/  LEA R22, P0, R20.reuse, UR12, 0x1 ;  /* 0x0000000c14167c11 */ /* 0x040fe4000f8008ff */
[----:B------:R-:W-:Y:S02]  /*50c0*/  IADD3 R13, R21, R13, RZ ;  /* 0x0000000d150d7210 */ /* 0x000fe40007ffe0ff */
[----:B------:R-:W-:Y:S02]  /*50d0*/  F2FP.BF16.F32.PACK_AB R11, R11, R38 ;  /* 0x000000260b0b723e */ /* 0x000fe400000010ff */
[----:B------:R-:W-:-:S05]  /*50e0*/  LEA.HI.X R23, R20, UR13, R13, 0x1, P0 ;  /* 0x0000000d14177c11 */ /* 0x000fca00080f0c0d */
[----:B------:R0:W-:Y:S02]  /*50f0*/  STG.E desc[UR8][R22.64], R11 ;  /* 0x0000000b16007986 */ /* 0x0001e4000c101908 */
.L_x_39:
[----:B------:R-:W-:Y:S05]  /*5100*/  BSYNC B0 ;  /* 0x0000000000007941 */ /* 0x000fea0003800000 */
.L_x_38:
[----:B------:R-:W-:Y:S01]  /*5110*/  SHF.L.U32 R20, R35, 0x10, RZ ;  /* 0x0000001023147819 */ /* 0x000fe200000006ff */
[-C--:B------:R-:W-:Y:S01]  /*5120*/  FMUL.FTZ R35, R34, R17.reuse ;  /* 0x0000001122237220 */ /* 0x080fe20000410000 */
[----:B0-----:R-:W-:Y:S01]  /*5130*/  SHF.L.U32 R11, R60, 0x10, RZ ;  /* 0x000000103c0b7819 */ /* 0x001fe200000006ff */
        /* <DEDUP_REMOVED lines=20> */
.L_x_40:
        /* <DEDUP_REMOVED lines=20> */
.L_x_42:
[----:B------:R-:W-:Y:S05]  /*53c0*/  BSYNC B0 ;  /* 0x0000000000007941 */ /* 0x000fea0003800000 */
.L_x_41:
[----:B------:R-:W-:Y:S01]  /*53d0*/  SHF.L.U32 R59, R59, 0x10, RZ ;  /* 0x000000103b3b7819 */ /* 0x000fe200000006ff */
[-C--:B------:R-:W-:Y:S01]  /*53e0*/  FMUL.FTZ R27, R30, R17.reuse ;  /* 0x000000111e1b7220 */ /* 0x080fe20000410000 */
[----:B------:R-:W-:Y:S01]  /*53f0*/  SHF.L.U32 R20, R33, 0x10, RZ ;  /* 0x0000001021147819 */ /* 0x000fe200000006ff */
[----:B------:R-:W-:Y:S01]  /*5400*/  FMUL.FTZ R34, R32, R17 ;  /* 0x0000001120227220 */ /* 0x000fe20000410000 */
[----:B------:R-:W-:Y:S06]  /*5410*/  @!P5 BRA `(.L_x_43) ;  /* 0x000000000048d947 */ /* 0x000fec0003800000 */
[----:B------:R-:W-:Y:S01]  /*5420*/  FFMA.FTZ R11, R34, R19, R53 ;  /* 0x00000013220b7223 */ /* 0x000fe20000010035 */
[----:B0-----:R-:W-:-:S03]  /*5430*/  FFMA.FTZ R9, R27, R18, R52 ;  /* 0x000000121b097223 */ /* 0x001fc60000010034 */
        /* <DEDUP_REMOVED lines=16> */
.L_x_43:
[----:B------:R-:W-:Y:S04]  /*5540*/  BSSY B0, `(.L_x_44) ;  /* 0x0000014000007945 */ /* 0x000fe80003800000 */
[----:B------:R-:W-:Y:S05]  /*5550*/  @P3 BRA `(.L_x_45) ;  /* 0x0000000000483947 */ /* 0x000fea0003800000 */
[C-C-:B0-----:R-:W-:Y:S01]  /*5560*/  FFMA.FTZ R9, R24.reuse, R34, R25.reuse ;  /* 0x0000002218097223 */ /* 0x141fe20000010019 */
[----:B------:R-:W-:Y:S01]  /*5570*/  ULDC.64 UR12, c[0x0][0x288] ;  /* 0x0000a200000c7ab9 */ /* 0x000fe20000000a00 */
[----:B------:R-:W-:Y:S01]  /*5580*/  FFMA.FTZ R22, R24, R27, R25 ;  /* 0x0000001b18167223 */ /* 0x000fe20000010019 */
[----:B------:R-:W-:Y:S01]  /*5590*/  MOV R21, R87 ;  /* 0x0000005700157202 */ /* 0x000fe20000000f00 */
[----:B------:R-:W-:Y:S01]  /*55a0*/  FFMA.FTZ R32, R20, R19, -R9 ;  /* 0x0000001314207223 */ /* 0x000fe20000010809 */
[----:B------:R-:W-:Y:S01]  /*55b0*/  MOV R20, R84 ;  /* 0x0000005400147202 */ /* 0x000fe20000000f00 */
[----:B------:R-:W-:Y:S02]  /*55c0*/  IMAD R7, R7, UR12, RZ ;  /* 0x0000000c07077c24 */ /* 0x000fe4000f8e02ff */
[----:B------:R-:W-:Y:S02]  /*55d0*/  FFMA.FTZ R30, R59, R18, -R22 ;  /* 0x000000123b1e7223 */ /* 0x000fe40000010816 */
[----:B------:R-:W-:-:S04]  /*55e0*/  IMAD.WIDE.U32 R22, R74, UR12, R20 ;  /* 0x0000000c4a167c25 */ /* 0x000fc8000f8e0014 */
[-C--:B------:R-:W-:Y:S01]  /*55f0*/  FMUL.FTZ R30, R30, R17.reuse ;  /* 0x000000111e1e7220 */ /* 0x080fe20000410000 */
        /* <DEDUP_REMOVED lines=8> */
.L_x_45:
[----:B------:R-:W-:Y:S05]  /*5680*/  BSYNC B0 ;  /* 0x0000000000007941 */ /* 0x000fea0003800000 */
.L_x_44:
[----:B-1----:R-:W-:Y:S01]  /*5690*/  SHF.L.U32 R7, R0, 0x10, RZ ;  /* 0x0000001000077819 */ /* 0x002fe200000006ff */
[-C--:B------:R-:W-:Y:S01]  /*56a0*/  FMUL.FTZ R27, R26, R17.reuse ;  /* 0x000000111a1b7220 */ /* 0x080fe20000410000 */
[----:B------:R-:W-:Y:S01]  /*56b0*/  SHF.L.U32 R0, R31, 0x10, RZ ;  /* 0x000000101f007819 */ /* 0x000fe200000006ff */
[----:B------:R-:W-:Y:S01]  /*56c0*/  FMUL.FTZ R30, R28, R17 ;  /* 0x000000111c1e7220 */ /* 0x000fe20000410000 */
[----:B------:R-:W-:Y:S06]  /*56d0*/  @!P5 BRA `(.L_x_46) ;  /* 0x000000000048d947 */ /* 0x000fec0003800000 */
[----:B0-----:R-:W-:Y:S01]  /*56e0*/  FFMA.FTZ R9, R27, R18, R52 ;  /* 0x000000121b097223 */ /* 0x001fe20000010034 */
        /* <DEDUP_REMOVED lines=17> */
.L_x_46:
[----:B------:R-:W-:Y:S04]  /*5800*/  BSSY B0, `(.L_x_47) ;  /* 0x0000014000007945 */ /* 0x000fe80003800000 */
[----:B------:R-:W-:Y:S05]  /*5810*/  @P4 BRA `(.L_x_48) ;  /* 0x0000000000484947 */ /* 0x000fea0003800000 */
[C-C-:B------:R-:W-:Y:S01]  /*5820*/  FFMA.FTZ R20, R24.reuse, R27, R25.reuse ;  /* 0x0000001b18147223 */ /* 0x140fe20000010019 */
[----:B------:R-:W-:Y:S01]  /*5830*/  ULDC.64 UR12, c[0x0][0x288] ;  /* 0x0000a200000c7ab9 */ /* 0x000fe20000000a00 */
[----:B------:R-:W-:Y:S01]  /*5840*/  MOV R21, R87 ;  /* 0x0000005700157202 */ /* 0x000fe20000000f00 */
[----:B0-----:R-:W-:Y:S01]  /*5850*/  FFMA.FTZ R9, R24, R30, R25 ;  /* 0x0000001e18097223 */ /* 0x001fe20000010019 */
[----:B------:R-:W-:Y:S01]  /*5860*/  FFMA.FTZ R26, R7, R18, -R20 ;  /* 0x00000012071a7223 */ /* 0x000fe20000010814 */
[----:B------:R-:W-:Y:S01]  /*5870*/  MOV R20, R84 ;  /* 0x0000005400147202 */ /* 0x000fe20000000f00 */
[----:B------:R-:W-:Y:S02]  /*5880*/  IMAD R28, R5, UR12, RZ ;  /* 0x0000000c051c7c24 */ /* 0x000fe4000f8e02ff */
[----:B------:R-:W-:Y:S01]  /*5890*/  FFMA.FTZ R0, R0, R19, -R9 ;  /* 0x0000001300007223 */ /* 0x000fe20000010809 */
[----:B------:R-:W-:Y:S01]  /*58a0*/  FMUL.FTZ R5, R26, R17 ;  /* 0x000000111a057220 */ /* 0x000fe20000410000 */
[----:B------:R-:W-:-:S04]  /*58b0*/  IMAD.WIDE.U32 R22, R73, UR12, R20 ;  /* 0x0000000c49167c25 */ /* 0x000fc8000f8e0014 */
[----:B------:R-:W-:Y:S01]  /*58c0*/  FMUL.FTZ R0, R0, R17 ;  /* 0x0000001100007220 */ /* 0x000fe20000410000 */
[----:B------:R-:W-:Y:S01]  /*58d0*/  IMAD R7, R73, UR13, R28 ;  /* 0x0000000d49077c24 */ /* 0x000fe2000f8e021c */
[----:B------:R-:W-:-:S03]  /*58e0*/  ULDC.64 UR12, c[0x0][0x210] ;  /* 0x00008400000c7ab9 */ /* 0x000fc60000000a00 */
[----:B------:R-:W-:Y:S02]  /*58f0*/  F2FP.BF16.F32.PACK_AB R5, R0, R5 ;  /* 0x000000050005723e */ /* 0x000fe400000010ff */
[----:B------:R-:W-:Y:S02]  /*5900*/  LEA R20, P0, R22, UR12, 0x1 ;  /* 0x0000000c16147c11 */ /* 0x000fe4000f8008ff */
[----:B------:R-:W-:-:S04]  /*5910*/  IADD3 R7, R23, R7, RZ ;  /* 0x0000000717077210 */ /* 0x000fc80007ffe0ff */
[----:B------:R-:W-:-:S05]  /*5920*/  LEA.HI.X R21, R22, UR13, R7, 0x1, P0 ;  /* 0x0000000d16157c11 */ /* 0x000fca00080f0c07 */
[----:B------:R1:W-:Y:S02]  /*5930*/  STG.E desc[UR8][R20.64], R5 ;  /* 0x0000000514007986 */ /* 0x0003e4000c101908 */
.L_x_48:
[----:B------:R-:W-:Y:S05]  /*5940*/  BSYNC B0 ;  /* 0x0000000000007941 */ /* 0x000fea0003800000 */
.L_x_47:
[----:B-1----:R-:W-:Y:S01]  /*5950*/  SHF.L.U32 R5, R54, 0x10, RZ ;  /* 0x0000001036057819 */ /* 0x002fe200000006ff */
[-C--:B------:R-:W-:Y:S01]  /*5960*/  FMUL.FTZ R15, R2, R17.reuse ;  /* 0x00000011020f7220 */ /* 0x080fe20000410000 */
[----:B------:R-:W-:Y:S01]  /*5970*/  SHF.L.U32 R0, R29, 0x10, RZ ;  /* 0x000000101d007819 */ /* 0x000fe200000006ff */
[----:B0-----:R-:W-:Y:S01]  /*5980*/  FMUL.FTZ R22, R16, R17 ;  /* 0x0000001110167220 */ /* 0x001fe20000410000 */
        /* <DEDUP_REMOVED lines=19> */
.L_x_49:
[----:B------:R-:W-:Y:S04]  /*5ac0*/  BSSY B0, `(.L_x_50) ;  /* 0x0000013000007945 */ /* 0x000fe80003800000 */
[----:B------:R-:W-:Y:S05]  /*5ad0*/  @P6 BRA `(.L_x_51) ;  /* 0x0000000000446947 */ /* 0x000fea0003800000 */
[----:B------:R-:W-:Y:S01]  /*5ae0*/  ULDC.64 UR12, c[0x0][0x288] ;  /* 0x0000a200000c7ab9 */ /* 0x000fe20000000a00 */
[C-C-:B------:R-:W-:Y:S01]  /*5af0*/  FFMA.FTZ R2, R24.reuse, R15, R25.reuse ;  /* 0x0000000f18027223 */ /* 0x140fe20000010019 */
[----:B------:R-:W-:Y:S01]  /*5b00*/  MOV R85, R87 ;  /* 0x0000005700557202 */ /* 0x000fe20000000f00 */
[----:B------:R-:W-:Y:S01]  /*5b10*/  FFMA.FTZ R25, R24, R22, R25 ;  /* 0x0000001618197223 */ /* 0x000fe20000010019 */
[----:B------:R-:W-:Y:S02]  /*5b20*/  IMAD R3, R3, UR12, RZ ;  /* 0x0000000c03037c24 */ /* 0x000fe4000f8e02ff */
[----:B------:R-:W-:Y:S01]  /*5b30*/  FFMA.FTZ R2, R5, R18, -R2 ;  /* 0x0000001205027223 */ /* 0x000fe20000010802 */
[----:B------:R-:W-:Y:S01]  /*5b40*/  FFMA.FTZ R0, R0, R19, -R25 ;  /* 0x0000001300007223 */ /* 0x000fe20000010819 */
[----:B------:R-:W-:-:S04]  /*5b50*/  IMAD.WIDE.U32 R84, R72, UR12, R84 ;  /* 0x0000000c48547c25 */ /* 0x000fc8000f8e0054 */
[-C--:B------:R-:W-:Y:S01]  /*5b60*/  FMUL.FTZ R5, R2, R17.reuse ;  /* 0x0000001102057220 */ /* 0x080fe20000410000 */
[----:B------:R-:W-:Y:S01]  /*5b70*/  FMUL.FTZ R0, R0, R17 ;  /* 0x0000001100007220 */ /* 0x000fe20000410000 */
[----:B------:R-:W-:Y:S01]  /*5b80*/  IMAD R3, R72, UR13, R3 ;  /* 0x0000000d48037c24 */ /* 0x000fe2000f8e0203 */
[----:B------:R-:W-:Y:S02]  /*5b90*/  ULDC.64 UR12, c[0x0][0x210] ;  /* 0x00008400000c7ab9 */ /* 0x000fe40000000a00 */
[----:B------:R-:W-:Y:S02]  /*5ba0*/  LEA R2, P0, R84, UR12, 0x1 ;  /* 0x0000000c54027c11 */ /* 0x000fe4000f8008ff */
[----:B------:R-:W-:Y:S02]  /*5bb0*/  IADD3 R3, R85, R3, RZ ;  /* 0x0000000355037210 */ /* 0x000fe40007ffe0ff */
[----:B------:R-:W-:Y:S02]  /*5bc0*/  F2FP.BF16.F32.PACK_AB R5, R0, R5 ;  /* 0x000000050005723e */ /* 0x000fe400000010ff */
[----:B------:R-:W-:-:S05]  /*5bd0*/  LEA.HI.X R3, R84, UR13, R3, 0x1, P0 ;  /* 0x0000000d54037c11 */ /* 0x000fca00080f0c03 */
[----:B------:R0:W-:Y:S02]  /*5be0*/  STG.E desc[UR8][R2.64], R5 ;  /* 0x0000000502007986 */ /* 0x0001e4000c101908 */
.L_x_51:
[----:B------:R-:W-:Y:S05]  /*5bf0*/  BSYNC B0 ;  /* 0x0000000000007941 */ /* 0x000fea0003800000 */
.L_x_50:
[----:B0-----:R-:W0:Y:S01]  /*5c00*/  LDC R3, c[0x0][0x10] ;  /* 0x00000400ff037b82 */ /* 0x001e220000000800 */
[----:B------:R-:W-:Y:S02]  /*5c10*/  IADD3 R71, R71, 0x1, RZ ;  /* 0x0000000147477810 */ /* 0x000fe40007ffe0ff */
[----:B0-----:R-:W-:-:S04]  /*5c20*/  IADD3 R80, R3, R80, RZ ;  /* 0x0000005003507210 */ /* 0x001fc80007ffe0ff */
[----:B------:R-:W-:-:S13]  /*5c30*/  ISETP.GE.AND P0, PT, R80, UR4, PT ;  /* 0x0000000450007c0c */ /* 0x000fda000bf06270 */
[----:B------:R-:W-:Y:S05]  /*5c40*/  @!P0 BRA `(.L_x_52) ;  /* 0xffffffa400bc8947 */ /* 0x000fea000383ffff */
.L_x_1:
[----:B------:R-:W0:Y:S01]  /*5c50*/  LDC R4, c[0x0][0xc] ;  /* 0x00000300ff047b82 */ /* 0x000e220000000800 */
[----:B------:R-:W-:Y:S01]  /*5c60*/  ISETP.NE.AND P1, PT, R81, RZ, PT ;  /* 0x000000ff5100720c */ /* 0x000fe20003f25270 */
[----:B------:R-:W-:Y:S06]  /*5c70*/  BSSY B0, `(.L_x_53) ;  /* 0x0000011000007945 */ /* 0x000fec0003800000 */
[----:B------:R-:W1:Y:S08]  /*5c80*/  LDC R7, c[0x0][0x10] ;  /* 0x00000400ff077b82 */ /* 0x000e700000000800 */
[----:B------:R-:W2:Y:S01]  /*5c90*/  LDC.64 R2, c[0x0][0x258] ;  /* 0x00009600ff027b82 */ /* 0x000ea20000000a00 */
[----:B0-----:R-:W-:-:S02]  /*5ca0*/  ISETP.NE.AND P0, PT, R4, 0x1, PT ;  /* 0x000000010400780c */ /* 0x001fc40003f05270 */
[----:B-1----:R-:W-:-:S04]  /*5cb0*/  SHF.L.U32 R0, R7, 0x1, RZ ;  /* 0x0000000107007819 */ /* 0x002fc800000006ff */
[----:B------:R-:W-:-:S05]  /*5cc0*/  SEL R5, R0, RZ, P0 ;  /* 0x000000ff00057207 */ /* 0x000fca0000000000 */
[----:B--2---:R-:W-:Y:S01]  /*5cd0*/  IMAD.WIDE.U32 R2, R5, 0x4, R2 ;  /* 0x0000000405027825 */ /* 0x004fe200078e0002 */
[----:B------:R-:W-:Y:S06]  /*5ce0*/  @P1 BRA `(.L_x_54) ;  /* 0x0000000000241947 */ /* 0x000fec0003800000 */
[----:B------:R-:W0:Y:S01]  /*5cf0*/  S2R R0, SR_LANEID ;  /* 0x0000000000007919 */ /* 0x000e220000000000 */
[----:B------:R-:W-:Y:S02]  /*5d00*/  VOTEU.ANY UR4, UPT, PT ;  /* 0x0000000000047886 */ /* 0x000fe400038e0100 */
[----:B------:R-:W-:Y:S02]  /*5d10*/  UFLO.U32 UR5, UR4 ;  /* 0x00000004000572bd */ /* 0x000fe400080e0000 */
[----:B------:R-:W1:Y:S04]  /*5d20*/  POPC R5, UR4 ;  /* 0x0000000400057d09 */ /* 0x000e680008000000 */
[----:B0-----:R-:W-:-:S13]  /*5d30*/  ISETP.EQ.U32.AND P0, PT, R0, UR5, PT ;  /* 0x0000000500007c0c */ /* 0x001fda000bf02070 */
[----:B------:R-:W-:Y:S06]  /*5d40*/  @P0 MEMBAR.ALL.GPU ;  /* 0x0000000000000992 */ /* 0x000fec000000a000 */
[----:B------:R-:W-:-:S00]  /*5d50*/  @P0 ERRBAR ;  /* 0x00000000000009ab */ /* 0x000fc00000000000 */
[----:B------:R-:W-:Y:S06]  /*5d60*/  @P0 CGAERRBAR ;  /* 0x00000000000005ab */ /* 0x000fec0000000000 */
[----:B-1----:R0:W-:Y:S02]  /*5d70*/  @P0 REDG.E.ADD.S32.STRONG.GPU desc[UR8][R2.64], R5 ;  /* 0x000000050200098e */ /* 0x0021e4000c10e388 */
.L_x_54:
[----:B------:R-:W-:Y:S05]  /*5d80*/  BSYNC B0 ;  /* 0x0000000000007941 */ /* 0x000fea0003800000 */
.L_x_53:
[----:B------:R-:W1:Y:S01]  /*5d90*/  S2UR UR4, SR_CTAID.X ;  /* 0x00000000000479c3 */ /* 0x000e620000002500 */
[----:B------:R-:W-:Y:S02]  /*5da0*/  IADD3 R0, R4, -0x1, RZ ;  /* 0xffffffff04007810 */ /* 0x000fe40007ffe0ff */
[----:B0-----:R-:W-:-:S05]  /*5db0*/  IADD3 R5, R7, -0x1, RZ ;  /* 0xffffffff07057810 */ /* 0x001fca0007ffe0ff */
[----:B------:R-:W0:Y:S01]  /*5dc0*/  S2UR UR5, SR_CTAID.Y ;  /* 0x00000000000579c3 */ /* 0x000e220000002600 */
[----:B-1----:R-:W-:-:S04]  /*5dd0*/  ISETP.NE.AND P0, PT, R0, UR4, PT ;  /* 0x0000000400007c0c */ /* 0x002fc8000bf05270 */
[----:B0-----:R-:W-:-:S13]  /*5de0*/  ISETP.NE.OR P0, PT, R5, UR5, P0 ;  /* 0x0000000505007c0c */ /* 0x001fda0008705670 */
[----:B------:R-:W-:Y:S05]  /*5df0*/  @P0 EXIT ;  /* 0x000000000000094d */ /* 0x000fea0003800000 */
[----:B------:R-:W-:Y:S05]  /*5e00*/  @P1 BRA `(.L_x_55) ;  /* 0x0000000000201947 */ /* 0x000fea0003800000 */
[----:B------:R-:W-:-:S05]  /*5e10*/  IMAD R0, R4, R7, RZ ;  /* 0x0000000704007224 */ /* 0x000fca00078e02ff */
[----:B------:R-:W-:-:S13]  /*5e20*/  ISETP.NE.AND P0, PT, R0, -0x1, PT ;  /* 0xffffffff0000780c */ /* 0x000fda0003f05270 */
[----:B------:R-:W-:Y:S05]  /*5e30*/  @!P0 BRA `(.L_x_55) ;  /* 0x0000000000148947 */ /* 0x000fea0003800000 */
.L_x_56:
[----:B------:R-:W2:Y:S04]  /*5e40*/  LDG.E.STRONG.GPU R5, desc[UR8][R2.64] ;  /* 0x0000000802057981 */ /* 0x000ea8000c1ef900 */
[----:B--2---:R-:W-:Y:S01]  /*5e50*/  CCTL.IVALL ;  /* 0x00000000ff00798f */ /* 0x004fe20002000000 */
[----:B------:R-:W-:Y:S05]  /*5e60*/  YIELD ;  /* 0x0000000000007946 */ /* 0x000fea0003800000 */
[----:B------:R-:W-:-:S13]  /*5e70*/  ISETP.NE.AND P0, PT, R5, R0, PT ;  /* 0x000000000500720c */ /* 0x000fda0003f05270 */
[----:B------:R-:W-:Y:S05]  /*5e80*/  @P0 BRA `(.L_x_56) ;  /* 0xfffffffc00ec0947 */ /* 0x000fea000383ffff */
.L_x_55:
[----:B------:R-:W-:Y:S05]  /*5e90*/  WARPSYNC.ALL ;  /* 0x0000000000007948 */ /* 0x000fea0003800000 */
[----:B------:R-:W0:Y:S08]  /*5ea0*/  LDC.64 R22, c[0x0][0x288] ;  /* 0x0000a200ff167b82 */ /* 0x000e300000000a00 */
[----:B------:R-:W-:Y:S01]  /*5eb0*/  BAR.SYNC.DEFER_BLOCKING 0x0 ;  /* 0x0000000000007b1d */ /* 0x000fe20000010000 */
[----:B0-----:R-:W-:-:S04]  /*5ec0*/  LEA.HI R0, P0, R23, R22, RZ, 0x1 ;  /* 0x0000001617007211 */ /* 0x001fc800078108ff */
[----:B------:R-:W-:-:S04]  /*5ed0*/  IADD3.X R3, RZ, R23, RZ, P0, !PT ;  /* 0x00000017ff037210 */ /* 0x000fc800007fe4ff */
[----:B------:R-:W-:Y:S02]  /*5ee0*/  SHF.R.S64 R24, R0, 0x1, R3 ;  /* 0x0000000100187819 */ /* 0x000fe40000001003 */
[----:B------:R-:W-:Y:S02]  /*5ef0*/  SHF.R.S32.HI R0, RZ, 0x1f, R81 ;  /* 0x0000001fff007819 */ /* 0x000fe40000011451 */
[----:B------:R-:W-:Y:S02]  /*5f00*/  SHF.R.S32.HI R25, RZ, 0x1, R3 ;  /* 0x00000001ff197819 */ /* 0x000fe40000011403 */
[----:B------:R-:W-:-:S04]  /*5f10*/  ISETP.GT.U32.AND P0, PT, R24, R81, PT ;  /* 0x000000511800720c */ /* 0x000fc80003f04070 */
[----:B------:R-:W-:-:S13]  /*5f20*/  ISETP.GT.AND.EX P0, PT, R25, R0, PT, P0 ;  /* 0x000000001900720c */ /* 0x000fda0003f04300 */
[----:B------:R-:W-:Y:S05]  /*5f30*/  @!P0 EXIT ;  /* 0x000000000000894d */ /* 0x000fea0003800000 */
[C---:B------:R-:W-:Y:S01]  /*5f40*/  IMAD.WIDE.U32 R2, R22.reuse, 0x3, RZ ;  /* 0x0000000316027825 */ /* 0x040fe200078e00ff */
[----:B------:R-:W-:Y:S01]  /*5f50*/  LEA R5, R23, R23, 0x1 ;  /* 0x0000001717057211 */ /* 0x000fe200078e08ff */
[----:B------:R-:W0:Y:S01]  /*5f60*/  LDC.64 R14, c[0x0][0x218] ;  /* 0x00008600ff0e7b82 */ /* 0x000e220000000a00 */
[----:B------:R-:W-:Y:S01]  /*5f70*/  SHF.L.U64.HI R23, R22, 0x2, R23 ;  /* 0x0000000216177819 */ /* 0x000fe20000010217 */
[----:B------:R-:W-:Y:S01]  /*5f80*/  ULDC.64 UR4, c[0x0][0x268] ;  /* 0x00009a0000047ab9 */ /* 0x000fe20000000a00 */
[----:B------:R-:W-:Y:S02]  /*5f90*/  IADD3 R5, R3, R5, RZ ;  /* 0x0000000503057210 */ /* 0x000fe40007ffe0ff */
[----:B------:R-:W-:Y:S02]  /*5fa0*/  SHF.L.U64.HI R31, R24, 0x2, R25 ;  /* 0x00000002181f7819 */ /* 0x000fe40000010219 */
[----:B------:R-:W-:Y:S01]  /*5fb0*/  LEA.HI R2, P0, R5, R2, RZ, 0x1 ;  /* 0x0000000205027211 */ /* 0x000fe200078108ff */
[----:B------:R-:W1:Y:S03]  /*5fc0*/  LDC.64 R16, c[0x0][0x220] ;  /* 0x00008800ff107b82 */ /* 0x000e660000000a00 */
[----:B------:R-:W-:-:S04]  /*5fd0*/  IADD3.X R5, RZ, R5, RZ, P0, !PT ;  /* 0x00000005ff057210 */ /* 0x000fc800007fe4ff */
[--C-:B------:R-:W-:Y:S02]  /*5fe0*/  SHF.R.S64 R27, R2, 0x1, R5.reuse ;  /* 0x00000001021b7819 */ /* 0x100fe40000001005 */
[----:B------:R-:W-:-:S04]  /*5ff0*/  SHF.R.S32.HI R2, RZ, 0x1, R5 ;  /* 0x00000001ff027819 */ /* 0x000fc80000011405 */
[----:B------:R-:W-:-:S07]  /*6000*/  SHF.L.U64.HI R29, R27, 0x2, R2 ;  /* 0x000000021b1d7819 */ /* 0x000fce0000010202 */
.L_x_57:
[----:B------:R-:W-:-:S04]  /*6010*/  LEA R6, P0, R81, UR4, 0x2 ;  /* 0x0000000451067c11 */ /* 0x000fc8000f8010ff */
[----:B------:R-:W-:Y:S02]  /*6020*/  LEA.HI.X R7, R81, UR5, R0, 0x2, P0 ;  /* 0x0000000551077c11 */ /* 0x000fe400080f1400 */
[-C--:B------:R-:W-:Y:S02]  /*6030*/  LEA R8, P0, R24, R6.reuse, 0x2 ;  /* 0x0000000618087211 */ /* 0x080fe400078010ff */
[-C--:B------:R-:W-:Y:S01]  /*6040*/  LEA R12, P1, R22, R6.reuse, 0x2 ;  /* 0x00000006160c7211 */ /* 0x080fe200078210ff */
[----:B--2---:R-:W2:Y:S01]  /*6050*/  LDG.E R18, desc[UR8][R6.64] ;  /* 0x0000000806127981 */ /* 0x004ea2000c1e1900 */
[----:B------:R-:W-:Y:S02]  /*6060*/  LEA R10, P2, R27, R6, 0x2 ;  /* 0x000000061b0a7211 */ /* 0x000fe400078410ff */
[----:B------:R-:W-:Y:S02]  /*6070*/  IADD3.X R9, R7, R31, RZ, P0, !PT ;  /* 0x0000001f07097210 */ /* 0x000fe400007fe4ff */
[----:B------:R-:W-:-:S02]  /*6080*/  IADD3.X R13, R23, R7, RZ, P1, !PT ;  /* 0x00000007170d7210 */ /* 0x000fc40000ffe4ff */
[----:B------:R-:W-:Y:S01]  /*6090*/  IADD3.X R11, R7, R29, RZ, P2, !PT ;  /* 0x0000001d070b7210 */ /* 0x000fe200017fe4ff */
[----:B------:R-:W2:Y:S04]  /*60a0*/  LDG.E R19, desc[UR8][R8.64] ;  /* 0x0000000808137981 */ /* 0x000ea8000c1e1900 */
[----:B------:R-:W3:Y:S04]  /*60b0*/  LDG.E R20, desc[UR8][R12.64] ;  /* 0x000000080c147981 */ /* 0x000ee8000c1e1900 */
[----:B------:R-:W3:Y:S01]  /*60c0*/  LDG.E R21, desc[UR8][R10.64] ;  /* 0x000000080a157981 */ /* 0x000ee2000c1e1900 */
[----:B------:R-:W-:-:S02]  /*60d0*/  SHF.L.U32 R5, R81, 0x1, RZ ;  /* 0x0000000151057819 */ /* 0x000fc400000006ff */
[----:B------:R-:W-:-:S03]  /*60e0*/  IADD3 R81, R81, 0x280, RZ ;  /* 0x0000028051517810 */ /* 0x000fc60007ffe0ff */
[----:B0-----:R-:W-:-:S04]  /*60f0*/  IMAD.WIDE R2, R5, 0x4, R14 ;  /* 0x0000000405027825 */ /* 0x001fc800078e020e */
[----:B-1----:R-:W-:Y:S01]  /*6100*/  IMAD.WIDE R4, R5, 0x4, R16 ;  /* 0x0000000405047825 */ /* 0x002fe200078e0210 */
[----:B------:R-:W-:Y:S02]  /*6110*/  ISETP.GT.U32.AND P0, PT, R24, R81, PT ;  /* 0x000000511800720c */ /* 0x000fe40003f04070 */
[----:B------:R-:W-:-:S04]  /*6120*/  SHF.R.S32.HI R0, RZ, 0x1f, R81 ;  /* 0x0000001fff007819 */ /* 0x000fc80000011451 */
[----:B------:R-:W-:Y:S01]  /*6130*/  ISETP.GT.AND.EX P0, PT, R25, R0, PT, P0 ;  /* 0x000000001900720c */ /* 0x000fe20003f04300 */
[----:B--2---:R2:W-:Y:S04]  /*6140*/  STG.E.64 desc[UR8][R2.64], R18 ;  /* 0x0000001202007986 */ /* 0x0045e8000c101b08 */
[----:B---3--:R2:W-:Y:S08]  /*6150*/  STG.E.64 desc[UR8][R4.64], R20 ;  /* 0x0000001404007986 */ /* 0x0085f0000c101b08 */
[----:B------:R-:W-:Y:S05]  /*6160*/  @P0 BRA `(.L_x_57) ;  /* 0xfffffffc00a80947 */ /* 0x000fea000383ffff */
[----:B------:R-:W-:Y:S05]  /*6170*/  EXIT ;  /* 0x000000000000794d */ /* 0x000fea0003800000 */
.L_x_58:
        /* <DEDUP_REMOVED lines=16> */
.L_x_5570:


//--------------------- .text._Z35group_norm_nhwc_bwd_one_pass_kernelI11Bf16IOFp32WLi128ELi160ELi640EEv26Group_norm_nhwc_bwd_params --------------------------
	.section	.text._Z35group_norm_nhwc_bwd_one_pass_kernelI11Bf16IOFp32WLi128ELi160ELi640EEv26Group_norm_nhwc_bwd_params,"ax",@progbits
	.align	128
        .global         _Z35group_norm_nhwc_bwd_one_pass_kernelI11Bf16IOFp32WLi128ELi160ELi640EEv26Group_norm_nhwc_bwd_params
        .type           _Z35group_norm_nhwc_bwd_one_pass_kernelI11Bf16IOFp32WLi128ELi160ELi640EEv26Group_norm_nhwc_bwd_params,@function
        .size           _Z35group_norm_nhwc_bwd_one_pass_kernelI11Bf16IOFp32WLi128ELi160ELi640EEv26Group_norm_nhwc_bwd_params,(.L_x_5571 - _Z35group_norm_nhwc_bwd_one_pass_kernelI11Bf16IOFp32WLi128ELi160ELi640EEv26Group_norm_nhwc_bwd_params)
        .other          _Z35group_norm_nhwc_bwd_one_pass_kernelI11Bf16IOFp32WLi128ELi160ELi640EEv26Group_norm_nhwc_bwd_params,@"STO_CUDA_ENTRY STV_DEFAULT"
_Z35group_norm_nhwc_bwd_one_pass_kernelI11Bf16IOFp32WLi128ELi160ELi640EEv26Group_norm_nhwc_bwd_params:
.text._Z35group_norm_nhwc_bwd_one_pass_kernelI11Bf16IOFp32WLi128ELi160ELi640EEv26Group_norm_nhwc_bwd_params:
[----:B------:R-:W-:Y:S08]  /*0000*/  LDC R1, c[0x0][0x28] ;  /* 0x00000a00ff017b82 */ /* 0x000ff00000000800 */
[----:B------:R-:W0:Y:S01]  /*0010*/  S2UR UR6, SR_CTAID.Y ;  /* 0x00000000000679c3 */ /* 0x000e220000002600 */
[----:B------:R-:W-:Y:S01]  /*0020*/  ULDC UR5, c[0x0][0x2a0] ;  /* 0x0000a80000057ab9 */ /* 0x000fe20000000800 */
[----:B------:R-:W-:Y:S01]  /*0030*/  ULDC UR4, c[0x0][0x270] ;  /* 0x00009c0000047ab9 */ /* 0x000fe20000000800 */
[----:B------:R-:W1:Y:S01]  /*0040*/  S2R R79, SR_TID.X ;  /* 0x00000000004f7919 */ /* 0x000e620000002100 */
[----:B------:R-:W-:Y:S01]  /*0050*/  UIMAD UR5, UR5, UR4, URZ ;  /* 0x00000004050572a4 */ /* 0x000fe2000f8e023f */
[----:B------:R-:W-:-:S03]  /*0060*/  ULDC.64 UR14, c[0x0][0x208] ;  /* 0x00008200000e7ab9 */ /* 0x000fc60000000a00 */
[----:B0-----:R-:W-:-:S06]  /*0070*/  UISETP.GE.AND UP0, UPT, UR6, UR5, UPT ;  /* 0x000000050600728c */ /* 0x001fcc000bf06270 */
[----:B------:R-:W-:-:S13]  /*0080*/  PLOP3.LUT P0, PT, PT, PT, UP0, 0x80, 0x0 ;  /* 0x000000000000781c */ /* 0x000fda0003f0f008 */
[----:B-1----:R-:W-:Y:S05]  /*0090*/  @P0 BRA `(.L_x_59) ;  /* 0x0000009400e80947 */ /* 0x002fea0003800000 */
[----:B------:R-:W0:Y:S01]  /*00a0*/  S2UR UR16, SR_CTAID.X ;  /* 0x00000000001079c3 */ /* 0x000e220000002500 */
[----:B------:R-:W-:Y:S01]  /*00b0*/  IMAD.WIDE.U32 R2, R79, -0x33333333, RZ ;  /* 0xcccccccd4f027825 */ /* 0x000fe200078e00ff */
[----:B------:R-:W-:Y:S01]  /*00c0*/  ULDC.64 UR12, c[0x0][0x288] ;  /* 0x0000a200000c7ab9 */ /* 0x000fe20000000a00 */
[----:B------:R-:W1:Y:S01]  /*00d0*/  S2R R4, SR_LANEID ;  /* 0x0000000000047919 */ /* 0x000e620000000000 */
[----:B------:R-:W-:Y:S01]  /*00e0*/  UIMAD.WIDE.U32 UR8, UR12, 0x3, URZ ;  /* 0x000000030c0878a5 */ /* 0x000fe2000f8e003f */
[----:B------:R-:W-:Y:S01]  /*00f0*/  SHF.R.S32.HI R0, RZ, 0x1f, R79 ;  /* 0x0000001fff007819 */ /* 0x000fe2000001144f */
[----:B------:R-:W-:Y:S01]  /*0100*/  UIMAD UR10, UR13, 0x3, URZ ;  /* 0x000000030d0a78a4 */ /* 0x000fe2000f8e023f */
[----:B------:R-:W-:Y:S01]  /*0110*/  SHF.R.U32.HI R2, RZ, 0x6, R3 ;  /* 0x00000006ff027819 */ /* 0x000fe20000011603 */
[----:B------:R-:W0:Y:S01]  /*0120*/  LDC R5, c[0x0][0x2ac] ;  /* 0x0000ab00ff057b82 */ /* 0x000e220000000800 */
[----:B------:R-:W-:Y:S01]  /*0130*/  ULEA.HI UR11, UP0, UR13, UR12, URZ, 0x1 ;  /* 0x0000000c0d0b7291 */ /* 0x000fe2000f81083f */
[----:B------:R-:W-:Y:S01]  /*0140*/  LEA.HI R0, R0, R79, RZ, 0x5 ;  /* 0x0000004f00007211 */ /* 0x000fe200078f28ff */
[----:B------:R-:W-:-:S02]  /*0150*/  UIADD3 UR10, UR9, UR10, URZ ;  /* 0x0000000a090a7290 */ /* 0x000fc4000fffe03f */
[----:B------:R-:W-:Y:S01]  /*0160*/  UIADD3.X UR12, URZ, UR13, URZ, UP0, !UPT ;  /* 0x0000000d3f0c7290 */ /* 0x000fe200087fe43f */
[----:B------:R-:W-:Y:S01]  /*0170*/  SHF.R.S32.HI R0, RZ, 0x5, R0 ;  /* 0x00000005ff007819 */ /* 0x000fe20000011400 */
[----:B------:R-:W-:Y:S01]  /*0180*/  ULDC.64 UR18, c[0x0][0x290] ;  /* 0x0000a40000127ab9 */ /* 0x000fe20000000a00 */
[----:B------:R-:W2:Y:S01]  /*0190*/  S2UR UR7, SR_CgaCtaId ;  /* 0x00000000000779c3 */ /* 0x000ea20000008800 */
[----:B------:R-:W-:Y:S01]  /*01a0*/  ULEA.HI UR8, UP0, UR10, UR8, URZ, 0x1 ;  /* 0x000000080a087291 */ /* 0x000fe2000f81083f */
[----:B------:R-:W-:Y:S01]  /*01b0*/  UMOV UR4, 0x400 ;  /* 0x0000040000047882 */ /* 0x000fe20000000000 */
[----:B------:R-:W-:Y:S02]  /*01c0*/  USHF.R.S32.HI UR9, URZ, 0x1, UR12 ;  /* 0x000000013f097899 */ /* 0x000fe4000801140c */
[----:B------:R-:W-:Y:S01]  /*01d0*/  UIADD3.X UR10, URZ, UR10, URZ, UP0, !UPT ;  /* 0x0000000a3f0a7290 */ /* 0x000fe200087fe43f */
[----:B------:R-:W-:-:S03]  /*01e0*/  ULDC.U8 UR17, c[0x0][0x2a4] ;  /* 0x0000a90000117ab9 */ /* 0x000fc60000000000 */
[----:B------:R-:W-:Y:S02]  /*01f0*/  USHF.R.S64 UR8, UR8, 0x1, UR10 ;  /* 0x0000000108087899 */ /* 0x000fe4000800100a */
[----:B------:R-:W-:Y:S01]  /*0200*/  USHF.R.S32.HI UR10, URZ, 0x1, UR10 ;  /* 0x000000013f0a7899 */ /* 0x000fe2000801140a */
[----:B0-----:R-:W-:-:S03]  /*0210*/  IMAD R78, R5, UR16, R2 ;  /* 0x00000010054e7c24 */ /* 0x001fc6000f8e0202 */
[----:B------:R-:W-:Y:S02]  /*0220*/  USHF.L.U64.HI UR10, UR8, 0x2, UR10 ;  /* 0x00000002080a7899 */ /* 0x000fe4000801020a */
[C---:B------:R-:W-:Y:S02]  /*0230*/  ISETP.GE.U32.AND P1, PT, R78.reuse, UR18, PT ;  /* 0x000000124e007c0c */ /* 0x040fe4000bf26070 */
[----:B------:R-:W-:Y:S01]  /*0240*/  SHF.R.S32.HI R5, RZ, 0x1f, R78 ;  /* 0x0000001fff057819 */ /* 0x000fe2000001144e */
[----:B--2---:R-:W-:Y:S01]  /*0250*/  ULEA UR4, UR7, UR4, 0x18 ;  /* 0x0000000407047291 */ /* 0x004fe2000f8ec03f */
[C---:B------:R-:W-:Y:S01]  /*0260*/  IADD3 R77, R78.reuse, 0x8, RZ ;  /* 0x000000084e4d7810 */ /* 0x040fe20007ffe0ff */
[----:B------:R-:W-:Y:S01]  /*0270*/  USHF.R.S64 UR7, UR11, 0x1, UR12 ;  /* 0x000000010b077899 */ /* 0x000fe2000800100c */
[----:B------:R-:W-:Y:S02]  /*0280*/  ISETP.GE.AND.EX P1, PT, R5, UR19, PT, P1 ;  /* 0x0000001305007c0c */ /* 0x000fe4000bf26310 */
[----:B------:R-:W-:Y:S01]  /*0290*/  IADD3 R76, R78, 0x10, RZ ;  /* 0x000000104e4c7810 */ /* 0x000fe20007ffe0ff */
[----:B------:R-:W-:Y:S01]  /*02a0*/  USHF.L.U64.HI UR9, UR7, 0x2, UR9 ;  /* 0x0000000207097899 */ /* 0x000fe20008010209 */
[----:B------:R-:W-:-:S02]  /*02b0*/  ISETP.LT.U32.AND P1, PT, R79, 0x280, !P1 ;  /* 0x000002804f00780c */ /* 0x000fc40004f21070 */
[C---:B------:R-:W-:Y:S02]  /*02c0*/  IADD3 R75, R78.reuse, 0x18, RZ ;  /* 0x000000184e4b7810 */ /* 0x040fe40007ffe0ff */
[C---:B------:R-:W-:Y:S02]  /*02d0*/  IADD3 R74, R78.reuse, 0x20, RZ ;  /* 0x000000204e4a7810 */ /* 0x040fe40007ffe0ff */
[C---:B------:R-:W-:Y:S02]  /*02e0*/  IADD3 R73, R78.reuse, 0x28, RZ ;  /* 0x000000284e497810 */ /* 0x040fe40007ffe0ff */
[----:B------:R-:W-:Y:S02]  /*02f0*/  IADD3 R72, R78, 0x30, RZ ;  /* 0x000000304e487810 */ /* 0x000fe40007ffe0ff */
[----:B------:R-:W-:Y:S01]  /*0300*/  LEA R3, R0, UR4, 0x3 ;  /* 0x0000000400037c11 */ /* 0x000fe2000f8e18ff */
[----:B-1----:R-:W-:-:S06]  /*0310*/  UMOV UR4, URZ ;  /* 0x0000003f00047c82 */ /* 0x002fcc0008000000 */
.L_x_142:
[----:B0-----:R-:W0:Y:S01]  /*0320*/  LDC R8, c[0x0][0x2a0] ;  /* 0x0000a800ff087b82 */ /* 0x001e220000000800 */
[----:B------:R-:W1:Y:S01]  /*0330*/  S2R R10, SR_TID.X ;  /* 0x00000000000a7919 */ /* 0x000e620000002100 */
[----:B------:R-:W-:Y:S01]  /*0340*/  ISETP.LE.AND P5, PT, RZ, UR6, PT ;  /* 0x00000006ff007c0c */ /* 0x000fe2000bfa3270 */
[----:B------:R-:W-:Y:S01]  /*0350*/  ULDC.64 UR18, c[0x0][0x290] ;  /* 0x0000a40000127ab9 */ /* 0x000fe20000000a00 */
[C---:B------:R-:W-:Y:S01]  /*0360*/  IADD3 R27, R78.reuse, 0x58, RZ ;  /* 0x000000584e1b7810 */ /* 0x040fe20007ffe0ff */
[----:B------:R-:W-:Y:S01]  /*0370*/  ULDC.64 UR12, c[0x0][0x298] ;  /* 0x0000a600000c7ab9 */ /* 0x000fe20000000a00 */
[----:B------:R-:W-:Y:S02]  /*0380*/  IADD3 R33, R78, 0x38, RZ ;  /* 0x000000384e217810 */ /* 0x000fe40007ffe0ff */
[----:B------:R-:W-:Y:S01]  /*0390*/  CS2R R62, SRZ ;  /* 0x00000000003e7805 */ /* 0x000fe2000001ff00 */
[----:B------:R-:W2:Y:S01]  /*03a0*/  @P1 LDC.64 R12, c[0x0][0x288] ;  /* 0x0000a200ff0c1b82 */ /* 0x000ea20000000a00 */
[----:B------:R-:W-:-:S02]  /*03b0*/  SHF.R.S32.HI R17, RZ, 0x1f, R27 ;  /* 0x0000001fff117819 */ /* 0x000fc4000001141b */
[----:B------:R-:W-:Y:S02]  /*03c0*/  SHF.R.S32.HI R25, RZ, 0x1f, R33 ;  /* 0x0000001fff197819 */ /* 0x000fe40000011421 */
[----:B------:R-:W-:-:S03]  /*03d0*/  IADD3 R35, R78, 0x40, RZ ;  /* 0x000000404e237810 */ /* 0x000fc60007ffe0ff */
[----:B------:R-:W3:Y:S01]  /*03e0*/  @P1 LDC.64 R18, c[0x0][0x230] ;  /* 0x00008c00ff121b82 */ /* 0x000ee20000000a00 */
[----:B0-----:R-:W-:-:S07]  /*03f0*/  IABS R9, R8 ;  /* 0x0000000800097213 */ /* 0x001fce0000000000 */
[----:B------:R-:W0:Y:S01]  /*0400*/  @P1 LDC.64 R36, c[0x0][0x228] ;  /* 0x00008a00ff241b82 */ /* 0x000e220000000a00 */
[----:B------:R-:W4:Y:S08]  /*0410*/  I2F.RP R0, R9 ;  /* 0x0000000900007306 */ /* 0x000f300000209400 */
[----:B----4-:R-:W4:Y:S02]  /*0420*/  MUFU.RCP R0, R0 ;  /* 0x0000000000007308 */ /* 0x010f240000001000 */
[----:B----4-:R-:W-:-:S06]  /*0430*/  IADD3 R6, R0, 0xffffffe, RZ ;  /* 0x0ffffffe00067810 */ /* 0x010fcc0007ffe0ff */
[----:B------:R4:W1:Y:S02]  /*0440*/  F2I.FTZ.U32.TRUNC.NTZ R7, R6 ;  /* 0x0000000600077305 */ /* 0x000864000021f000 */
[----:B----4-:R-:W-:Y:S01]  /*0450*/  HFMA2.MMA R6, -RZ, RZ, 0, 0 ;  /* 0x00000000ff067435 */ /* 0x010fe200000001ff */
[----:B-1----:R-:W-:-:S05]  /*0460*/  IADD3 R2, RZ, -R7, RZ ;  /* 0x80000007ff027210 */ /* 0x002fca0007ffe0ff */
[----:B------:R-:W-:Y:S01]  /*0470*/  IMAD R11, R2, R9, RZ ;  /* 0x00000009020b7224 */ /* 0x000fe200078e02ff */
[----:B------:R-:W-:-:S03]  /*0480*/  IABS R2, UR6 ;  /* 0x0000000600027c13 */ /* 0x000fc60008000000 */
[----:B------:R-:W-:-:S06]  /*0490*/  IMAD.HI.U32 R7, R7, R11, R6 ;  /* 0x0000000b07077227 */ /* 0x000fcc00078e0006 */
[----:B------:R-:W-:-:S05]  /*04a0*/  IMAD.HI.U32 R0, R7, R2, RZ ;  /* 0x0000000207007227 */ /* 0x000fca00078e00ff */
[----:B------:R-:W-:-:S05]  /*04b0*/  IADD3 R7, -R0, RZ, RZ ;  /* 0x000000ff00077210 */ /* 0x000fca0007ffe1ff */
[C---:B------:R-:W-:Y:S02]  /*04c0*/  IMAD R2, R9.reuse, R7, R2 ;  /* 0x0000000709027224 */ /* 0x040fe400078e0202 */
[----:B------:R-:W-:Y:S01]  /*04d0*/  IMAD.WIDE.U32 R6, R10, -0x33333333, RZ ;  /* 0xcccccccd0a067825 */ /* 0x000fe200078e00ff */
[----:B------:R-:W-:Y:S02]  /*04e0*/  LOP3.LUT R6, R8, UR6, RZ, 0x3c, !PT ;  /* 0x0000000608067c12 */ /* 0x000fe4000f8e3cff */
[----:B------:R-:W-:Y:S02]  /*04f0*/  ISETP.GT.U32.AND P3, PT, R9, R2, PT ;  /* 0x000000020900720c */ /* 0x000fe40003f64070 */
[----:B------:R-:W-:Y:S02]  /*0500*/  SHF.R.U32.HI R11, RZ, 0x6, R7 ;  /* 0x00000006ff0b7819 */ /* 0x000fe40000011607 */
[----:B------:R-:W-:-:S03]  /*0510*/  ISETP.GE.AND P2, PT, R6, RZ, PT ;  /* 0x000000ff0600720c */ /* 0x000fc60003f46270 */
[----:B------:R-:W-:-:S05]  /*0520*/  IMAD R11, R11, -0x50, R10 ;  /* 0xffffffb00b0b7824 */ /* 0x000fca00078e020a */
[----:B------:R-:W-:Y:S02]  /*0530*/  SHF.L.U32 R30, R11, 0x1, RZ ;  /* 0x000000010b1e7819 */ /* 0x000fe400000006ff */
[-C--:B------:R-:W-:Y:S02]  /*0540*/  @!P3 IADD3 R2, R2, -R9.reuse, RZ ;  /* 0x800000090202b210 */ /* 0x080fe40007ffe0ff */
[----:B------:R-:W-:Y:S02]  /*0550*/  @!P3 IADD3 R0, R0, 0x1, RZ ;  /* 0x000000010000b810 */ /* 0x000fe40007ffe0ff */
[----:B------:R-:W-:Y:S02]  /*0560*/  ISETP.GT.U32.AND P0, PT, R9, R2, PT ;  /* 0x000000020900720c */ /* 0x000fe40003f04070 */
[CC--:B------:R-:W-:Y:S02]  /*0570*/  ISETP.GE.U32.AND P4, PT, R2.reuse, R9.reuse, PT ;  /* 0x000000090200720c */ /* 0x0c0fe40003f86070 */
[----:B------:R-:W-:-:S02]  /*0580*/  IADD3 R7, R2, -R9, RZ ;  /* 0x8000000902077210 */ /* 0x000fc40007ffe0ff */
[----:B------:R-:W-:Y:S02]  /*0590*/  SHF.R.S32.HI R9, RZ, 0x1f, R72 ;  /* 0x0000001fff097819 */ /* 0x000fe40000011448 */
[----:B------:R-:W-:Y:S02]  /*05a0*/  SEL R2, R7, R2, !P0 ;  /* 0x0000000207027207 */ /* 0x000fe40004000000 */
[----:B------:R-:W-:Y:S02]  /*05b0*/  ISETP.GE.U32.AND P0, PT, R72, UR18, PT ;  /* 0x0000001248007c0c */ /* 0x000fe4000bf06070 */
[----:B------:R-:W-:Y:S02]  /*05c0*/  ISETP.NE.AND P3, PT, R8, RZ, PT ;  /* 0x000000ff0800720c */ /* 0x000fe40003f65270 */
[----:B------:R-:W-:Y:S02]  /*05d0*/  ISETP.GE.AND.EX P0, PT, R9, UR19, PT, P0 ;  /* 0x0000001309007c0c */ /* 0x000fe4000bf06300 */
[----:B------:R-:W-:-:S02]  /*05e0*/  LOP3.LUT R7, RZ, R8, RZ, 0x33, !PT ;  /* 0x00000008ff077212 */ /* 0x000fc400078e33ff */
[----:B------:R-:W-:Y:S02]  /*05f0*/  @!P5 IADD3 R2, -R2, RZ, RZ ;  /* 0x000000ff0202d210 */ /* 0x000fe40007ffe1ff */
[----:B------:R-:W-:Y:S02]  /*0600*/  @P4 IADD3 R0, R0, 0x1, RZ ;  /* 0x0000000100004810 */ /* 0x000fe40007ffe0ff */
[----:B------:R-:W-:Y:S02]  /*0610*/  ISETP.GT.U32.OR P0, PT, R79, 0x27f, P0 ;  /* 0x0000027f4f00780c */ /* 0x000fe40000704470 */
[----:B------:R-:W-:Y:S02]  /*0620*/  SEL R92, R7, R2, !P3 ;  /* 0x00000002075c7207 */ /* 0x000fe40005800000 */
[----:B------:R-:W-:Y:S02]  /*0630*/  ISETP.GE.U32.AND P4, PT, R27, UR18, PT ;  /* 0x000000121b007c0c */ /* 0x000fe4000bf86070 */
[----:B------:R-:W-:Y:S01]  /*0640*/  @!P2 IADD3 R0, -R0, RZ, RZ ;  /* 0x000000ff0000a210 */ /* 0x000fe20007ffe1ff */
[----:B------:R-:W-:Y:S01]  /*0650*/  IMAD R31, R92, 0xa0, RZ ;  /* 0x000000a05c1f7824 */ /* 0x000fe200078e02ff */
[----:B------:R-:W-:-:S02]  /*0660*/  ISETP.GE.AND.EX P4, PT, R17, UR19, PT, P4 ;  /* 0x0000001311007c0c */ /* 0x000fc4000bf86340 */
[----:B------:R-:W-:Y:S02]  /*0670*/  SEL R7, R7, R0, !P3 ;  /* 0x0000000007077207 */ /* 0x000fe40005800000 */
[----:B------:R-:W-:Y:S01]  /*0680*/  SHF.R.S32.HI R2, RZ, 0x1f, R30 ;  /* 0x0000001fff027819 */ /* 0x000fe2000001141e */
[----:B------:R-:W1:Y:S01]  /*0690*/  @!P0 LDC.64 R20, c[0x0][0x288] ;  /* 0x0000a200ff148b82 */ /* 0x000e620000000a00 */
[----:B------:R-:W-:Y:S02]  /*06a0*/  IADD3 R88, P2, R30, R31, RZ ;  /* 0x0000001f1e587210 */ /* 0x000fe40007f5e0ff */
[----:B------:R-:W-:Y:S02]  /*06b0*/  SHF.R.S32.HI R0, RZ, 0x1f, R7 ;  /* 0x0000001fff007819 */ /* 0x000fe40000011407 */
[----:B------:R-:W-:Y:S02]  /*06c0*/  ISETP.GT.U32.OR P4, PT, R79, 0x27f, P4 ;  /* 0x0000027f4f00780c */ /* 0x000fe40002784470 */
[----:B------:R-:W-:Y:S01]  /*06d0*/  LEA.HI.X.SX32 R89, R31, R2, 0x1, P2 ;  /* 0x000000021f597211 */ /* 0x000fe200010f0eff */
[----:B------:R-:W-:Y:S01]  /*06e0*/  IMAD R0, R0, UR12, RZ ;  /* 0x0000000c00007c24 */ /* 0x000fe2000f8e02ff */
[----:B------:R-:W-:-:S02]  /*06f0*/  ISETP.GE.U32.AND P3, PT, R33, UR18, PT ;  /* 0x0000001221007c0c */ /* 0x000fc4000bf66070 */
[----:B------:R-:W-:Y:S01]  /*0700*/  ISETP.GE.U32.AND P2, PT, R35, UR18, PT ;  /* 0x0000001223007c0c */ /* 0x000fe2000bf46070 */
[----:B------:R-:W-:Y:S01]  /*0710*/  IMAD R91, R7, UR13, R0 ;  /* 0x0000000d075b7c24 */ /* 0x000fe2000f8e0200 */
[----:B------:R-:W-:Y:S01]  /*0720*/  ISETP.GE.AND.EX P3, PT, R25, UR19, PT, P3 ;  /* 0x0000001319007c0c */ /* 0x000fe2000bf66330 */
[----:B------:R-:W-:Y:S01]  /*0730*/  IMAD.WIDE.U32 R88, R7, UR12, R88 ;  /* 0x0000000c07587c25 */ /* 0x000fe2000f8e0058 */
[----:B------:R-:W-:Y:S02]  /*0740*/  IADD3 R39, R78, 0x48, RZ ;  /* 0x000000484e277810 */ /* 0x000fe40007ffe0ff */
[----:B------:R-:W-:Y:S02]  /*0750*/  CS2R R60, SRZ ;  /* 0x00000000003c7805 */ /* 0x000fe4000001ff00 */
[----:B------:R-:W-:Y:S01]  /*0760*/  ISETP.GT.U32.OR P3, PT, R79, 0x27f, P3 ;  /* 0x0000027f4f00780c */ /* 0x000fe20001f64470 */
[----:B------:R-:W4:Y:S01]  /*0770*/  @!P4 LDC.64 R6, c[0x0][0x288] ;  /* 0x0000a200ff06cb82 */ /* 0x000f220000000a00 */
[----:B------:R-:W-:Y:S01]  /*0780*/  IADD3 R91, R89, R91, RZ ;  /* 0x0000005b595b7210 */ /* 0x000fe20007ffe0ff */
[----:B--2---:R-:W-:Y:S01]  /*0790*/  @P1 IMAD R0, R5, R12, RZ ;  /* 0x0000000c05001224 */ /* 0x004fe200078e02ff */
[----:B------:R-:W-:-:S02]  /*07a0*/  @P1 MOV R90, R88 ;  /* 0x00000058005a1202 */ /* 0x000fc40000000f00 */
[----:B------:R-:W-:Y:S02]  /*07b0*/  CS2R R64, SRZ ;  /* 0x0000000000407805 */ /* 0x000fe4000001ff00 */
[----:B------:R-:W-:Y:S01]  /*07c0*/  @!P0 MOV R14, R88 ;  /* 0x00000058000e8202 */ /* 0x000fe20000000f00 */
[C---:B------:R-:W-:Y:S01]  /*07d0*/  @P1 IMAD R13, R78.reuse, R13, R0 ;  /* 0x0000000d4e0d1224 */ /* 0x040fe200078e0200 */
[----:B------:R-:W-:Y:S01]  /*07e0*/  @!P0 MOV R15, R91 ;  /* 0x0000005b000f8202 */ /* 0x000fe20000000f00 */
[----:B------:R-:W-:Y:S01]  /*07f0*/  @P1 IMAD.WIDE.U32 R10, R78, R12, R90 ;  /* 0x0000000c4e0a1225 */ /* 0x000fe200078e005a */
[----:B------:R-:W-:Y:S02]  /*0800*/  HFMA2.MMA R58, -RZ, RZ, 0, 0 ;  /* 0x00000000ff3a7435 */ /* 0x000fe400000001ff */
[----:B------:R-:W-:Y:S01]  /*0810*/  HFMA2.MMA R56, -RZ, RZ, 0, 0 ;  /* 0x00000000ff387435 */ /* 0x000fe200000001ff */
[-C--:B-1----:R-:W-:Y:S01]  /*0820*/  @!P0 IMAD R0, R9, R20.reuse, RZ ;  /* 0x0000001409008224 */ /* 0x082fe200078e02ff */
[----:B------:R-:W-:Y:S01]  /*0830*/  @P1 IADD3 R13, R11, R13, RZ ;  /* 0x0000000d0b0d1210 */ /* 0x000fe20007ffe0ff */
[----:B------:R-:W1:Y:S01]  /*0840*/  @!P0 LDC.64 R8, c[0x0][0x230] ;  /* 0x00008c00ff088b82 */ /* 0x000e620000000a00 */
[----:B------:R-:W-:Y:S01]  /*0850*/  @P1 SHF.L.U32 R11, R10, 0x1, RZ ;  /* 0x000000010a0b1819 */ /* 0x000fe200000006ff */
[----:B------:R-:W-:Y:S01]  /*0860*/  @!P0 IMAD.WIDE.U32 R14, R72, R20, R14 ;  /* 0x00000014480e8225 */ /* 0x000fe200078e000e */
[----:B------:R-:W-:-:S02]  /*0870*/  @P1 SHF.L.U64.HI R2, R10, 0x1, R13 ;  /* 0x000000010a021819 */ /* 0x000fc4000001020d */
[----:B------:R-:W-:Y:S01]  /*0880*/  IADD3 R38, R78, 0x70, RZ ;  /* 0x000000704e267810 */ /* 0x000fe20007ffe0ff */
[----:B------:R-:W-:Y:S01]  /*0890*/  @!P0 IMAD R13, R72, R21, R0 ;  /* 0x00000015480d8224 */ /* 0x000fe200078e0200 */
[C---:B---3--:R-:W-:Y:S02]  /*08a0*/  @P1 IADD3 R18, P5, R11.reuse, R18, RZ ;  /* 0x000000120b121210 */ /* 0x048fe40007fbe0ff */
[----:B------:R-:W-:Y:S02]  /*08b0*/  CS2R R70, SRZ ;  /* 0x0000000000467805 */ /* 0x000fe4000001ff00 */
[----:B0-----:R-:W-:Y:S01]  /*08c0*/  @P1 IADD3 R36, P6, R11, R36, RZ ;  /* 0x000000240b241210 */ /* 0x001fe20007fde0ff */
[----:B----4-:R-:W-:Y:S01]  /*08d0*/  @!P4 IMAD R16, R17, R6, RZ ;  /* 0x000000061110c224 */ /* 0x010fe200078e02ff */
[----:B------:R-:W0:Y:S01]  /*08e0*/  @!P0 LDC.64 R10, c[0x0][0x228] ;  /* 0x00008a00ff0a8b82 */ /* 0x000e220000000a00 */
[----:B------:R-:W-:Y:S02]  /*08f0*/  @!P0 IADD3 R15, R15, R13, RZ ;  /* 0x0000000d0f0f8210 */ /* 0x000fe40007ffe0ff */
[----:B------:R-:W-:-:S02]  /*0900*/  CS2R R52, SRZ ;  /* 0x0000000000347805 */ /* 0x000fc4000001ff00 */
[----:B------:R-:W-:Y:S01]  /*0910*/  @!P4 MOV R20, R88 ;  /* 0x000000580014c202 */ /* 0x000fe20000000f00 */
[C---:B------:R-:W-:Y:S01]  /*0920*/  @!P4 IMAD R17, R27.reuse, R7, R16 ;  /* 0x000000071b11c224 */ /* 0x040fe200078e0210 */
[----:B------:R-:W-:Y:S01]  /*0930*/  @!P4 MOV R21, R91 ;  /* 0x0000005b0015c202 */ /* 0x000fe20000000f00 */
[----:B------:R-:W-:Y:S01]  /*0940*/  ULDC.64 UR12, c[0x0][0x248] ;  /* 0x00009200000c7ab9 */ /* 0x000fe20000000a00 */
[C---:B------:R-:W-:Y:S01]  /*0950*/  @!P0 SHF.L.U32 R23, R14.reuse, 0x1, RZ ;  /* 0x000000010e178819 */ /* 0x040fe200000006ff */
[----:B------:R-:W2:Y:S01]  /*0960*/  @!P4 LDC.64 R12, c[0x0][0x230] ;  /* 0x00008c00ff0ccb82 */ /* 0x000ea20000000a00 */
[----:B------:R-:W-:Y:S01]  /*0970*/  @!P0 SHF.L.U64.HI R0, R14, 0x1, R15 ;  /* 0x000000010e008819 */ /* 0x000fe2000001020f */
[----:B------:R-:W-:Y:S01]  /*0980*/  @!P4 IMAD.WIDE.U32 R20, R27, R6, R20 ;  /* 0x000000061b14c225 */ /* 0x000fe200078e0014 */
[----:B------:R-:W-:Y:S02]  /*0990*/  SHF.R.S32.HI R27, RZ, 0x1f, R35 ;  /* 0x0000001fff1b7819 */ /* 0x000fe40000011423 */
[----:B------:R-:W-:-:S02]  /*09a0*/  @P1 IADD3.X R19, R2, R19, RZ, P5, !PT ;  /* 0x0000001302131210 */ /* 0x000fc40002ffe4ff */
[----:B------:R-:W-:Y:S01]  /*09b0*/  ISETP.GE.AND.EX P2, PT, R27, UR19, PT, P2 ;  /* 0x000000131b007c0c */ /* 0x000fe2000bf46320 */
[----:B------:R-:W3:Y:S01]  /*09c0*/  @!P4 LDC.64 R14, c[0x0][0x228] ;  /* 0x00008a00ff0ecb82 */ /* 0x000ee20000000a00 */
[----:B-1----:R-:W-:Y:S01]  /*09d0*/  @!P0 IADD3 R8, P5, R23, R8, RZ ;  /* 0x0000000817088210 */ /* 0x002fe20007fbe0ff */
[----:B------:R-:W5:Y:S01]  /*09e0*/  @P1 LDG.E R70, desc[UR14][R18.64] ;  /* 0x0000000e12461981 */ /* 0x000f62000c1e1900 */
[----:B------:R-:W-:Y:S02]  /*09f0*/  ISETP.GT.U32.OR P2, PT, R79, 0x27f, P2 ;  /* 0x0000027f4f00780c */ /* 0x000fe40001744470 */
[----:B------:R-:W-:Y:S02]  /*0a00*/  @!P0 IADD3.X R9, R0, R9, RZ, P5, !PT ;  /* 0x0000000900098210 */ /* 0x000fe40002ffe4ff */
[----:B------:R-:W-:Y:S01]  /*0a10*/  @!P4 IADD3 R17, R21, R17, RZ ;  /* 0x000000111511c210 */ /* 0x000fe20007ffe0ff */
[----:B------:R-:W1:Y:S01]  /*0a20*/  @!P3 LDC.64 R6, c[0x0][0x288] ;  /* 0x0000a200ff06bb82 */ /* 0x000e620000000a00 */
[----:B0-----:R-:W-:Y:S01]  /*0a30*/  @!P0 IADD3 R16, P5, R23, R10, RZ ;  /* 0x0000000a17108210 */ /* 0x001fe20007fbe0ff */
[----:B------:R0:W5:Y:S01]  /*0a40*/  @!P0 LDG.E R63, desc[UR14][R8.64] ;  /* 0x0000000e083f8981 */ /* 0x000162000c1e1900 */
[----:B------:R-:W-:-:S02]  /*0a50*/  @!P4 SHF.L.U32 R21, R20, 0x1, RZ ;  /* 0x000000011415c819 */ /* 0x000fc400000006ff */
[----:B------:R-:W-:Y:S02]  /*0a60*/  @!P4 SHF.L.U64.HI R20, R20, 0x1, R17 ;  /* 0x000000011414c819 */ /* 0x000fe40000010211 */
[----:B------:R-:W-:Y:S02]  /*0a70*/  @!P0 IADD3.X R17, R0, R11, RZ, P5, !PT ;  /* 0x0000000b00118210 */ /* 0x000fe40002ffe4ff */
[----:B------:R-:W4:Y:S01]  /*0a80*/  @!P2 LDC.64 R10, c[0x0][0x288] ;  /* 0x0000a200ff0aab82 */ /* 0x000f220000000a00 */
[----:B------:R-:W-:Y:S02]  /*0a90*/  @P1 IADD3.X R37, R2, R37, RZ, P6, !PT ;  /* 0x0000002502251210 */ /* 0x000fe400037fe4ff */
[----:B------:R1:W5:Y:S01]  /*0aa0*/  @!P0 LDG.E R62, desc[UR14][R16.64] ;  /* 0x0000000e103e8981 */ /* 0x000362000c1e1900 */
[C---:B--2---:R-:W-:Y:S02]  /*0ab0*/  @!P4 IADD3 R22, P6, R21.reuse, R12, RZ ;  /* 0x0000000c1516c210 */ /* 0x044fe40007fde0ff */
[----:B---3--:R-:W-:-:S02]  /*0ac0*/  @!P4 IADD3 R14, P0, R21, R14, RZ ;  /* 0x0000000e150ec210 */ /* 0x008fc40007f1e0ff */
[----:B0-----:R-:W0:Y:S01]  /*0ad0*/  @!P2 LDC.64 R8, c[0x0][0x230] ;  /* 0x00008c00ff08ab82 */ /* 0x001e220000000a00 */
[----:B------:R-:W-:Y:S02]  /*0ae0*/  SHF.R.S32.HI R29, RZ, 0x1f, R39 ;  /* 0x0000001fff1d7819 */ /* 0x000fe40000011427 */
[C---:B------:R-:W-:Y:S02]  /*0af0*/  @!P4 IADD3.X R15, R20.reuse, R15, RZ, P0, !PT ;  /* 0x0000000f140fc210 */ /* 0x040fe400007fe4ff */
[----:B------:R-:W-:Y:S01]  /*0b00*/  ISETP.GE.U32.AND P0, PT, R39, UR18, PT ;  /* 0x0000001227007c0c */ /* 0x000fe2000bf06070 */
[----:B-1----:R-:W-:Y:S01]  /*0b10*/  @!P3 IMAD R0, R25, R6, RZ ;  /* 0x000000061900b224 */ /* 0x002fe200078e02ff */
[----:B------:R-:W-:Y:S02]  /*0b20*/  @!P4 IADD3.X R23, R20, R13, RZ, P6, !PT ;  /* 0x0000000d1417c210 */ /* 0x000fe400037fe4ff */
[----:B------:R-:W-:Y:S01]  /*0b30*/  @!P3 MOV R12, R88 ;  /* 0x00000058000cb202 */ /* 0x000fe20000000f00 */
[----:B------:R-:W-:Y:S01]  /*0b40*/  @!P3 IMAD R25, R33, R7, R0 ;  /* 0x000000072119b224 */ /* 0x000fe200078e0200 */
[----:B------:R-:W-:Y:S01]  /*0b50*/  @!P3 MOV R13, R91 ;  /* 0x0000005b000db202 */ /* 0x000fe20000000f00 */
[----:B------:R-:W-:Y:S01]  /*0b60*/  HFMA2.MMA R2, -RZ, RZ, 0, 0 ;  /* 0x00000000ff027435 */ /* 0x000fe200000001ff */
[----:B------:R-:W-:Y:S01]  /*0b70*/  ISETP.GE.AND.EX P0, PT, R29, UR19, PT, P0 ;  /* 0x000000131d007c0c */ /* 0x000fe2000bf06300 */
[----:B------:R-:W-:Y:S01]  /*0b80*/  HFMA2.MMA R0, -RZ, RZ, 0, 0 ;  /* 0x00000000ff007435 */ /* 0x000fe200000001ff */
[----:B------:R-:W1:Y:S01]  /*0b90*/  @!P3 LDC.64 R20, c[0x0][0x230] ;  /* 0x00008c00ff14bb82 */ /* 0x000e620000000a00 */
[----:B------:R-:W-:Y:S01]  /*0ba0*/  @!P3 IMAD.WIDE.U32 R12, R33, R6, R12 ;  /* 0x00000006210cb225 */ /* 0x000fe200078e000c */
[----:B------:R-:W-:-:S02]  /*0bb0*/  ISETP.GT.U32.OR P0, PT, R79, 0x27f, P0 ;  /* 0x0000027f4f00780c */ /* 0x000fc40000704470 */
[----:B------:R-:W-:Y:S02]  /*0bc0*/  IADD3 R16, R78, 0x50, RZ ;  /* 0x000000504e107810 */ /* 0x000fe40007ffe0ff */
[----:B------:R-:W-:Y:S01]  /*0bd0*/  @!P3 IADD3 R13, R13, R25, RZ ;  /* 0x000000190d0db210 */ /* 0x000fe20007ffe0ff */
[----:B------:R2:W5:Y:S01]  /*0be0*/  @!P4 LDG.E R2, desc[UR14][R22.64] ;  /* 0x0000000e1602c981 */ /* 0x000562000c1e1900 */
[----:B------:R-:W3:Y:S01]  /*0bf0*/  @!P3 LDC.64 R6, c[0x0][0x228] ;  /* 0x00008a00ff06bb82 */ /* 0x000ee20000000a00 */
[----:B------:R-:W-:Y:S02]  /*0c00*/  SHF.R.S32.HI R17, RZ, 0x1f, R16 ;  /* 0x0000001fff117819 */ /* 0x000fe40000011410 */
[----:B------:R0:W5:Y:S01]  /*0c10*/  @!P4 LDG.E R0, desc[UR14][R14.64] ;  /* 0x0000000e0e00c981 */ /* 0x000162000c1e1900 */
[----:B------:R-:W-:Y:S01]  /*0c20*/  ISETP.GE.U32.AND P4, PT, R16, UR18, PT ;  /* 0x0000001210007c0c */ /* 0x000fe2000bf86070 */
[----:B----4-:R-:W-:Y:S01]  /*0c30*/  @!P2 IMAD R24, R27, R10, RZ ;  /* 0x0000000a1b18a224 */ /* 0x010fe200078e02ff */
[----:B------:R-:W-:-:S02]  /*0c40*/  @!P3 SHF.L.U32 R25, R12, 0x1, RZ ;  /* 0x000000010c19b819 */ /* 0x000fc400000006ff */
[----:B--2---:R-:W-:Y:S02]  /*0c50*/  @!P3 SHF.L.U64.HI R22, R12, 0x1, R13 ;  /* 0x000000010c16b819 */ /* 0x004fe4000001020d */
[----:B------:R-:W-:Y:S02]  /*0c60*/  @!P2 MOV R12, R88 ;  /* 0x00000058000ca202 */ /* 0x000fe40000000f00 */
[----:B------:R-:W-:Y:S01]  /*0c70*/  @!P2 MOV R13, R91 ;  /* 0x0000005b000da202 */ /* 0x000fe20000000f00 */
[----:B0-----:R-:W0:Y:S01]  /*0c80*/  @!P0 LDC.64 R14, c[0x0][0x288] ;  /* 0x0000a200ff0e8b82 */ /* 0x001e220000000a00 */
[----:B------:R-:W-:Y:S01]  /*0c90*/  ISETP.GE.AND.EX P4, PT, R17, UR19, PT, P4 ;  /* 0x0000001311007c0c */ /* 0x000fe2000bf86340 */
[C---:B------:R-:W-:Y:S02]  /*0ca0*/  @!P2 IMAD R23, R35.reuse, R11, R24 ;  /* 0x0000000b2317a224 */ /* 0x040fe400078e0218 */
[----:B------:R-:W-:Y:S01]  /*0cb0*/  @!P2 IMAD.WIDE.U32 R10, R35, R10, R12 ;  /* 0x0000000a230aa225 */ /* 0x000fe200078e000c */
[----:B------:R-:W-:-:S02]  /*0cc0*/  ISETP.GT.U32.OR P4, PT, R79, 0x27f, P4 ;  /* 0x0000027f4f00780c */ /* 0x000fc40002784470 */
[----:B-1----:R-:W-:Y:S01]  /*0cd0*/  @!P3 IADD3 R20, P5, R25, R20, RZ ;  /* 0x000000141914b210 */ /* 0x002fe20007fbe0ff */
[----:B------:R-:W1:Y:S01]  /*0ce0*/  @!P2 LDC.64 R12, c[0x0][0x228] ;  /* 0x00008a00ff0cab82 */ /* 0x000e620000000a00 */
[----:B------:R-:W-:Y:S02]  /*0cf0*/  @!P2 IADD3 R11, R11, R23, RZ ;  /* 0x000000170b0ba210 */ /* 0x000fe40007ffe0ff */
[C---:B------:R-:W-:Y:S02]  /*0d00*/  @!P2 SHF.L.U32 R33, R10.reuse, 0x1, RZ ;  /* 0x000000010a21a819 */ /* 0x040fe400000006ff */
[----:B------:R-:W-:Y:S02]  /*0d10*/  @!P2 SHF.L.U64.HI R28, R10, 0x1, R11 ;  /* 0x000000010a1ca819 */ /* 0x000fe4000001020b */
[----:B------:R-:W-:Y:S01]  /*0d20*/  @!P2 IADD3 R26, P6, R33, R8, RZ ;  /* 0x00000008211aa210 */ /* 0x000fe20007fde0ff */
[----:B------:R-:W2:Y:S01]  /*0d30*/  @!P0 LDC.64 R10, c[0x0][0x230] ;  /* 0x00008c00ff0a8b82 */ /* 0x000ea20000000a00 */
[----:B------:R-:W-:-:S02]  /*0d40*/  @!P3 IADD3.X R21, R22, R21, RZ, P5, !PT ;  /* 0x000000151615b210 */ /* 0x000fc40002ffe4ff */
[----:B---3--:R-:W-:Y:S02]  /*0d50*/  @!P3 IADD3 R24, P5, R25, R6, RZ ;  /* 0x000000061918b210 */ /* 0x008fe40007fbe0ff */
[----:B------:R-:W-:Y:S01]  /*0d60*/  @!P2 IADD3.X R27, R28, R9, RZ, P6, !PT ;  /* 0x000000091c1ba210 */ /* 0x000fe200037fe4ff */
[----:B------:R-:W5:Y:S02]  /*0d70*/  @!P3 LDG.E R64, desc[UR14][R20.64] ;  /* 0x0000000e1440b981 */ /* 0x000f64000c1e1900 */
[----:B------:R-:W3:Y:S01]  /*0d80*/  @!P4 LDC.64 R8, c[0x0][0x288] ;  /* 0x0000a200ff08cb82 */ /* 0x000ee20000000a00 */
[----:B------:R-:W-:Y:S01]  /*0d90*/  @!P3 IADD3.X R25, R22, R7, RZ, P5, !PT ;  /* 0x000000071619b210 */ /* 0x000fe20002ffe4ff */
[----:B0-----:R-:W-:Y:S01]  /*0da0*/  @!P0 IMAD R32, R29, R14, RZ ;  /* 0x0000000e1d208224 */ /* 0x001fe200078e02ff */
[----:B------:R-:W5:Y:S04]  /*0db0*/  @!P2 LDG.E R58, desc[UR14][R26.64] ;  /* 0x0000000e1a3aa981 */ /* 0x000f68000c1e1900 */
[----:B------:R0:W5:Y:S01]  /*0dc0*/  @!P3 LDG.E R61, desc[UR14][R24.64] ;  /* 0x0000000e183db981 */ /* 0x000162000c1e1900 */
[----:B------:R-:W-:Y:S01]  /*0dd0*/  IADD3 R22, R78, 0x60, RZ ;  /* 0x000000604e167810 */ /* 0x000fe20007ffe0ff */
[----:B------:R-:W-:Y:S01]  /*0de0*/  @!P0 IMAD R29, R39, R15, R32 ;  /* 0x0000000f271d8224 */ /* 0x000fe200078e0220 */
[----:B------:R-:W4:Y:S01]  /*0df0*/  @!P0 LDC.64 R6, c[0x0][0x228] ;  /* 0x00008a00ff068b82 */ /* 0x000f220000000a00 */
[----:B0-----:R-:W-:-:S02]  /*0e00*/  @!P0 MOV R24, R88 ;  /* 0x0000005800188202 */ /* 0x001fc40000000f00 */
[----:B------:R-:W-:Y:S02]  /*0e10*/  @!P0 MOV R25, R91 ;  /* 0x0000005b00198202 */ /* 0x000fe40000000f00 */
[----:B------:R-:W-:Y:S01]  /*0e20*/  ISETP.GE.U32.AND P3, PT, R22, UR18, PT ;  /* 0x0000001216007c0c */ /* 0x000fe2000bf66070 */
[----:B------:R-:W-:Y:S01]  /*0e30*/  @!P0 IMAD.WIDE.U32 R14, R39, R14, R24 ;  /* 0x0000000e270e8225 */ /* 0x000fe200078e0018 */
[----:B------:R-:W-:Y:S02]  /*0e40*/  SHF.R.S32.HI R23, RZ, 0x1f, R22 ;  /* 0x0000001fff177819 */ /* 0x000fe40000011416 */
[----:B-1----:R-:W-:Y:S02]  /*0e50*/  @!P2 IADD3 R20, P5, R33, R12, RZ ;  /* 0x0000000c2114a210 */ /* 0x002fe40007fbe0ff */
[----:B------:R-:W-:Y:S02]  /*0e60*/  @!P0 IADD3 R15, R15, R29, RZ ;  /* 0x0000001d0f0f8210 */ /* 0x000fe40007ffe0ff */
[----:B------:R-:W-:-:S02]  /*0e70*/  ISETP.GE.AND.EX P3, PT, R23, UR19, PT, P3 ;  /* 0x0000001317007c0c */ /* 0x000fc4000bf66330 */
[----:B------:R-:W-:Y:S01]  /*0e80*/  @!P2 IADD3.X R21, R28, R13, RZ, P5, !PT ;  /* 0x0000000d1c15a210 */ /* 0x000fe20002ffe4ff */
[----:B---3--:R-:W-:Y:S01]  /*0e90*/  @!P4 IMAD R17, R17, R8, RZ ;  /* 0x000000081111c224 */ /* 0x008fe200078e02ff */
[----:B------:R-:W0:Y:S01]  /*0ea0*/  @!P4 LDC.64 R12, c[0x0][0x230] ;  /* 0x00008c00ff0ccb82 */ /* 0x000e220000000a00 */
[C---:B------:R-:W-:Y:S02]  /*0eb0*/  @!P0 SHF.L.U32 R25, R14.reuse, 0x1, RZ ;  /* 0x000000010e198819 */ /* 0x040fe400000006ff */
[----:B------:R-:W-:Y:S01]  /*0ec0*/  @!P0 SHF.L.U64.HI R32, R14, 0x1, R15 ;  /* 0x000000010e208819 */ /* 0x000fe2000001020f */
[----:B------:R4:W5:Y:S01]  /*0ed0*/  @!P2 LDG.E R56, desc[UR14][R20.64] ;  /* 0x0000000e1438a981 */ /* 0x000962000c1e1900 */
[----:B------:R-:W-:Y:S02]  /*0ee0*/  @!P4 MOV R14, R88 ;  /* 0x00000058000ec202 */ /* 0x000fe40000000f00 */
[----:B------:R-:W-:Y:S02]  /*0ef0*/  @!P4 MOV R15, R91 ;  /* 0x0000005b000fc202 */ /* 0x000fe40000000f00 */
[----:B------:R-:W-:Y:S01]  /*0f00*/  ISETP.GT.U32.OR P3, PT, R79, 0x27f, P3 ;  /* 0x0000027f4f00780c */ /* 0x000fe20001f64470 */
[----:B------:R-:W-:-:S02]  /*0f10*/  @!P4 IMAD R33, R16, R9, R17 ;  /* 0x000000091021c224 */ /* 0x000fc400078e0211 */
[----:B------:R-:W-:Y:S02]  /*0f20*/  @!P4 IMAD.WIDE.U32 R16, R16, R8, R14 ;  /* 0x000000081010c225 */ /* 0x000fe400078e000e */
[----:B------:R-:W1:Y:S01]  /*0f30*/  @!P4 LDC.64 R8, c[0x0][0x228] ;  /* 0x00008a00ff08cb82 */ /* 0x000e620000000a00 */
[----:B------:R-:W-:Y:S02]  /*0f40*/  IADD3 R28, R78, 0x68, RZ ;  /* 0x000000684e1c7810 */ /* 0x000fe40007ffe0ff */
[----:B--2---:R-:W-:Y:S02]  /*0f50*/  @!P0 IADD3 R26, P6, R25, R10, RZ ;  /* 0x0000000a191a8210 */ /* 0x004fe40007fde0ff */
[----:B------:R-:W-:Y:S02]  /*0f60*/  ISETP.GE.U32.AND P2, PT, R28, UR18, PT ;  /* 0x000000121c007c0c */ /* 0x000fe4000bf46070 */
[----:B------:R-:W-:Y:S01]  /*0f70*/  SHF.R.S32.HI R29, RZ, 0x1f, R28 ;  /* 0x0000001fff1d7819 */ /* 0x000fe2000001141c */
[----:B------:R-:W2:Y:S01]  /*0f80*/  @!P3 LDC.64 R14, c[0x0][0x288] ;  /* 0x0000a200ff0ebb82 */ /* 0x000ea20000000a00 */
[----:B------:R-:W-:-:S02]  /*0f90*/  @!P0 IADD3.X R27, R32, R11, RZ, P6, !PT ;  /* 0x0000000b201b8210 */ /* 0x000fc400037fe4ff */
[----:B----4-:R-:W-:Y:S02]  /*0fa0*/  @!P0 IADD3 R20, P5, R25, R6, RZ ;  /* 0x0000000619148210 */ /* 0x010fe40007fbe0ff */
[----:B------:R-:W-:Y:S01]  /*0fb0*/  ISETP.GE.AND.EX P2, PT, R29, UR19, PT, P2 ;  /* 0x000000131d007c0c */ /* 0x000fe2000bf46320 */
[----:B------:R-:W5:Y:S01]  /*0fc0*/  @!P0 LDG.E R60, desc[UR14][R26.64] ;  /* 0x0000000e1a3c8981 */ /* 0x000f62000c1e1900 */
[----:B------:R-:W-:Y:S02]  /*0fd0*/  @!P4 IADD3 R11, R17, R33, RZ ;  /* 0x00000021110bc210 */ /* 0x000fe40007ffe0ff */
[----:B------:R-:W-:Y:S02]  /*0fe0*/  @!P4 SHF.L.U32 R33, R16, 0x1, RZ ;  /* 0x000000011021c819 */ /* 0x000fe400000006ff */
[----:B------:R-:W-:Y:S02]  /*0ff0*/  ISETP.GT.U32.OR P2, PT, R79, 0x27f, P2 ;  /* 0x0000027f4f00780c */ /* 0x000fe40001744470 */
[----:B------:R-:W-:-:S02]  /*1000*/  @!P0 IADD3.X R21, R32, R7, RZ, P5, !PT ;  /* 0x0000000720158210 */ /* 0x000fc40002ffe4ff */
[----:B------:R-:W-:Y:S02]  /*1010*/  CS2R R6, SRZ ;  /* 0x0000000000067805 */ /* 0x000fe4000001ff00 */
[----:B------:R-:W-:Y:S02]  /*1020*/  @!P4 SHF.L.U64.HI R34, R16, 0x1, R11 ;  /* 0x000000011022c819 */ /* 0x000fe4000001020b */
[C---:B0-----:R-:W-:Y:S01]  /*1030*/  @!P4 IADD3 R24, P6, R33.reuse, R12, RZ ;  /* 0x0000000c2118c210 */ /* 0x041fe20007fde0ff */
[----:B------:R-:W0:Y:S01]  /*1040*/  @!P3 LDC.64 R10, c[0x0][0x228] ;  /* 0x00008a00ff0abb82 */ /* 0x000e220000000a00 */
[----:B------:R3:W5:Y:S02]  /*1050*/  @!P0 LDG.E R6, desc[UR14][R20.64] ;  /* 0x0000000e14068981 */ /* 0x000764000c1e1900 */
[----:B------:R-:W-:Y:S02]  /*1060*/  @!P4 IADD3.X R25, R34, R13, RZ, P6, !PT ;  /* 0x0000000d2219c210 */ /* 0x000fe400037fe4ff */
[----:B-1----:R-:W-:-:S03]  /*1070*/  @!P4 IADD3 R32, P0, R33, R8, RZ ;  /* 0x000000082120c210 */ /* 0x002fc60007f1e0ff */
[----:B------:R-:W1:Y:S01]  /*1080*/  @!P3 LDC.64 R12, c[0x0][0x230] ;  /* 0x00008c00ff0cbb82 */ /* 0x000e620000000a00 */
[----:B------:R-:W-:Y:S01]  /*1090*/  HFMA2.MMA R8, -RZ, RZ, 0, 0 ;  /* 0x00000000ff087435 */ /* 0x000fe200000001ff */
[----:B------:R-:W-:Y:S01]  /*10a0*/  @!P4 IADD3.X R33, R34, R9, RZ, P0, !PT ;  /* 0x000000092221c210 */ /* 0x000fe200007fe4ff */
[----:B--2---:R-:W-:Y:S01]  /*10b0*/  @!P3 IMAD R23, R23, R14, RZ ;  /* 0x0000000e1717b224 */ /* 0x004fe200078e02ff */
[----:B---3--:R-:W-:Y:S01]  /*10c0*/  @!P3 MOV R20, R88 ;  /* 0x000000580014b202 */ /* 0x008fe20000000f00 */
[----:B------:R1:W5:Y:S03]  /*10d0*/  @!P4 LDG.E R7, desc[UR14][R24.64] ;  /* 0x0000000e1807c981 */ /* 0x000366000c1e1900 */
[----:B------:R-:W2:Y:S01]  /*10e0*/  @!P2 LDC.64 R16, c[0x0][0x288] ;  /* 0x0000a200ff10ab82 */ /* 0x000ea20000000a00 */
[----:B------:R-:W-:Y:S02]  /*10f0*/  @!P3 MOV R21, R91 ;  /* 0x0000005b0015b202 */ /* 0x000fe40000000f00 */
[----:B------:R-:W-:Y:S01]  /*1100*/  ISETP.GE.U32.AND P0, PT, R38, UR18, PT ;  /* 0x0000001226007c0c */ /* 0x000fe2000bf06070 */
[----:B------:R3:W5:Y:S01]  /*1110*/  @!P4 LDG.E R8, desc[UR14][R32.64] ;  /* 0x0000000e2008c981 */ /* 0x000762000c1e1900 */
[----:B------:R-:W-:Y:S01]  /*1120*/  SHF.R.S32.HI R39, RZ, 0x1f, R38 ;  /* 0x0000001fff277819 */ /* 0x000fe20000011426 */
[----:B------:R-:W-:-:S02]  /*1130*/  @!P3 IMAD R23, R22, R15, R23 ;  /* 0x0000000f1617b224 */ /* 0x000fc400078e0217 */
[----:B------:R-:W-:Y:S01]  /*1140*/  @!P3 IMAD.WIDE.U32 R14, R22, R14, R20 ;  /* 0x0000000e160eb225 */ /* 0x000fe200078e0014 */
[----:B------:R-:W-:-:S04]  /*1150*/  ISETP.GE.AND.EX P4, PT, R39, UR19, PT, P0 ;  /* 0x0000001327007c0c */ /* 0x000fc8000bf86300 */
[----:B------:R-:W-:Y:S02]  /*1160*/  ISETP.GT.U32.OR P4, PT, R79, 0x27f, P4 ;  /* 0x0000027f4f00780c */ /* 0x000fe40002784470 */
[----:B------:R-:W-:Y:S02]  /*1170*/  @!P3 IADD3 R9, R15, R23, RZ ;  /* 0x000000170f09b210 */ /* 0x000fe40007ffe0ff */
[C---:B------:R-:W-:Y:S01]  /*1180*/  @!P3 SHF.L.U32 R27, R14.reuse, 0x1, RZ ;  /* 0x000000010e1bb819 */ /* 0x040fe200000006ff */
[----:B------:R-:W4:Y:S01]  /*1190*/  @!P2 LDC.64 R22, c[0x0][0x228] ;  /* 0x00008a00ff16ab82 */ /* 0x000f220000000a00 */
[----:B------:R-:W-:Y:S02]  /*11a0*/  @!P3 SHF.L.U64.HI R20, R14, 0x1, R9 ;  /* 0x000000010e14b819 */ /* 0x000fe40000010209 */
[----:B-1----:R-:W-:Y:S02]  /*11b0*/  @!P3 IADD3 R24, P5, R27, R12, RZ ;  /* 0x0000000c1b18b210 */ /* 0x002fe40007fbe0ff */
[----:B------:R-:W-:-:S02]  /*11c0*/  SHF.R.S32.HI R9, RZ, 0x1f, R77 ;  /* 0x0000001fff097819 */ /* 0x000fc4000001144d */
[----:B------:R-:W-:Y:S01]  /*11d0*/  ISETP.GE.U32.AND P6, PT, R77, UR18, PT ;  /* 0x000000124d007c0c */ /* 0x000fe2000bfc6070 */
[----:B------:R-:W1:Y:S01]  /*11e0*/  @!P2 LDC.64 R14, c[0x0][0x230] ;  /* 0x00008c00ff0eab82 */ /* 0x000e620000000a00 */
[----:B0-----:R-:W-:Y:S02]  /*11f0*/  @!P3 IADD3 R26, P0, R27, R10, RZ ;  /* 0x0000000a1b1ab210 */ /* 0x001fe40007f1e0ff */
[C---:B------:R-:W-:Y:S02]  /*1200*/  @!P3 IADD3.X R25, R20.reuse, R13, RZ, P5, !PT ;  /* 0x0000000d1419b210 */ /* 0x040fe40002ffe4ff */
[----:B------:R-:W-:Y:S01]  /*1210*/  ISETP.GE.AND.EX P5, PT, R9, UR19, PT, P6 ;  /* 0x0000001309007c0c */ /* 0x000fe2000bfa6360 */
[----:B--2---:R-:W-:Y:S01]  /*1220*/  @!P2 IMAD R29, R29, R16, RZ ;  /* 0x000000101d1da224 */ /* 0x004fe200078e02ff */
[----:B------:R-:W-:Y:S01]  /*1230*/  @!P3 IADD3.X R27, R20, R11, RZ, P0, !PT ;  /* 0x0000000b141bb210 */ /* 0x000fe200007fe4ff */
[----:B---3--:R-:W0:Y:S01]  /*1240*/  @!P4 LDC.64 R32, c[0x0][0x228] ;  /* 0x00008a00ff20cb82 */ /* 0x008e220000000a00 */
[----:B------:R-:W-:-:S02]  /*1250*/  @!P2 MOV R10, R88 ;  /* 0x00000058000aa202 */ /* 0x000fc40000000f00 */
[----:B------:R-:W-:Y:S02]  /*1260*/  @!P2 MOV R11, R91 ;  /* 0x0000005b000ba202 */ /* 0x000fe40000000f00 */
[----:B------:R-:W-:-:S03]  /*1270*/  ISETP.GT.U32.OR P5, PT, R79, 0x27f, P5 ;  /* 0x0000027f4f00780c */ /* 0x000fc60002fa4470 */
[----:B------:R-:W2:Y:S01]  /*1280*/  @!P4 LDC.64 R20, c[0x0][0x288] ;  /* 0x0000a200ff14cb82 */ /* 0x000ea20000000a00 */
[C---:B------:R-:W-:Y:S02]  /*1290*/  @!P2 IMAD R13, R28.reuse, R17, R29 ;  /* 0x000000111c0da224 */ /* 0x040fe400078e021d */
[----:B------:R-:W-:Y:S01]  /*12a0*/  @!P2 IMAD.WIDE.U32 R16, R28, R16, R10 ;  /* 0x000000101c10a225 */ /* 0x000fe200078e000a */
[----:B------:R-:W-:-:S04]  /*12b0*/  CS2R R10, SRZ ;  /* 0x00000000000a7805 */ /* 0x000fc8000001ff00 */
[----:B------:R-:W-:Y:S02]  /*12c0*/  @!P2 IADD3 R13, R17, R13, RZ ;  /* 0x0000000d110da210 */ /* 0x000fe40007ffe0ff */
[C---:B------:R-:W-:Y:S01]  /*12d0*/  @!P2 SHF.L.U32 R35, R16.reuse, 0x1, RZ ;  /* 0x000000011023a819 */ /* 0x040fe200000006ff */
[----:B------:R-:W5:Y:S01]  /*12e0*/  @!P3 LDG.E R10, desc[UR14][R24.64] ;  /* 0x0000000e180ab981 */ /* 0x000f62000c1e1900 */
[----:B------:R-:W-:Y:S02]  /*12f0*/  @!P2 SHF.L.U64.HI R12, R16, 0x1, R13 ;  /* 0x00000001100ca819 */ /* 0x000fe4000001020d */
[----:B----4-:R-:W-:Y:S01]  /*1300*/  @!P2 IADD3 R34, P6, R35, R22, RZ ;  /* 0x000000162322a210 */ /* 0x010fe20007fde0ff */
[----:B------:R-:W3:Y:S01]  /*1310*/  @!P5 LDC.64 R16, c[0x0][0x288] ;  /* 0x0000a200ff10db82 */ /* 0x000ee20000000a00 */
[----:B------:R-:W-:Y:S01]  /*1320*/  SHF.R.S32.HI R13, RZ, 0x1f, R76 ;  /* 0x0000001fff0d7819 */ /* 0x000fe2000001144c */
[----:B------:R4:W5:Y:S01]  /*1330*/  @!P3 LDG.E R11, desc[UR14][R26.64] ;  /* 0x0000000e1a0bb981 */ /* 0x000962000c1e1900 */
[----:B------:R-:W-:-:S02]  /*1340*/  ISETP.GE.U32.AND P0, PT, R76, UR18, PT ;  /* 0x000000124c007c0c */ /* 0x000fc4000bf06070 */
[----:B-1----:R-:W-:Y:S02]  /*1350*/  @!P2 IADD3 R28, P3, R35, R14, RZ ;  /* 0x0000000e231ca210 */ /* 0x002fe40007f7e0ff */
[----:B------:R-:W-:Y:S02]  /*1360*/  @!P2 IADD3.X R35, R12, R23, RZ, P6, !PT ;  /* 0x000000170c23a210 */ /* 0x000fe400037fe4ff */
[----:B------:R-:W-:Y:S01]  /*1370*/  ISETP.GE.AND.EX P0, PT, R13, UR19, PT, P0 ;  /* 0x000000130d007c0c */ /* 0x000fe2000bf06300 */
[----:B------:R-:W1:Y:S01]  /*1380*/  @!P4 LDC.64 R22, c[0x0][0x230] ;  /* 0x00008c00ff16cb82 */ /* 0x000e620000000a00 */
[----:B--2---:R-:W-:Y:S01]  /*1390*/  @!P4 IMAD R39, R39, R20, RZ ;  /* 0x000000142727c224 */ /* 0x004fe200078e02ff */
[----:B------:R-:W-:Y:S02]  /*13a0*/  @!P4 MOV R18, R88 ;  /* 0x000000580012c202 */ /* 0x000fe40000000f00 */
[----:B------:R-:W-:Y:S02]  /*13b0*/  ISETP.GT.U32.OR P0, PT, R79, 0x27f, P0 ;  /* 0x0000027f4f00780c */ /* 0x000fe40000704470 */
[----:B------:R-:W-:-:S02]  /*13c0*/  @!P4 MOV R19, R91 ;  /* 0x0000005b0013c202 */ /* 0x000fc40000000f00 */
[----:B------:R-:W-:Y:S01]  /*13d0*/  @!P2 IADD3.X R29, R12, R15, RZ, P3, !PT ;  /* 0x0000000f0c1da210 */ /* 0x000fe20001ffe4ff */
[----:B------:R-:W-:Y:S01]  /*13e0*/  HFMA2.MMA R12, -RZ, RZ, 0, 0 ;  /* 0x00000000ff0c7435 */ /* 0x000fe200000001ff */
[C---:B------:R-:W-:Y:S01]  /*13f0*/  @!P4 IMAD R39, R38.reuse, R21, R39 ;  /* 0x000000152627c224 */ /* 0x040fe200078e0227 */
[----:B----4-:R-:W2:Y:S01]  /*1400*/  @!P5 LDC.64 R26, c[0x0][0x228] ;  /* 0x00008a00ff1adb82 */ /* 0x010ea20000000a00 */
[----:B------:R-:W-:-:S07]  /*1410*/  @!P4 IMAD.WIDE.U32 R20, R38, R20, R18 ;  /* 0x000000142614c225 */ /* 0x000fce00078e0012 */
[----:B------:R-:W4:Y:S01]  /*1420*/  @!P5 LDC.64 R18, c[0x0][0x230] ;  /* 0x00008c00ff12db82 */ /* 0x000f220000000a00 */
[----:B------:R-:W-:Y:S01]  /*1430*/  @!P4 IADD3 R21, R21, R39, RZ ;  /* 0x000000271515c210 */ /* 0x000fe20007ffe0ff */
[----:B------:R0:W5:Y:S01]  /*1440*/  @!P2 LDG.E R12, desc[UR14][R28.64] ;  /* 0x0000000e1c0ca981 */ /* 0x000162000c1e1900 */
[----:B------:R-:W-:Y:S01]  /*1450*/  MOV R14, RZ ;  /* 0x000000ff000e7202 */ /* 0x000fe20000000f00 */
[----:B---3--:R-:W-:-:S04]  /*1460*/  @!P5 IMAD R38, R9, R16, RZ ;  /* 0x000000100926d224 */ /* 0x008fc800078e02ff */
[----:B------:R-:W3:Y:S01]  /*1470*/  @!P0 LDC.64 R24, c[0x0][0x288] ;  /* 0x0000a200ff188b82 */ /* 0x000ee20000000a00 */
[----:B------:R1:W5:Y:S01]  /*1480*/  @!P2 LDG.E R14, desc[UR14][R34.64] ;  /* 0x0000000e220ea981 */ /* 0x000362000c1e1900 */
[C---:B0-----:R-:W-:Y:S02]  /*1490*/  @!P4 SHF.L.U32 R29, R20.reuse, 0x1, RZ ;  /* 0x00000001141dc819 */ /* 0x041fe400000006ff */
[----:B------:R-:W-:Y:S02]  /*14a0*/  @!P4 SHF.L.U64.HI R28, R20, 0x1, R21 ;  /* 0x00000001141cc819 */ /* 0x000fe40000010215 */
[----:B------:R-:W-:Y:S02]  /*14b0*/  @!P5 MOV R20, R88 ;  /* 0x000000580014d202 */ /* 0x000fe40000000f00 */
[----:B------:R-:W-:Y:S01]  /*14c0*/  @!P5 MOV R21, R91 ;  /* 0x0000005b0015d202 */ /* 0x000fe20000000f00 */
[----:B------:R-:W-:Y:S01]  /*14d0*/  @!P5 IMAD R39, R77, R17, R38 ;  /* 0x000000114d27d224 */ /* 0x000fe200078e0226 */
[----:B-1----:R-:W-:-:S02]  /*14e0*/  @!P4 IADD3 R34, P3, R29, R22, RZ ;  /* 0x000000161d22c210 */ /* 0x002fc40007f7e0ff */
[----:B------:R-:W-:Y:S01]  /*14f0*/  SHF.R.S32.HI R15, RZ, 0x1f, R75 ;  /* 0x0000001fff0f7819 */ /* 0x000fe2000001144b */
[----:B------:R-:W-:Y:S01]  /*1500*/  @!P5 IMAD.WIDE.U32 R16, R77, R16, R20 ;  /* 0x000000104d10d225 */ /* 0x000fe200078e0014 */
[----:B------:R-:W-:Y:S02]  /*1510*/  ISETP.GE.U32.AND P2, PT, R75, UR18, PT ;  /* 0x000000124b007c0c */ /* 0x000fe4000bf46070 */
[----:B------:R-:W-:Y:S02]  /*1520*/  @!P4 IADD3.X R35, R28, R23, RZ, P3, !PT ;  /* 0x000000171c23c210 */ /* 0x000fe40001ffe4ff */
[----:B------:R-:W-:Y:S02]  /*1530*/  ISETP.GE.AND.EX P2, PT, R15, UR19, PT, P2 ;  /* 0x000000130f007c0c */ /* 0x000fe4000bf46320 */
[----:B------:R-:W-:Y:S01]  /*1540*/  @!P4 IADD3 R32, P3, R29, R32, RZ ;  /* 0x000000201d20c210 */ /* 0x000fe20007f7e0ff */
[----:B------:R-:W-:Y:S01]  /*1550*/  UIMAD.WIDE UR12, UR6, 0x8, UR12 ;  /* 0x00000008060c78a5 */ /* 0x000fe2000f8e020c */
[----:B------:R-:W-:Y:S01]  /*1560*/  @!P5 IADD3 R21, R17, R39, RZ ;  /* 0x000000271115d210 */ /* 0x000fe20007ffe0ff */
[----:B------:R-:W5:Y:S01]  /*1570*/  @!P4 LDG.E R52, desc[UR14][R34.64] ;  /* 0x0000000e2234c981 */ /* 0x000f62000c1e1900 */
[----:B------:R-:W-:-:S02]  /*1580*/  @!P5 SHF.L.U32 R17, R16, 0x1, RZ ;  /* 0x000000011011d819 */ /* 0x000fc400000006ff */
[----:B------:R-:W-:Y:S02]  /*1590*/  ISETP.GT.U32.OR P2, PT, R79, 0x27f, P2 ;  /* 0x0000027f4f00780c */ /* 0x000fe40001744470 */
[----:B------:R-:W-:Y:S02]  /*15a0*/  @!P4 IADD3.X R33, R28, R33, RZ, P3, !PT ;  /* 0x000000211c21c210 */ /* 0x000fe40001ffe4ff */
[C---:B----4-:R-:W-:Y:S02]  /*15b0*/  @!P5 IADD3 R28, P3, R17.reuse, R18, RZ ;  /* 0x00000012111cd210 */ /* 0x050fe40007f7e0ff */
[----:B------:R-:W-:Y:S01]  /*15c0*/  @!P5 SHF.L.U64.HI R38, R16, 0x1, R21 ;  /* 0x000000011026d819 */ /* 0x000fe20000010215 */
[----:B------:R-:W5:Y:S01]  /*15d0*/  @!P4 LDG.E R53, desc[UR14][R32.64] ;  /* 0x0000000e2035c981 */ /* 0x000f62000c1e1900 */
[----:B--2---:R-:W-:Y:S01]  /*15e0*/  @!P5 IADD3 R18, P6, R17, R26, RZ ;  /* 0x0000001a1112d210 */ /* 0x004fe20007fde0ff */
[----:B------:R-:W0:Y:S01]  /*15f0*/  @!P0 LDC.64 R20, c[0x0][0x228] ;  /* 0x00008a00ff148b82 */ /* 0x000e220000000a00 */
[----:B---3--:R-:W-:-:S07]  /*1600*/  @!P0 IMAD R26, R13, R24, RZ ;  /* 0x000000180d1a8224 */ /* 0x008fce00078e02ff */
[----:B------:R-:W1:Y:S01]  /*1610*/  @!P0 LDC.64 R16, c[0x0][0x230] ;  /* 0x00008c00ff108b82 */ /* 0x000e620000000a00 */
[----:B------:R-:W-:Y:S01]  /*1620*/  @!P5 IADD3.X R29, R38, R19, RZ, P3, !PT ;  /* 0x00000013261dd210 */ /* 0x000fe20001ffe4ff */
[----:B------:R-:W-:Y:S01]  /*1630*/  @!P0 IMAD R25, R76, R25, R26 ;  /* 0x000000194c198224 */ /* 0x000fe200078e021a */
[----:B------:R-:W-:Y:S02]  /*1640*/  @!P5 IADD3.X R19, R38, R27, RZ, P6, !PT ;  /* 0x0000001b2613d210 */ /* 0x000fe400037fe4ff */
[----:B------:R-:W-:Y:S02]  /*1650*/  @!P0 MOV R26, R88 ;  /* 0x00000058001a8202 */ /* 0x000fe40000000f00 */
[----:B------:R-:W-:Y:S02]  /*1660*/  CS2R R68, SRZ ;  /* 0x0000000000447805 */ /* 0x000fe4000001ff00 */
[----:B------:R-:W-:Y:S01]  /*1670*/  @!P0 MOV R27, R91 ;  /* 0x0000005b001b8202 */ /* 0x000fe20000000f00 */
[----:B------:R-:W2:Y:S01]  /*1680*/  @!P2 LDC.64 R22, c[0x0][0x288] ;  /* 0x0000a200ff16ab82 */ /* 0x000ea20000000a00 */
[----:B------:R-:W-:Y:S01]  /*1690*/  SHF.R.S32.HI R57, RZ, 0x1f, R74 ;  /* 0x0000001fff397819 */ /* 0x000fe2000001144a */
[----:B------:R3:W5:Y:S01]  /*16a0*/  @!P5 LDG.E R71, desc[UR14][R28.64] ;  /* 0x0000000e1c47d981 */ /* 0x000762000c1e1900 */
[----:B------:R-:W-:Y:S01]  /*16b0*/  @!P0 IMAD.WIDE.U32 R26, R76, R24, R26 ;  /* 0x000000184c1a8225 */ /* 0x000fe200078e001a */
[----:B------:R-:W-:-:S02]  /*16c0*/  ISETP.GE.U32.AND P3, PT, R74, UR18, PT ;  /* 0x000000124a007c0c */ /* 0x000fc4000bf66070 */
[----:B------:R4:W5:Y:S02]  /*16d0*/  @!P5 LDG.E R68, desc[UR14][R18.64] ;  /* 0x0000000e1244d981 */ /* 0x000964000c1e1900 */
[----:B------:R-:W-:Y:S02]  /*16e0*/  @!P0 IADD3 R25, R27, R25, RZ ;  /* 0x000000191b198210 */ /* 0x000fe40007ffe0ff */
[----:B------:R-:W-:Y:S01]  /*16f0*/  SHF.R.S32.HI R59, RZ, 0x1f, R73 ;  /* 0x0000001fff3b7819 */ /* 0x000fe20000011449 */
[----:B---3--:R-:W3:Y:S01]  /*1700*/  @!P2 LDC.64 R28, c[0x0][0x228] ;  /* 0x00008a00ff1cab82 */ /* 0x008ee20000000a00 */
[C---:B------:R-:W-:Y:S02]  /*1710*/  @!P0 SHF.L.U32 R33, R26.reuse, 0x1, RZ ;  /* 0x000000011a218819 */ /* 0x040fe400000006ff */
[----:B------:R-:W-:Y:S02]  /*1720*/  CS2R R66, SRZ ;  /* 0x0000000000427805 */ /* 0x000fe4000001ff00 */
[----:B------:R-:W-:Y:S01]  /*1730*/  @!P0 SHF.L.U64.HI R38, R26, 0x1, R25 ;  /* 0x000000011a268819 */ /* 0x000fe20000010219 */
[----:B------:R-:W5:Y:S01]  /*1740*/  @P1 LDG.E R69, desc[UR14][R36.64] ;  /* 0x0000000e24451981 */ /* 0x000f62000c1e1900 */
[----:B-1----:R-:W-:-:S02]  /*1750*/  @!P0 IADD3 R34, P4, R33, R16, RZ ;  /* 0x0000001021228210 */ /* 0x002fc40007f9e0ff */
[----:B------:R-:W-:Y:S01]  /*1760*/  MOV R26, UR12 ;  /* 0x0000000c001a7c02 */ /* 0x000fe20008000f00 */
[----:B----4-:R-:W1:Y:S01]  /*1770*/  @!P2 LDC.64 R18, c[0x0][0x230] ;  /* 0x00008c00ff12ab82 */ /* 0x010e620000000a00 */
[----:B------:R-:W-:Y:S02]  /*1780*/  MOV R27, UR13 ;  /* 0x0000000d001b7c02 */ /* 0x000fe40008000f00 */
[----:B------:R-:W-:Y:S02]  /*1790*/  ISETP.GE.AND.EX P3, PT, R57, UR19, PT, P3 ;  /* 0x0000001339007c0c */ /* 0x000fe4000bf66330 */
[----:B------:R-:W-:Y:S02]  /*17a0*/  @!P0 IADD3.X R35, R38, R17, RZ, P4, !PT ;  /* 0x0000001126238210 */ /* 0x000fe400027fe4ff */
[----:B------:R4:W3:Y:S01]  /*17b0*/  LDG.E.64 R16, desc[UR14][R26.64] ;  /* 0x0000000e1a107981 */ /* 0x0008e2000c1e1b00 */
[----:B------:R-:W-:Y:S01]  /*17c0*/  ISETP.GT.U32.OR P3, PT, R79, 0x27f, P3 ;  /* 0x0000027f4f00780c */ /* 0x000fe20001f64470 */
[----:B--2---:R-:W-:Y:S01]  /*17d0*/  @!P2 IMAD R24, R15, R22, RZ ;  /* 0x000000160f18a224 */ /* 0x004fe200078e02ff */
[----:B------:R-:W-:Y:S01]  /*17e0*/  ISETP.GE.U32.AND P6, PT, R73, UR18, PT ;  /* 0x0000001249007c0c */ /* 0x000fe2000bfc6070 */
[----:B------:R2:W5:Y:S01]  /*17f0*/  @!P0 LDG.E R66, desc[UR14][R34.64] ;  /* 0x0000000e22428981 */ /* 0x000562000c1e1900 */
[----:B------:R-:W-:Y:S01]  /*1800*/  @!P2 MOV R25, R91 ;  /* 0x0000005b0019a202 */ /* 0x000fe20000000f00 */
[----:B------:R-:W-:Y:S01]  /*1810*/  @!P2 IMAD R41, R75, R23, R24 ;  /* 0x000000174b29a224 */ /* 0x000fe200078e0218 */
[----:B------:R-:W-:-:S02]  /*1820*/  @!P2 MOV R24, R88 ;  /* 0x000000580018a202 */ /* 0x000fc40000000f00 */
[----:B------:R-:W-:-:S03]  /*1830*/  ISETP.GE.AND.EX P6, PT, R59, UR19, PT, P6 ;  /* 0x000000133b007c0c */ /* 0x000fc6000bfc6360 */
[----:B------:R-:W-:Y:S01]  /*1840*/  @!P2 IMAD.WIDE.U32 R22, R75, R22, R24 ;  /* 0x000000164b16a225 */ /* 0x000fe200078e0018 */
[----:B0-----:R-:W-:Y:S01]  /*1850*/  @!P0 IADD3 R32, P5, R33, R20, RZ ;  /* 0x0000001421208210 */ /* 0x001fe20007fbe0ff */
[----:B------:R-:W0:Y:S01]  /*1860*/  @!P3 LDC.64 R24, c[0x0][0x288] ;  /* 0x0000a200ff18bb82 */ /* 0x000e220000000a00 */
[----:B------:R-:W-:Y:S02]  /*1870*/  IADD3 R39, R78, 0x78, RZ ;  /* 0x000000784e277810 */ /* 0x000fe40007ffe0ff */
[----:B------:R-:W-:Y:S02]  /*1880*/  ISETP.GT.U32.OR P4, PT, R79, 0x27f, P6 ;  /* 0x0000027f4f00780c */ /* 0x000fe40003784470 */
[----:B------:R-:W-:Y:S02]  /*1890*/  ISETP.GE.U32.AND P6, PT, R39, UR18, PT ;  /* 0x0000001227007c0c */ /* 0x000fe4000bfc6070 */
[----:B------:R-:W-:Y:S02]  /*18a0*/  SHF.R.S32.HI R43, RZ, 0x1f, R39 ;  /* 0x0000001fff2b7819 */ /* 0x000fe40000011427 */
[----:B------:R-:W-:-:S02]  /*18b0*/  @!P0 IADD3.X R33, R38, R21, RZ, P5, !PT ;  /* 0x0000001526218210 */ /* 0x000fc40002ffe4ff */
[----:B------:R-:W-:Y:S02]  /*18c0*/  @!P2 IADD3 R21, R23, R41, RZ ;  /* 0x000000291715a210 */ /* 0x000fe40007ffe0ff */
[C---:B------:R-:W-:Y:S01]  /*18d0*/  @!P2 SHF.L.U32 R45, R22.reuse, 0x1, RZ ;  /* 0x00000001162da819 */ /* 0x040fe200000006ff */
[----:B------:R3:W5:Y:S01]  /*18e0*/  @!P0 LDG.E R65, desc[UR14][R32.64] ;  /* 0x0000000e20418981 */ /* 0x000762000c1e1900 */
[----:B------:R-:W-:Y:S01]  /*18f0*/  ISETP.GE.AND.EX P5, PT, R43, UR19, PT, P6 ;  /* 0x000000132b007c0c */ /* 0x000fe2000bfa6360 */
[----:B----4-:R-:W4:Y:S01]  /*1900*/  @!P4 LDC.64 R26, c[0x0][0x288] ;  /* 0x0000a200ff1acb82 */ /* 0x010f220000000a00 */
[----:B------:R-:W-:Y:S02]  /*1910*/  @!P2 SHF.L.U64.HI R38, R22, 0x1, R21 ;  /* 0x000000011626a819 */ /* 0x000fe40000010215 */
[----:B-1----:R-:W-:Y:S02]  /*1920*/  @!P2 IADD3 R40, P6, R45, R18, RZ ;  /* 0x000000122d28a210 */ /* 0x002fe40007fde0ff */
[----:B------:R-:W-:-:S02]  /*1930*/  ISETP.GT.U32.OR P5, PT, R79, 0x27f, P5 ;  /* 0x0000027f4f00780c */ /* 0x000fc40002fa4470 */
[----:B------:R-:W-:Y:S01]  /*1940*/  @!P2 IADD3.X R41, R38, R19, RZ, P6, !PT ;  /* 0x000000132629a210 */ /* 0x000fe200037fe4ff */
[----:B------:R-:W1:Y:S01]  /*1950*/  @!P3 LDC.64 R20, c[0x0][0x228] ;  /* 0x00008a00ff14bb82 */ /* 0x000e620000000a00 */
[----:B--2---:R-:W-:Y:S01]  /*1960*/  @!P3 MOV R34, R88 ;  /* 0x000000580022b202 */ /* 0x004fe20000000f00 */
[----:B0-----:R-:W-:Y:S01]  /*1970*/  @!P3 IMAD R37, R57, R24, RZ ;  /* 0x000000183925b224 */ /* 0x001fe200078e02ff */
[----:B------:R-:W-:Y:S02]  /*1980*/  @!P3 MOV R35, R91 ;  /* 0x0000005b0023b202 */ /* 0x000fe40000000f00 */
[----:B------:R-:W-:Y:S02]  /*1990*/  CS2R R80, SRZ ;  /* 0x0000000000507805 */ /* 0x000fe4000001ff00 */
[----:B---3--:R-:W-:Y:S01]  /*19a0*/  @!P2 IADD3 R36, P0, R45, R28, RZ ;  /* 0x0000001c2d24a210 */ /* 0x008fe20007f1e0ff */
[----:B------:R-:W0:Y:S01]  /*19b0*/  @!P3 LDC.64 R18, c[0x0][0x230] ;  /* 0x00008c00ff12bb82 */ /* 0x000e220000000a00 */
[C---:B------:R-:W-:Y:S01]  /*19c0*/  @!P3 IMAD R45, R74.reuse, R25, R37 ;  /* 0x000000194a2db224 */ /* 0x040fe200078e0225 */
[----:B------:R2:W5:Y:S01]  /*19d0*/  @!P2 LDG.E R67, desc[UR14][R40.64] ;  /* 0x0000000e2843a981 */ /* 0x000562000c1e1900 */
[----:B------:R-:W-:-:S05]  /*19e0*/  @!P3 IMAD.WIDE.U32 R34, R74, R24, R34 ;  /* 0x000000184a22b225 */ /* 0x000fca00078e0022 */
[----:B------:R-:W3:Y:S01]  /*19f0*/  @!P5 LDC.64 R22, c[0x0][0x288] ;  /* 0x0000a200ff16db82 */ /* 0x000ee20000000a00 */
[----:B------:R-:W-:Y:S02]  /*1a00*/  @!P3 IADD3 R33, R35, R45, RZ ;  /* 0x0000002d2321b210 */ /* 0x000fe40007ffe0ff */
[----:B------:R-:W-:Y:S02]  /*1a10*/  @!P2 IADD3.X R37, R38, R29, RZ, P0, !PT ;  /* 0x0000001d2625a210 */ /* 0x000fe400007fe4ff */
[C---:B------:R-:W-:Y:S01]  /*1a20*/  @!P3 SHF.L.U32 R29, R34.reuse, 0x1, RZ ;  /* 0x00000001221db819 */ /* 0x040fe200000006ff */
[----:B----4-:R-:W-:Y:S01]  /*1a30*/  @!P4 IMAD R28, R59, R26, RZ ;  /* 0x0000001a3b1cc224 */ /* 0x010fe200078e02ff */
[----:B------:R-:W-:Y:S01]  /*1a40*/  @!P3 SHF.L.U64.HI R38, R34, 0x1, R33 ;  /* 0x000000012226b819 */ /* 0x000fe20000010221 */
[----:B------:R-:W4:Y:S01]  /*1a50*/  @!P4 LDC.64 R24, c[0x0][0x230] ;  /* 0x00008c00ff18cb82 */ /* 0x000f220000000a00 */
[----:B------:R-:W-:Y:S01]  /*1a60*/  @!P4 MOV R34, R88 ;  /* 0x000000580022c202 */ /* 0x000fe20000000f00 */
[----:B------:R1:W5:Y:S01]  /*1a70*/  @!P2 LDG.E R80, desc[UR14][R36.64] ;  /* 0x0000000e2450a981 */ /* 0x000362000c1e1900 */
[----:B------:R-:W-:Y:S01]  /*1a80*/  @!P4 MOV R35, R91 ;  /* 0x0000005b0023c202 */ /* 0x000fe20000000f00 */
[----:B--2---:R-:W-:Y:S01]  /*1a90*/  @!P4 IMAD R41, R73, R27, R28 ;  /* 0x0000001b4929c224 */ /* 0x004fe200078e021c */
[----:B0-----:R-:W-:Y:S01]  /*1aa0*/  @!P3 IADD3 R32, P0, R29, R18, RZ ;  /* 0x000000121d20b210 */ /* 0x001fe20007f1e0ff */
[----:B------:R-:W-:Y:S01]  /*1ab0*/  @!P4 IMAD.WIDE.U32 R34, R73, R26, R34 ;  /* 0x0000001a4922c225 */ /* 0x000fe200078e0022 */
[----:B-1----:R-:W-:Y:S01]  /*1ac0*/  @!P3 IADD3 R20, P2, R29, R20, RZ ;  /* 0x000000141d14b210 */ /* 0x002fe20007f5e0ff */
[----:B------:R-:W0:Y:S01]  /*1ad0*/  @!P4 LDC.64 R26, c[0x0][0x228] ;  /* 0x00008a00ff1acb82 */ /* 0x000e220000000a00 */
[----:B------:R-:W-:-:S02]  /*1ae0*/  @!P3 IADD3.X R33, R38, R19, RZ, P0, !PT ;  /* 0x000000132621b210 */ /* 0x000fc400007fe4ff */
[----:B------:R-:W-:-:S05]  /*1af0*/  @!P4 IADD3 R35, R35, R41, RZ ;  /* 0x000000292323c210 */ /* 0x000fca0007ffe0ff */
[----:B------:R-:W1:Y:S08]  /*1b00*/  @!P5 LDC.64 R28, c[0x0][0x230] ;  /* 0x00008c00ff1cdb82 */ /* 0x000e700000000a00 */
[----:B------:R-:W2:Y:S01]  /*1b10*/  @!P5 LDC.64 R18, c[0x0][0x228] ;  /* 0x00008a00ff12db82 */ /* 0x000ea20000000a00 */
[C---:B------:R-:W-:Y:S01]  /*1b20*/  @!P4 SHF.L.U32 R37, R34.reuse, 0x1, RZ ;  /* 0x000000012225c819 */ /* 0x040fe200000006ff */
[----:B---3--:R-:W-:Y:S01]  /*1b30*/  @!P5 IMAD R40, R43, R22, RZ ;  /* 0x000000162b28d224 */ /* 0x008fe200078e02ff */
[----:B------:R-:W-:-:S02]  /*1b40*/  @!P4 SHF.L.U64.HI R36, R34, 0x1, R35 ;  /* 0x000000012224c819 */ /* 0x000fc40000010223 */
[----:B------:R-:W-:Y:S02]  /*1b50*/  CS2R R82, SRZ ;  /* 0x0000000000527805 */ /* 0x000fe4000001ff00 */
[----:B------:R-:W-:Y:S01]  /*1b60*/  @!P5 MOV R34, R88 ;  /* 0x000000580022d202 */ /* 0x000fe20000000f00 */
[----:B------:R3:W5:Y:S01]  /*1b70*/  @!P3 LDG.E R81, desc[UR14][R32.64] ;  /* 0x0000000e2051b981 */ /* 0x000762000c1e1900 */
[----:B------:R-:W-:Y:S01]  /*1b80*/  @!P5 MOV R35, R91 ;  /* 0x0000005b0023d202 */ /* 0x000fe20000000f00 */
[C---:B------:R-:W-:Y:S02]  /*1b90*/  @!P5 IMAD R41, R39.reuse, R23, R40 ;  /* 0x000000172729d224 */ /* 0x040fe400078e0228 */
[----:B------:R-:W-:Y:S01]  /*1ba0*/  @!P5 IMAD.WIDE.U32 R22, R39, R22, R34 ;  /* 0x000000162716d225 */ /* 0x000fe200078e0022 */
[----:B------:R-:W-:Y:S02]  /*1bb0*/  @!P3 IADD3.X R21, R38, R21, RZ, P2, !PT ;  /* 0x000000152615b210 */ /* 0x000fe400017fe4ff */
[----:B----4-:R-:W-:-:S02]  /*1bc0*/  @!P4 IADD3 R24, P0, R37, R24, RZ ;  /* 0x000000182518c210 */ /* 0x010fc40007f1e0ff */
[----:B------:R-:W-:Y:S01]  /*1bd0*/  @!P5 IADD3 R35, R23, R41, RZ ;  /* 0x000000291723d210 */ /* 0x000fe20007ffe0ff */
[----:B------:R3:W5:Y:S01]  /*1be0*/  @!P3 LDG.E R82, desc[UR14][R20.64] ;  /* 0x0000000e1452b981 */ /* 0x000762000c1e1900 */
[----:B------:R-:W-:Y:S01]  /*1bf0*/  @!P5 SHF.L.U32 R23, R22, 0x1, RZ ;  /* 0x000000011617d819 */ /* 0x000fe200000006ff */
[----:B------:R-:W-:Y:S01]  /*1c00*/  HFMA2.MMA R86, -RZ, RZ, 0, 0 ;  /* 0x00000000ff567435 */ /* 0x000fe200000001ff */
[----:B------:R-:W-:Y:S02]  /*1c10*/  @!P4 IADD3.X R25, R36, R25, RZ, P0, !PT ;  /* 0x000000192419c210 */ /* 0x000fe400007fe4ff */
[----:B0-----:R-:W-:Y:S02]  /*1c20*/  @!P4 IADD3 R26, P0, R37, R26, RZ ;  /* 0x0000001a251ac210 */ /* 0x001fe40007f1e0ff */
[----:B------:R-:W-:Y:S02]  /*1c30*/  @!P5 SHF.L.U64.HI R22, R22, 0x1, R35 ;  /* 0x000000011616d819 */ /* 0x000fe40000010223 */
[----:B------:R-:W-:-:S02]  /*1c40*/  CS2R R84, SRZ ;  /* 0x0000000000547805 */ /* 0x000fc4000001ff00 */
[C---:B-1----:R-:W-:Y:S01]  /*1c50*/  @!P5 IADD3 R28, P2, R23.reuse, R28, RZ ;  /* 0x0000001c171cd210 */ /* 0x042fe20007f5e0ff */
[----:B------:R3:W5:Y:S01]  /*1c60*/  @!P4 LDG.E R83, desc[UR14][R24.64] ;  /* 0x0000000e1853c981 */ /* 0x000762000c1e1900 */
[----:B--2---:R-:W-:Y:S02]  /*1c70*/  @!P5 IADD3 R18, P3, R23, R18, RZ ;  /* 0x000000121712d210 */ /* 0x004fe40007f7e0ff */
[----:B------:R-:W-:Y:S02]  /*1c80*/  @!P4 IADD3.X R27, R36, R27, RZ, P0, !PT ;  /* 0x0000001b241bc210 */ /* 0x000fe400007fe4ff */
[C---:B------:R-:W-:Y:S02]  /*1c90*/  @!P5 IADD3.X R29, R22.reuse, R29, RZ, P2, !PT ;  /* 0x0000001d161dd210 */ /* 0x040fe400017fe4ff */
[----:B------:R-:W-:Y:S01]  /*1ca0*/  @!P5 IADD3.X R19, R22, R19, RZ, P3, !PT ;  /* 0x000000131613d210 */ /* 0x000fe20001ffe4ff */
[----:B------:R3:W5:Y:S04]  /*1cb0*/  @!P4 LDG.E R84, desc[UR14][R26.64] ;  /* 0x0000000e1a54c981 */ /* 0x000768000c1e1900 */
[----:B------:R3:W5:Y:S04]  /*1cc0*/  @!P5 LDG.E R86, desc[UR14][R28.64] ;  /* 0x0000000e1c56d981 */ /* 0x000768000c1e1900 */
[----:B------:R3:W5:Y:S01]  /*1cd0*/  @!P5 LDG.E R85, desc[UR14][R18.64] ;  /* 0x0000000e1255d981 */ /* 0x000762000c1e1900 */
[----:B------:R-:W-:Y:S01]  /*1ce0*/  UMOV UR18, 0x3f800000 ;  /* 0x3f80000000127882 */ /* 0x000fe20000000000 */
[----:B------:R-:W-:Y:S01]  /*1cf0*/  BSSY B0, `(.L_x_60) ;  /* 0x000001a000007945 */ /* 0x000fe20003800000 */
[----:B------:R-:W-:-:S02]  /*1d00*/  CS2R R48, SRZ ;  /* 0x0000000000307805 */ /* 0x000fc4000001ff00 */
[----:B------:R-:W-:Y:S02]  /*1d10*/  CS2R R50, SRZ ;  /* 0x0000000000327805 */ /* 0x000fe4000001ff00 */
[----:B------:R-:W-:-:S13]  /*1d20*/  R2UR UR13, R16 ;  /* 0x00000000100d72ca */ /* 0x000fda00000e0000 */
[----:B------:R-:W-:-:S05]  /*1d30*/  MOV R16, UR13 ;  /* 0x0000000d00107c02 */ /* 0x000fca0008000f00 */
[----:B------:R-:W-:-:S05]  /*1d40*/  FFMA.FTZ R17, -R16, UR13, R17 ;  /* 0x0000000d10117c23 */ /* 0x000fca0008010111 */
[----:B------:R-:W-:-:S13]  /*1d50*/  FSETP.GTU.FTZ.AND P0, PT, R17, RZ, PT ;  /* 0x000000ff1100720b */ /* 0x000fda0003f1c000 */
[----:B------:R-:W-:Y:S01]  /*1d60*/  VOTEU.ANY UP0, P0 ;  /* 0x00000000003f7886 */ /* 0x000fe20000000100 */
[----:B------:R-:W-:-:S04]  /*1d70*/  PLOP3.LUT P0, PT, PT, PT, UP0, 0x80, 0x0 ;  /* 0x000000000000781c */ /* 0x000fc80003f0f008 */
[----:B------:R-:W-:-:S09]  /*1d80*/  @UP0 ULDC UR11, c[0x0][0x250] ;  /* 0x00009400000b0ab9 */ /* 0x000fd20000000800 */
[----:B------:R-:W-:-:S06]  /*1d90*/  @P0 FADD.FTZ R16, R17, UR11 ;  /* 0x0000000b11100e21 */ /* 0x000fcc0008010000 */
[----:B------:R-:W0:Y:S02]  /*1da0*/  @P0 MUFU.RSQ R16, R16 ;  /* 0x0000001000100308 */ /* 0x000e240000001400 */
[----:B0-----:R-:W-:Y:S02]  /*1db0*/  @P0 R2UR UR11, R16 ;  /* 0x00000000100b02ca */ /* 0x001fe400000e0000 */
[----:B------:R-:W-:-:S11]  /*1dc0*/  ISETP.GT.U32.AND P0, PT, R79, 0x27f, PT ;  /* 0x0000027f4f00780c */ /* 0x000fd60003f04070 */
[----:B------:R-:W-:Y:S02]  /*1dd0*/  @UP0 UMOV UR18, UR11 ;  /* 0x0000000b00120c82 */ /* 0x000fe40008000000 */
[----:B---3--:R-:W-:Y:S05]  /*1de0*/  @P0 BRA `(.L_x_61) ;  /* 0x0000000000280947 */ /* 0x008fea0003800000 */
[----:B------:R-:W-:Y:S01]  /*1df0*/  ISETP.NE.AND P0, PT, RZ, UR17, PT ;  /* 0x00000011ff007c0c */ /* 0x000fe2000bf05270 */
[----:B------:R-:W0:Y:S01]  /*1e00*/  LDC.64 R18, c[0x0][0x238] ;  /* 0x00008e00ff127b82 */ /* 0x000e220000000a00 */
[----:B------:R-:W-:-:S04]  /*1e10*/  IADD3 R31, R30, R31, RZ ;  /* 0x0000001f1e1f7210 */ /* 0x000fc80007ffe0ff */
[----:B------:R-:W-:-:S07]  /*1e20*/  SHF.R.S32.HI R20, RZ, 0x1f, R31 ;  /* 0x0000001fff147819 */ /* 0x000fce000001141f */
[----:B------:R-:W1:Y:S01]  /*1e30*/  @P0 LDC.64 R16, c[0x0][0x240] ;  /* 0x00009000ff100b82 */ /* 0x000e620000000a00 */
[----:B0-----:R-:W-:-:S05]  /*1e40*/  IMAD.WIDE R18, R31, 0x4, R18 ;  /* 0x000000041f127825 */ /* 0x001fca00078e0212 */
[----:B------:R0:W5:Y:S01]  /*1e50*/  LDG.E.64 R48, desc[UR14][R18.64] ;  /* 0x0000000e12307981 */ /* 0x000162000c1e1b00 */
[----:B-1----:R-:W-:-:S04]  /*1e60*/  @P0 LEA R16, P2, R31, R16, 0x2 ;  /* 0x000000101f100211 */ /* 0x002fc800078410ff */
[----:B------:R-:W-:-:S05]  /*1e70*/  @P0 LEA.HI.X R17, R31, R17, R20, 0x2, P2 ;  /* 0x000000111f110211 */ /* 0x000fca00010f1414 */
[----:B------:R0:W5:Y:S04]  /*1e80*/  @P0 LDG.E.64 R50, desc[UR14][R16.64] ;  /* 0x0000000e10320981 */ /* 0x000168000c1e1b00 */
.L_x_61:
[----:B------:R-:W-:Y:S05]  /*1e90*/  BSYNC B0 ;  /* 0x0000000000007941 */ /* 0x000fea0003800000 */
.L_x_60:
[----:B------:R-:W-:Y:S02]  /*1ea0*/  ISETP.NE.AND P5, PT, RZ, UR17, PT ;  /* 0x00000011ff007c0c */ /* 0x000fe4000bfa5270 */
[C---:B0----5:R-:W-:Y:S02]  /*1eb0*/  PRMT R16, R70.reuse, 0x7632, R16 ;  /* 0x0000763246107816 */ /* 0x061fe40000000010 */
[----:B------:R-:W-:Y:S02]  /*1ec0*/  SHF.L.U32 R17, R70, 0x10, RZ ;  /* 0x0000001046117819 */ /* 0x000fe400000006ff */
[----:B------:R-:W-:Y:S02]  /*1ed0*/  SHF.L.U32 R22, R71, 0x10, RZ ;  /* 0x0000001047167819 */ /* 0x000fe400000006ff */
[----:B------:R-:W-:Y:S01]  /*1ee0*/  SHF.L.U32 R16, R16, 0x10, RZ ;  /* 0x0000001010107819 */ /* 0x000fe200000006ff */
[----:B------:R-:W-:Y:S01]  /*1ef0*/  FADD.FTZ R17, R17, -UR13 ;  /* 0x8000000d11117e21 */ /* 0x000fe20008010000 */
[----:B------:R-:W-:Y:S01]  /*1f00*/  PRMT R19, R71, 0x7632, R19 ;  /* 0x0000763247137816 */ /* 0x000fe20000000013 */
[----:B------:R-:W-:Y:S01]  /*1f10*/  FADD.FTZ R24, R22, -UR13 ;  /* 0x8000000d16187e21 */ /* 0x000fe20008010000 */
[----:B------:R-:W-:Y:S01]  /*1f20*/  PRMT R23, R68, 0x7632, R23 ;  /* 0x0000763244177816 */ /* 0x000fe20000000017 */
[----:B------:R-:W-:Y:S01]  /*1f30*/  FADD.FTZ R16, R16, -UR13 ;  /* 0x8000000d10107e21 */ /* 0x000fe20008010000 */
[----:B------:R-:W-:-:S02]  /*1f40*/  PRMT R20, R69, 0x7632, R20 ;  /* 0x0000763245147816 */ /* 0x000fc40000000014 */
[----:B------:R-:W-:Y:S01]  /*1f50*/  SHF.L.U32 R32, R19, 0x10, RZ ;  /* 0x0000001013207819 */ /* 0x000fe200000006ff */
[----:B------:R-:W-:Y:S01]  /*1f60*/  FMUL.FTZ R19, R17, UR18 ;  /* 0x0000001211137c20 */ /* 0x000fe20008410000 */
[----:B------:R-:W-:Y:S01]  /*1f70*/  SHF.L.U32 R22, R23, 0x10, RZ ;  /* 0x0000001017167819 */ /* 0x000fe200000006ff */
[----:B------:R-:W-:Y:S01]  /*1f80*/  FMUL.FTZ R23, R24, UR18 ;  /* 0x0000001218177c20 */ /* 0x000fe20008410000 */
[----:B------:R-:W-:Y:S01]  /*1f90*/  SHF.L.U32 R18, R69, 0x10, RZ ;  /* 0x0000001045127819 */ /* 0x000fe200000006ff */
[----:B------:R-:W-:Y:S01]  /*1fa0*/  FMUL.FTZ R16, R16, UR18 ;  /* 0x0000001210107c20 */ /* 0x000fe20008410000 */
        /* <DEDUP_REMOVED lines=21> */
.L_x_62:
[----:B------:R-:W-:Y:S01]  /*2100*/  FMUL.FTZ R17, R18, R48 ;  /* 0x0000003012117220 */ /* 0x000fe20000410000 */
[----:B------:R-:W-:Y:S01]  /*2110*/  FADD.FTZ R24, R32, -UR13 ;  /* 0x8000000d20187e21 */ /* 0x000fe20008010000 */
[C---:B------:R-:W-:Y:S01]  /*2120*/  FFMA.FTZ R38, R19.reuse, R18, RZ ;  /* 0x0000001213267223 */ /* 0x040fe200000100ff */
[----:B------:R-:W-:Y:S01]  /*2130*/  FMUL.FTZ R25, R20, R49 ;  /* 0x0000003114197220 */ /* 0x000fe20000410000 */
[----:B------:R-:W-:Y:S01]  /*2140*/  FFMA.FTZ R19, R19, R17, RZ ;  /* 0x0000001113137223 */ /* 0x000fe200000100ff */
[----:B------:R-:W-:Y:S01]  /*2150*/  FADD.FTZ R26, RZ, R17 ;  /* 0x00000011ff1a7221 */ /* 0x000fe20000010000 */
[----:B------:R-:W-:Y:S01]  /*2160*/  FMUL.FTZ R24, R24, UR18 ;  /* 0x0000001218187c20 */ /* 0x000fe20008410000 */
        /* <DEDUP_REMOVED lines=19> */
.L_x_63:
[C---:B------:R-:W-:Y:S01]  /*22a0*/  FFMA.FTZ R28, R16.reuse, R25, R19 ;  /* 0x00000019101c7223 */ /* 0x040fe20000010013 */
[----:B------:R-:W-:Y:S01]  /*22b0*/  FADD.FTZ R18, RZ, R18 ;  /* 0x00000012ff127221 */ /* 0x000fe20000010000 */
[----:B------:R-:W-:Y:S01]  /*22c0*/  FADD.FTZ R27, R25, R26 ;  /* 0x0000001a191b7221 */ /* 0x000fe20000010000 */
[----:B------:R-:W-:Y:S01]  /*22d0*/  FADD.FTZ R19, RZ, R20 ;  /* 0x00000014ff137221 */ /* 0x000fe20000010000 */
[----:B------:R-:W-:Y:S01]  /*22e0*/  FFMA.FTZ R25, R16, R20, RZ ;  /* 0x0000001410197223 */ /* 0x000fe200000100ff */
[----:B------:R-:W-:Y:S01]  /*22f0*/  FFMA.FTZ R17, R23, R21, R38 ;  /* 0x0000001517117223 */ /* 0x000fe20000010026 */
[----:B------:R-:W-:Y:S01]  /*2300*/  FMUL.FTZ R26, R21, R48 ;  /* 0x00000030151a7220 */ /* 0x000fe20000410000 */
[----:B------:R-:W-:Y:S01]  /*2310*/  PRMT R20, R66, 0x7632, R20 ;  /* 0x0000763242147816 */ /* 0x000fe20000000014 */
[----:B------:R-:W-:Y:S01]  /*2320*/  FADD.FTZ R21, R18, R21 ;  /* 0x0000001512157221 */ /* 0x000fe20000010000 */
[----:B------:R-:W-:Y:S01]  /*2330*/  FADD.FTZ R18, R19, R22 ;  /* 0x0000001613127221 */ /* 0x000fe20000010000 */
[----:B------:R-:W-:Y:S01]  /*2340*/  FFMA.FTZ R16, R24, R22, R25 ;  /* 0x0000001618107223 */ /* 0x000fe20000010019 */
[----:B------:R-:W-:Y:S01]  /*2350*/  FMUL.FTZ R19, R22, R49 ;  /* 0x0000003116137220 */ /* 0x000fe20000410000 */
[----:B------:R-:W-:Y:S01]  /*2360*/  FFMA.FTZ R23, R23, R26, R28 ;  /* 0x0000001a17177223 */ /* 0x000fe2000001001c */
[----:B------:R-:W-:Y:S01]  /*2370*/  SHF.L.U32 R22, R66, 0x10, RZ ;  /* 0x0000001042167819 */ /* 0x000fe200000006ff */
[----:B------:R-:W-:Y:S01]  /*2380*/  FADD.FTZ R26, R27, R26 ;  /* 0x0000001a1b1a7221 */ /* 0x000fe20000010000 */
[----:B------:R-:W-:Y:S01]  /*2390*/  SHF.L.U32 R20, R20, 0x10, RZ ;  /* 0x0000001014147819 */ /* 0x000fe200000006ff */
[--C-:B------:R-:W-:Y:S01]  /*23a0*/  FFMA.FTZ R35, R24, R19, R23.reuse ;  /* 0x0000001318237223 */ /* 0x100fe20000010017 */
[C---:B------:R-:W-:Y:S01]  /*23b0*/  PRMT R23, R65.reuse, 0x7632, R23 ;  /* 0x0000763241177816 */ /* 0x040fe20000000017 */
[----:B------:R-:W-:Y:S01]  /*23c0*/  FADD.FTZ R22, R22, -UR13 ;  /* 0x8000000d16167e21 */ /* 0x000fe20008010000 */
[----:B------:R-:W-:Y:S01]  /*23d0*/  SHF.L.U32 R24, R65, 0x10, RZ ;  /* 0x0000001041187819 */ /* 0x000fe200000006ff */
[----:B------:R-:W-:Y:S01]  /*23e0*/  FADD.FTZ R20, R20, -UR13 ;  /* 0x8000000d14147e21 */ /* 0x000fe20008010000 */
[----:B------:R-:W-:Y:S01]  /*23f0*/  SHF.L.U32 R23, R23, 0x10, RZ ;  /* 0x0000001017177819 */ /* 0x000fe200000006ff */
[----:B------:R-:W-:-:S02]  /*2400*/  FMUL.FTZ R37, R22, UR18 ;  /* 0x0000001216257c20 */ /* 0x000fc40008410000 */
        /* <DEDUP_REMOVED lines=20> */
.L_x_64:
[----:B------:R-:W-:Y:S01]  /*2550*/  FMUL.FTZ R22, R24, R48 ;  /* 0x0000003018167220 */ /* 0x000fe20000410000 */
[--C-:B------:R-:W-:Y:S01]  /*2560*/  FADD.FTZ R21, R21, R24.reuse ;  /* 0x0000001815157221 */ /* 0x100fe20000010000 */
[----:B------:R-:W-:Y:S01]  /*2570*/  FFMA.FTZ R17, R37, R24, R17 ;  /* 0x0000001825117223 */ /* 0x000fe20000010011 */
[----:B------:R-:W-:Y:S01]  /*2580*/  PRMT R24, R67, 0x7632, R24 ;  /* 0x0000763243187816 */ /* 0x000fe20000000018 */
[----:B------:R-:W-:Y:S01]  /*2590*/  FADD.FTZ R27, R19, R26 ;  /* 0x0000001a131b7221 */ /* 0x000fe20000010000 */
[----:B------:R-:W-:Y:S01]  /*25a0*/  FFMA.FTZ R25, R37, R22, R35 ;  /* 0x0000001625197223 */ /* 0x000fe20000010023 */
[----:B------:R-:W-:Y:S01]  /*25b0*/  FADD.FTZ R18, R18, R23 ;  /* 0x0000001712127221 */ /* 0x000fe20000010000 */
[----:B------:R-:W-:Y:S01]  /*25c0*/  FFMA.FTZ R16, R20, R23, R16 ;  /* 0x0000001714107223 */ /* 0x000fe20000010010 */
[----:B------:R-:W-:Y:S01]  /*25d0*/  FMUL.FTZ R19, R23, R49 ;  /* 0x0000003117137220 */ /* 0x000fe20000410000 */
[----:B------:R-:W-:Y:S01]  /*25e0*/  SHF.L.U32 R23, R67, 0x10, RZ ;  /* 0x0000001043177819 */ /* 0x000fe200000006ff */
[----:B------:R-:W-:Y:S01]  /*25f0*/  FADD.FTZ R22, R27, R22 ;  /* 0x000000161b167221 */ /* 0x000fe20000010000 */
[----:B------:R-:W-:Y:S01]  /*2600*/  SHF.L.U32 R24, R24, 0x10, RZ ;  /* 0x0000001018187819 */ /* 0x000fe200000006ff */
[----:B------:R-:W-:Y:S01]  /*2610*/  FFMA.FTZ R36, R20, R19, R25 ;  /* 0x0000001314247223 */ /* 0x000fe20000010019 */
        /* <DEDUP_REMOVED lines=26> */
.L_x_65:
[----:B------:R-:W-:Y:S01]  /*27c0*/  FMUL.FTZ R23, R26, R48 ;  /* 0x000000301a177220 */ /* 0x000fe20000410000 */
[--C-:B------:R-:W-:Y:S01]  /*27d0*/  FADD.FTZ R28, R19, R22.reuse ;  /* 0x00000016131c7221 */ /* 0x100fe20000010000 */
[----:B------:R-:W-:Y:S01]  /*27e0*/  PRMT R22, R81, 0x7632, R22 ;  /* 0x0000763251167816 */ /* 0x000fe20000000016 */
[----:B------:R-:W-:Y:S01]  /*27f0*/  FADD.FTZ R18, R18, R25 ;  /* 0x0000001912127221 */ /* 0x000fe20000010000 */
[----:B------:R-:W-:Y:S01]  /*2800*/  FFMA.FTZ R27, R35, R23, R36 ;  /* 0x00000017231b7223 */ /* 0x000fe20000010024 */
[----:B------:R-:W-:Y:S01]  /*2810*/  FFMA.FTZ R16, R20, R25, R16 ;  /* 0x0000001914107223 */ /* 0x000fe20000010010 */
[----:B------:R-:W-:Y:S01]  /*2820*/  FMUL.FTZ R19, R25, R49 ;  /* 0x0000003119137220 */ /* 0x000fe20000410000 */
[----:B------:R-:W-:Y:S01]  /*2830*/  SHF.L.U32 R24, R81, 0x10, RZ ;  /* 0x0000001051187819 */ /* 0x000fe200000006ff */
[----:B------:R-:W-:Y:S01]  /*2840*/  FFMA.FTZ R17, R35, R26, R17 ;  /* 0x0000001a23117223 */ /* 0x000fe20000010011 */
[----:B------:R-:W-:Y:S01]  /*2850*/  SHF.L.U32 R25, R22, 0x10, RZ ;  /* 0x0000001016197819 */ /* 0x000fe200000006ff */
[----:B------:R-:W-:Y:S01]  /*2860*/  FFMA.FTZ R35, R20, R19, R27 ;  /* 0x0000001314237223 */ /* 0x000fe2000001001b */
[----:B------:R-:W-:Y:S01]  /*2870*/  PRMT R20, R82, 0x7632, R20 ;  /* 0x0000763252147816 */ /* 0x000fe20000000014 */
[----:B------:R-:W-:Y:S01]  /*2880*/  FADD.FTZ R24, R24, -UR13 ;  /* 0x8000000d18187e21 */ /* 0x000fe20008010000 */
[----:B------:R-:W-:Y:S01]  /*2890*/  FADD.FTZ R22, R28, R23 ;  /* 0x000000171c167221 */ /* 0x000fe20000010000 */
[----:B------:R-:W-:Y:S01]  /*28a0*/  FADD.FTZ R25, R25, -UR13 ;  /* 0x8000000d19197e21 */ /* 0x000fe20008010000 */
[----:B------:R-:W-:Y:S01]  /*28b0*/  FADD.FTZ R21, R21, R26 ;  /* 0x0000001a15157221 */ /* 0x000fe20000010000 */
[----:B------:R-:W-:Y:S01]  /*28c0*/  SHF.L.U32 R23, R20, 0x10, RZ ;  /* 0x0000001014177819 */ /* 0x000fe200000006ff */
[----:B------:R-:W-:Y:S01]  /*28d0*/  FMUL.FTZ R37, R24, UR18 ;  /* 0x0000001218257c20 */ /* 0x000fe20008410000 */
[----:B------:R-:W-:Y:S01]  /*28e0*/  SHF.L.U32 R26, R82, 0x10, RZ ;  /* 0x00000010521a7819 */ /* 0x000fe200000006ff */
        /* <DEDUP_REMOVED lines=20> */
.L_x_66:
        /* <DEDUP_REMOVED lines=8> */
[----:B------:R-:W-:Y:S01]  /*2ab0*/  FADD.FTZ R21, R21, R26 ;  /* 0x0000001a15157221 */ /* 0x000fe20000010000 */
[----:B------:R-:W-:Y:S01]  /*2ac0*/  SHF.L.U32 R22, R22, 0x10, RZ ;  /* 0x0000001016167819 */ /* 0x000fe200000006ff */
[----:B------:R-:W-:Y:S01]  /*2ad0*/  FFMA.FTZ R35, R20, R19, R25 ;  /* 0x0000001314237223 */ /* 0x000fe20000010019 */
[----:B------:R-:W-:Y:S01]  /*2ae0*/  PRMT R20, R84, 0x7632, R20 ;  /* 0x0000763254147816 */ /* 0x000fe20000000014 */
[----:B------:R-:W-:Y:S01]  /*2af0*/  FADD.FTZ R23, R23, -UR13 ;  /* 0x8000000d17177e21 */ /* 0x000fe20008010000 */
[----:B------:R-:W-:Y:S01]  /*2b00*/  FFMA.FTZ R17, R37, R26, R17 ;  /* 0x0000001a25117223 */ /* 0x000fe20000010011 */
[----:B------:R-:W-:Y:S01]  /*2b10*/  FADD.FTZ R22, R22, -UR13 ;  /* 0x8000000d16167e21 */ /* 0x000fe20008010000 */
[----:B------:R-:W-:Y:S01]  /*2b20*/  SHF.L.U32 R25, R20, 0x10, RZ ;  /* 0x0000001014197819 */ /* 0x000fe200000006ff */
[----:B------:R-:W-:Y:S01]  /*2b30*/  FADD.FTZ R24, R27, R24 ;  /* 0x000000181b187221 */ /* 0x000fe20000010000 */
[----:B------:R-:W-:Y:S01]  /*2b40*/  SHF.L.U32 R26, R84, 0x10, RZ ;  /* 0x00000010541a7819 */ /* 0x000fe200000006ff */
[----:B------:R-:W-:Y:S01]  /*2b50*/  FMUL.FTZ R37, R23, UR18 ;  /* 0x0000001217257c20 */ /* 0x000fe20008410000 */
        /* <DEDUP_REMOVED lines=20> */
.L_x_67:
        /* <DEDUP_REMOVED lines=39> */
.L_x_68:
        /* <DEDUP_REMOVED lines=39> */
.L_x_69:
[----:B------:R-:W-:Y:S01]  /*3180*/  FMUL.FTZ R22, R26, R48 ;  /* 0x000000301a167220 */ /* 0x000fe20000410000 */
[--C-:B------:R-:W-:Y:S01]  /*3190*/  FADD.FTZ R29, R19, R24.reuse ;  /* 0x00000018131d7221 */ /* 0x100fe20000010000 */
[----:B------:R-:W-:Y:S01]  /*31a0*/  PRMT R24, R58, 0x7632, R24 ;  /* 0x000076323a187816 */ /* 0x000fe20000000018 */
        /* <DEDUP_REMOVED lines=36> */
.L_x_70:
[----:B------:R-:W-:Y:S01]  /*33f0*/  FMUL.FTZ R24, R28, R48 ;  /* 0x000000301c187220 */ /* 0x000fe20000410000 */
[----:B------:R-:W-:Y:S01]  /*3400*/  FADD.FTZ R27, R23, R22 ;  /* 0x00000016171b7221 */ /* 0x000fe20000010000 */
[----:B------:R-:W-:Y:S01]  /*3410*/  FADD.FTZ R21, R21, R28 ;  /* 0x0000001c15157221 */ /* 0x000fe20000010000 */
[----:B------:R-:W-:Y:S01]  /*3420*/  PRMT R22, R60, 0x7632, R22 ;  /* 0x000076323c167816 */ /* 0x000fe20000000016 */
[C---:B------:R-:W-:Y:S01]  /*3430*/  FFMA.FTZ R28, R37.reuse, R28, R17 ;  /* 0x0000001c251c7223 */ /* 0x040fe20000010011 */
[----:B------:R-:W-:Y:S01]  /*3440*/  FADD.FTZ R16, R18, R25 ;  /* 0x0000001912107221 */ /* 0x000fe20000010000 */
[----:B------:R-:W-:Y:S01]  /*3450*/  FFMA.FTZ R17, R20, R25, R19 ;  /* 0x0000001914117223 */ /* 0x000fe20000010013 */
[----:B------:R-:W-:Y:S01]  /*3460*/  FFMA.FTZ R23, R37, R24, R35 ;  /* 0x0000001825177223 */ /* 0x000fe20000010023 */
[----:B------:R-:W-:Y:S01]  /*3470*/  FMUL.FTZ R25, R25, R49 ;  /* 0x0000003119197220 */ /* 0x000fe20000410000 */
[----:B------:R-:W-:Y:S01]  /*3480*/  FADD.FTZ R24, R27, R24 ;  /* 0x000000181b187221 */ /* 0x000fe20000010000 */
[----:B------:R-:W-:-:S02]  /*3490*/  SHF.L.U32 R18, R60, 0x10, RZ ;  /* 0x000000103c127819 */ /* 0x000fc400000006ff */
[----:B------:R-:W-:Y:S01]  /*34a0*/  SHF.L.U32 R22, R22, 0x10, RZ ;  /* 0x0000001016167819 */ /* 0x000fe200000006ff */
[--C-:B------:R-:W-:Y:S01]  /*34b0*/  FFMA.FTZ R19, R20, R25, R23.reuse ;  /* 0x0000001914137223 */ /* 0x100fe20000010017 */
[----:B------:R-:W-:Y:S01]  /*34c0*/  FADD.FTZ R20, R25, R24 ;  /* 0x0000001819147221 */ /* 0x000fe20000010000 */
[----:B------:R-:W-:Y:S01]  /*34d0*/  PRMT R23, R6, 0x7632, R23 ;  /* 0x0000763206177816 */ /* 0x000fe20000000017 */
[----:B------:R-:W-:Y:S01]  /*34e0*/  FADD.FTZ R24, R18, -UR13 ;  /* 0x8000000d12187e21 */ /* 0x000fe20008010000 */
[----:B------:R-:W-:Y:S01]  /*34f0*/  FADD.FTZ R22, R22, -UR13 ;  /* 0x8000000d16167e21 */ /* 0x000fe20008010000 */
[----:B------:R-:W-:Y:S02]  /*3500*/  SHF.L.U32 R25, R6, 0x10, RZ ;  /* 0x0000001006197819 */ /* 0x000fe400000006ff */
        /* <DEDUP_REMOVED lines=22> */
.L_x_71:
[----:B------:R-:W-:Y:S01]  /*3670*/  PRMT R23, R7, 0x7632, R23 ;  /* 0x0000763207177816 */ /* 0x000fe20000000017 */
[----:B------:R-:W-:Y:S01]  /*3680*/  FMUL.FTZ R24, R25, R48 ;  /* 0x0000003019187220 */ /* 0x000fe20000410000 */
[----:B------:R-:W-:Y:S01]  /*3690*/  FADD.FTZ R21, R21, R25 ;  /* 0x0000001915157221 */ /* 0x000fe20000010000 */
[----:B------:R-:W-:Y:S01]  /*36a0*/  FFMA.FTZ R28, R35, R25, R28 ;  /* 0x00000019231c7223 */ /* 0x000fe2000001001c */
[----:B------:R-:W-:Y:S01]  /*36b0*/  SHF.L.U32 R25, R7, 0x10, RZ ;  /* 0x0000001007197819 */ /* 0x000fe200000006ff */
[----:B------:R-:W-:Y:S01]  /*36c0*/  FFMA.FTZ R19, R35, R24, R19 ;  /* 0x0000001823137223 */ /* 0x000fe20000010013 */
[----:B------:R-:W-:Y:S01]  /*36d0*/  SHF.L.U32 R23, R23, 0x10, RZ ;  /* 0x0000001017177819 */ /* 0x000fe200000006ff */
[--C-:B------:R-:W-:Y:S01]  /*36e0*/  FADD.FTZ R20, R20, R24.reuse ;  /* 0x0000001814147221 */ /* 0x100fe20000010000 */
[----:B------:R-:W-:Y:S01]  /*36f0*/  PRMT R24, R8, 0x7632, R24 ;  /* 0x0000763208187816 */ /* 0x000fe20000000018 */
[----:B------:R-:W-:Y:S01]  /*3700*/  FADD.FTZ R29, R25, -UR13 ;  /* 0x8000000d191d7e21 */ /* 0x000fe20008010000 */
[----:B------:R-:W-:Y:S01]  /*3710*/  PRMT R27, R2, 0x7632, R27 ;  /* 0x00007632021b7816 */ /* 0x000fe2000000001b */
[----:B------:R-:W-:Y:S01]  /*3720*/  FADD.FTZ R30, R23, -UR13 ;  /* 0x8000000d171e7e21 */ /* 0x000fe20008010000 */
[----:B------:R-:W-:Y:S01]  /*3730*/  SHF.L.U32 R25, R24, 0x10, RZ ;  /* 0x0000001018197819 */ /* 0x000fe200000006ff */
[----:B------:R-:W-:Y:S01]  /*3740*/  FMUL.FTZ R23, R29, UR18 ;  /* 0x000000121d177c20 */ /* 0x000fe20008410000 */
[----:B------:R-:W-:Y:S01]  /*3750*/  SHF.L.U32 R26, R8, 0x10, RZ ;  /* 0x00000010081a7819 */ /* 0x000fe200000006ff */
[----:B------:R-:W-:Y:S01]  /*3760*/  FMUL.FTZ R29, R18, R49 ;  /* 0x00000031121d7220 */ /* 0x000fe20000410000 */
        /* <DEDUP_REMOVED lines=20> */
.L_x_72:
[----:B------:R-:W-:Y:S01]  /*38b0*/  FFMA.FTZ R32, R22, R29, R19 ;  /* 0x0000001d16207223 */ /* 0x000fe20000010013 */
[----:B------:R-:W-:Y:S01]  /*38c0*/  FADD.FTZ R33, R29, R20 ;  /* 0x000000141d217221 */ /* 0x000fe20000010000 */
[----:B------:R-:W-:Y:S01]  /*38d0*/  FMUL.FTZ R30, R26, R48 ;  /* 0x000000301a1e7220 */ /* 0x000fe20000410000 */
[----:B------:R-:W-:Y:S02]  /*38e0*/  SHF.L.U32 R29, R2, 0x10, RZ ;  /* 0x00000010021d7819 */ /* 0x000fe400000006ff */
[----:B------:R-:W-:Y:S01]  /*38f0*/  SHF.L.U32 R31, R27, 0x10, RZ ;  /* 0x000000101b1f7819 */ /* 0x000fe200000006ff */
[----:B------:R-:W-:Y:S01]  /*3900*/  FFMA.FTZ R19, R23, R30, R32 ;  /* 0x0000001e17137223 */ /* 0x000fe20000010020 */
[--C-:B------:R-:W-:Y:S01]  /*3910*/  FADD.FTZ R20, R33, R30.reuse ;  /* 0x0000001e21147221 */ /* 0x100fe20000010000 */
[C---:B------:R-:W-:Y:S01]  /*3920*/  PRMT R30, R0.reuse, 0x7632, R30 ;  /* 0x00007632001e7816 */ /* 0x040fe2000000001e */
[----:B------:R-:W-:Y:S01]  /*3930*/  FADD.FTZ R29, R29, -UR13 ;  /* 0x8000000d1d1d7e21 */ /* 0x000fe20008010000 */
[----:B------:R-:W-:Y:S01]  /*3940*/  FADD.FTZ R32, R31, -UR13 ;  /* 0x8000000d1f207e21 */ /* 0x000fe20008010000 */
[----:B------:R-:W-:Y:S01]  /*3950*/  SHF.L.U32 R27, R0, 0x10, RZ ;  /* 0x00000010001b7819 */ /* 0x000fe200000006ff */
[----:B------:R-:W-:Y:S01]  /*3960*/  FMUL.FTZ R31, R25, R49 ;  /* 0x00000031191f7220 */ /* 0x000fe20000410000 */
        /* <DEDUP_REMOVED lines=22> */
.L_x_73:
[----:B------:R-:W-:Y:S01]  /*3ad0*/  FFMA.FTZ R36, R24, R31, R19 ;  /* 0x0000001f18247223 */ /* 0x000fe20000010013 */
[----:B------:R-:W-:Y:S01]  /*3ae0*/  FADD.FTZ R33, R31, R20 ;  /* 0x000000141f217221 */ /* 0x000fe20000010000 */
[C---:B------:R-:W-:Y:S01]  /*3af0*/  PRMT R31, R10.reuse, 0x7632, R31 ;  /* 0x000076320a1f7816 */ /* 0x040fe2000000001f */
[----:B------:R-:W-:Y:S01]  /*3b00*/  FMUL.FTZ R34, R27, R48 ;  /* 0x000000301b227220 */ /* 0x000fe20000410000 */
[----:B------:R-:W-:Y:S01]  /*3b10*/  SHF.L.U32 R35, R10, 0x10, RZ ;  /* 0x000000100a237819 */ /* 0x000fe200000006ff */
[----:B------:R-:W-:Y:S01]  /*3b20*/  FMUL.FTZ R37, R30, R49 ;  /* 0x000000311e257220 */ /* 0x000fe20000410000 */
[----:B------:R-:W-:Y:S01]  /*3b30*/  SHF.L.U32 R31, R31, 0x10, RZ ;  /* 0x000000101f1f7819 */ /* 0x000fe200000006ff */
[----:B------:R-:W-:Y:S01]  /*3b40*/  FFMA.FTZ R19, R29, R34, R36 ;  /* 0x000000221d137223 */ /* 0x000fe20000010024 */
[--C-:B------:R-:W-:Y:S01]  /*3b50*/  FADD.FTZ R20, R33, R34.reuse ;  /* 0x0000002221147221 */ /* 0x100fe20000010000 */
[----:B------:R-:W-:Y:S01]  /*3b60*/  FADD.FTZ R36, R35, -UR13 ;  /* 0x8000000d23247e21 */ /* 0x000fe20008010000 */
[----:B------:R-:W-:Y:S01]  /*3b70*/  PRMT R34, R11, 0x7632, R34 ;  /* 0x000076320b227816 */ /* 0x000fe20000000022 */
[----:B------:R-:W-:Y:S01]  /*3b80*/  FADD.FTZ R38, R31, -UR13 ;  /* 0x8000000d1f267e21 */ /* 0x000fe20008010000 */
[----:B------:R-:W-:Y:S01]  /*3b90*/  SHF.L.U32 R33, R11, 0x10, RZ ;  /* 0x000000100b217819 */ /* 0x000fe200000006ff */
[----:B------:R-:W-:Y:S01]  /*3ba0*/  FMUL.FTZ R31, R36, UR18 ;  /* 0x00000012241f7c20 */ /* 0x000fe20008410000 */
[----:B------:R-:W-:Y:S01]  /*3bb0*/  PRMT R35, R12, 0x7632, R35 ;  /* 0x000076320c237816 */ /* 0x000fe20000000023 */
[----:B------:R-:W-:Y:S01]  /*3bc0*/  FMUL.FTZ R36, R38, UR18 ;  /* 0x0000001226247c20 */ /* 0x000fe20008410000 */
        /* <DEDUP_REMOVED lines=20> */
.L_x_74:
[----:B------:R-:W-:Y:S01]  /*3d10*/  FFMA.FTZ R40, R32, R37, R19 ;  /* 0x0000002520287223 */ /* 0x000fe20000010013 */
[----:B------:R-:W-:Y:S01]  /*3d20*/  FADD.FTZ R39, R37, R20 ;  /* 0x0000001425277221 */ /* 0x000fe20000010000 */
[----:B------:R-:W-:Y:S01]  /*3d30*/  FMUL.FTZ R38, R33, R48 ;  /* 0x0000003021267220 */ /* 0x000fe20000410000 */
[----:B------:R-:W-:Y:S02]  /*3d40*/  SHF.L.U32 R37, R12, 0x10, RZ ;  /* 0x000000100c257819 */ /* 0x000fe400000006ff */
[----:B------:R-:W-:Y:S01]  /*3d50*/  SHF.L.U32 R35, R35, 0x10, RZ ;  /* 0x0000001023237819 */ /* 0x000fe200000006ff */
[----:B------:R-:W-:Y:S01]  /*3d60*/  FADD.FTZ R20, R39, R38 ;  /* 0x0000002627147221 */ /* 0x000fe20000010000 */
[----:B------:R-:W-:Y:S01]  /*3d70*/  FFMA.FTZ R19, R31, R38, R40 ;  /* 0x000000261f137223 */ /* 0x000fe20000010028 */
[----:B------:R-:W-:Y:S01]  /*3d80*/  FADD.FTZ R39, R37, -UR13 ;  /* 0x8000000d25277e21 */ /* 0x000fe20008010000 */
[C---:B------:R-:W-:Y:S01]  /*3d90*/  PRMT R38, R14.reuse, 0x7632, R38 ;  /* 0x000076320e267816 */ /* 0x040fe20000000026 */
        /* <DEDUP_REMOVED lines=25> */
.L_x_75:
        /* <DEDUP_REMOVED lines=10> */
[--C-:B------:R-:W-:Y:S01]  /*3fd0*/  FADD.FTZ R19, R39, R42.reuse ;  /* 0x0000002a27137221 */ /* 0x100fe20000010000 */
[----:B------:R-:W-:Y:S01]  /*3fe0*/  PRMT R42, R53, 0x7632, R42 ;  /* 0x00007632352a7816 */ /* 0x000fe2000000002a */
[----:B------:R-:W-:Y:S01]  /*3ff0*/  FADD.FTZ R39, R41, -UR13 ;  /* 0x8000000d29277e21 */ /* 0x000fe20008010000 */
[----:B------:R-:W-:Y:S01]  /*4000*/  FADD.FTZ R43, R43, -UR13 ;  /* 0x8000000d2b2b7e21 */ /* 0x000fe20008010000 */
[----:B------:R-:W-:-:S02]  /*4010*/  SHF.L.U32 R41, R53, 0x10, RZ ;  /* 0x0000001035297819 */ /* 0x000fc400000006ff */
        /* <DEDUP_REMOVED lines=22> */
.L_x_76:
[----:B------:R-:W-:Y:S01]  /*4180*/  FMUL.FTZ R46, R41, R48 ;  /* 0x00000030292e7220 */ /* 0x000fe20000410000 */
[----:B------:R-:W-:-:S03]  /*4190*/  FMUL.FTZ R45, R42, R49 ;  /* 0x000000312a2d7220 */ /* 0x000fc60000410000 */
[----:B------:R-:W-:Y:S01]  /*41a0*/  FFMA.FTZ R43, R39, R46, R20 ;  /* 0x0000002e272b7223 */ /* 0x000fe20000010014 */
[----:B------:R-:W-:Y:S01]  /*41b0*/  FADD.FTZ R46, R19, R46 ;  /* 0x0000002e132e7221 */ /* 0x000fe20000010000 */
[C---:B------:R-:W-:Y:S02]  /*41c0*/  PRMT R19, R86.reuse, 0x7632, R19 ;  /* 0x0000763256137816 */ /* 0x040fe40000000013 */
[----:B------:R-:W-:Y:S01]  /*41d0*/  SHF.L.U32 R20, R86, 0x10, RZ ;  /* 0x0000001056147819 */ /* 0x000fe200000006ff */
[----:B------:R-:W-:Y:S01]  /*41e0*/  FFMA.FTZ R54, R44, R45, R43 ;  /* 0x0000002d2c367223 */ /* 0x000fe2000001002b */
[----:B------:R-:W-:Y:S01]  /*41f0*/  SHF.L.U32 R19, R19, 0x10, RZ ;  /* 0x0000001013137819 */ /* 0x000fe200000006ff */
[----:B------:R-:W-:Y:S02]  /*4200*/  FADD.FTZ R45, R45, R46 ;  /* 0x0000002e2d2d7221 */ /* 0x000fe40000010000 */
[----:B------:R-:W-:Y:S01]  /*4210*/  FADD.FTZ R43, R20, -UR13 ;  /* 0x8000000d142b7e21 */ /* 0x000fe20008010000 */
[----:B------:R-:W-:Y:S01]  /*4220*/  PRMT R20, R85, 0x7632, R20 ;  /* 0x0000763255147816 */ /* 0x000fe20000000014 */
[----:B------:R-:W-:-:S02]  /*4230*/  FADD.FTZ R19, R19, -UR13 ;  /* 0x8000000d13137e21 */ /* 0x000fc40008010000 */
[----:B------:R-:W-:Y:S01]  /*4240*/  FMUL.FTZ R43, R43, UR18 ;  /* 0x000000122b2b7c20 */ /* 0x000fe20008410000 */
[----:B------:R-:W-:Y:S01]  /*4250*/  SHF.L.U32 R20, R20, 0x10, RZ ;  /* 0x0000001014147819 */ /* 0x000fe200000006ff */
[----:B------:R-:W-:Y:S01]  /*4260*/  FMUL.FTZ R46, R19, UR18 ;  /* 0x00000012132e7c20 */ /* 0x000fe20008410000 */
[----:B------:R-:W-:Y:S01]  /*4270*/  SHF.L.U32 R19, R85, 0x10, RZ ;  /* 0x0000001055137819 */ /* 0x000fe200000006ff */
[----:B------:R-:W-:Y:S06]  /*4280*/  @!P5 BRA `(.L_x_77) ;  /* 0x000000000048d947 */ /* 0x000fec0003800000 */
[----:B------:R-:W-:-:S04]  /*4290*/  FFMA.FTZ R47, R43, R48, R50 ;  /* 0x000000302b2f7223 */ /* 0x000fc80000010032 */
[----:B------:R-:W-:-:S06]  /*42a0*/  FMUL.FTZ R55, R47, -1.4426950216293334961 ;  /* 0xbfb8aa3b2f377820 */ /* 0x000fcc0000410000 */
[----:B------:R-:W0:Y:S02]  /*42b0*/  MUFU.EX2 R55, R55 ;  /* 0x0000003700377308 */ /* 0x000e240000000800 */
[----:B0-----:R-:W-:-:S06]  /*42c0*/  FADD.FTZ R87, R55, 1 ;  /* 0x3f80000037577421 */ /* 0x001fcc0000010000 */
[----:B------:R-:W0:Y:S02]  /*42d0*/  MUFU.RCP R87, R87 ;  /* 0x0000005700577308 */ /* 0x000e240000001000 */
[----:B0-----:R-:W-:Y:S01]  /*42e0*/  FADD.FTZ R93, -R87, 1 ;  /* 0x3f800000575d7421 */ /* 0x001fe20000010100 */
[----:B------:R-:W-:-:S03]  /*42f0*/  FMUL.FTZ R19, R19, R87 ;  /* 0x0000005713137220 */ /* 0x000fc60000410000 */
[----:B------:R-:W-:Y:S01]  /*4300*/  FFMA.FTZ R93, R47, R93, 1 ;  /* 0x3f8000002f5d7423 */ /* 0x000fe2000001005d */
[----:B------:R-:W-:-:S03]  /*4310*/  FFMA.FTZ R47, R46, R49, R51 ;  /* 0x000000312e2f7223 */ /* 0x000fc60000010033 */
[----:B------:R-:W-:Y:S01]  /*4320*/  FMUL.FTZ R19, R19, R93 ;  /* 0x0000005d13137220 */ /* 0x000fe20000410000 */
[----:B------:R-:W-:-:S06]  /*4330*/  FMUL.FTZ R93, R47, -1.4426950216293334961 ;  /* 0xbfb8aa3b2f5d7820 */ /* 0x000fcc0000410000 */
[----:B------:R-:W0:Y:S02]  /*4340*/  MUFU.EX2 R93, R93 ;  /* 0x0000005d005d7308 */ /* 0x000e240000000800 */
[----:B0-----:R-:W-:-:S06]  /*4350*/  FADD.FTZ R93, R93, 1 ;  /* 0x3f8000005d5d7421 */ /* 0x001fcc0000010000 */
[----:B------:R-:W0:Y:S02]  /*4360*/  MUFU.RCP R55, R93 ;  /* 0x0000005d00377308 */ /* 0x000e240000001000 */
[----:B0-----:R-:W-:Y:S01]  /*4370*/  FMUL.FTZ R20, R20, R55 ;  /* 0x0000003714147220 */ /* 0x001fe20000410000 */
[----:B------:R-:W-:-:S04]  /*4380*/  FADD.FTZ R55, -R55, 1 ;  /* 0x3f80000037377421 */ /* 0x000fc80000010100 */
[----:B------:R-:W-:-:S04]  /*4390*/  FFMA.FTZ R55, R47, R55, 1 ;  /* 0x3f8000002f377423 */ /* 0x000fc80000010037 */
[----:B------:R-:W-:-:S07]  /*43a0*/  FMUL.FTZ R20, R20, R55 ;  /* 0x0000003714147220 */ /* 0x000fce0000410000 */
.L_x_77:
[----:B------:R-:W-:Y:S01]  /*43b0*/  FMUL.FTZ R47, R19, R48 ;  /* 0x00000030132f7220 */ /* 0x000fe20000410000 */
[----:B------:R-:W-:Y:S01]  /*43c0*/  ISETP.GT.AND P0, PT, R4, 0x1e, PT ;  /* 0x0000001e0400780c */ /* 0x000fe20003f04270 */
[----:B------:R-:W-:Y:S01]  /*43d0*/  FFMA.FTZ R17, R22, R18, R17 ;  /* 0x0000001216117223 */ /* 0x000fe20000010011 */
[----:B------:R-:W0:Y:S01]  /*43e0*/  S2UR UR19, SR_CgaCtaId ;  /* 0x00000000001379c3 */ /* 0x000e220000008800 */
[----:B------:R-:W-:Y:S01]  /*43f0*/  FFMA.FTZ R55, R43, R47, R54 ;  /* 0x0000002f2b377223 */ /* 0x000fe20000010036 */
[----:B------:R-:W-:Y:S01]  /*4400*/  FADD.FTZ R47, R45, R47 ;  /* 0x0000002f2d2f7221 */ /* 0x000fe20000010000 */
[----:B------:R-:W-:Y:S01]  /*4410*/  FMUL.FTZ R45, R20, R49 ;  /* 0x00000031142d7220 */ /* 0x000fe20000410000 */
[----:B------:R-:W-:Y:S01]  /*4420*/  FFMA.FTZ R28, R23, R26, R28 ;  /* 0x0000001a171c7223 */ /* 0x000fe2000001001c */
[----:B------:R-:W-:Y:S01]  /*4430*/  FADD.FTZ R16, R16, R18 ;  /* 0x0000001210107221 */ /* 0x000fe20000010000 */
[----:B------:R-:W-:Y:S01]  /*4440*/  FADD.FTZ R26, R21, R26 ;  /* 0x0000001a151a7221 */ /* 0x000fe20000010000 */
[----:B------:R-:W-:Y:S01]  /*4450*/  FFMA.FTZ R54, R46, R45, R55 ;  /* 0x0000002d2e367223 */ /* 0x000fe20000010037 */
[----:B------:R-:W-:Y:S01]  /*4460*/  FADD.FTZ R55, R45, R47 ;  /* 0x0000002f2d377221 */ /* 0x000fe20000010000 */
[----:B------:R-:W-:Y:S01]  /*4470*/  FFMA.FTZ R21, R24, R25, R17 ;  /* 0x0000001918157223 */ /* 0x000fe20000010011 */
[----:B------:R-:W-:Y:S01]  /*4480*/  FADD.FTZ R25, R16, R25 ;  /* 0x0000001910197221 */ /* 0x000fe20000010000 */
[----:B------:R-:W-:Y:S01]  /*4490*/  FFMA.FTZ R28, R29, R27, R28 ;  /* 0x0000001b1d1c7223 */ /* 0x000fe2000001001c */
[----:B------:R-:W1:Y:S01]  /*44a0*/  SHFL.DOWN PT, R45, R54, 0x1, 0x1f ;  /* 0x08201f00362d7f89 */ /* 0x000e6200000e0000 */
[----:B------:R-:W-:Y:S01]  /*44b0*/  FADD.FTZ R26, R26, R27 ;  /* 0x0000001b1a1a7221 */ /* 0x000fe20000010000 */
[----:B------:R-:W-:Y:S01]  /*44c0*/  FFMA.FTZ R21, R32, R30, R21 ;  /* 0x0000001e20157223 */ /* 0x000fe20000010015 */
[----:B------:R-:W-:Y:S01]  /*44d0*/  FADD.FTZ R25, R25, R30 ;  /* 0x0000001e19197221 */ /* 0x000fe20000010000 */
[----:B------:R-:W2:Y:S01]  /*44e0*/  SHFL.DOWN PT, R47, R55, 0x1, 0x1f ;  /* 0x08201f00372f7f89 */ /* 0x000ea200000e0000 */
[----:B------:R-:W3:Y:S01]  /*44f0*/  LDC R87, c[0x0][0xc] ;  /* 0x00000300ff577b82 */ /* 0x000ee20000000800 */
        /* <DEDUP_REMOVED lines=12> */
[----:B------:R-:W-:Y:S01]  /*45c0*/  FFMA.FTZ R28, R39, R41, R28 ;  /* 0x00000029271c7223 */ /* 0x000fe2000001001c */
[----:B------:R-:W-:Y:S01]  /*45d0*/  FADD.FTZ R26, R26, R41 ;  /* 0x000000291a1a7221 */ /* 0x000fe20000010000 */
[----:B------:R-:W-:Y:S01]  /*45e0*/  ISETP.NE.AND P2, PT, R79, RZ, PT ;  /* 0x000000ff4f00720c */ /* 0x000fe20003f45270 */
[----:B------:R-:W-:Y:S01]  /*45f0*/  FFMA.FTZ R21, R44, R42, R21 ;  /* 0x0000002a2c157223 */ /* 0x000fe20000010015 */
[----:B------:R-:W-:Y:S01]  /*4600*/  FADD.FTZ R25, R25, R42 ;  /* 0x0000002a19197221 */ /* 0x000fe20000010000 */
[----:B------:R-:W-:Y:S01]  /*4610*/  FFMA.FTZ R16, R43, R19, R28 ;  /* 0x000000132b107223 */ /* 0x000fe2000001001c */
[----:B-1----:R-:W-:Y:S01]  /*4620*/  @!P0 FADD.FTZ R54, R54, R45 ;  /* 0x0000002d36368221 */ /* 0x002fe20000010000 */
[C---:B------:R-:W-:Y:S01]  /*4630*/  LEA R93, R79.reuse, UR11, 0x4 ;  /* 0x0000000b4f5d7c11 */ /* 0x040fe2000f8e20ff */
[----:B------:R-:W-:Y:S01]  /*4640*/  BSSY B0, `(.L_x_78) ;  /* 0x0000051000007945 */ /* 0x000fe20003800000 */
[----:B------:R-:W-:Y:S01]  /*4650*/  ISETP.GT.U32.AND P4, PT, R79, 0x4f, PT ;  /* 0x0000004f4f00780c */ /* 0x000fe20003f84070 */
[----:B--2---:R-:W-:Y:S01]  /*4660*/  @!P0 FADD.FTZ R55, R55, R47 ;  /* 0x0000002f37378221 */ /* 0x004fe20000010000 */
[----:B------:R-:W0:Y:S01]  /*4670*/  SHFL.DOWN PT, R45, R54, 0x2, 0x1f ;  /* 0x08401f00362d7f89 */ /* 0x000e2200000e0000 */
[----:B------:R-:W-:Y:S01]  /*4680*/  ISETP.GT.AND P0, PT, R4, 0x1d, PT ;  /* 0x0000001d0400780c */ /* 0x000fe20003f04270 */
[----:B------:R-:W-:-:S02]  /*4690*/  IMAD R92, R92, 0x50, R79 ;  /* 0x000000505c5c7824 */ /* 0x000fc400078e024f */
[----:B------:R-:W1:Y:S10]  /*46a0*/  SHFL.DOWN PT, R47, R55, 0x2, 0x1f ;  /* 0x08401f00372f7f89 */ /* 0x000e7400000e0000 */
        /* <DEDUP_REMOVED lines=16> */
[----:B------:R-:W-:Y:S01]  /*47b0*/  FFMA.FTZ R17, R46, R20, R21 ;  /* 0x000000142e117223 */ /* 0x000fe20000010015 */
[----:B-1----:R-:W-:Y:S01]  /*47c0*/  @!P0 FADD.FTZ R55, R55, R18 ;  /* 0x0000001237378221 */ /* 0x002fe20000010000 */
[----:B------:R-:W-:Y:S01]  /*47d0*/  FADD.FTZ R18, R26, R19 ;  /* 0x000000131a127221 */ /* 0x000fe20000010000 */
[----:B------:R-:W-:Y:S01]  /*47e0*/  FADD.FTZ R19, R25, R20 ;  /* 0x0000001419137221 */ /* 0x000fe20000010000 */
[----:B---3--:R-:W-:-:S04]  /*47f0*/  ISETP.GE.U32.AND P0, PT, R87, 0x2, PT ;  /* 0x000000025700780c */ /* 0x008fc80003f06070 */
[----:B------:R0:W-:Y:S04]  /*4800*/  STS.128 [R93], R16 ;  /* 0x000000105d007388 */ /* 0x0001e80000000c00 */
[----:B------:R0:W-:Y:S01]  /*4810*/  @!P3 STS.64 [R3+0x18], R54 ;  /* 0x000018360300b388 */ /* 0x0001e20000000a00 */
[----:B------:R-:W-:Y:S06]  /*4820*/  BAR.SYNC.DEFER_BLOCKING 0x0 ;  /* 0x0000000000007b1d */ /* 0x000fec0000010000 */
[----:B------:R-:W-:Y:S05]  /*4830*/  @P2 BRA `(.L_x_79) ;  /* 0x0000000000c42947 */ /* 0x000fea0003800000 */
[----:B------:R-:W-:-:S09]  /*4840*/  ULEA UR11, UR19, UR12, 0x18 ;  /* 0x0000000c130b7291 */ /* 0x000fd2000f8ec03f */
[----:B------:R-:W1:Y:S04]  /*4850*/  LDS.128 R20, [UR11+0x20] ;  /* 0x0000200bff147984 */ /* 0x000e680008000c00 */
[----:B------:R-:W2:Y:S04]  /*4860*/  LDS.128 R36, [UR11+0x30] ;  /* 0x0000300bff247984 */ /* 0x000ea80008000c00 */
[----:B------:R-:W3:Y:S04]  /*4870*/  LDS.128 R24, [UR11+0x40] ;  /* 0x0000400bff187984 */ /* 0x000ee80008000c00 */
[----:B------:R-:W4:Y:S04]  /*4880*/  LDS.128 R28, [UR11+0x50] ;  /* 0x0000500bff1c7984 */ /* 0x000f280008000c00 */
[----:B------:R-:W5:Y:S01]  /*4890*/  LDS.128 R32, [UR11+0x60] ;  /* 0x0000600bff207984 */ /* 0x000f620008000c00 */
[----:B-1----:R-:W-:Y:S01]  /*48a0*/  FADD.FTZ R41, R54, R20 ;  /* 0x0000001436297221 */ /* 0x002fe20000010000 */
[----:B------:R-:W-:-:S02]  /*48b0*/  FADD.FTZ R20, R55, R21 ;  /* 0x0000001537147221 */ /* 0x000fc40000010000 */
[----:B0-----:R-:W-:Y:S01]  /*48c0*/  LDS.64 R54, [UR11+0xb0] ;  /* 0x0000b00bff367984 */ /* 0x001fe20008000a00 */
[----:B------:R-:W-:Y:S01]  /*48d0*/  FADD.FTZ R41, R41, R22 ;  /* 0x0000001629297221 */ /* 0x000fe20000010000 */
[----:B------:R-:W-:Y:S02]  /*48e0*/  FADD.FTZ R40, R20, R23 ;  /* 0x0000001714287221 */ /* 0x000fe40000010000 */
[----:B------:R-:W0:Y:S01]  /*48f0*/  LDS.128 R20, [UR11+0x70] ;  /* 0x0000700bff147984 */ /* 0x000e220008000c00 */
[----:B--2---:R-:W-:Y:S01]  /*4900*/  FADD.FTZ R41, R41, R36 ;  /* 0x0000002429297221 */ /* 0x004fe20000010000 */
[----:B------:R-:W-:-:S03]  /*4910*/  FADD.FTZ R40, R40, R37 ;  /* 0x0000002528287221 */ /* 0x000fc60000010000 */
[----:B------:R-:W-:Y:S01]  /*4920*/  FADD.FTZ R41, R41, R38 ;  /* 0x0000002629297221 */ /* 0x000fe20000010000 */
[----:B------:R-:W-:Y:S02]  /*4930*/  FADD.FTZ R40, R40, R39 ;  /* 0x0000002728287221 */ /* 0x000fe40000010000 */
[----:B------:R-:W1:Y:S01]  /*4940*/  LDS.128 R36, [UR11+0x80] ;  /* 0x0000800bff247984 */ /* 0x000e620008000c00 */
[----:B---3--:R-:W-:Y:S01]  /*4950*/  FADD.FTZ R41, R41, R24 ;  /* 0x0000001829297221 */ /* 0x008fe20000010000 */
[----:B------:R-:W-:-:S03]  /*4960*/  FADD.FTZ R40, R40, R25 ;  /* 0x0000001928287221 */ /* 0x000fc60000010000 */
[----:B------:R-:W-:Y:S01]  /*4970*/  FADD.FTZ R41, R41, R26 ;  /* 0x0000001a29297221 */ /* 0x000fe20000010000 */
[----:B------:R-:W-:Y:S02]  /*4980*/  FADD.FTZ R40, R40, R27 ;  /* 0x0000001b28287221 */ /* 0x000fe40000010000 */
[----:B------:R-:W2:Y:S01]  /*4990*/  LDS.128 R24, [UR11+0x90] ;  /* 0x0000900bff187984 */ /* 0x000ea20008000c00 */
[----:B----4-:R-:W-:Y:S01]  /*49a0*/  FADD.FTZ R41, R41, R28 ;  /* 0x0000001c29297221 */ /* 0x010fe20000010000 */
[----:B------:R-:W-:-:S03]  /*49b0*/  FADD.FTZ R40, R40, R29 ;  /* 0x0000001d28287221 */ /* 0x000fc60000010000 */
[----:B------:R-:W-:Y:S01]  /*49c0*/  FADD.FTZ R41, R41, R30 ;  /* 0x0000001e29297221 */ /* 0x000fe20000010000 */
[----:B------:R-:W-:Y:S02]  /*49d0*/  FADD.FTZ R40, R40, R31 ;  /* 0x0000001f28287221 */ /* 0x000fe40000010000 */
[----:B------:R-:W3:Y:S01]  /*49e0*/  LDS.128 R28, [UR11+0xa0] ;  /* 0x0000a00bff1c7984 */ /* 0x000ee20008000c00 */
[----:B-----5:R-:W-:Y:S01]  /*49f0*/  FADD.FTZ R41, R41, R32 ;  /* 0x0000002029297221 */ /* 0x020fe20000010000 */
        /* <DEDUP_REMOVED lines=15> */
[----:B---3--:R-:W-:Y:S01]  /*4af0*/  FADD.FTZ R41, R41, R28 ;  /* 0x0000001c29297221 */ /* 0x008fe20000010000 */
[----:B------:R-:W-:-:S03]  /*4b00*/  FADD.FTZ R40, R40, R29 ;  /* 0x0000001d28287221 */ /* 0x000fc60000010000 */
[----:B------:R-:W-:Y:S01]  /*4b10*/  FADD.FTZ R41, R41, R30 ;  /* 0x0000001e29297221 */ /* 0x000fe20000010000 */
[----:B------:R-:W-:-:S03]  /*4b20*/  FADD.FTZ R40, R40, R31 ;  /* 0x0000001f28287221 */ /* 0x000fc60000010000 */
[----:B------:R-:W-:Y:S01]  /*4b30*/  FADD.FTZ R54, R41, R54 ;  /* 0x0000003629367221 */ /* 0x000fe20000010000 */
[----:B------:R-:W-:-:S07]  /*4b40*/  FADD.FTZ R55, R40, R55 ;  /* 0x0000003728377221 */ /* 0x000fce0000010000 */
.L_x_79:
[----:B------:R-:W-:Y:S05]  /*4b50*/  BSYNC B0 ;  /* 0x0000000000007941 */ /* 0x000fea0003800000 */
.L_x_78:
[----:B------:R-:W-:Y:S06]  /*4b60*/  BAR.SYNC.DEFER_BLOCKING 0x0 ;  /* 0x0000000000007b1d */ /* 0x000fec0000010000 */
[----:B------:R-:W-:Y:S04]  /*4b70*/  BSSY B0, `(.L_x_80) ;  /* 0x0000025000007945 */ /* 0x000fe80003800000 */
[----:B------:R-:W-:Y:S05]  /*4b80*/  @P4 BRA `(.L_x_81) ;  /* 0x00000000008c4947 */ /* 0x000fea0003800000 */
[----:B------:R-:W1:Y:S04]  /*4b90*/  LDS.128 R20, [R93+0x500] ;  /* 0x000500005d147984 */ /* 0x000e680000000c00 */
[----:B------:R-:W2:Y:S04]  /*4ba0*/  LDS.128 R24, [R93+0xa00] ;  /* 0x000a00005d187984 */ /* 0x000ea80000000c00 */
[----:B------:R-:W3:Y:S04]  /*4bb0*/  LDS.128 R28, [R93+0xf00] ;  /* 0x000f00005d1c7984 */ /* 0x000ee80000000c00 */
[----:B------:R-:W4:Y:S04]  /*4bc0*/  LDS.128 R32, [R93+0x1400] ;  /* 0x001400005d207984 */ /* 0x000f280000000c00 */
[----:B------:R-:W5:Y:S04]  /*4bd0*/  LDS.128 R36, [R93+0x1900] ;  /* 0x001900005d247984 */ /* 0x000f680000000c00 */
[----:B------:R-:W5:Y:S04]  /*4be0*/  LDS.128 R40, [R93+0x1e00] ;  /* 0x001e00005d287984 */ /* 0x000f680000000c00 */
[----:B------:R-:W5:Y:S01]  /*4bf0*/  LDS.128 R44, [R93+0x2300] ;  /* 0x002300005d2c7984 */ /* 0x000f620000000c00 */
        /* <DEDUP_REMOVED lines=8> */
[----:B---3--:R-:W-:Y:S01]  /*4c80*/  FADD.FTZ R19, R19, R28 ;  /* 0x0000001c13137221 */ /* 0x008fe20000010000 */
        /* <DEDUP_REMOVED lines=19> */
.L_x_81:
[----:B------:R-:W-:Y:S05]  /*4dc0*/  BSYNC B0 ;  /* 0x0000000000007941 */ /* 0x000fea0003800000 */
.L_x_80:
[----:B------:R-:W0:Y:S01]  /*4dd0*/  LDC.64 R20, c[0x0][0x268] ;  /* 0x00009a00ff147b82 */ /* 0x000e220000000a00 */
[----:B------:R-:W-:Y:S01]  /*4de0*/  BSSY B0, `(.L_x_82) ;  /* 0x0000011000007945 */ /* 0x000fe20003800000 */
[----:B------:R-:W-:Y:S01]  /*4df0*/  PRMT R24, R70, 0x7632, R24 ;  /* 0x0000763246187816 */ /* 0x000fe20000000018 */
[----:B0-----:R-:W-:Y:S02]  /*4e00*/  IMAD.WIDE R92, R92, 0x4, R20 ;  /* 0x000000045c5c7825 */ /* 0x001fe400078e0214 */
[----:B------:R-:W-:Y:S05]  /*4e10*/  @P4 BRA `(.L_x_83) ;  /* 0x0000000000344947 */ /* 0x000fea0003800000 */
[----:B------:R-:W0:Y:S01]  /*4e20*/  LDC.64 R20, c[0x0][0x288] ;  /* 0x0000a200ff147b82 */ /* 0x000e220000000a00 */
[----:B------:R-:W-:Y:S01]  /*4e30*/  MOV R29, UR7 ;  /* 0x00000007001d7c02 */ /* 0x000fe20008000f00 */
[----:B------:R1:W-:Y:S01]  /*4e40*/  REDG.E.ADD.F32.FTZ.RN.STRONG.GPU desc[UR14][R92.64], R16 ;  /* 0x000000105c0079a6 */ /* 0x0003e2000c10f38e */
[----:B------:R-:W-:Y:S02]  /*4e50*/  MOV R23, UR8 ;  /* 0x0000000800177c02 */ /* 0x000fe40008000f00 */
[-C--:B------:R-:W-:Y:S02]  /*4e60*/  LEA R28, P3, R29, R92.reuse, 0x2 ;  /* 0x0000005c1d1c7211 */ /* 0x080fe400078610ff */
[----:B------:R-:W-:Y:S02]  /*4e70*/  LEA R22, P6, R23, R92, 0x2 ;  /* 0x0000005c17167211 */ /* 0x000fe400078c10ff */
[C---:B------:R-:W-:Y:S02]  /*4e80*/  IADD3.X R29, R93.reuse, UR9, RZ, P3, !PT ;  /* 0x000000095d1d7c10 */ /* 0x040fe40009ffe4ff */
[----:B------:R-:W-:-:S03]  /*4e90*/  IADD3.X R23, R93, UR10, RZ, P6, !PT ;  /* 0x0000000a5d177c10 */ /* 0x000fc6000b7fe4ff */
[----:B------:R1:W-:Y:S01]  /*4ea0*/  REDG.E.ADD.F32.FTZ.RN.STRONG.GPU desc[UR14][R28.64], R17 ;  /* 0x000000111c0079a6 */ /* 0x0003e2000c10f38e */
[----:B0-----:R-:W-:-:S04]  /*4eb0*/  LEA R26, P4, R20, R92, 0x2 ;  /* 0x0000005c141a7211 */ /* 0x001fc800078810ff */
[----:B------:R-:W-:-:S05]  /*4ec0*/  LEA.HI.X R27, R20, R93, R21, 0x2, P4 ;  /* 0x0000005d141b7211 */ /* 0x000fca00020f1415 */
[----:B------:R1:W-:Y:S04]  /*4ed0*/  REDG.E.ADD.F32.FTZ.RN.STRONG.GPU desc[UR14][R26.64], R18 ;  /* 0x000000121a0079a6 */ /* 0x0003e8000c10f38e */
[----:B------:R1:W-:Y:S02]  /*4ee0*/  REDG.E.ADD.F32.FTZ.RN.STRONG.GPU desc[UR14][R22.64], R19 ;  /* 0x00000013160079a6 */ /* 0x0003e4000c10f38e */
.L_x_83:
[----:B------:R-:W-:Y:S05]  /*4ef0*/  BSYNC B0 ;  /* 0x0000000000007941 */ /* 0x000fea0003800000 */
.L_x_82:
[----:B------:R-:W-:Y:S02]  /*4f00*/  PRMT R35, R69, 0x7632, R35 ;  /* 0x0000763245237816 */ /* 0x000fe40000000023 */
[----:B------:R-:W-:Y:S02]  /*4f10*/  PRMT R34, R71, 0x7632, R34 ;  /* 0x0000763247227816 */ /* 0x000fe40000000022 */
[----:B------:R-:W-:Y:S02]  /*4f20*/  PRMT R33, R68, 0x7632, R33 ;  /* 0x0000763244217816 */ /* 0x000fe40000000021 */
[----:B------:R-:W-:Y:S02]  /*4f30*/  PRMT R32, R66, 0x7632, R32 ;  /* 0x0000763242207816 */ /* 0x000fe40000000020 */
[----:B------:R-:W-:Y:S02]  /*4f40*/  PRMT R31, R65, 0x7632, R31 ;  /* 0x00007632411f7816 */ /* 0x000fe4000000001f */
[----:B------:R-:W-:-:S02]  /*4f50*/  PRMT R30, R67, 0x7632, R30 ;  /* 0x00007632431e7816 */ /* 0x000fc4000000001e */
[----:B-1----:R-:W-:Y:S02]  /*4f60*/  PRMT R29, R80, 0x7632, R29 ;  /* 0x00007632501d7816 */ /* 0x002fe4000000001d */
[----:B------:R-:W-:Y:S02]  /*4f70*/  PRMT R28, R81, 0x7632, R28 ;  /* 0x00007632511c7816 */ /* 0x000fe4000000001c */
[----:B------:R-:W-:Y:S02]  /*4f80*/  PRMT R27, R82, 0x7632, R27 ;  /* 0x00007632521b7816 */ /* 0x000fe4000000001b */
[----:B------:R-:W-:Y:S02]  /*4f90*/  PRMT R26, R83, 0x7632, R26 ;  /* 0x00007632531a7816 */ /* 0x000fe4000000001a */
[----:B------:R-:W-:Y:S01]  /*4fa0*/  PRMT R25, R84, 0x7632, R25 ;  /* 0x0000763254197816 */ /* 0x000fe20000000019 */
[----:B------:R-:W-:Y:S06]  /*4fb0*/  @!P0 BRA `(.L_x_84) ;  /* 0x0000001000908947 */ /* 0x000fec0003800000 */
[----:B------:R-:W0:Y:S01]  /*4fc0*/  LDC R37, c[0x0][0x10] ;  /* 0x00000400ff257b82 */ /* 0x000e220000000800 */
[----:B------:R-:W1:Y:S01]  /*4fd0*/  S2R R36, SR_CTAID.Y ;  /* 0x0000000000247919 */ /* 0x000e620000002600 */
[----:B------:R-:W-:-:S06]  /*4fe0*/  ULOP3.LUT UR11, UR4, 0x1, URZ, 0xc0, !UPT ;  /* 0x00000001040b7892 */ /* 0x000fcc000f8ec03f */
[----:B------:R-:W2:Y:S08]  /*4ff0*/  LDC.64 R16, c[0x0][0x258] ;  /* 0x00009600ff107b82 */ /* 0x000eb00000000a00 */
[----:B------:R-:W3:Y:S01]  /*5000*/  LDC.64 R40, c[0x0][0x260] ;  /* 0x00009800ff287b82 */ /* 0x000ee20000000a00 */
[----:B0-----:R-:W-:-:S04]  /*5010*/  IMAD R18, R37, UR11, RZ ;  /* 0x0000000b25127c24 */ /* 0x001fc8000f8e02ff */
        /* <DEDUP_REMOVED lines=8> */
[----:B------:R-:W-:Y:S01]  /*50a0*/  ULOP3.LUT UP0, URZ, UR4, 0x2, URZ, 0xc0, !UPT ;  /* 0x00000002043f7892 */ /* 0x000fe2000f80c03f */
[----:B------:R-:W-:Y:S01]  /*50b0*/  IMAD R19, R37, UR16, R36 ;  /* 0x0000001025137c24 */ /* 0x000fe2000f8e0224 */
[----:B------:R-:W-:Y:S01]  /*50c0*/  UFLO.U32 UR19, UR12 ;  /* 0x0000000c001372bd */ /* 0x000fe200080e0000 */
[----:B------:R-:W-:Y:S01]  /*50d0*/  UMOV UR11, 0x1 ;  /* 0x00000001000b7882 */ /* 0x000fe20000000000 */
[----:B------:R-:W-:Y:S01]  /*50e0*/  UPOPC UR12, UR12 ;  /* 0x0000000c000c72bf */ /* 0x000fe20008000000 */
[----:B------:R-:W-:Y:S01]  /*50f0*/  IMAD.WIDE.U32 R18, R19, 0x8, R40 ;  /* 0x0000000813127825 */ /* 0x000fe200078e0028 */
[----:B------:R-:W-:-:S04]  /*5100*/  USEL UR11, UR11, 0xffffffff, !UP0 ;  /* 0xffffffff0b0b7887 */ /* 0x000fc8000c000000 */
[----:B------:R-:W-:Y:S01]  /*5110*/  UIMAD UR11, UR11, UR12, URZ ;  /* 0x0000000c0b0b72a4 */ /* 0x000fe2000f8e023f */
[----:B------:R1:W-:Y:S05]  /*5120*/  STG.E.64 desc[UR14][R18.64], R54 ;  /* 0x0000003612007986 */ /* 0x0003ea000c101b0e */
[----:B------:R-:W-:Y:S02]  /*5130*/  MOV R23, UR11 ;  /* 0x0000000b00177c02 */ /* 0x000fe40008000f00 */
[----:B0-----:R-:W-:-:S13]  /*5140*/  ISETP.EQ.U32.AND P0, PT, R4, UR19, PT ;  /* 0x0000001304007c0c */ /* 0x001fda000bf02070 */
[----:B------:R-:W-:Y:S06]  /*5150*/  @P0 MEMBAR.ALL.GPU ;  /* 0x0000000000000992 */ /* 0x000fec000000a000 */
[----:B------:R-:W-:-:S00]  /*5160*/  @P0 ERRBAR ;  /* 0x00000000000009ab */ /* 0x000fc00000000000 */
[----:B------:R-:W-:Y:S06]  /*5170*/  @P0 CGAERRBAR ;  /* 0x00000000000005ab */ /* 0x000fec0000000000 */
[----:B------:R1:W-:Y:S01]  /*5180*/  @P0 REDG.E.ADD.S32.STRONG.GPU desc[UR14][R16.64], R23 ;  /* 0x000000171000098e */ /* 0x0003e2000c10e38e */
[----:B------:R-:W-:-:S04]  /*5190*/  PLOP3.LUT P0, PT, PT, PT, UP0, 0x80, 0x0 ;  /* 0x000000000000781c */ /* 0x000fc80003f0f008 */
[----:B------:R-:W-:-:S04]  /*51a0*/  SEL R21, R87, RZ, !P0 ;  /* 0x000000ff57157207 */ /* 0x000fc80004000000 */
[----:B------:R-:W-:-:S13]  /*51b0*/  ISETP.NE.AND P0, PT, R21, -0x1, PT ;  /* 0xffffffff1500780c */ /* 0x000fda0003f05270 */
[----:B-1----:R-:W-:Y:S05]  /*51c0*/  @!P0 BRA `(.L_x_85) ;  /* 0x0000000000148947 */ /* 0x002fea0003800000 */
.L_x_86:
[----:B------:R-:W2:Y:S04]  /*51d0*/  LDG.E.STRONG.GPU R18, desc[UR14][R16.64] ;  /* 0x0000000e10127981 */ /* 0x000ea8000c1ef900 */
[----:B--2---:R-:W-:Y:S01]  /*51e0*/  CCTL.IVALL ;  /* 0x00000000ff00798f */ /* 0x004fe20002000000 */
[----:B------:R-:W-:Y:S05]  /*51f0*/  YIELD ;  /* 0x0000000000007946 */ /* 0x000fea0003800000 */
[----:B------:R-:W-:-:S13]  /*5200*/  ISETP.NE.AND P0, PT, R18, R21, PT ;  /* 0x000000151200720c */ /* 0x000fda0003f05270 */
[----:B------:R-:W-:Y:S05]  /*5210*/  @P0 BRA `(.L_x_86) ;  /* 0xfffffffc00ec0947 */ /* 0x000fea000383ffff */
.L_x_85:
[----:B------:R-:W-:Y:S01]  /*5220*/  ISETP.NE.AND P0, PT, R87, RZ, PT ;  /* 0x000000ff5700720c */ /* 0x000fe20003f05270 */
[----:B------:R-:W-:Y:S05]  /*5230*/  WARPSYNC.ALL ;  /* 0x0000000000007948 */ /* 0x000fea0003800000 */
[----:B------:R-:W-:Y:S07]  /*5240*/  BAR.SYNC.DEFER_BLOCKING 0x0 ;  /* 0x0000000000007b1d */ /* 0x000fee0000010000 */
[----:B------:R-:W-:Y:S05]  /*5250*/  @!P0 BRA `(.L_x_84) ;  /* 0x0000000c00e88947 */ /* 0x000fea0003800000 */
[----:B------:R-:W-:Y:S01]  /*5260*/  IADD3 R16, R87, -0x1, RZ ;  /* 0xffffffff57107810 */ /* 0x000fe20007ffe0ff */
        /* <DEDUP_REMOVED lines=12> */
.L_x_90:
        /* <DEDUP_REMOVED lines=115> */
.L_x_89:
        /* <DEDUP_REMOVED lines=61> */
.L_x_91:
[----:B------:R-:W-:-:S13]  /*5e30*/  ISETP.NE.OR P0, PT, R38, RZ, P0 ;  /* 0x000000ff2600720c */ /* 0x000fda0000705670 */
[----:B------:R-:W-:Y:S05]  /*5e40*/  @!P0 BRA `(.L_x_87) ;  /* 0x00000000007c8947 */ /* 0x000fea0003800000 */
.L_x_88:
        /* <DEDUP_REMOVED lines=31> */
.L_x_87:
        /* <DEDUP_REMOVED lines=11> */
.L_x_93:
[----:B------:R-:W-:Y:S05]  /*60f0*/  BSYNC B0 ;  /* 0x0000000000007941 */ /* 0x000fea0003800000 */
.L_x_92:
        /* <DEDUP_REMOVED lines=16> */
.L_x_84:
[----:B------:R-:W0:Y:S01]  /*6200*/  S2UR UR12, SR_CgaCtaId ;  /* 0x00000000000c79c3 */ /* 0x000e220000008800 */
[----:B------:R-:W-:Y:S01]  /*6210*/  UMOV UR11, 0x400 ;  /* 0x00000400000b7882 */ /* 0x000fe20000000000 */
[----:B------:R-:W-:Y:S01]  /*6220*/  SHF.L.U32 R70, R70, 0x10, RZ ;  /* 0x0000001046467819 */ /* 0x000fe200000006ff */
[----:B------:R-:W-:Y:S01]  /*6230*/  ULDC.64 UR20, c[0x0][0x290] ;  /* 0x0000a40000147ab9 */ /* 0x000fe20000000a00 */
[----:B------:R-:W-:Y:S02]  /*6240*/  SHF.L.U32 R24, R24, 0x10, RZ ;  /* 0x0000001018187819 */ /* 0x000fe400000006ff */
[----:B------:R-:W-:Y:S01]  /*6250*/  ISETP.GE.U32.AND P0, PT, R77, UR20, PT ;  /* 0x000000144d007c0c */ /* 0x000fe2000bf06070 */
[----:B------:R-:W-:Y:S01]  /*6260*/  FADD.FTZ R70, R70, -UR13 ;  /* 0x8000000d46467e21 */ /* 0x000fe20008010000 */
[----:B------:R-:W-:Y:S01]  /*6270*/  SHF.L.U32 R69, R69, 0x10, RZ ;  /* 0x0000001045457819 */ /* 0x000fe200000006ff */
[----:B------:R-:W-:Y:S01]  /*6280*/  FADD.FTZ R24, R24, -UR13 ;  /* 0x8000000d18187e21 */ /* 0x000fe20008010000 */
[----:B------:R-:W-:Y:S01]  /*6290*/  ISETP.GE.AND.EX P0, PT, R9, UR21, PT, P0 ;  /* 0x0000001509007c0c */ /* 0x000fe2000bf06300 */
[----:B------:R-:W-:Y:S01]  /*62a0*/  FMUL.FTZ R39, R70, UR18 ;  /* 0x0000001246277c20 */ /* 0x000fe20008410000 */
[----:B------:R-:W-:Y:S01]  /*62b0*/  SHF.L.U32 R71, R71, 0x10, RZ ;  /* 0x0000001047477819 */ /* 0x000fe200000006ff */
[----:B------:R-:W-:Y:S01]  /*62c0*/  FMUL.FTZ R38, R24, UR18 ;  /* 0x0000001218267c20 */ /* 0x000fe20008410000 */
[----:B0-----:R-:W-:-:S03]  /*62d0*/  ULEA UR11, UR12, UR11, 0x18 ;  /* 0x0000000b0c0b7291 */ /* 0x001fc6000f8ec03f */
[----:B------:R-:W-:-:S06]  /*62e0*/  ULDC UR12, c[0x0][0x2bc] ;  /* 0x0000af00000c7ab9 */ /* 0x000fcc0000000800 */
[----:B------:R-:W-:Y:S01]  /*62f0*/  @!P2 STS.64 [UR11+0xc0], R54 ;  /* 0x0000c036ff00a988 */ /* 0x000fe20008000a0b */
[----:B------:R-:W-:Y:S06]  /*6300*/  BAR.SYNC.DEFER_BLOCKING 0x0 ;  /* 0x0000000000007b1d */ /* 0x000fec0000010000 */
[----:B------:R-:W0:Y:S02]  /*6310*/  LDS.64 R16, [UR11+0xc0] ;  /* 0x0000c00bff107984 */ /* 0x000e240008000a00 */
[----:B0-----:R-:W-:Y:S01]  /*6320*/  FMUL.FTZ R16, R16, UR12 ;  /* 0x0000000c10107c20 */ /* 0x001fe20008410000 */
[----:B------:R-:W-:-:S04]  /*6330*/  FMUL.FTZ R20, R17, UR12 ;  /* 0x0000000c11147c20 */ /* 0x000fc80008410000 */
[----:B------:R-:W-:Y:S02]  /*6340*/  R2UR UR11, R16 ;  /* 0x00000000100b72ca */ /* 0x000fe400000e0000 */
[----:B------:R-:W-:Y:S01]  /*6350*/  SHF.L.U32 R16, R35, 0x10, RZ ;  /* 0x0000001023107819 */ /* 0x000fe200000006ff */
[----:B------:R-:W-:-:S12]  /*6360*/  @!P5 BRA `(.L_x_94) ;  /* 0x000000000048d947 */ /* 0x000fd80003800000 */
        /* <DEDUP_REMOVED lines=18> */
.L_x_94:
[----:B------:R-:W-:Y:S04]  /*6490*/  BSSY B0, `(.L_x_95) ;  /* 0x0000014000007945 */ /* 0x000fe80003800000 */
[----:B------:R-:W-:Y:S05]  /*64a0*/  @!P1 BRA `(.L_x_96) ;  /* 0x0000000000489947 */ /* 0x000fea0003800000 */
[--C-:B------:R-:W-:Y:S01]  /*64b0*/  FFMA.FTZ R17, R38, UR11, R20.reuse ;  /* 0x0000000b26117c23 */ /* 0x100fe20008010014 */
[----:B------:R-:W-:Y:S01]  /*64c0*/  ULDC.64 UR22, c[0x0][0x288] ;  /* 0x0000a20000167ab9 */ /* 0x000fe20000000a00 */
[----:B------:R-:W-:Y:S01]  /*64d0*/  FFMA.FTZ R18, R39, UR11, R20 ;  /* 0x0000000b27127c23 */ /* 0x000fe20008010014 */
[----:B------:R-:W-:Y:S02]  /*64e0*/  IMAD R19, R5, UR22, RZ ;  /* 0x0000001605137c24 */ /* 0x000fe4000f8e02ff */
[----:B------:R-:W-:Y:S01]  /*64f0*/  FFMA.FTZ R21, R16, R49, -R17 ;  /* 0x0000003110157223 */ /* 0x000fe20000010811 */
[----:B------:R-:W-:Y:S01]  /*6500*/  MOV R16, R88 ;  /* 0x0000005800107202 */ /* 0x000fe20000000f00 */
[----:B------:R-:W-:Y:S01]  /*6510*/  FFMA.FTZ R18, R69, R48, -R18 ;  /* 0x0000003045127223 */ /* 0x000fe20000010812 */
[----:B------:R-:W-:Y:S01]  /*6520*/  MOV R17, R91 ;  /* 0x0000005b00117202 */ /* 0x000fe20000000f00 */
[----:B------:R-:W-:Y:S02]  /*6530*/  IMAD R19, R78, UR23, R19 ;  /* 0x000000174e137c24 */ /* 0x000fe4000f8e0213 */
[----:B------:R-:W-:Y:S01]  /*6540*/  FMUL.FTZ R21, R21, UR18 ;  /* 0x0000001215157c20 */ /* 0x000fe20008410000 */
[----:B------:R-:W-:Y:S01]  /*6550*/  FMUL.FTZ R22, R18, UR18 ;  /* 0x0000001212167c20 */ /* 0x000fe20008410000 */
[----:B------:R-:W-:Y:S01]  /*6560*/  IMAD.WIDE.U32 R16, R78, UR22, R16 ;  /* 0x000000164e107c25 */ /* 0x000fe2000f8e0010 */
[----:B------:R-:W-:-:S03]  /*6570*/  ULDC.64 UR22, c[0x0][0x210] ;  /* 0x0000840000167ab9 */ /* 0x000fc60000000a00 */
[----:B------:R-:W-:Y:S02]  /*6580*/  F2FP.BF16.F32.PACK_AB R21, R21, R22 ;  /* 0x000000161515723e */ /* 0x000fe400000010ff */
[----:B------:R-:W-:Y:S02]  /*6590*/  LEA R18, P2, R16, UR22, 0x1 ;  /* 0x0000001610127c11 */ /* 0x000fe4000f8408ff */
[----:B------:R-:W-:-:S04]  /*65a0*/  IADD3 R19, R17, R19, RZ ;  /* 0x0000001311137210 */ /* 0x000fc80007ffe0ff */
[----:B------:R-:W-:-:S05]  /*65b0*/  LEA.HI.X R19, R16, UR23, R19, 0x1, P2 ;  /* 0x0000001710137c11 */ /* 0x000fca00090f0c13 */
[----:B------:R0:W-:Y:S02]  /*65c0*/  STG.E desc[UR14][R18.64], R21 ;  /* 0x0000001512007986 */ /* 0x0001e4000c10190e */
.L_x_96:
[----:B------:R-:W-:Y:S05]  /*65d0*/  BSYNC B0 ;  /* 0x0000000000007941 */ /* 0x000fea0003800000 */
.L_x_95:
[----:B------:R-:W-:Y:S01]  /*65e0*/  SHF.L.U32 R34, R34, 0x10, RZ ;  /* 0x0000001022227819 */ /* 0x000fe200000006ff */
[----:B------:R-:W-:Y:S01]  /*65f0*/  FADD.FTZ R71, R71, -UR13 ;  /* 0x8000000d47477e21 */ /* 0x000fe20008010000 */
[----:B------:R-:W-:Y:S02]  /*6600*/  SHF.L.U32 R17, R68, 0x10, RZ ;  /* 0x0000001044117819 */ /* 0x000fe400000006ff */
[----:B------:R-:W-:Y:S01]  /*6610*/  ISETP.GT.U32.OR P0, PT, R79, 0x27f, P0 ;  /* 0x0000027f4f00780c */ /* 0x000fe20000704470 */
[----:B------:R-:W-:Y:S01]  /*6620*/  FADD.FTZ R34, R34, -UR13 ;  /* 0x8000000d22227e21 */ /* 0x000fe20008010000 */
[----:B------:R-:W-:Y:S01]  /*6630*/  SHF.L.U32 R16, R33, 0x10, RZ ;  /* 0x0000001021107819 */ /* 0x000fe200000006ff */
[----:B------:R-:W-:Y:S01]  /*6640*/  FMUL.FTZ R71, R71, UR18 ;  /* 0x0000001247477c20 */ /* 0x000fe20008410000 */
[----:B------:R-:W-:Y:S01]  /*6650*/  SHF.L.U32 R66, R66, 0x10, RZ ;  /* 0x0000001042427819 */ /* 0x000fe200000006ff */
[----:B------:R-:W-:Y:S01]  /*6660*/  FMUL.FTZ R36, R34, UR18 ;  /* 0x0000001222247c20 */ /* 0x000fe20008410000 */
[----:B------:R-:W-:Y:S01]  /*6670*/  SHF.L.U32 R32, R32, 0x10, RZ ;  /* 0x0000001020207819 */ /* 0x000fe200000006ff */
        /* <DEDUP_REMOVED lines=19> */
.L_x_97:
[----:B------:R-:W-:Y:S04]  /*67b0*/  BSSY B0, `(.L_x_98) ;  /* 0x0000014000007945 */ /* 0x000fe80003800000 */
[----:B------:R-:W-:Y:S05]  /*67c0*/  @P0 BRA `(.L_x_99) ;  /* 0x0000000000480947 */ /* 0x000fea0003800000 */
[--C-:B0-----:R-:W-:Y:S01]  /*67d0*/  FFMA.FTZ R18, R71, UR11, R20.reuse ;  /* 0x0000000b47127c23 */ /* 0x101fe20008010014 */
[----:B------:R-:W-:Y:S01]  /*67e0*/  FFMA.FTZ R19, R36, UR11, R20 ;  /* 0x0000000b24137c23 */ /* 0x000fe20008010014 */
[----:B------:R-:W-:Y:S02]  /*67f0*/  ULDC.64 UR22, c[0x0][0x288] ;  /* 0x0000a20000167ab9 */ /* 0x000fe40000000a00 */
[----:B------:R-:W-:Y:S02]  /*6800*/  IMAD R22, R9, UR22, RZ ;  /* 0x0000001609167c24 */ /* 0x000fe4000f8e02ff */
[----:B------:R-:W-:Y:S01]  /*6810*/  FFMA.FTZ R18, R17, R48, -R18 ;  /* 0x0000003011127223 */ /* 0x000fe20000010812 */
[----:B------:R-:W-:Y:S01]  /*6820*/  FFMA.FTZ R9, R16, R49, -R19 ;  /* 0x0000003110097223 */ /* 0x000fe20000010813 */
[----:B------:R-:W-:Y:S01]  /*6830*/  MOV R16, R88 ;  /* 0x0000005800107202 */ /* 0x000fe20000000f00 */
[----:B------:R-:W-:Y:S01]  /*6840*/  IMAD R19, R77, UR23, R22 ;  /* 0x000000174d137c24 */ /* 0x000fe2000f8e0216 */
[----:B------:R-:W-:Y:S01]  /*6850*/  MOV R17, R91 ;  /* 0x0000005b00117202 */ /* 0x000fe20000000f00 */
        /* <DEDUP_REMOVED lines=9> */
.L_x_99:
[----:B------:R-:W-:Y:S05]  /*68f0*/  BSYNC B0 ;  /* 0x0000000000007941 */ /* 0x000fea0003800000 */
.L_x_98:
[----:B------:R-:W-:Y:S01]  /*6900*/  ISETP.GE.U32.AND P4, PT, R76, UR20, PT ;  /* 0x000000144c007c0c */ /* 0x000fe2000bf86070 */
[----:B------:R-:W-:Y:S01]  /*6910*/  FADD.FTZ R66, R66, -UR13 ;  /* 0x8000000d42427e21 */ /* 0x000fe20008010000 */
[----:B------:R-:W-:Y:S01]  /*6920*/  ISETP.GE.U32.AND P2, PT, R75, UR20, PT ;  /* 0x000000144b007c0c */ /* 0x000fe2000bf46070 */
[----:B------:R-:W-:Y:S01]  /*6930*/  FADD.FTZ R32, R32, -UR13 ;  /* 0x8000000d20207e21 */ /* 0x000fe20008010000 */
[----:B------:R-:W-:Y:S02]  /*6940*/  ISETP.GE.U32.AND P3, PT, R74, UR20, PT ;  /* 0x000000144a007c0c */ /* 0x000fe4000bf66070 */
[----:B------:R-:W-:Y:S01]  /*6950*/  ISETP.GE.AND.EX P4, PT, R13, UR21, PT, P4 ;  /* 0x000000150d007c0c */ /* 0x000fe2000bf86340 */
[----:B------:R-:W-:Y:S01]  /*6960*/  FMUL.FTZ R34, R32, UR18 ;  /* 0x0000001220227c20 */ /* 0x000fe20008410000 */
[----:B------:R-:W-:Y:S02]  /*6970*/  ISETP.GE.AND.EX P2, PT, R15, UR21, PT, P2 ;  /* 0x000000150f007c0c */ /* 0x000fe4000bf46320 */
[----:B------:R-:W-:Y:S01]  /*6980*/  SHF.L.U32 R16, R31, 0x10, RZ ;  /* 0x000000101f107819 */ /* 0x000fe200000006ff */
[----:B------:R-:W-:Y:S01]  /*6990*/  FMUL.FTZ R31, R66, UR18 ;  /* 0x00000012421f7c20 */ /* 0x000fe20008410000 */
[----:B------:R-:W-:-:S02]  /*69a0*/  SHF.L.U32 R65, R65, 0x10, RZ ;  /* 0x0000001041417819 */ /* 0x000fc400000006ff */
[----:B------:R-:W-:Y:S02]  /*69b0*/  ISETP.GE.U32.AND P0, PT, R73, UR20, PT ;  /* 0x0000001449007c0c */ /* 0x000fe4000bf06070 */
[----:B------:R-:W-:Y:S02]  /*69c0*/  ISETP.GE.AND.EX P3, PT, R57, UR21, PT, P3 ;  /* 0x0000001539007c0c */ /* 0x000fe4000bf66330 */
[C---:B------:R-:W-:Y:S02]  /*69d0*/  ISETP.GT.U32.OR P4, PT, R79.reuse, 0x27f, P4 ;  /* 0x0000027f4f00780c */ /* 0x040fe40002784470 */
[----:B------:R-:W-:Y:S02]  /*69e0*/  ISETP.GT.U32.OR P2, PT, R79, 0x27f, P2 ;  /* 0x0000027f4f00780c */ /* 0x000fe40001744470 */
[----:B------:R-:W-:Y:S02]  /*69f0*/  SHF.L.U32 R67, R67, 0x10, RZ ;  /* 0x0000001043437819 */ /* 0x000fe400000006ff */
[----:B------:R-:W-:Y:S01]  /*6a00*/  SHF.L.U32 R30, R30, 0x10, RZ ;  /* 0x000000101e1e7819 */ /* 0x000fe200000006ff */
[----:B------:R-:W-:Y:S08]  /*6a10*/  @!P5 BRA `(.L_x_100) ;  /* 0x000000000048d947 */ /* 0x000ff00003800000 */
[----:B------:R-:W-:Y:S01]  /*6a20*/  FFMA.FTZ R17, R34, R49, R51 ;  /* 0x0000003122117223 */ /* 0x000fe20000010033 */
[----:B-1----:R-:W-:-:S03]  /*6a30*/  FFMA.FTZ R9, R31, R48, R50 ;  /* 0x000000301f097223 */ /* 0x002fc60000010032 */
[----:B0-----:R-:W-:Y:S01]  /*6a40*/  FMUL.FTZ R21, R17, -1.4426950216293334961 ;  /* 0xbfb8aa3b11157820 */ /* 0x001fe20000410000 */
        /* <DEDUP_REMOVED lines=15> */
.L_x_100:
[----:B------:R-:W-:Y:S04]  /*6b40*/  BSSY B0, `(.L_x_101) ;  /* 0x0000014000007945 */ /* 0x000fe80003800000 */
[----:B------:R-:W-:Y:S05]  /*6b50*/  @P4 BRA `(.L_x_102) ;  /* 0x0000000000484947 */ /* 0x000fea0003800000 */
[--C-:B-1----:R-:W-:Y:S01]  /*6b60*/  FFMA.FTZ R9, R34, UR11, R20.reuse ;  /* 0x0000000b22097c23 */ /* 0x102fe20008010014 */
[----:B------:R-:W-:Y:S01]  /*6b70*/  ULDC.64 UR22, c[0x0][0x288] ;  /* 0x0000a20000167ab9 */ /* 0x000fe20000000a00 */
[----:B------:R-:W-:Y:S01]  /*6b80*/  MOV R17, R91 ;  /* 0x0000005b00117202 */ /* 0x000fe20000000f00 */
[----:B0-----:R-:W-:Y:S01]  /*6b90*/  FFMA.FTZ R18, R31, UR11, R20 ;  /* 0x0000000b1f127c23 */ /* 0x001fe20008010014 */
[----:B------:R-:W-:Y:S01]  /*6ba0*/  FFMA.FTZ R9, R16, R49, -R9 ;  /* 0x0000003110097223 */ /* 0x000fe20000010809 */
[----:B------:R-:W-:Y:S01]  /*6bb0*/  MOV R16, R88 ;  /* 0x0000005800107202 */ /* 0x000fe20000000f00 */
[----:B------:R-:W-:Y:S02]  /*6bc0*/  IMAD R13, R13, UR22, RZ ;  /* 0x000000160d0d7c24 */ /* 0x000fe4000f8e02ff */
[----:B------:R-:W-:Y:S01]  /*6bd0*/  FFMA.FTZ R18, R65, R48, -R18 ;  /* 0x0000003041127223 */ /* 0x000fe20000010812 */
[----:B------:R-:W-:Y:S01]  /*6be0*/  FMUL.FTZ R9, R9, UR18 ;  /* 0x0000001209097c20 */ /* 0x000fe20008410000 */
[----:B------:R-:W-:-:S04]  /*6bf0*/  IMAD.WIDE.U32 R16, R76, UR22, R16 ;  /* 0x000000164c107c25 */ /* 0x000fc8000f8e0010 */
[----:B------:R-:W-:Y:S01]  /*6c00*/  FMUL.FTZ R22, R18, UR18 ;  /* 0x0000001212167c20 */ /* 0x000fe20008410000 */
[----:B------:R-:W-:Y:S01]  /*6c10*/  IMAD R13, R76, UR23, R13 ;  /* 0x000000174c0d7c24 */ /* 0x000fe2000f8e020d */
[----:B------:R-:W-:-:S03]  /*6c20*/  ULDC.64 UR22, c[0x0][0x210] ;  /* 0x0000840000167ab9 */ /* 0x000fc60000000a00 */
[----:B------:R-:W-:Y:S02]  /*6c30*/  F2FP.BF16.F32.PACK_AB R9, R9, R22 ;  /* 0x000000160909723e */ /* 0x000fe400000010ff */
[----:B------:R-:W-:Y:S02]  /*6c40*/  LEA R18, P4, R16, UR22, 0x1 ;  /* 0x0000001610127c11 */ /* 0x000fe4000f8808ff */
[----:B------:R-:W-:-:S04]  /*6c50*/  IADD3 R13, R17, R13, RZ ;  /* 0x0000000d110d7210 */ /* 0x000fc80007ffe0ff */
[----:B------:R-:W-:-:S05]  /*6c60*/  LEA.HI.X R19, R16, UR23, R13, 0x1, P4 ;  /* 0x0000001710137c11 */ /* 0x000fca000a0f0c0d */
[----:B------:R2:W-:Y:S02]  /*6c70*/  STG.E desc[UR14][R18.64], R9 ;  /* 0x0000000912007986 */ /* 0x0005e4000c10190e */
.L_x_102:
[----:B------:R-:W-:Y:S05]  /*6c80*/  BSYNC B0 ;  /* 0x0000000000007941 */ /* 0x000fea0003800000 */
.L_x_101:
[----:B------:R-:W-:Y:S01]  /*6c90*/  FADD.FTZ R67, R67, -UR13 ;  /* 0x8000000d43437e21 */ /* 0x000fe20008010000 */
[----:B------:R-:W-:Y:S01]  /*6ca0*/  FADD.FTZ R30, R30, -UR13 ;  /* 0x8000000d1e1e7e21 */ /* 0x000fe20008010000 */
[----:B-12---:R-:W-:Y:S02]  /*6cb0*/  SHF.L.U32 R9, R80, 0x10, RZ ;  /* 0x0000001050097819 */ /* 0x006fe400000006ff */
[----:B------:R-:W-:Y:S01]  /*6cc0*/  SHF.L.U32 R16, R29, 0x10, RZ ;  /* 0x000000101d107819 */ /* 0x000fe200000006ff */
[----:B------:R-:W-:Y:S01]  /*6cd0*/  FMUL.FTZ R67, R67, UR18 ;  /* 0x0000001243437c20 */ /* 0x000fe20008410000 */
[----:B------:R-:W-:Y:S01]  /*6ce0*/  FMUL.FTZ R32, R30, UR18 ;  /* 0x000000121e207c20 */ /* 0x000fe20008410000 */
[----:B------:R-:W-:Y:S06]  /*6cf0*/  @!P5 BRA `(.L_x_103) ;  /* 0x000000000048d947 */ /* 0x000fec0003800000 */
[----:B------:R-:W-:Y:S01]  /*6d00*/  FFMA.FTZ R17, R32, R49, R51 ;  /* 0x0000003120117223 */ /* 0x000fe20000010033 */
[----:B------:R-:W-:-:S03]  /*6d10*/  FFMA.FTZ R13, R67, R48, R50 ;  /* 0x00000030430d7223 */ /* 0x000fc60000010032 */
        /* <DEDUP_REMOVED lines=16> */
.L_x_103:
[----:B------:R-:W-:Y:S04]  /*6e20*/  BSSY B0, `(.L_x_104) ;  /* 0x0000014000007945 */ /* 0x000fe80003800000 */
[----:B------:R-:W-:Y:S05]  /*6e30*/  @P2 BRA `(.L_x_105) ;  /* 0x0000000000482947 */ /* 0x000fea0003800000 */
[--C-:B0-----:R-:W-:Y:S01]  /*6e40*/  FFMA.FTZ R18, R67, UR11, R20.reuse ;  /* 0x0000000b43127c23 */ /* 0x101fe20008010014 */
[----:B------:R-:W-:Y:S01]  /*6e50*/  FFMA.FTZ R13, R32, UR11, R20 ;  /* 0x0000000b200d7c23 */ /* 0x000fe20008010014 */
[----:B------:R-:W-:Y:S01]  /*6e60*/  ULDC.64 UR22, c[0x0][0x288] ;  /* 0x0000a20000167ab9 */ /* 0x000fe20000000a00 */
[----:B------:R-:W-:Y:S01]  /*6e70*/  MOV R17, R91 ;  /* 0x0000005b00117202 */ /* 0x000fe20000000f00 */
[----:B------:R-:W-:Y:S01]  /*6e80*/  FFMA.FTZ R18, R9, R48, -R18 ;  /* 0x0000003009127223 */ /* 0x000fe20000010812 */
[----:B------:R-:W-:Y:S01]  /*6e90*/  FFMA.FTZ R9, R16, R49, -R13 ;  /* 0x0000003110097223 */ /* 0x000fe2000001080d */
[----:B------:R-:W-:Y:S01]  /*6ea0*/  MOV R16, R88 ;  /* 0x0000005800107202 */ /* 0x000fe20000000f00 */
[----:B------:R-:W-:Y:S02]  /*6eb0*/  IMAD R22, R15, UR22, RZ ;  /* 0x000000160f167c24 */ /* 0x000fe4000f8e02ff */
[----:B------:R-:W-:Y:S02]  /*6ec0*/  FMUL.FTZ R9, R9, UR18 ;  /* 0x0000001209097c20 */ /* 0x000fe40008410000 */
[----:B------:R-:W-:-:S04]  /*6ed0*/  IMAD.WIDE.U32 R16, R75, UR22, R16 ;  /* 0x000000164b107c25 */ /* 0x000fc8000f8e0010 */
[----:B------:R-:W-:Y:S01]  /*6ee0*/  IMAD R13, R75, UR23, R22 ;  /* 0x000000174b0d7c24 */ /* 0x000fe2000f8e0216 */
[----:B------:R-:W-:Y:S01]  /*6ef0*/  ULDC.64 UR22, c[0x0][0x210] ;  /* 0x0000840000167ab9 */ /* 0x000fe20000000a00 */
[----:B------:R-:W-:Y:S01]  /*6f00*/  FMUL.FTZ R22, R18, UR18 ;  /* 0x0000001212167c20 */ /* 0x000fe20008410000 */
[C---:B------:R-:W-:Y:S02]  /*6f10*/  LEA R18, P2, R16.reuse, UR22, 0x1 ;  /* 0x0000001610127c11 */ /* 0x040fe4000f8408ff */
[----:B------:R-:W-:Y:S02]  /*6f20*/  IADD3 R13, R17, R13, RZ ;  /* 0x0000000d110d7210 */ /* 0x000fe40007ffe0ff */
[----:B------:R-:W-:Y:S02]  /*6f30*/  F2FP.BF16.F32.PACK_AB R9, R9, R22 ;  /* 0x000000160909723e */ /* 0x000fe400000010ff */
[----:B------:R-:W-:-:S05]  /*6f40*/  LEA.HI.X R19, R16, UR23, R13, 0x1, P2 ;  /* 0x0000001710137c11 */ /* 0x000fca00090f0c0d */
[----:B------:R1:W-:Y:S02]  /*6f50*/  STG.E desc[UR14][R18.64], R9 ;  /* 0x0000000912007986 */ /* 0x0003e4000c10190e */
.L_x_105:
[----:B------:R-:W-:Y:S05]  /*6f60*/  BSYNC B0 ;  /* 0x0000000000007941 */ /* 0x000fea0003800000 */
.L_x_104:
[----:B------:R-:W-:Y:S02]  /*6f70*/  SHF.L.U32 R81, R81, 0x10, RZ ;  /* 0x0000001051517819 */ /* 0x000fe400000006ff */
[----:B------:R-:W-:Y:S02]  /*6f80*/  SHF.L.U32 R28, R28, 0x10, RZ ;  /* 0x000000101c1c7819 */ /* 0x000fe400000006ff */
[----:B------:R-:W-:Y:S01]  /*6f90*/  ISETP.GE.AND.EX P0, PT, R59, UR21, PT, P0 ;  /* 0x000000153b007c0c */ /* 0x000fe2000bf06300 */
[----:B------:R-:W-:Y:S01]  /*6fa0*/  FADD.FTZ R81, R81, -UR13 ;  /* 0x8000000d51517e21 */ /* 0x000fe20008010000 */
[----:B------:R-:W-:Y:S01]  /*6fb0*/  ISETP.GT.U32.OR P3, PT, R79, 0x27f, P3 ;  /* 0x0000027f4f00780c */ /* 0x000fe20001f64470 */
[----:B------:R-:W-:Y:S01]  /*6fc0*/  FADD.FTZ R28, R28, -UR13 ;  /* 0x8000000d1c1c7e21 */ /* 0x000fe20008010000 */
[----:B-1----:R-:W-:Y:S01]  /*6fd0*/  SHF.L.U32 R9, R82, 0x10, RZ ;  /* 0x0000001052097819 */ /* 0x002fe200000006ff */
[----:B------:R-:W-:Y:S01]  /*6fe0*/  FMUL.FTZ R81, R81, UR18 ;  /* 0x0000001251517c20 */ /* 0x000fe20008410000 */
[----:B------:R-:W-:Y:S01]  /*6ff0*/  SHF.L.U32 R16, R27, 0x10, RZ ;  /* 0x000000101b107819 */ /* 0x000fe200000006ff */
[----:B------:R-:W-:Y:S01]  /*7000*/  FMUL.FTZ R28, R28, UR18 ;  /* 0x000000121c1c7c20 */ /* 0x000fe20008410000 */
[----:B------:R-:W-:Y:S01]  /*7010*/  SHF.L.U32 R83, R83, 0x10, RZ ;  /* 0x0000001053537819 */ /* 0x000fe200000006ff */
[----:B------:R-:W-:Y:S06]  /*7020*/  @!P5 BRA `(.L_x_106) ;  /* 0x000000000048d947 */ /* 0x000fec0003800000 */
[----:B------:R-:W-:Y:S01]  /*7030*/  FFMA.FTZ R13, R81, R48, R50 ;  /* 0x00000030510d7223 */ /* 0x000fe20000010032 */
[----:B------:R-:W-:-:S03]  /*7040*/  FFMA.FTZ R15, R28, R49, R51 ;  /* 0x000000311c0f7223 */ /* 0x000fc60000010033 */
[----:B------:R-:W-:Y:S01]  /*7050*/  FMUL.FTZ R17, R13, -1.4426950216293334961 ;  /* 0xbfb8aa3b0d117820 */ /* 0x000fe20000410000 */
[----:B0-----:R-:W-:-:S05]  /*7060*/  FMUL.FTZ R19, R15, -1.4426950216293334961 ;  /* 0xbfb8aa3b0f137820 */ /* 0x001fca0000410000 */
        /* <DEDUP_REMOVED lines=14> */
.L_x_106:
        /* <DEDUP_REMOVED lines=10> */
[----:B------:R-:W-:Y:S01]  /*71f0*/  FMUL.FTZ R22, R18, UR18 ;  /* 0x0000001212167c20 */ /* 0x000fe20008410000 */
[----:B------:R-:W-:Y:S01]  /*7200*/  FMUL.FTZ R9, R9, UR18 ;  /* 0x0000001209097c20 */ /* 0x000fe20008410000 */
[----:B------:R-:W-:-:S04]  /*7210*/  IMAD.WIDE.U32 R16, R74, UR22, R16 ;  /* 0x000000164a107c25 */ /* 0x000fc8000f8e0010 */
[----:B------:R-:W-:Y:S01]  /*7220*/  F2FP.BF16.F32.PACK_AB R9, R9, R22 ;  /* 0x000000160909723e */ /* 0x000fe200000010ff */
[----:B------:R-:W-:Y:S01]  /*7230*/  IMAD R57, R74, UR23, R57 ;  /* 0x000000174a397c24 */ /* 0x000fe2000f8e0239 */
[----:B------:R-:W-:Y:S02]  /*7240*/  ULDC.64 UR22, c[0x0][0x210] ;  /* 0x0000840000167ab9 */ /* 0x000fe40000000a00 */
[----:B------:R-:W-:Y:S02]  /*7250*/  LEA R18, P2, R16, UR22, 0x1 ;  /* 0x0000001610127c11 */ /* 0x000fe4000f8408ff */
[----:B------:R-:W-:-:S04]  /*7260*/  IADD3 R57, R17, R57, RZ ;  /* 0x0000003911397210 */ /* 0x000fc80007ffe0ff */
[----:B------:R-:W-:-:S05]  /*7270*/  LEA.HI.X R19, R16, UR23, R57, 0x1, P2 ;  /* 0x0000001710137c11 */ /* 0x000fca00090f0c39 */
[----:B------:R1:W-:Y:S02]  /*7280*/  STG.E desc[UR14][R18.64], R9 ;  /* 0x0000000912007986 */ /* 0x0003e4000c10190e */
.L_x_108:
[----:B------:R-:W-:Y:S05]  /*7290*/  BSYNC B0 ;  /* 0x0000000000007941 */ /* 0x000fea0003800000 */
.L_x_107:
[----:B------:R-:W-:Y:S01]  /*72a0*/  SHF.L.U32 R26, R26, 0x10, RZ ;  /* 0x000000101a1a7819 */ /* 0x000fe200000006ff */
[----:B------:R-:W-:Y:S01]  /*72b0*/  FADD.FTZ R83, R83, -UR13 ;  /* 0x8000000d53537e21 */ /* 0x000fe20008010000 */
[----:B------:R-:W-:Y:S02]  /*72c0*/  ISETP.GE.U32.AND P2, PT, R72, UR20, PT ;  /* 0x0000001448007c0c */ /* 0x000fe4000bf46070 */
[----:B------:R-:W-:Y:S01]  /*72d0*/  ISETP.GT.U32.OR P0, PT, R79, 0x27f, P0 ;  /* 0x0000027f4f00780c */ /* 0x000fe20000704470 */
[----:B------:R-:W-:Y:S01]  /*72e0*/  FADD.FTZ R26, R26, -UR13 ;  /* 0x8000000d1a1a7e21 */ /* 0x000fe20008010000 */
[----:B------:R-:W-:Y:S01]  /*72f0*/  SHF.L.U32 R13, R84, 0x10, RZ ;  /* 0x00000010540d7819 */ /* 0x000fe200000006ff */
[----:B------:R-:W-:Y:S01]  /*7300*/  FMUL.FTZ R83, R83, UR18 ;  /* 0x0000001253537c20 */ /* 0x000fe20008410000 */
[----:B------:R-:W-:Y:S01]  /*7310*/  SHF.L.U32 R16, R25, 0x10, RZ ;  /* 0x0000001019107819 */ /* 0x000fe200000006ff */
[----:B------:R-:W-:Y:S01]  /*7320*/  FMUL.FTZ R28, R26, UR18 ;  /* 0x000000121a1c7c20 */ /* 0x000fe20008410000 */
[----:B-1----:R-:W-:Y:S01]  /*7330*/  SHF.R.S32.HI R9, RZ, 0x1f, R72 ;  /* 0x0000001fff097819 */ /* 0x002fe20000011448 */
        /* <DEDUP_REMOVED lines=19> */
.L_x_109:
[----:B------:R-:W-:Y:S04]  /*7470*/  BSSY B0, `(.L_x_110) ;  /* 0x0000014000007945 */ /* 0x000fe80003800000 */
[----:B------:R-:W-:Y:S05]  /*7480*/  @P0 BRA `(.L_x_111) ;  /* 0x0000000000480947 */ /* 0x000fea0003800000 */
[--C-:B------:R-:W-:Y:S01]  /*7490*/  FFMA.FTZ R15, R28, UR11, R20.reuse ;  /* 0x0000000b1c0f7c23 */ /* 0x100fe20008010014 */
[----:B0-----:R-:W-:Y:S01]  /*74a0*/  FFMA.FTZ R18, R83, UR11, R20 ;  /* 0x0000000b53127c23 */ /* 0x001fe20008010014 */
[----:B------:R-:W-:Y:S01]  /*74b0*/  ULDC.64 UR22, c[0x0][0x288] ;  /* 0x0000a20000167ab9 */ /* 0x000fe20000000a00 */
[----:B------:R-:W-:Y:S01]  /*74c0*/  MOV R17, R91 ;  /* 0x0000005b00117202 */ /* 0x000fe20000000f00 */
[----:B------:R-:W-:Y:S01]  /*74d0*/  FFMA.FTZ R15, R16, R49, -R15 ;  /* 0x00000031100f7223 */ /* 0x000fe2000001080f */
[----:B------:R-:W-:Y:S01]  /*74e0*/  MOV R16, R88 ;  /* 0x0000005800107202 */ /* 0x000fe20000000f00 */
[----:B------:R-:W-:Y:S02]  /*74f0*/  IMAD R22, R59, UR22, RZ ;  /* 0x000000163b167c24 */ /* 0x000fe4000f8e02ff */
[----:B------:R-:W-:Y:S02]  /*7500*/  FFMA.FTZ R13, R13, R48, -R18 ;  /* 0x000000300d0d7223 */ /* 0x000fe40000010812 */
[----:B------:R-:W-:-:S04]  /*7510*/  IMAD.WIDE.U32 R18, R73, UR22, R16 ;  /* 0x0000001649127c25 */ /* 0x000fc8000f8e0010 */
[----:B------:R-:W-:Y:S01]  /*7520*/  IMAD R17, R73, UR23, R22 ;  /* 0x0000001749117c24 */ /* 0x000fe2000f8e0216 */
[----:B------:R-:W-:Y:S01]  /*7530*/  ULDC.64 UR22, c[0x0][0x210] ;  /* 0x0000840000167ab9 */ /* 0x000fe20000000a00 */
[----:B------:R-:W-:Y:S01]  /*7540*/  FMUL.FTZ R22, R13, UR18 ;  /* 0x000000120d167c20 */ /* 0x000fe20008410000 */
[----:B------:R-:W-:Y:S01]  /*7550*/  FMUL.FTZ R13, R15, UR18 ;  /* 0x000000120f0d7c20 */ /* 0x000fe20008410000 */
[C---:B------:R-:W-:Y:S02]  /*7560*/  LEA R16, P0, R18.reuse, UR22, 0x1 ;  /* 0x0000001612107c11 */ /* 0x040fe4000f8008ff */
[----:B------:R-:W-:Y:S02]  /*7570*/  IADD3 R17, R19, R17, RZ ;  /* 0x0000001113117210 */ /* 0x000fe40007ffe0ff */
[----:B------:R-:W-:Y:S02]  /*7580*/  F2FP.BF16.F32.PACK_AB R13, R13, R22 ;  /* 0x000000160d0d723e */ /* 0x000fe400000010ff */
[----:B------:R-:W-:-:S05]  /*7590*/  LEA.HI.X R17, R18, UR23, R17, 0x1, P0 ;  /* 0x0000001712117c11 */ /* 0x000fca00080f0c11 */
[----:B------:R1:W-:Y:S02]  /*75a0*/  STG.E desc[UR14][R16.64], R13 ;  /* 0x0000000d10007986 */ /* 0x0003e4000c10190e */
.L_x_111:
[----:B------:R-:W-:Y:S05]  /*75b0*/  BSYNC B0 ;  /* 0x0000000000007941 */ /* 0x000fea0003800000 */
.L_x_110:
[C---:B------:R-:W-:Y:S02]  /*75c0*/  PRMT R15, R63.reuse, 0x7632, R15 ;  /* 0x000076323f0f7816 */ /* 0x040fe4000000000f */
[----:B------:R-:W-:Y:S02]  /*75d0*/  SHF.L.U32 R63, R63, 0x10, RZ ;  /* 0x000000103f3f7819 */ /* 0x000fe400000006ff */
[----:B------:R-:W-:Y:S02]  /*75e0*/  SHF.L.U32 R15, R15, 0x10, RZ ;  /* 0x000000100f0f7819 */ /* 0x000fe400000006ff */
[----:B-1----:R-:W-:Y:S01]  /*75f0*/  IADD3 R13, R78, 0x38, RZ ;  /* 0x000000384e0d7810 */ /* 0x002fe20007ffe0ff */
[----:B------:R-:W-:Y:S01]  /*7600*/  FADD.FTZ R63, R63, -UR13 ;  /* 0x8000000d3f3f7e21 */ /* 0x000fe20008010000 */
[----:B------:R-:W-:Y:S01]  /*7610*/  ISETP.GE.AND.EX P2, PT, R9, UR21, PT, P2 ;  /* 0x0000001509007c0c */ /* 0x000fe2000bf46320 */
[----:B------:R-:W-:Y:S01]  /*7620*/  FADD.FTZ R16, R15, -UR13 ;  /* 0x8000000d0f107e21 */ /* 0x000fe20008010000 */
[----:B0-----:R-:W-:Y:S01]  /*7630*/  PRMT R18, R62, 0x7632, R18 ;  /* 0x000076323e127816 */ /* 0x001fe20000000012 */
[----:B------:R-:W-:Y:S01]  /*7640*/  FMUL.FTZ R63, R63, UR18 ;  /* 0x000000123f3f7c20 */ /* 0x000fe20008410000 */
[----:B------:R-:W-:Y:S01]  /*7650*/  ISETP.GE.U32.AND P0, PT, R13, UR20, PT ;  /* 0x000000140d007c0c */ /* 0x000fe2000bf06070 */
[----:B------:R-:W-:Y:S01]  /*7660*/  FMUL.FTZ R28, R16, UR18 ;  /* 0x00000012101c7c20 */ /* 0x000fe20008410000 */
[----:B------:R-:W-:-:S02]  /*7670*/  ISETP.GT.U32.OR P2, PT, R79, 0x27f, P2 ;  /* 0x0000027f4f00780c */ /* 0x000fc40001744470 */
[----:B------:R-:W-:Y:S02]  /*7680*/  SHF.L.U32 R17, R62, 0x10, RZ ;  /* 0x000000103e117819 */ /* 0x000fe400000006ff */
[----:B------:R-:W-:Y:S02]  /*7690*/  SHF.L.U32 R18, R18, 0x10, RZ ;  /* 0x0000001012127819 */ /* 0x000fe400000006ff */
[----:B------:R-:W-:Y:S01]  /*76a0*/  SHF.R.S32.HI R15, RZ, 0x1f, R13 ;  /* 0x0000001fff0f7819 */ /* 0x000fe2000001140d */
        /* <DEDUP_REMOVED lines=19> */
.L_x_112:
[----:B------:R-:W-:Y:S04]  /*77e0*/  BSSY B0, `(.L_x_113) ;  /* 0x0000014000007945 */ /* 0x000fe80003800000 */
[----:B------:R-:W-:Y:S05]  /*77f0*/  @P2 BRA `(.L_x_114) ;  /* 0x0000000000482947 */ /* 0x000fea0003800000 */
        /* <DEDUP_REMOVED lines=8> */
[C---:B------:R-:W-:Y:S02]  /*7880*/  IMAD R23, R72.reuse, UR23, R23 ;  /* 0x0000001748177c24 */ /* 0x040fe4000f8e0217 */
        /* <DEDUP_REMOVED lines=9> */
.L_x_114:
[----:B------:R-:W-:Y:S05]  /*7920*/  BSYNC B0 ;  /* 0x0000000000007941 */ /* 0x000fea0003800000 */
.L_x_113:
[C---:B0-----:R-:W-:Y:S02]  /*7930*/  PRMT R16, R64.reuse, 0x7632, R16 ;  /* 0x0000763240107816 */ /* 0x041fe40000000010 */
[----:B------:R-:W-:Y:S02]  /*7940*/  SHF.L.U32 R64, R64, 0x10, RZ ;  /* 0x0000001040407819 */ /* 0x000fe400000006ff */
[----:B------:R-:W-:Y:S02]  /*7950*/  SHF.L.U32 R16, R16, 0x10, RZ ;  /* 0x0000001010107819 */ /* 0x000fe400000006ff */
[----:B------:R-:W-:Y:S01]  /*7960*/  IADD3 R9, R78, 0x40, RZ ;  /* 0x000000404e097810 */ /* 0x000fe20007ffe0ff */
[----:B------:R-:W-:Y:S01]  /*7970*/  FADD.FTZ R64, R64, -UR13 ;  /* 0x8000000d40407e21 */ /* 0x000fe20008010000 */
[----:B------:R-:W-:Y:S01]  /*7980*/  ISETP.GE.AND.EX P0, PT, R15, UR21, PT, P0 ;  /* 0x000000150f007c0c */ /* 0x000fe2000bf06300 */
[----:B------:R-:W-:Y:S01]  /*7990*/  FADD.FTZ R17, R16, -UR13 ;  /* 0x8000000d10117e21 */ /* 0x000fe20008010000 */
[----:B------:R-:W-:Y:S01]  /*79a0*/  PRMT R18, R61, 0x7632, R18 ;  /* 0x000076323d127816 */ /* 0x000fe20000000012 */
        /* <DEDUP_REMOVED lines=26> */
.L_x_115:
[----:B------:R-:W-:Y:S04]  /*7b50*/  BSSY B0, `(.L_x_116) ;  /* 0x0000014000007945 */ /* 0x000fe80003800000 */
[----:B------:R-:W-:Y:S05]  /*7b60*/  @P0 BRA `(.L_x_117) ;  /* 0x0000000000480947 */ /* 0x000fea0003800000 */
[--C-:B------:R-:W-:Y:S01]  /*7b70*/  FFMA.FTZ R17, R30, UR11, R20.reuse ;  /* 0x0000000b1e117c23 */ /* 0x100fe20008010014 */
[----:B------:R-:W-:Y:S01]  /*7b80*/  ULDC.64 UR22, c[0x0][0x288] ;  /* 0x0000a20000167ab9 */ /* 0x000fe20000000a00 */
[----:B------:R-:W-:Y:S01]  /*7b90*/  FFMA.FTZ R22, R27, UR11, R20 ;  /* 0x0000000b1b167c23 */ /* 0x000fe20008010014 */
        /* <DEDUP_REMOVED lines=15> */
.L_x_117:
[----:B------:R-:W-:Y:S05]  /*7c90*/  BSYNC B0 ;  /* 0x0000000000007941 */ /* 0x000fea0003800000 */
.L_x_116:
[C---:B------:R-:W-:Y:S02]  /*7ca0*/  PRMT R15, R58.reuse, 0x7632, R15 ;  /* 0x000076323a0f7816 */ /* 0x040fe4000000000f */
[----:B------:R-:W-:Y:S02]  /*7cb0*/  SHF.L.U32 R58, R58, 0x10, RZ ;  /* 0x000000103a3a7819 */ /* 0x000fe400000006ff */
[----:B------:R-:W-:Y:S02]  /*7cc0*/  SHF.L.U32 R15, R15, 0x10, RZ ;  /* 0x000000100f0f7819 */ /* 0x000fe400000006ff */
[----:B0-----:R-:W-:Y:S01]  /*7cd0*/  IADD3 R13, R78, 0x48, RZ ;  /* 0x000000484e0d7810 */ /* 0x001fe20007ffe0ff */
        /* <DEDUP_REMOVED lines=30> */
.L_x_118:
        /* <DEDUP_REMOVED lines=9> */
[----:B------:R-:W-:-:S03]  /*7f50*/  MOV R17, R91 ;  /* 0x0000005b00117202 */ /* 0x000fc60000000f00 */
[----:B------:R-:W-:Y:S01]  /*7f60*/  FMUL.FTZ R22, R22, UR18 ;  /* 0x0000001216167c20 */ /* 0x000fe20008410000 */
        /* <DEDUP_REMOVED lines=9> */
.L_x_120:
[----:B------:R-:W-:Y:S05]  /*8000*/  BSYNC B0 ;  /* 0x0000000000007941 */ /* 0x000fea0003800000 */
.L_x_119:
[C---:B0-----:R-:W-:Y:S02]  /*8010*/  PRMT R16, R60.reuse, 0x7632, R16 ;  /* 0x000076323c107816 */ /* 0x041fe40000000010 */
[----:B------:R-:W-:Y:S02]  /*8020*/  SHF.L.U32 R60, R60, 0x10, RZ ;  /* 0x000000103c3c7819 */ /* 0x000fe400000006ff */
[----:B------:R-:W-:Y:S02]  /*8030*/  SHF.L.U32 R16, R16, 0x10, RZ ;  /* 0x0000001010107819 */ /* 0x000fe400000006ff */
[----:B------:R-:W-:Y:S01]  /*8040*/  PRMT R18, R6, 0x7632, R18 ;  /* 0x0000763206127816 */ /* 0x000fe20000000012 */
[----:B------:R-:W-:Y:S01]  /*8050*/  FADD.FTZ R60, R60, -UR13 ;  /* 0x8000000d3c3c7e21 */ /* 0x000fe20008010000 */
[----:B------:R-:W-:Y:S01]  /*8060*/  SHF.L.U32 R17, R6, 0x10, RZ ;  /* 0x0000001006117819 */ /* 0x000fe200000006ff */
[----:B------:R-:W-:Y:S01]  /*8070*/  FADD.FTZ R6, R16, -UR13 ;  /* 0x8000000d10067e21 */ /* 0x000fe20008010000 */
[----:B------:R-:W-:Y:S01]  /*8080*/  IADD3 R9, R78, 0x50, RZ ;  /* 0x000000504e097810 */ /* 0x000fe20007ffe0ff */
[----:B------:R-:W-:Y:S01]  /*8090*/  FMUL.FTZ R29, R60, UR18 ;  /* 0x000000123c1d7c20 */ /* 0x000fe20008410000 */
[----:B------:R-:W-:Y:S01]  /*80a0*/  ISETP.GE.AND.EX P0, PT, R15, UR21, PT, P0 ;  /* 0x000000150f007c0c */ /* 0x000fe2000bf06300 */
[----:B------:R-:W-:Y:S01]  /*80b0*/  FMUL.FTZ R28, R6, UR18 ;  /* 0x00000012061c7c20 */ /* 0x000fe20008410000 */
[----:B------:R-:W-:-:S02]  /*80c0*/  ISETP.GE.U32.AND P2, PT, R9, UR20, PT ;  /* 0x0000001409007c0c */ /* 0x000fc4000bf46070 */
[----:B------:R-:W-:Y:S02]  /*80d0*/  ISETP.GT.U32.OR P0, PT, R79, 0x27f, P0 ;  /* 0x0000027f4f00780c */ /* 0x000fe40000704470 */
[----:B------:R-:W-:Y:S02]  /*80e0*/  SHF.L.U32 R18, R18, 0x10, RZ ;  /* 0x0000001012127819 */ /* 0x000fe400000006ff */
[----:B------:R-:W-:Y:S01]  /*80f0*/  SHF.R.S32.HI R16, RZ, 0x1f, R9 ;  /* 0x0000001fff107819 */ /* 0x000fe20000011409 */
[----:B------:R-:W-:Y:S08]  /*8100*/  @!P5 BRA `(.L_x_121) ;  /* 0x000000000048d947 */ /* 0x000ff00003800000 */
        /* <DEDUP_REMOVED lines=18> */
.L_x_121:
        /* <DEDUP_REMOVED lines=11> */
[----:B------:R-:W-:Y:S01]  /*82e0*/  IMAD.WIDE.U32 R22, R13, UR22, R18 ;  /* 0x000000160d167c25 */ /* 0x000fe2000f8e0012 */
[----:B------:R-:W-:-:S03]  /*82f0*/  ULDC.64 UR22, c[0x0][0x210] ;  /* 0x0000840000167ab9 */ /* 0x000fc60000000a00 */
[----:B------:R-:W-:Y:S01]  /*8300*/  FMUL.FTZ R13, R6, UR18 ;  /* 0x00000012060d7c20 */ /* 0x000fe20008410000 */
[----:B------:R-:W-:Y:S01]  /*8310*/  FMUL.FTZ R6, R15, UR18 ;  /* 0x000000120f067c20 */ /* 0x000fe20008410000 */
[----:B------:R-:W-:Y:S02]  /*8320*/  LEA R18, P0, R22, UR22, 0x1 ;  /* 0x0000001616127c11 */ /* 0x000fe4000f8008ff */
[----:B------:R-:W-:Y:S02]  /*8330*/  IADD3 R17, R23, R17, RZ ;  /* 0x0000001117117210 */ /* 0x000fe40007ffe0ff */
[----:B------:R-:W-:Y:S02]  /*8340*/  F2FP.BF16.F32.PACK_AB R13, R6, R13 ;  /* 0x0000000d060d723e */ /* 0x000fe400000010ff */
[----:B------:R-:W-:-:S05]  /*8350*/  LEA.HI.X R19, R22, UR23, R17, 0x1, P0 ;  /* 0x0000001716137c11 */ /* 0x000fca00080f0c11 */
[----:B------:R0:W-:Y:S02]  /*8360*/  STG.E desc[UR14][R18.64], R13 ;  /* 0x0000000d12007986 */ /* 0x0001e4000c10190e */
.L_x_123:
[----:B------:R-:W-:Y:S05]  /*8370*/  BSYNC B0 ;  /* 0x0000000000007941 */ /* 0x000fea0003800000 */
.L_x_122:
[C---:B0-----:R-:W-:Y:S02]  /*8380*/  PRMT R13, R7.reuse, 0x7632, R13 ;  /* 0x00007632070d7816 */ /* 0x041fe4000000000d */
[----:B------:R-:W-:Y:S02]  /*8390*/  SHF.L.U32 R15, R7, 0x10, RZ ;  /* 0x00000010070f7819 */ /* 0x000fe400000006ff */
[----:B------:R-:W-:Y:S02]  /*83a0*/  SHF.L.U32 R7, R13, 0x10, RZ ;  /* 0x000000100d077819 */ /* 0x000fe400000006ff */
[C---:B------:R-:W-:Y:S01]  /*83b0*/  PRMT R18, R8.reuse, 0x7632, R18 ;  /* 0x0000763208127816 */ /* 0x040fe20000000012 */
        /* <DEDUP_REMOVED lines=30> */
.L_x_124:
[----:B------:R-:W-:Y:S04]  /*85a0*/  BSSY B0, `(.L_x_125) ;  /* 0x0000014000007945 */ /* 0x000fe80003800000 */
[----:B------:R-:W-:Y:S05]  /*85b0*/  @P2 BRA `(.L_x_126) ;  /* 0x0000000000482947 */ /* 0x000fea0003800000 */
[----:B------:R-:W-:Y:S01]  /*85c0*/  ULDC.64 UR22, c[0x0][0x288] ;  /* 0x0000a20000167ab9 */ /* 0x000fe20000000a00 */
[----:B------:R-:W-:Y:S01]  /*85d0*/  MOV R17, R91 ;  /* 0x0000005b00117202 */ /* 0x000fe20000000f00 */
[----:B------:R-:W-:Y:S01]  /*85e0*/  IMAD R22, R16, UR22, RZ ;  /* 0x0000001610167c24 */ /* 0x000fe2000f8e02ff */
[----:B------:R-:W-:Y:S01]  /*85f0*/  MOV R16, R88 ;  /* 0x0000005800107202 */ /* 0x000fe20000000f00 */
[--C-:B------:R-:W-:Y:S01]  /*8600*/  FFMA.FTZ R8, R27, UR11, R20.reuse ;  /* 0x0000000b1b087c23 */ /* 0x100fe20008010014 */
[----:B------:R-:W-:-:S03]  /*8610*/  FFMA.FTZ R15, R26, UR11, R20 ;  /* 0x0000000b1a0f7c23 */ /* 0x000fc60008010014 */
[----:B------:R-:W-:Y:S01]  /*8620*/  FFMA.FTZ R8, R13, R48, -R8 ;  /* 0x000000300d087223 */ /* 0x000fe20000010808 */
[----:B------:R-:W-:-:S04]  /*8630*/  IMAD.WIDE.U32 R16, R9, UR22, R16 ;  /* 0x0000001609107c25 */ /* 0x000fc8000f8e0010 */
[----:B------:R-:W-:Y:S01]  /*8640*/  FFMA.FTZ R13, R18, R49, -R15 ;  /* 0x00000031120d7223 */ /* 0x000fe2000001080f */
[----:B------:R-:W-:Y:S01]  /*8650*/  FMUL.FTZ R18, R8, UR18 ;  /* 0x0000001208127c20 */ /* 0x000fe20008410000 */
        /* <DEDUP_REMOVED lines=8> */
.L_x_126:
[----:B------:R-:W-:Y:S05]  /*86e0*/  BSYNC B0 ;  /* 0x0000000000007941 */ /* 0x000fea0003800000 */
.L_x_125:
[C---:B0-----:R-:W-:Y:S02]  /*86f0*/  PRMT R8, R2.reuse, 0x7632, R8 ;  /* 0x0000763202087816 */ /* 0x041fe40000000008 */
[----:B------:R-:W-:Y:S02]  /*8700*/  SHF.L.U32 R13, R2, 0x10, RZ ;  /* 0x00000010020d7819 */ /* 0x000fe400000006ff */
[----:B------:R-:W-:Y:S02]  /*8710*/  SHF.L.U32 R8, R8, 0x10, RZ ;  /* 0x0000001008087819 */ /* 0x000fe400000006ff */
[----:B------:R-:W-:Y:S01]  /*8720*/  IADD3 R2, R78, 0x60, RZ ;  /* 0x000000604e027810 */ /* 0x000fe20007ffe0ff */
[----:B------:R-:W-:Y:S01]  /*8730*/  FADD.FTZ R13, R13, -UR13 ;  /* 0x8000000d0d0d7e21 */ /* 0x000fe20008010000 */
[----:B------:R-:W-:Y:S01]  /*8740*/  ISETP.GE.AND.EX P0, PT, R7, UR21, PT, P0 ;  /* 0x0000001507007c0c */ /* 0x000fe2000bf06300 */
[----:B------:R-:W-:Y:S01]  /*8750*/  FADD.FTZ R8, R8, -UR13 ;  /* 0x8000000d08087e21 */ /* 0x000fe20008010000 */
[C---:B------:R-:W-:Y:S01]  /*8760*/  PRMT R16, R0.reuse, 0x7632, R16 ;  /* 0x0000763200107816 */ /* 0x040fe20000000010 */
[----:B------:R-:W-:Y:S01]  /*8770*/  FMUL.FTZ R25, R13, UR18 ;  /* 0x000000120d197c20 */ /* 0x000fe20008410000 */
[----:B------:R-:W-:Y:S01]  /*8780*/  SHF.L.U32 R9, R0, 0x10, RZ ;  /* 0x0000001000097819 */ /* 0x000fe200000006ff */
        /* <DEDUP_REMOVED lines=24> */
.L_x_127:
        /* <DEDUP_REMOVED lines=20> */
.L_x_129:
[----:B------:R-:W-:Y:S05]  /*8a50*/  BSYNC B0 ;  /* 0x0000000000007941 */ /* 0x000fea0003800000 */
.L_x_128:
[C---:B0-----:R-:W-:Y:S02]  /*8a60*/  PRMT R6, R10.reuse, 0x7632, R6 ;  /* 0x000076320a067816 */ /* 0x041fe40000000006 */
[----:B------:R-:W-:Y:S02]  /*8a70*/  SHF.L.U32 R10, R10, 0x10, RZ ;  /* 0x000000100a0a7819 */ /* 0x000fe400000006ff */
[----:B------:R-:W-:Y:S02]  /*8a80*/  SHF.L.U32 R6, R6, 0x10, RZ ;  /* 0x0000001006067819 */ /* 0x000fe400000006ff */
[----:B------:R-:W-:Y:S01]  /*8a90*/  ISETP.GE.AND.EX P2, PT, R0, UR21, PT, P2 ;  /* 0x0000001500007c0c */ /* 0x000fe2000bf46320 */
[----:B------:R-:W-:Y:S01]  /*8aa0*/  FADD.FTZ R10, R10, -UR13 ;  /* 0x8000000d0a0a7e21 */ /* 0x000fe20008010000 */
[C---:B------:R-:W-:Y:S01]  /*8ab0*/  PRMT R8, R11.reuse, 0x7632, R8 ;  /* 0x000076320b087816 */ /* 0x040fe20000000008 */
[----:B------:R-:W-:Y:S01]  /*8ac0*/  FADD.FTZ R7, R6, -UR13 ;  /* 0x8000000d06077e21 */ /* 0x000fe20008010000 */
[----:B------:R-:W-:Y:S01]  /*8ad0*/  SHF.L.U32 R11, R11, 0x10, RZ ;  /* 0x000000100b0b7819 */ /* 0x000fe200000006ff */
[----:B------:R-:W-:Y:S01]  /*8ae0*/  FMUL.FTZ R19, R10, UR18 ;  /* 0x000000120a137c20 */ /* 0x000fe20008410000 */
[----:B------:R-:W-:Y:S01]  /*8af0*/  ISETP.GT.U32.OR P2, PT, R79, 0x27f, P2 ;  /* 0x0000027f4f00780c */ /* 0x000fe20001744470 */
[----:B------:R-:W-:Y:S01]  /*8b00*/  FMUL.FTZ R24, R7, UR18 ;  /* 0x0000001207187c20 */ /* 0x000fe20008410000 */
[----:B------:R-:W-:-:S02]  /*8b10*/  PRMT R21, R12, 0x7632, R21 ;  /* 0x000076320c157816 */ /* 0x000fc40000000015 */
[----:B------:R-:W-:Y:S02]  /*8b20*/  IADD3 R6, R78, 0x68, RZ ;  /* 0x000000684e067810 */ /* 0x000fe40007ffe0ff */
        /* <DEDUP_REMOVED lines=20> */
.L_x_130:
        /* <DEDUP_REMOVED lines=20> */
.L_x_132:
[----:B------:R-:W-:Y:S05]  /*8db0*/  BSYNC B0 ;  /* 0x0000000000007941 */ /* 0x000fea0003800000 */
.L_x_131:
[----:B0-----:R-:W-:Y:S02]  /*8dc0*/  IADD3 R7, R78, 0x70, RZ ;  /* 0x000000704e077810 */ /* 0x001fe40007ffe0ff */
[----:B------:R-:W-:Y:S02]  /*8dd0*/  SHF.L.U32 R12, R12, 0x10, RZ ;  /* 0x000000100c0c7819 */ /* 0x000fe400000006ff */
[----:B------:R-:W-:Y:S02]  /*8de0*/  SHF.L.U32 R9, R21, 0x10, RZ ;  /* 0x0000001015097819 */ /* 0x000fe400000006ff */
[----:B------:R-:W-:Y:S01]  /*8df0*/  IADD3 R0, R78, 0x78, RZ ;  /* 0x000000784e007810 */ /* 0x000fe20007ffe0ff */
[----:B------:R-:W-:Y:S01]  /*8e00*/  FADD.FTZ R12, R12, -UR13 ;  /* 0x8000000d0c0c7e21 */ /* 0x000fe20008010000 */
[----:B------:R-:W-:Y:S01]  /*8e10*/  ISETP.GE.U32.AND P0, PT, R6, UR20, PT ;  /* 0x0000001406007c0c */ /* 0x000fe2000bf06070 */
[----:B------:R-:W-:Y:S01]  /*8e20*/  FADD.FTZ R9, R9, -UR13 ;  /* 0x8000000d09097e21 */ /* 0x000fe20008010000 */
[----:B------:R-:W-:Y:S01]  /*8e30*/  SHF.R.S32.HI R23, RZ, 0x1f, R6 ;  /* 0x0000001fff177819 */ /* 0x000fe20000011406 */
[----:B------:R-:W-:Y:S01]  /*8e40*/  FMUL.FTZ R21, R12, UR18 ;  /* 0x000000120c157c20 */ /* 0x000fe20008410000 */
[----:B------:R-:W-:Y:S01]  /*8e50*/  ISETP.GE.U32.AND P2, PT, R7, UR20, PT ;  /* 0x0000001407007c0c */ /* 0x000fe2000bf46070 */
[----:B------:R-:W-:Y:S01]  /*8e60*/  FMUL.FTZ R22, R9, UR18 ;  /* 0x0000001209167c20 */ /* 0x000fe20008410000 */
[----:B------:R-:W-:-:S02]  /*8e70*/  SHF.R.S32.HI R8, RZ, 0x1f, R7 ;  /* 0x0000001fff087819 */ /* 0x000fc40000011407 */
[----:B------:R-:W-:Y:S02]  /*8e80*/  ISETP.GE.U32.AND P4, PT, R0, UR20, PT ;  /* 0x0000001400007c0c */ /* 0x000fe4000bf86070 */
[----:B------:R-:W-:Y:S02]  /*8e90*/  SHF.R.S32.HI R2, RZ, 0x1f, R0 ;  /* 0x0000001fff027819 */ /* 0x000fe40000011400 */
[----:B------:R-:W-:Y:S02]  /*8ea0*/  ISETP.GE.AND.EX P3, PT, R23, UR21, PT, P0 ;  /* 0x0000001517007c0c */ /* 0x000fe4000bf66300 */
[----:B------:R-:W-:Y:S02]  /*8eb0*/  PRMT R10, R14, 0x7632, R10 ;  /* 0x000076320e0a7816 */ /* 0x000fe4000000000a */
[----:B------:R-:W-:Y:S02]  /*8ec0*/  ISETP.GE.AND.EX P0, PT, R8, UR21, PT, P2 ;  /* 0x0000001508007c0c */ /* 0x000fe4000bf06320 */
[----:B------:R-:W-:-:S02]  /*8ed0*/  ISETP.GE.AND.EX P2, PT, R2, UR21, PT, P4 ;  /* 0x0000001502007c0c */ /* 0x000fc4000bf46340 */
[----:B------:R-:W-:Y:S02]  /*8ee0*/  ISETP.GT.U32.OR P3, PT, R79, 0x27f, P3 ;  /* 0x0000027f4f00780c */ /* 0x000fe40001f64470 */
[----:B------:R-:W-:Y:S02]  /*8ef0*/  SHF.L.U32 R11, R14, 0x10, RZ ;  /* 0x000000100e0b7819 */ /* 0x000fe400000006ff */
[----:B------:R-:W-:Y:S01]  /*8f00*/  SHF.L.U32 R10, R10, 0x10, RZ ;  /* 0x000000100a0a7819 */ /* 0x000fe200000006ff */
        /* <DEDUP_REMOVED lines=19> */
.L_x_133:
[----:B------:R-:W-:Y:S04]  /*9040*/  BSSY B0, `(.L_x_134) ;  /* 0x0000014000007945 */ /* 0x000fe80003800000 */
[----:B------:R-:W-:Y:S05]  /*9050*/  @P3 BRA `(.L_x_135) ;  /* 0x0000000000483947 */ /* 0x000fea0003800000 */
[--C-:B------:R-:W-:Y:S01]  /*9060*/  FFMA.FTZ R12, R21, UR11, R20.reuse ;  /* 0x0000000b150c7c23 */ /* 0x100fe20008010014 */
[----:B------:R-:W-:Y:S01]  /*9070*/  FFMA.FTZ R13, R22, UR11, R20 ;  /* 0x0000000b160d7c23 */ /* 0x000fe20008010014 */
[----:B------:R-:W-:Y:S02]  /*9080*/  ULDC.64 UR20, c[0x0][0x288] ;  /* 0x0000a20000147ab9 */ /* 0x000fe40000000a00 */
[----:B------:R-:W-:Y:S01]  /*9090*/  FFMA.FTZ R9, R11, R48, -R12 ;  /* 0x000000300b097223 */ /* 0x000fe2000001080c */
[----:B------:R-:W-:Y:S01]  /*90a0*/  FFMA.FTZ R14, R10, R49, -R13 ;  /* 0x000000310a0e7223 */ /* 0x000fe2000001080d */
[----:B------:R-:W-:Y:S01]  /*90b0*/  MOV R10, R88 ;  /* 0x00000058000a7202 */ /* 0x000fe20000000f00 */
[----:B------:R-:W-:Y:S01]  /*90c0*/  IMAD R15, R23, UR20, RZ ;  /* 0x00000014170f7c24 */ /* 0x000fe2000f8e02ff */
[----:B------:R-:W-:Y:S01]  /*90d0*/  MOV R11, R91 ;  /* 0x0000005b000b7202 */ /* 0x000fe20000000f00 */
[----:B------:R-:W-:Y:S02]  /*90e0*/  FMUL.FTZ R9, R9, UR18 ;  /* 0x0000001209097c20 */ /* 0x000fe40008410000 */
[----:B------:R-:W-:-:S02]  /*90f0*/  IMAD R15, R6, UR21, R15 ;  /* 0x00000015060f7c24 */ /* 0x000fc4000f8e020f */
[----:B------:R-:W-:Y:S01]  /*9100*/  IMAD.WIDE.U32 R12, R6, UR20, R10 ;  /* 0x00000014060c7c25 */ /* 0x000fe2000f8e000a */
[----:B------:R-:W-:-:S03]  /*9110*/  ULDC.64 UR20, c[0x0][0x210] ;  /* 0x0000840000147ab9 */ /* 0x000fc60000000a00 */
[----:B------:R-:W-:Y:S01]  /*9120*/  FMUL.FTZ R6, R14, UR18 ;  /* 0x000000120e067c20 */ /* 0x000fe20008410000 */
[----:B------:R-:W-:Y:S02]  /*9130*/  LEA R10, P3, R12, UR20, 0x1 ;  /* 0x000000140c0a7c11 */ /* 0x000fe4000f8608ff */
[----:B------:R-:W-:Y:S02]  /*9140*/  IADD3 R15, R13, R15, RZ ;  /* 0x0000000f0d0f7210 */ /* 0x000fe40007ffe0ff */
[----:B------:R-:W-:Y:S02]  /*9150*/  F2FP.BF16.F32.PACK_AB R9, R6, R9 ;  /* 0x000000090609723e */ /* 0x000fe400000010ff */
[----:B------:R-:W-:-:S05]  /*9160*/  LEA.HI.X R11, R12, UR21, R15, 0x1, P3 ;  /* 0x000000150c0b7c11 */ /* 0x000fca00098f0c0f */
[----:B------:R0:W-:Y:S02]  /*9170*/  STG.E desc[UR14][R10.64], R9 ;  /* 0x000000090a007986 */ /* 0x0001e4000c10190e */
.L_x_135:
[----:B------:R-:W-:Y:S05]  /*9180*/  BSYNC B0 ;  /* 0x0000000000007941 */ /* 0x000fea0003800000 */
.L_x_134:
[C---:B------:R-:W-:Y:S02]  /*9190*/  PRMT R6, R52.reuse, 0x7632, R6 ;  /* 0x0000763234067816 */ /* 0x040fe40000000006 */
[----:B------:R-:W-:Y:S02]  /*91a0*/  SHF.L.U32 R52, R52, 0x10, RZ ;  /* 0x0000001034347819 */ /* 0x000fe400000006ff */
[----:B------:R-:W-:Y:S02]  /*91b0*/  SHF.L.U32 R6, R6, 0x10, RZ ;  /* 0x0000001006067819 */ /* 0x000fe400000006ff */
[C---:B0-----:R-:W-:Y:S01]  /*91c0*/  PRMT R10, R53.reuse, 0x7632, R10 ;  /* 0x00007632350a7816 */ /* 0x041fe2000000000a */
[----:B------:R-:W-:Y:S01]  /*91d0*/  FADD.FTZ R52, R52, -UR13 ;  /* 0x8000000d34347e21 */ /* 0x000fe20008010000 */
[----:B------:R-:W-:Y:S01]  /*91e0*/  PRMT R18, R86, 0x7632, R18 ;  /* 0x0000763256127816 */ /* 0x000fe20000000012 */
[----:B------:R-:W-:Y:S01]  /*91f0*/  FADD.FTZ R6, R6, -UR13 ;  /* 0x8000000d06067e21 */ /* 0x000fe20008010000 */
[----:B------:R-:W-:Y:S01]  /*9200*/  SHF.L.U32 R53, R53, 0x10, RZ ;  /* 0x0000001035357819 */ /* 0x000fe200000006ff */
[----:B------:R-:W-:Y:S01]  /*9210*/  FMUL.FTZ R19, R52, UR18 ;  /* 0x0000001234137c20 */ /* 0x000fe20008410000 */
[----:B------:R-:W-:Y:S01]  /*9220*/  ISETP.GT.U32.OR P0, PT, R79, 0x27f, P0 ;  /* 0x0000027f4f00780c */ /* 0x000fe20000704470 */
[----:B------:R-:W-:Y:S01]  /*9230*/  FMUL.FTZ R22, R6, UR18 ;  /* 0x0000001206167c20 */ /* 0x000fe20008410000 */
[----:B------:R-:W-:-:S02]  /*9240*/  SHF.L.U32 R86, R86, 0x10, RZ ;  /* 0x0000001056567819 */ /* 0x000fc400000006ff */
        /* <DEDUP_REMOVED lines=21> */
.L_x_136:
        /* <DEDUP_REMOVED lines=10> */
[----:B------:R-:W-:Y:S02]  /*9440*/  FMUL.FTZ R10, R10, UR18 ;  /* 0x000000120a0a7c20 */ /* 0x000fe40008410000 */
[----:B------:R-:W-:Y:S01]  /*9450*/  FMUL.FTZ R11, R6, UR18 ;  /* 0x00000012060b7c20 */ /* 0x000fe20008410000 */
[----:B------:R-:W-:-:S04]  /*9460*/  IMAD.WIDE.U32 R8, R7, UR20, R8 ;  /* 0x0000001407087c25 */ /* 0x000fc8000f8e0008 */
[----:B------:R-:W-:Y:S01]  /*9470*/  IMAD R7, R7, UR21, R12 ;  /* 0x0000001507077c24 */ /* 0x000fe2000f8e020c */
[----:B------:R-:W-:Y:S02]  /*9480*/  ULDC.64 UR20, c[0x0][0x210] ;  /* 0x0000840000147ab9 */ /* 0x000fe40000000a00 */
[----:B------:R-:W-:Y:S02]  /*9490*/  LEA R6, P0, R8, UR20, 0x1 ;  /* 0x0000001408067c11 */ /* 0x000fe4000f8008ff */
[----:B------:R-:W-:Y:S02]  /*94a0*/  IADD3 R7, R9, R7, RZ ;  /* 0x0000000709077210 */ /* 0x000fe40007ffe0ff */
[----:B------:R-:W-:Y:S02]  /*94b0*/  F2FP.BF16.F32.PACK_AB R9, R10, R11 ;  /* 0x0000000b0a09723e */ /* 0x000fe400000010ff */
[----:B------:R-:W-:-:S05]  /*94c0*/  LEA.HI.X R7, R8, UR21, R7, 0x1, P0 ;  /* 0x0000001508077c11 */ /* 0x000fca00080f0c07 */
[----:B------:R0:W-:Y:S02]  /*94d0*/  STG.E desc[UR14][R6.64], R9 ;  /* 0x0000000906007986 */ /* 0x0001e4000c10190e */
.L_x_138:
[----:B------:R-:W-:Y:S05]  /*94e0*/  BSYNC B0 ;  /* 0x0000000000007941 */ /* 0x000fea0003800000 */
.L_x_137:
[----:B0-----:R-:W-:Y:S01]  /*94f0*/  PRMT R6, R85, 0x7632, R6 ;  /* 0x0000763255067816 */ /* 0x001fe20000000006 */
[----:B------:R-:W-:Y:S01]  /*9500*/  FADD.FTZ R86, R86, -UR13 ;  /* 0x8000000d56567e21 */ /* 0x000fe20008010000 */
[----:B------:R-:W-:Y:S01]  /*9510*/  FADD.FTZ R18, R18, -UR13 ;  /* 0x8000000d12127e21 */ /* 0x000fe20008010000 */
[----:B------:R-:W-:Y:S02]  /*9520*/  ISETP.GT.U32.OR P2, PT, R79, 0x27f, P2 ;  /* 0x0000027f4f00780c */ /* 0x000fe40001744470 */
[----:B------:R-:W-:Y:S01]  /*9530*/  SHF.L.U32 R85, R85, 0x10, RZ ;  /* 0x0000001055557819 */ /* 0x000fe200000006ff */
[----:B------:R-:W-:Y:S01]  /*9540*/  FMUL.FTZ R15, R86, UR18 ;  /* 0x00000012560f7c20 */ /* 0x000fe20008410000 */
[----:B------:R-:W-:Y:S01]  /*9550*/  SHF.L.U32 R6, R6, 0x10, RZ ;  /* 0x0000001006067819 */ /* 0x000fe200000006ff */
[----:B------:R-:W-:Y:S01]  /*9560*/  FMUL.FTZ R18, R18, UR18 ;  /* 0x0000001212127c20 */ /* 0x000fe20008410000 */
[----:B------:R-:W-:Y:S07]  /*9570*/  @!P5 BRA `(.L_x_139) ;  /* 0x000000000048d947 */ /* 0x000fee0003800000 */
        /* <DEDUP_REMOVED lines=18> */
.L_x_139:
[----:B------:R-:W-:Y:S04]  /*96a0*/  BSSY B0, `(.L_x_140) ;  /* 0x0000013000007945 */ /* 0x000fe80003800000 */
[----:B------:R-:W-:Y:S05]  /*96b0*/  @P2 BRA `(.L_x_141) ;  /* 0x0000000000442947 */ /* 0x000fea0003800000 */
[----:B------:R-:W-:Y:S01]  /*96c0*/  ULDC.64 UR12, c[0x0][0x288] ;  /* 0x0000a200000c7ab9 */ /* 0x000fe20000000a00 */
[----:B------:R-:W-:Y:S01]  /*96d0*/  MOV R89, R91 ;  /* 0x0000005b00597202 */ /* 0x000fe20000000f00 */
[--C-:B------:R-:W-:Y:S01]  /*96e0*/  FFMA.FTZ R8, R15, UR11, R20.reuse ;  /* 0x0000000b0f087c23 */ /* 0x100fe20008010014 */
[----:B------:R-:W-:Y:S01]  /*96f0*/  FFMA.FTZ R7, R18, UR11, R20 ;  /* 0x0000000b12077c23 */ /* 0x000fe20008010014 */
[----:B------:R-:W-:Y:S02]  /*9700*/  IMAD R9, R2, UR12, RZ ;  /* 0x0000000c02097c24 */ /* 0x000fe4000f8e02ff */
[----:B------:R-:W-:Y:S01]  /*9710*/  FFMA.FTZ R8, R85, R48, -R8 ;  /* 0x0000003055087223 */ /* 0x000fe20000010808 */
[----:B------:R-:W-:Y:S01]  /*9720*/  FFMA.FTZ R7, R6, R49, -R7 ;  /* 0x0000003106077223 */ /* 0x000fe20000010807 */
[----:B------:R-:W-:-:S04]  /*9730*/  IMAD.WIDE.U32 R88, R0, UR12, R88 ;  /* 0x0000000c00587c25 */ /* 0x000fc8000f8e0058 */
        /* <DEDUP_REMOVED lines=9> */
.L_x_141:
[----:B------:R-:W-:Y:S05]  /*97d0*/  BSYNC B0 ;  /* 0x0000000000007941 */ /* 0x000fea0003800000 */
.L_x_140:
[----:B------:R-:W-:Y:S01]  /*97e0*/  ULDC UR11, c[0x0][0x10] ;  /* 0x00000400000b7ab9 */ /* 0x000fe20000000800 */
[----:B------:R-:W-:Y:S02]  /*97f0*/  UIADD3 UR4, UR4, 0x1, URZ ;  /* 0x0000000104047890 */ /* 0x000fe4000fffe03f */
[----:B------:R-:W-:-:S04]  /*9800*/  UIADD3 UR6, UR11, UR6, URZ ;  /* 0x000000060b067290 */ /* 0x000fc8000fffe03f */
[----:B------:R-:W-:-:S06]  /*9810*/  UISETP.GE.AND UP0, UPT, UR6, UR5, UPT ;  /* 0x000000050600728c */ /* 0x000fcc000bf06270 */
[----:B------:R-:W-:-:S13]  /*9820*/  PLOP3.LUT P0, PT, PT, PT, UP0, 0x80, 0x0 ;  /* 0x000000000000781c */ /* 0x000fda0003f0f008 */
[----:B------:R-:W-:Y:S05]  /*9830*/  @!P0 BRA `(.L_x_142) ;  /* 0xffffff6800b88947 */ /* 0x000fea000383ffff */
.L_x_59:
[----:B------:R-:W1:Y:S01]  /*9840*/  LDC R4, c[0x0][0xc] ;  /* 0x00000300ff047b82 */ /* 0x000e620000000800 */
[----:B------:R-:W-:Y:S01]  /*9850*/  ISETP.NE.AND P1, PT, R79, RZ, PT ;  /* 0x000000ff4f00720c */ /* 0x000fe20003f25270 */
[----:B------:R-:W-:Y:S06]  /*9860*/  BSSY B0, `(.L_x_143) ;  /* 0x0000011000007945 */ /* 0x000fec0003800000 */
[----:B0-----:R-:W0:Y:S08]  /*9870*/  LDC R7, c[0x0][0x10] ;  /* 0x00000400ff077b82 */ /* 0x001e300000000800 */
[----:B------:R-:W2:Y:S01]  /*9880*/  LDC.64 R2, c[0x0][0x258] ;  /* 0x00009600ff027b82 */ /* 0x000ea20000000a00 */
[----:B-1----:R-:W-:-:S02]  /*9890*/  ISETP.NE.AND P0, PT, R4, 0x1, PT ;  /* 0x000000010400780c */ /* 0x002fc40003f05270 */
[----:B0-----:R-:W-:-:S04]  /*98a0*/  SHF.L.U32 R0, R7, 0x1, RZ ;  /* 0x0000000107007819 */ /* 0x001fc800000006ff */
        /* <DEDUP_REMOVED lines=12> */
.L_x_144:
[----:B------:R-:W-:Y:S05]  /*9970*/  BSYNC B0 ;  /* 0x0000000000007941 */ /* 0x000fea0003800000 */
.L_x_143:
        /* <DEDUP_REMOVED lines=11> */
.L_x_146:
[----:B------:R-:W2:Y:S04]  /*9a30*/  LDG.E.STRONG.GPU R5, desc[UR14][R2.64] ;  /* 0x0000000e02057981 */ /* 0x000ea8000c1ef900 */
[----:B--2---:R-:W-:Y:S01]  /*9a40*/  CCTL.IVALL ;  /* 0x00000000ff00798f */ /* 0x004fe20002000000 */
[----:B------:R-:W-:Y:S05]  /*9a50*/  YIELD ;  /* 0x0000000000007946 */ /* 0x000fea0003800000 */
[----:B------:R-:W-:-:S13]  /*9a60*/  ISETP.NE.AND P0, PT, R5, R0, PT ;  /* 0x000000000500720c */ /* 0x000fda0003f05270 */
[----:B------:R-:W-:Y:S05]  /*9a70*/  @P0 BRA `(.L_x_146) ;  /* 0xfffffffc00ec0947 */ /* 0x000fea000383ffff */
.L_x_145:
        /* <DEDUP_REMOVED lines=24> */
.L_x_147:
        /* <DEDUP_REMOVED lines=23> */
.L_x_148:
        /* <DEDUP_REMOVED lines=9> */
.L_x_5571:


//--------------------- .text._Z35group_norm_nhwc_bwd_one_pass_kernelI11Bf16IOFp32WLi256ELi160ELi640EEv26Group_norm_nhwc_bwd_params --------------------------
	.section	.text._Z35group_norm_nhwc_bwd_one_pass_kernelI11Bf16IOFp32WLi256ELi160ELi640EEv26Group_norm_nhwc_bwd_params,"ax",@progbits
	.align	128
        .global         _Z35group_norm_nhwc_bwd_one_pass_kernelI11Bf16IOFp32WLi256ELi160ELi640EEv26Group_norm_nhwc_bwd_params
        .type           _Z35group_norm_nhwc_bwd_one_pass_kernelI11Bf16IOFp32WLi256ELi160ELi640EEv26Group_norm_nhwc_bwd_params,@function
        .size           _Z35group_norm_nhwc_bwd_one_pass_kernelI11Bf16IOFp32WLi256ELi160ELi640EEv26Group_norm_nhwc_bwd_params,(.L_x_5572 - _Z35group_norm_nhwc_bwd_one_pass_kernelI11Bf16IOFp32WLi256ELi160ELi640EEv26Group_norm_nhwc_bwd_params)
        .other          _Z35group_norm_nhwc_bwd_one_pass_kernelI11Bf16IOFp32WLi256ELi160ELi640EEv26Group_norm_nhwc_bwd_params,@"STO_CUDA_ENTRY STV_DEFAULT"
_Z35group_norm_nhwc_bwd_one_pass_kernelI11Bf16IOFp32WLi256ELi160ELi640EEv26Group_norm_nhwc_bwd_params:
.text._Z35group_norm_nhwc_bwd_one_pass_kernelI11Bf16IOFp32WLi256ELi160ELi640EEv26Group_norm_nhwc_bwd_params:
[----:B------:R-:W0:Y:S08]  /*0000*/  LDC R1, c[0x0][0x28] ;  /* 0x00000a00ff017b82 */ /* 0x000e300000000800 */
[----:B------:R-:W1:Y:S01]  /*0010*/  S2UR UR9, SR_CTAID.Y ;  /* 0x00000000000979c3 */ /* 0x000e620000002600 */
[----:B------:R-:W-:Y:S01]  /*0020*/  ULDC UR8, c[0x0][0x2a0] ;  /* 0x0000a80000087ab9 */ /* 0x000fe20000000800 */
[----:B------:R-:W-:Y:S01]  /*0030*/  ULDC UR4, c[0x0][0x270] ;  /* 0x00009c0000047ab9 */ /* 0x000fe20000000800 */
[----:B------:R-:W2:Y:S01]  /*0040*/  S2R R0, SR_TID.X ;  /* 0x0000000000007919 */ /* 0x000ea20000002100 */
[----:B------:R-:W-:Y:S01]  /*0050*/  UIMAD UR8, UR8, UR4, URZ ;  /* 0x00000004080872a4 */ /* 0x000fe2000f8e023f */
[----:B0-----:R-:W-:Y:S01]  /*0060*/  IADD3 R1, R1, -0x78, RZ ;  /* 0xffffff8801017810 */ /* 0x001fe20007ffe0ff */
[----:B------:R-:W-:-:S02]  /*0070*/  ULDC.64 UR22, c[0x0][0x208] ;  /* 0x0000820000167ab9 */ /* 0x000fc40000000a00 */
[----:B-1----:R-:W-:-:S06]  /*0080*/  UISETP.GE.AND UP0, UPT, UR9, UR8, UPT ;  /* 0x000000080900728c */ /* 0x002fcc000bf06270 */
[----:B------:R-:W-:-:S13]  /*0090*/  PLOP3.LUT P0, PT, PT, PT, UP0, 0x80, 0x0 ;  /* 0x000000000000781c */ /* 0x000fda0003f0f008 */
[----:B--2---:R-:W-:Y:S05]  /*00a0*/  @P0 BRA `(.L_x_149) ;  /* 0x0000011c00e00947 */ /* 0x004fea0003800000 */
[----:B------:R-:W0:Y:S01]  /*00b0*/  S2UR UR24, SR_CTAID.X ;  /* 0x00000000001879c3 */ /* 0x000e220000002500 */
[----:B------:R-:W-:Y:S01]  /*00c0*/  IMAD.WIDE.U32 R2, R0, -0x33333333, RZ ;  /* 0xcccccccd00027825 */ /* 0x000fe200078e00ff */
[----:B------:R-:W-:Y:S01]  /*00d0*/  UMOV UR6, 0x400 ;  /* 0x0000040000067882 */ /* 0x000fe20000000000 */
[----:B------:R-:W-:Y:S01]  /*00e0*/  ULDC.64 UR14, c[0x0][0x290] ;  /* 0x0000a400000e7ab9 */ /* 0x000fe20000000a00 */
[----:B------:R-:W-:Y:S01]  /*00f0*/  ULDC.64 UR10, c[0x0][0x288] ;  /* 0x0000a200000a7ab9 */ /* 0x000fe20000000a00 */
[----:B------:R-:W-:Y:S01]  /*0100*/  ULDC.U8 UR25, c[0x0][0x2a4] ;  /* 0x0000a90000197ab9 */ /* 0x000fe20000000000 */
[----:B------:R-:W-:Y:S01]  /*0110*/  SHF.R.U32.HI R5, RZ, 0x6, R3 ;  /* 0x00000006ff057819 */ /* 0x000fe20000011603 */
[----:B------:R-:W-:Y:S01]  /*0120*/  UIMAD.WIDE.U32 UR4, UR10, 0x3, URZ ;  /* 0x000000030a0478a5 */ /* 0x000fe2000f8e003f */
[----:B------:R-:W0:Y:S01]  /*0130*/  LDC R4, c[0x0][0x2ac] ;  /* 0x0000ab00ff047b82 */ /* 0x000e220000000800 */
[----:B------:R-:W-:Y:S02]  /*0140*/  UIMAD UR13, UR11, 0x3, URZ ;  /* 0x000000030b0d78a4 */ /* 0x000fe4000f8e023f */
[----:B------:R-:W-:Y:S01]  /*0150*/  IMAD R3, R5, -0x50, R0 ;  /* 0xffffffb005037824 */ /* 0x000fe200078e0200 */
[----:B------:R-:W-:-:S02]  /*0160*/  ULEA.HI UR10, UP0, UR11, UR10, URZ, 0x1 ;  /* 0x0000000a0b0a7291 */ /* 0x000fc4000f81083f */
[----:B------:R-:W-:Y:S02]  /*0170*/  UIADD3 UR13, UR5, UR13, URZ ;  /* 0x0000000d050d7290 */ /* 0x000fe4000fffe03f */
[----:B------:R-:W1:Y:S01]  /*0180*/  S2UR UR7, SR_CgaCtaId ;  /* 0x00000000000779c3 */ /* 0x000e620000008800 */
[----:B------:R-:W-:Y:S02]  /*0190*/  UIADD3.X UR12, URZ, UR11, URZ, UP0, !UPT ;  /* 0x0000000b3f0c7290 */ /* 0x000fe400087fe43f */
[----:B------:R-:W-:Y:S02]  /*01a0*/  ULEA.HI UR11, UP0, UR13, UR4, URZ, 0x1 ;  /* 0x000000040d0b7291 */ /* 0x000fe4000f81083f */
[----:B------:R-:W-:Y:S02]  /*01b0*/  USHF.R.S64 UR10, UR10, 0x1, UR12 ;  /* 0x000000010a0a7899 */ /* 0x000fe4000800100c */
[----:B------:R-:W-:Y:S02]  /*01c0*/  UIADD3.X UR13, URZ, UR13, URZ, UP0, !UPT ;  /* 0x0000000d3f0d7290 */ /* 0x000fe400087fe43f */
[----:B------:R-:W-:-:S02]  /*01d0*/  USHF.R.S32.HI UR12, URZ, 0x1, UR12 ;  /* 0x000000013f0c7899 */ /* 0x000fc4000801140c */
[----:B------:R-:W-:Y:S02]  /*01e0*/  USHF.R.S64 UR11, UR11, 0x1, UR13 ;  /* 0x000000010b0b7899 */ /* 0x000fe4000800100d */
[----:B------:R-:W-:Y:S02]  /*01f0*/  USHF.R.S32.HI UR13, URZ, 0x1, UR13 ;  /* 0x000000013f0d7899 */ /* 0x000fe4000801140d */
[----:B------:R-:W-:Y:S01]  /*0200*/  USHF.L.U64.HI UR12, UR10, 0x2, UR12 ;  /* 0x000000020a0c7899 */ /* 0x000fe2000801020c */
[----:B0-----:R-:W-:Y:S01]  /*0210*/  IMAD R2, R4, UR24, R5 ;  /* 0x0000001804027c24 */ /* 0x001fe2000f8e0205 */
[----:B------:R-:W-:Y:S01]  /*0220*/  SHF.R.S32.HI R5, RZ, 0x1f, R0 ;  /* 0x0000001fff057819 */ /* 0x000fe20000011400 */
[----:B------:R-:W-:Y:S01]  /*0230*/  USHF.L.U64.HI UR13, UR11, 0x2, UR13 ;  /* 0x000000020b0d7899 */ /* 0x000fe2000801020d */
[----:B------:R-:W-:Y:S02]  /*0240*/  UMOV UR4, URZ ;  /* 0x0000003f00047c82 */ /* 0x000fe40008000000 */
[----:B------:R-:W-:-:S02]  /*0250*/  LEA.HI R5, R5, R0, RZ, 0x5 ;  /* 0x0000000005057211 */ /* 0x000fc400078f28ff */
[----:B------:R-:W-:Y:S01]  /*0260*/  ISETP.GE.U32.AND P1, PT, R2, UR14, PT ;  /* 0x0000000e02007c0c */ /* 0x000fe2000bf26070 */
[----:B-1----:R-:W-:Y:S01]  /*0270*/  ULEA UR6, UR7, UR6, 0x18 ;  /* 0x0000000607067291 */ /* 0x002fe2000f8ec03f */
[----:B------:R-:W-:Y:S02]  /*0280*/  SHF.R.S32.HI R6, RZ, 0x1f, R2 ;  /* 0x0000001fff067819 */ /* 0x000fe40000011402 */
[----:B------:R-:W-:Y:S02]  /*0290*/  SHF.R.S32.HI R5, RZ, 0x5, R5 ;  /* 0x00000005ff057819 */ /* 0x000fe40000011405 */
[----:B------:R-:W-:Y:S02]  /*02a0*/  ISETP.GE.AND.EX P1, PT, R6, UR15, PT, P1 ;  /* 0x0000000f06007c0c */ /* 0x000fe4000bf26310 */
[----:B------:R-:W-:Y:S02]  /*02b0*/  SHF.L.U32 R6, R3, 0x1, RZ ;  /* 0x0000000103067819 */ /* 0x000fe400000006ff */
[----:B------:R-:W-:-:S02]  /*02c0*/  LEA R4, R5, UR6, 0x3 ;  /* 0x0000000605047c11 */ /* 0x000fc4000f8e18ff */
[C---:B------:R-:W-:Y:S01]  /*02d0*/  IADD3 R3, R2.reuse, 0x8, RZ ;  /* 0x0000000802037810 */ /* 0x040fe20007ffe0ff */
[----:B------:R-:W-:Y:S01]  /*02e0*/  STL [R1+0x5c], R6 ;  /* 0x00005c0601007387 */ /* 0x000fe20000100800 */
[C---:B------:R-:W-:Y:S02]  /*02f0*/  IADD3 R3, R2.reuse, 0x20, RZ ;  /* 0x0000002002037810 */ /* 0x040fe40007ffe0ff */
[C---:B------:R-:W-:Y:S01]  /*0300*/  IADD3 R3, R2.reuse, 0x38, RZ ;  /* 0x0000003802037810 */ /* 0x040fe20007ffe0ff */
[----:B------:R0:W-:Y:S01]  /*0310*/  STL [R1+0x60], R4 ;  /* 0x0000600401007387 */ /* 0x0001e20000100800 */
[C---:B------:R-:W-:Y:S02]  /*0320*/  IADD3 R5, R2.reuse, 0x10, RZ ;  /* 0x0000001002057810 */ /* 0x040fe40007ffe0ff */
[C---:B------:R-:W-:Y:S02]  /*0330*/  IADD3 R3, R2.reuse, 0x50, RZ ;  /* 0x0000005002037810 */ /* 0x040fe40007ffe0ff */
[----:B------:R-:W-:-:S02]  /*0340*/  IADD3 R5, R2, 0x28, RZ ;  /* 0x0000002802057810 */ /* 0x000fc40007ffe0ff */
[C---:B------:R-:W-:Y:S02]  /*0350*/  IADD3 R3, R2.reuse, 0xa8, RZ ;  /* 0x000000a802037810 */ /* 0x040fe40007ffe0ff */
[C---:B------:R-:W-:Y:S02]  /*0360*/  IADD3 R5, R2.reuse, 0x40, RZ ;  /* 0x0000004002057810 */ /* 0x040fe40007ffe0ff */
[C---:B0-----:R-:W-:Y:S02]  /*0370*/  IADD3 R4, R2.reuse, 0x18, RZ ;  /* 0x0000001802047810 */ /* 0x041fe40007ffe0ff */
[C---:B------:R-:W-:Y:S02]  /*0380*/  IADD3 R4, R2.reuse, 0x30, RZ ;  /* 0x0000003002047810 */ /* 0x040fe40007ffe0ff */
[C---:B------:R-:W-:Y:S02]  /*0390*/  IADD3 R4, R2.reuse, 0x48, RZ ;  /* 0x0000004802047810 */ /* 0x040fe40007ffe0ff */
[----:B------:R-:W-:-:S02]  /*03a0*/  IADD3 R4, R2, 0x60, RZ ;  /* 0x0000006002047810 */ /* 0x000fc40007ffe0ff */
[C---:B------:R-:W-:Y:S02]  /*03b0*/  IADD3 R4, R2.reuse, 0xb8, RZ ;  /* 0x000000b802047810 */ /* 0x040fe40007ffe0ff */
[C---:B------:R-:W-:Y:S02]  /*03c0*/  IADD3 R3, R2.reuse, 0xc0, RZ ;  /* 0x000000c002037810 */ /* 0x040fe40007ffe0ff */
[C---:B------:R-:W-:Y:S02]  /*03d0*/  IADD3 R5, R2.reuse, 0x58, RZ ;  /* 0x0000005802057810 */ /* 0x040fe40007ffe0ff */
[C---:B------:R-:W-:Y:S02]  /*03e0*/  IADD3 R4, R2.reuse, 0xc8, RZ ;  /* 0x000000c802047810 */ /* 0x040fe40007ffe0ff */
[C---:B------:R-:W-:Y:S02]  /*03f0*/  IADD3 R3, R2.reuse, 0xd0, RZ ;  /* 0x000000d002037810 */ /* 0x040fe40007ffe0ff */
[----:B------:R-:W-:-:S02]  /*0400*/  IADD3 R5, R2, 0xb0, RZ ;  /* 0x000000b002057810 */ /* 0x000fc40007ffe0ff */
[C---:B------:R-:W-:Y:S02]  /*0410*/  IADD3 R4, R2.reuse, 0xd8, RZ ;  /* 0x000000d802047810 */ /* 0x040fe40007ffe0ff */
[----:B------:R-:W-:Y:S02]  /*0420*/  IADD3 R3, R2, 0xe0, RZ ;  /* 0x000000e002037810 */ /* 0x000fe40007ffe0ff */
[----:B------:R-:W-:Y:S02]  /*0430*/  ISETP.LT.U32.AND P1, PT, R0, 0x280, !P1 ;  /* 0x000002800000780c */ /* 0x000fe40004f21070 */
[C---:B------:R-:W-:Y:S02]  /*0440*/  IADD3 R5, R2.reuse, 0xe8, RZ ;  /* 0x000000e802057810 */ /* 0x040fe40007ffe0ff */
[C---:B------:R-:W-:Y:S02]  /*0450*/  IADD3 R4, R2.reuse, 0xf0, RZ ;  /* 0x000000f002047810 */ /* 0x040fe40007ffe0ff */
[----:B------:R-:W-:-:S07]  /*0460*/  IADD3 R3, R2, 0xf8, RZ ;  /* 0x000000f802037810 */ /* 0x000fce0007ffe0ff */
.L_x_296:
[----:B------:R-:W2:Y:S01]  /*0470*/  LDL R88, [R1+0x5c] ;  /* 0x00005c0001587983 */ /* 0x000ea20000100800 */
[----:B------:R-:W-:Y:S01]  /*0480*/  ULDC UR15, c[0x0][0x2a0] ;  /* 0x0000a800000f7ab9 */ /* 0x000fe20000000800 */
[----:B01----:R-:W-:Y:S01]  /*0490*/  IABS R5, UR9 ;  /* 0x0000000900057c13 */ /* 0x003fe20008000000 */
[----:B------:R-:W-:Y:S01]  /*04a0*/  UMOV UR6, URZ ;  /* 0x0000003f00067c82 */ /* 0x000fe20008000000 */
[----:B------:R-:W-:Y:S01]  /*04b0*/  MOV R3, UR15 ;  /* 0x0000000f00037c02 */ /* 0x000fe20008000f00 */
[----:B------:R-:W-:Y:S01]  /*04c0*/  UISETP.GE.AND UP1, UPT, UR9, URZ, UPT ;  /* 0x0000003f0900728c */ /* 0x000fe2000bf26270 */
[----:B------:R-:W-:Y:S01]  /*04d0*/  R2UR UR14, R5 ;  /* 0x00000000050e72ca */ /* 0x000fe200000e0000 */
[----:B------:R-:W-:Y:S01]  /*04e0*/  UISETP.NE.AND UP0, UPT, UR15, URZ, UPT ;  /* 0x0000003f0f00728c */ /* 0x000fe2000bf05270 */
[----:B------:R-:W-:Y:S01]  /*04f0*/  IABS R3, R3 ;  /* 0x0000000300037213 */ /* 0x000fe20000000000 */
[----:B------:R-:W-:Y:S01]  /*0500*/  ULDC.64 UR18, c[0x0][0x290] ;  /* 0x0000a40000127ab9 */ /* 0x000fe20000000a00 */
[----:B------:R-:W-:Y:S01]  /*0510*/  IADD3 R22, R2, 0x60, RZ ;  /* 0x0000006002167810 */ /* 0x000fe20007ffe0ff */
[----:B------:R-:W0:Y:S01]  /*0520*/  @P1 LDC.64 R10, c[0x0][0x288] ;  /* 0x0000a200ff0a1b82 */ /* 0x000e220000000a00 */
[----:B------:R-:W-:-:S02]  /*0530*/  R2UR UR16, R3 ;  /* 0x00000000031072ca */ /* 0x000fc400000e0000 */
[----:B------:R-:W-:Y:S02]  /*0540*/  CS2R R50, SRZ ;  /* 0x0000000000327805 */ /* 0x000fe4000001ff00 */
[----:B------:R-:W-:Y:S02]  /*0550*/  SHF.R.S32.HI R9, RZ, 0x1f, R22 ;  /* 0x0000001fff097819 */ /* 0x000fe40000011416 */
[----:B------:R-:W-:Y:S02]  /*0560*/  ISETP.GE.U32.AND P3, PT, R22, UR18, PT ;  /* 0x0000001216007c0c */ /* 0x000fe4000bf66070 */
[----:B------:R-:W-:Y:S01]  /*0570*/  IADD3 R26, R2, 0xa8, RZ ;  /* 0x000000a8021a7810 */ /* 0x000fe20007ffe0ff */
[----:B------:R-:W1:Y:S01]  /*0580*/  @P1 LDC.64 R16, c[0x0][0x230] ;  /* 0x00008c00ff101b82 */ /* 0x000e620000000a00 */
[----:B------:R-:W-:Y:S02]  /*0590*/  ISETP.GE.AND.EX P3, PT, R9, UR19, PT, P3 ;  /* 0x0000001309007c0c */ /* 0x000fe4000bf66330 */
[----:B------:R-:W-:-:S02]  /*05a0*/  SHF.R.S32.HI R6, RZ, 0x1f, R2 ;  /* 0x0000001fff067819 */ /* 0x000fc40000011402 */
[----:B------:R-:W-:Y:S01]  /*05b0*/  ISETP.GT.U32.OR P3, PT, R0, 0x27f, P3 ;  /* 0x0000027f0000780c */ /* 0x000fe20001f64470 */
[----:B------:R-:W3:Y:S01]  /*05c0*/  I2F.RP R3, UR16 ;  /* 0x0000001000037d06 */ /* 0x000ee20008209400 */
[----:B------:R-:W-:Y:S01]  /*05d0*/  IADD3 R29, R2, 0xb0, RZ ;  /* 0x000000b0021d7810 */ /* 0x000fe20007ffe0ff */
[----:B------:R-:W4:Y:S03]  /*05e0*/  @P1 LDC.64 R40, c[0x0][0x228] ;  /* 0x00008a00ff281b82 */ /* 0x000f260000000a00 */
[----:B------:R-:W-:Y:S02]  /*05f0*/  SHF.R.S32.HI R25, RZ, 0x1f, R29 ;  /* 0x0000001fff197819 */ /* 0x000fe4000001141d */
[----:B------:R-:W-:Y:S01]  /*0600*/  ISETP.GE.U32.AND P4, PT, R29, UR18, PT ;  /* 0x000000121d007c0c */ /* 0x000fe2000bf86070 */
[----:B0-----:R-:W-:-:S03]  /*0610*/  @P1 IMAD R6, R6, R10, RZ ;  /* 0x0000000a06061224 */ /* 0x001fc600078e02ff */
[----:B------:R-:W-:Y:S01]  /*0620*/  ISETP.GE.AND.EX P4, PT, R25, UR19, PT, P4 ;  /* 0x0000001319007c0c */ /* 0x000fe2000bf86340 */
[----:B------:R-:W0:Y:S01]  /*0630*/  @!P3 LDC.64 R12, c[0x0][0x230] ;  /* 0x00008c00ff0cbb82 */ /* 0x000e220000000a00 */
[----:B------:R-:W-:Y:S01]  /*0640*/  @P1 IMAD R11, R2, R11, R6 ;  /* 0x0000000b020b1224 */ /* 0x000fe200078e0206 */
[----:B---3--:R-:W3:Y:S01]  /*0650*/  MUFU.RCP R3, R3 ;  /* 0x0000000300037308 */ /* 0x008ee20000001000 */
[----:B------:R-:W-:Y:S02]  /*0660*/  ISETP.GT.U32.OR P4, PT, R0, 0x27f, P4 ;  /* 0x0000027f0000780c */ /* 0x000fe40002784470 */
[----:B---3--:R-:W-:-:S06]  /*0670*/  IADD3 R4, R3, 0xffffffe, RZ ;  /* 0x0ffffffe03047810 */ /* 0x008fcc0007ffe0ff */
[----:B------:R-:W3:Y:S02]  /*0680*/  F2I.FTZ.U32.TRUNC.NTZ R4, R4 ;  /* 0x0000000400047305 */ /* 0x000ee4000021f000 */
[----:B---3--:R-:W-:-:S13]  /*0690*/  R2UR UR7, R4 ;  /* 0x00000000040772ca */ /* 0x008fda00000e0000 */
[----:B------:R-:W-:-:S04]  /*06a0*/  UIADD3 UR5, URZ, -UR7, URZ ;  /* 0x800000073f057290 */ /* 0x000fc8000fffe03f */
[----:B------:R-:W-:-:S04]  /*06b0*/  UIMAD UR5, UR5, UR16, URZ ;  /* 0x00000010050572a4 */ /* 0x000fc8000f8e023f */
[----:B------:R-:W-:-:S04]  /*06c0*/  UIMAD.WIDE.U32 UR6, UR7, UR5, UR6 ;  /* 0x00000005070672a5 */ /* 0x000fc8000f8e0006 */
[----:B------:R-:W-:-:S04]  /*06d0*/  UIMAD.WIDE.U32 UR6, UR7, UR14, URZ ;  /* 0x0000000e070672a5 */ /* 0x000fc8000f8e003f */
[----:B------:R-:W-:-:S04]  /*06e0*/  UIADD3 UR5, -UR7, URZ, URZ ;  /* 0x0000003f07057290 */ /* 0x000fc8000fffe13f */
[----:B------:R-:W-:Y:S02]  /*06f0*/  UIMAD UR5, UR16, UR5, UR14 ;  /* 0x00000005100572a4 */ /* 0x000fe4000f8e020e */
[----:B------:R-:W-:Y:S02]  /*0700*/  ULOP3.LUT UR14, URZ, UR15, URZ, 0x33, !UPT ;  /* 0x0000000f3f0e7292 */ /* 0x000fe4000f8e333f */
[----:B------:R-:W-:Y:S02]  /*0710*/  UISETP.GT.U32.AND UP3, UPT, UR16, UR5, UPT ;  /* 0x000000051000728c */ /* 0x000fe4000bf64070 */
[----:B------:R-:W-:-:S09]  /*0720*/  ULOP3.LUT UR15, UR9, UR15, URZ, 0x3c, !UPT ;  /* 0x0000000f090f7292 */ /* 0x000fd2000f8e3c3f */
[----:B------:R-:W-:Y:S02]  /*0730*/  @!UP3 UIADD3 UR5, UR5, -UR16, URZ ;  /* 0x800000100505b290 */ /* 0x000fe4000fffe03f */
[----:B------:R-:W-:Y:S02]  /*0740*/  @!UP3 UIADD3 UR7, UR7, 0x1, URZ ;  /* 0x000000010707b890 */ /* 0x000fe4000fffe03f */
[----:B------:R-:W-:Y:S02]  /*0750*/  UIADD3 UR6, UR5, -UR16, URZ ;  /* 0x8000001005067290 */ /* 0x000fe4000fffe03f */
[----:B------:R-:W-:Y:S02]  /*0760*/  UISETP.GT.U32.AND UP4, UPT, UR16, UR5, UPT ;  /* 0x000000051000728c */ /* 0x000fe4000bf84070 */
[----:B------:R-:W-:Y:S02]  /*0770*/  UISETP.GE.U32.AND UP2, UPT, UR5, UR16, UPT ;  /* 0x000000100500728c */ /* 0x000fe4000bf46070 */
[----:B------:R-:W-:-:S02]  /*0780*/  USEL UR5, UR6, UR5, !UP4 ;  /* 0x0000000506057287 */ /* 0x000fc4000e000000 */
[----:B------:R-:W-:Y:S02]  /*0790*/  UISETP.GE.AND UP3, UPT, UR15, URZ, UPT ;  /* 0x0000003f0f00728c */ /* 0x000fe4000bf66270 */
[----:B------:R-:W-:-:S04]  /*07a0*/  @!UP1 UIADD3 UR5, -UR5, URZ, URZ ;  /* 0x0000003f05059290 */ /* 0x000fc8000fffe13f */
[----:B------:R-:W-:Y:S02]  /*07b0*/  USEL UR16, UR14, UR5, !UP0 ;  /* 0x000000050e107287 */ /* 0x000fe4000c000000 */
[----:B------:R-:W-:Y:S02]  /*07c0*/  @UP2 UIADD3 UR7, UR7, 0x1, URZ ;  /* 0x0000000107072890 */ /* 0x000fe4000fffe03f */
[----:B------:R-:W-:Y:S02]  /*07d0*/  UIMAD UR17, UR16, 0xa0, URZ ;  /* 0x000000a0101178a4 */ /* 0x000fe4000f8e023f */
[----:B------:R-:W-:-:S04]  /*07e0*/  @!UP3 UIADD3 UR7, -UR7, URZ, URZ ;  /* 0x0000003f0707b290 */ /* 0x000fc8000fffe13f */
[----:B------:R-:W-:Y:S01]  /*07f0*/  MOV R4, UR17 ;  /* 0x0000001100047c02 */ /* 0x000fe20008000f00 */
[----:B------:R-:W-:-:S03]  /*0800*/  USEL UR7, UR14, UR7, !UP0 ;  /* 0x000000070e077287 */ /* 0x000fc6000c000000 */
[----:B------:R-:W-:Y:S01]  /*0810*/  ULDC.64 UR14, c[0x0][0x298] ;  /* 0x0000a600000e7ab9 */ /* 0x000fe20000000a00 */
[----:B------:R-:W-:-:S04]  /*0820*/  USHF.R.S32.HI UR5, URZ, 0x1f, UR7 ;  /* 0x0000001f3f057899 */ /* 0x000fc80008011407 */
[----:B------:R-:W-:-:S04]  /*0830*/  UIMAD UR5, UR5, UR14, URZ ;  /* 0x0000000e050572a4 */ /* 0x000fc8000f8e023f */
[----:B------:R-:W-:Y:S01]  /*0840*/  UIMAD UR5, UR7, UR15, UR5 ;  /* 0x0000000f070572a4 */ /* 0x000fe2000f8e0205 */
[----:B------:R-:W-:-:S04]  /*0850*/  IADD3 R28, R2, 0xb8, RZ ;  /* 0x000000b8021c7810 */ /* 0x000fc80007ffe0ff */
[----:B------:R-:W-:Y:S01]  /*0860*/  SHF.R.S32.HI R27, RZ, 0x1f, R28 ;  /* 0x0000001fff1b7819 */ /* 0x000fe2000001141c */
[----:B------:R-:W-:Y:S01]  /*0870*/  HFMA2.MMA R36, -RZ, RZ, 0, 0 ;  /* 0x00000000ff247435 */ /* 0x000fe200000001ff */
[----:B------:R-:W-:Y:S02]  /*0880*/  CS2R R82, SRZ ;  /* 0x0000000000527805 */ /* 0x000fe4000001ff00 */
[----:B------:R-:W-:-:S04]  /*0890*/  IADD3 R32, R2, 0xc0, RZ ;  /* 0x000000c002207810 */ /* 0x000fc80007ffe0ff */
[----:B------:R-:W-:Y:S02]  /*08a0*/  SHF.R.S32.HI R31, RZ, 0x1f, R32 ;  /* 0x0000001fff1f7819 */ /* 0x000fe40000011420 */
[C---:B------:R-:W-:Y:S02]  /*08b0*/  IADD3 R33, R2.reuse, 0xc8, RZ ;  /* 0x000000c802217810 */ /* 0x040fe40007ffe0ff */
[----:B------:R-:W-:Y:S02]  /*08c0*/  CS2R R74, SRZ ;  /* 0x00000000004a7805 */ /* 0x000fe4000001ff00 */
[----:B------:R-:W-:Y:S02]  /*08d0*/  CS2R R72, SRZ ;  /* 0x0000000000487805 */ /* 0x000fe4000001ff00 */
[----:B------:R-:W-:Y:S02]  /*08e0*/  IADD3 R30, R2, 0xd0, RZ ;  /* 0x000000d0021e7810 */ /* 0x000fe40007ffe0ff */
[----:B--2---:R-:W-:-:S02]  /*08f0*/  SHF.R.S32.HI R3, RZ, 0x1f, R88 ;  /* 0x0000001fff037819 */ /* 0x004fc40000011458 */
[----:B------:R-:W-:-:S04]  /*0900*/  IADD3 R18, P0, R88, UR17, RZ ;  /* 0x0000001158127c10 */ /* 0x000fc8000ff1e0ff */
[----:B------:R-:W-:Y:S02]  /*0910*/  LEA.HI.X.SX32 R19, R4, R3, 0x1, P0 ;  /* 0x0000000304137211 */ /* 0x000fe400000f0eff */
[----:B------:R-:W-:Y:S01]  /*0920*/  MOV R3, UR14 ;  /* 0x0000000e00037c02 */ /* 0x000fe20008000f00 */
[----:B------:R-:W2:Y:S01]  /*0930*/  @!P3 LDC.64 R4, c[0x0][0x288] ;  /* 0x0000a200ff04bb82 */ /* 0x000ea20000000a00 */
[----:B------:R-:W-:-:S03]  /*0940*/  ISETP.GE.U32.AND P0, PT, R26, UR18, PT ;  /* 0x000000121a007c0c */ /* 0x000fc6000bf06070 */
[----:B------:R-:W-:Y:S01]  /*0950*/  IMAD.WIDE.U32 R18, R3, UR7, R18 ;  /* 0x0000000703127c25 */ /* 0x000fe2000f8e0012 */
[----:B------:R-:W-:Y:S02]  /*0960*/  SHF.R.S32.HI R3, RZ, 0x1f, R26 ;  /* 0x0000001fff037819 */ /* 0x000fe4000001141a */
[----:B------:R-:W-:Y:S02]  /*0970*/  CS2R R70, SRZ ;  /* 0x0000000000467805 */ /* 0x000fe4000001ff00 */
[----:B------:R-:W-:Y:S02]  /*0980*/  CS2R R68, SRZ ;  /* 0x0000000000447805 */ /* 0x000fe4000001ff00 */
[----:B------:R-:W-:Y:S02]  /*0990*/  CS2R R64, SRZ ;  /* 0x0000000000407805 */ /* 0x000fe4000001ff00 */
[----:B------:R-:W-:Y:S02]  /*09a0*/  ISETP.GE.AND.EX P0, PT, R3, UR19, PT, P0 ;  /* 0x0000001303007c0c */ /* 0x000fe4000bf06300 */
[----:B------:R-:W-:-:S02]  /*09b0*/  CS2R R58, SRZ ;  /* 0x00000000003a7805 */ /* 0x000fc4000001ff00 */
[----:B------:R-:W-:Y:S02]  /*09c0*/  IADD3 R21, R19, UR5, RZ ;  /* 0x0000000513157c10 */ /* 0x000fe4000fffe0ff */
[----:B------:R-:W-:Y:S02]  /*09d0*/  CS2R R56, SRZ ;  /* 0x0000000000387805 */ /* 0x000fe4000001ff00 */
[----:B------:R-:W-:Y:S02]  /*09e0*/  ISETP.GT.U32.OR P0, PT, R0, 0x27f, P0 ;  /* 0x0000027f0000780c */ /* 0x000fe40000704470 */
[----:B------:R-:W-:Y:S02]  /*09f0*/  CS2R R54, SRZ ;  /* 0x0000000000367805 */ /* 0x000fe4000001ff00 */
[----:B------:R-:W-:Y:S01]  /*0a00*/  @P1 MOV R20, R18 ;  /* 0x0000001200141202 */ /* 0x000fe20000000f00 */
[----:B------:R-:W-:Y:S01]  /*0a10*/  HFMA2.MMA R38, -RZ, RZ, 0, 0 ;  /* 0x00000000ff267435 */ /* 0x000fe200000001ff */
[----:B------:R-:W-:-:S02]  /*0a20*/  CS2R R80, SRZ ;  /* 0x0000000000507805 */ /* 0x000fc4000001ff00 */
[----:B------:R-:W-:Y:S02]  /*0a30*/  CS2R R78, SRZ ;  /* 0x00000000004e7805 */ /* 0x000fe4000001ff00 */
[C---:B------:R-:W-:Y:S01]  /*0a40*/  IADD3 R47, R2.reuse, 0x8, RZ ;  /* 0x00000008022f7810 */ /* 0x040fe20007ffe0ff */
[C---:B------:R-:W-:Y:S01]  /*0a50*/  @P1 IMAD.WIDE.U32 R6, R2.reuse, R10, R20 ;  /* 0x0000000a02061225 */ /* 0x040fe200078e0014 */
[C---:B------:R-:W-:Y:S02]  /*0a60*/  IADD3 R44, R2.reuse, 0x10, RZ ;  /* 0x00000010022c7810 */ /* 0x040fe40007ffe0ff */
[----:B------:R-:W-:Y:S02]  /*0a70*/  CS2R R76, SRZ ;  /* 0x00000000004c7805 */ /* 0x000fe4000001ff00 */
[----:B------:R-:W-:Y:S01]  /*0a80*/  IADD3 R48, R2, 0x18, RZ ;  /* 0x0000001802307810 */ /* 0x000fe20007ffe0ff */
[----:B--2---:R-:W-:Y:S01]  /*0a90*/  @!P3 IMAD R8, R9, R4, RZ ;  /* 0x000000040908b224 */ /* 0x004fe200078e02ff */
[----:B------:R-:W-:Y:S01]  /*0aa0*/  @P1 IADD3 R7, R7, R11, RZ ;  /* 0x0000000b07071210 */ /* 0x000fe20007ffe0ff */
[----:B------:R-:W2:Y:S01]  /*0ab0*/  @!P0 LDC.64 R14, c[0x0][0x288] ;  /* 0x0000a200ff0e8b82 */ /* 0x000ea20000000a00 */
[----:B------:R-:W-:Y:S01]  /*0ac0*/  @P1 SHF.L.U32 R11, R6, 0x1, RZ ;  /* 0x00000001060b1819 */ /* 0x000fe200000006ff */
[----:B------:R-:W-:Y:S01]  /*0ad0*/  @!P3 IMAD R23, R22, R5, R8 ;  /* 0x000000051617b224 */ /* 0x000fe200078e0208 */
[----:B------:R-:W-:Y:S01]  /*0ae0*/  @P1 SHF.L.U64.HI R10, R6, 0x1, R7 ;  /* 0x00000001060a1819 */ /* 0x000fe20000010207 */
[----:B------:R-:W-:Y:S01]  /*0af0*/  HFMA2.MMA R52, -RZ, RZ, 0, 0 ;  /* 0x00000000ff347435 */ /* 0x000fe200000001ff */
[----:B-1----:R-:W-:-:S02]  /*0b00*/  @P1 IADD3 R16, P2, R11, R16, RZ ;  /* 0x000000100b101210 */ /* 0x002fc40007f5e0ff */
[----:B------:R-:W-:Y:S02]  /*0b10*/  CS2R R66, SRZ ;  /* 0x0000000000427805 */ /* 0x000fe4000001ff00 */
[----:B------:R-:W-:Y:S01]  /*0b20*/  @!P3 MOV R8, R18 ;  /* 0x000000120008b202 */ /* 0x000fe20000000f00 */
[----:B------:R-:W1:Y:S01]  /*0b30*/  @!P3 LDC.64 R6, c[0x0][0x228] ;  /* 0x00008a00ff06bb82 */ /* 0x000e620000000a00 */
[----:B------:R-:W-:Y:S02]  /*0b40*/  @!P3 MOV R9, R21 ;  /* 0x000000150009b202 */ /* 0x000fe40000000f00 */
[----:B------:R-:W-:Y:S02]  /*0b50*/  CS2R R86, SRZ ;  /* 0x0000000000567805 */ /* 0x000fe4000001ff00 */
[----:B------:R-:W-:Y:S02]  /*0b60*/  @P1 IADD3.X R17, R10, R17, RZ, P2, !PT ;  /* 0x000000110a111210 */ /* 0x000fe400017fe4ff */
[----:B------:R-:W-:Y:S01]  /*0b70*/  IADD3 R53, R2, 0x38, RZ ;  /* 0x0000003802357810 */ /* 0x000fe20007ffe0ff */
[----:B------:R-:W-:Y:S01]  /*0b80*/  @!P3 IMAD.WIDE.U32 R4, R22, R4, R8 ;  /* 0x000000041604b225 */ /* 0x000fe200078e0008 */
[----:B----4-:R-:W-:Y:S01]  /*0b90*/  @P1 IADD3 R40, P2, R11, R40, RZ ;  /* 0x000000280b281210 */ /* 0x010fe20007f5e0ff */
[----:B------:R1:W5:Y:S01]  /*0ba0*/  @P1 LDG.E R51, desc[UR22][R16.64] ;  /* 0x0000001610331981 */ /* 0x000362000c1e1900 */
[----:B------:R-:W3:Y:S01]  /*0bb0*/  @!P0 LDC.64 R8, c[0x0][0x230] ;  /* 0x00008c00ff088b82 */ /* 0x000ee20000000a00 */
[----:B------:R-:W-:-:S02]  /*0bc0*/  CS2R R84, SRZ ;  /* 0x0000000000547805 */ /* 0x000fc4000001ff00 */
[----:B------:R-:W-:Y:S01]  /*0bd0*/  @P1 IADD3.X R41, R10, R41, RZ, P2, !PT ;  /* 0x000000290a291210 */ /* 0x000fe200017fe4ff */
[----:B------:R-:W-:Y:S01]  /*0be0*/  ULDC.64 UR6, c[0x0][0x248] ;  /* 0x0000920000067ab9 */ /* 0x000fe20000000a00 */
[----:B------:R-:W-:-:S03]  /*0bf0*/  @!P3 IADD3 R5, R5, R23, RZ ;  /* 0x000000170505b210 */ /* 0x000fc60007ffe0ff */
[----:B------:R-:W4:Y:S01]  /*0c00*/  @!P4 LDC.64 R10, c[0x0][0x288] ;  /* 0x0000a200ff0acb82 */ /* 0x000f220000000a00 */
[----:B------:R-:W-:Y:S01]  /*0c10*/  @!P3 SHF.L.U32 R23, R4, 0x1, RZ ;  /* 0x000000010417b819 */ /* 0x000fe200000006ff */
[----:B--2---:R-:W-:Y:S01]  /*0c20*/  @!P0 IMAD R22, R3, R14, RZ ;  /* 0x0000000e03168224 */ /* 0x004fe200078e02ff */
[----:B------:R-:W-:Y:S02]  /*0c30*/  ISETP.GE.U32.AND P2, PT, R28, UR18, PT ;  /* 0x000000121c007c0c */ /* 0x000fe4000bf46070 */
[C---:B0-----:R-:W-:Y:S01]  /*0c40*/  @!P3 IADD3 R12, P6, R23.reuse, R12, RZ ;  /* 0x0000000c170cb210 */ /* 0x041fe20007fde0ff */
[----:B------:R-:W-:Y:S01]  /*0c50*/  @!P0 IMAD R3, R26, R15, R22 ;  /* 0x0000000f1a038224 */ /* 0x000fe200078e0216 */
[----:B-1----:R-:W-:Y:S02]  /*0c60*/  @!P3 IADD3 R16, P5, R23, R6, RZ ;  /* 0x000000061710b210 */ /* 0x002fe40007fbe0ff */
[----:B------:R-:W-:Y:S02]  /*0c70*/  ISETP.GE.AND.EX P2, PT, R27, UR19, PT, P2 ;  /* 0x000000131b007c0c */ /* 0x000fe4000bf46320 */
[----:B------:R-:W-:-:S02]  /*0c80*/  @!P3 SHF.L.U64.HI R24, R4, 0x1, R5 ;  /* 0x000000010418b819 */ /* 0x000fc40000010205 */
[----:B------:R-:W-:Y:S01]  /*0c90*/  @!P0 MOV R22, R18 ;  /* 0x0000001200168202 */ /* 0x000fe20000000f00 */
[----:B------:R-:W0:Y:S01]  /*0ca0*/  @!P0 LDC.64 R4, c[0x0][0x228] ;  /* 0x00008a00ff048b82 */ /* 0x000e220000000a00 */
[----:B------:R-:W-:Y:S02]  /*0cb0*/  @!P0 MOV R23, R21 ;  /* 0x0000001500178202 */ /* 0x000fe40000000f00 */
[----:B------:R-:W-:Y:S02]  /*0cc0*/  ISETP.GT.U32.OR P2, PT, R0, 0x27f, P2 ;  /* 0x0000027f0000780c */ /* 0x000fe40001744470 */
[----:B------:R-:W-:Y:S01]  /*0cd0*/  @!P3 IADD3.X R13, R24, R13, RZ, P6, !PT ;  /* 0x0000000d180db210 */ /* 0x000fe200037fe4ff */
[----:B------:R-:W-:Y:S01]  /*0ce0*/  @!P0 IMAD.WIDE.U32 R14, R26, R14, R22 ;  /* 0x0000000e1a0e8225 */ /* 0x000fe200078e0016 */
[----:B------:R-:W-:Y:S01]  /*0cf0*/  @!P3 IADD3.X R17, R24, R7, RZ, P5, !PT ;  /* 0x000000071811b210 */ /* 0x000fe20002ffe4ff */
[----:B------:R-:W1:Y:S02]  /*0d00*/  @!P4 LDC.64 R22, c[0x0][0x228] ;  /* 0x00008a00ff16cb82 */ /* 0x000e640000000a00 */
[----:B------:R2:W5:Y:S01]  /*0d10*/  @!P3 LDG.E R36, desc[UR22][R12.64] ;  /* 0x000000160c24b981 */ /* 0x000562000c1e1900 */
[----:B------:R-:W-:-:S03]  /*0d20*/  @!P0 IADD3 R7, R15, R3, RZ ;  /* 0x000000030f078210 */ /* 0x000fc60007ffe0ff */
[----:B------:R0:W3:Y:S01]  /*0d30*/  @!P3 LDG.E R83, desc[UR22][R16.64] ;  /* 0x000000161053b981 */ /* 0x0000e2000c1e1900 */
[----:B------:R-:W-:Y:S02]  /*0d40*/  ISETP.GE.U32.AND P3, PT, R32, UR18, PT ;  /* 0x0000001220007c0c */ /* 0x000fe4000bf66070 */
[C---:B------:R-:W-:Y:S01]  /*0d50*/  @!P0 SHF.L.U32 R3, R14.reuse, 0x1, RZ ;  /* 0x000000010e038819 */ /* 0x040fe200000006ff */
[----:B----4-:R-:W-:Y:S01]  /*0d60*/  @!P4 IMAD R26, R25, R10, RZ ;  /* 0x0000000a191ac224 */ /* 0x010fe200078e02ff */
[----:B------:R-:W-:Y:S01]  /*0d70*/  @!P0 SHF.L.U64.HI R14, R14, 0x1, R7 ;  /* 0x000000010e0e8819 */ /* 0x000fe20000010207 */
[----:B------:R-:W4:Y:S01]  /*0d80*/  @!P4 LDC.64 R24, c[0x0][0x230] ;  /* 0x00008c00ff18cb82 */ /* 0x000f220000000a00 */
[----:B------:R-:W-:Y:S02]  /*0d90*/  ISETP.GE.AND.EX P3, PT, R31, UR19, PT, P3 ;  /* 0x000000131f007c0c */ /* 0x000fe4000bf66330 */
[----:B--2---:R-:W-:Y:S02]  /*0da0*/  @!P4 MOV R12, R18 ;  /* 0x00000012000cc202 */ /* 0x004fe40000000f00 */
[----:B------:R-:W-:-:S03]  /*0db0*/  @!P4 MOV R13, R21 ;  /* 0x00000015000dc202 */ /* 0x000fc60000000f00 */
[----:B------:R-:W2:Y:S01]  /*0dc0*/  @!P2 LDC.64 R6, c[0x0][0x288] ;  /* 0x0000a200ff06ab82 */ /* 0x000ea20000000a00 */
[----:B------:R-:W-:Y:S01]  /*0dd0*/  ISETP.GT.U32.OR P3, PT, R0, 0x27f, P3 ;  /* 0x0000027f0000780c */ /* 0x000fe20001f64470 */
[C---:B------:R-:W-:Y:S02]  /*0de0*/  @!P4 IMAD R15, R29.reuse, R11, R26 ;  /* 0x0000000b1d0fc224 */ /* 0x040fe400078e021a */
[----:B------:R-:W-:Y:S01]  /*0df0*/  @!P4 IMAD.WIDE.U32 R10, R29, R10, R12 ;  /* 0x0000000a1d0ac225 */ /* 0x000fe200078e000c */
[C---:B---3--:R-:W-:Y:S02]  /*0e00*/  @!P0 IADD3 R8, P6, R3.reuse, R8, RZ ;  /* 0x0000000803088210 */ /* 0x048fe40007fde0ff */
[----:B0-----:R-:W-:Y:S01]  /*0e10*/  @!P0 IADD3 R4, P5, R3, R4, RZ ;  /* 0x0000000403048210 */ /* 0x001fe20007fbe0ff */
[----:B------:R-:W0:Y:S01]  /*0e20*/  @!P2 LDC.64 R16, c[0x0][0x228] ;  /* 0x00008a00ff10ab82 */ /* 0x000e220000000a00 */
[----:B------:R-:W-:Y:S02]  /*0e30*/  @!P4 IADD3 R11, R11, R15, RZ ;  /* 0x0000000f0b0bc210 */ /* 0x000fe40007ffe0ff */
[----:B------:R-:W-:-:S02]  /*0e40*/  @!P0 IADD3.X R9, R14, R9, RZ, P6, !PT ;  /* 0x000000090e098210 */ /* 0x000fc400037fe4ff */
[----:B------:R-:W-:Y:S02]  /*0e50*/  @!P0 IADD3.X R5, R14, R5, RZ, P5, !PT ;  /* 0x000000050e058210 */ /* 0x000fe40002ffe4ff */
[C---:B------:R-:W-:Y:S01]  /*0e60*/  @!P4 SHF.L.U32 R13, R10.reuse, 0x1, RZ ;  /* 0x000000010a0dc819 */ /* 0x040fe200000006ff */
[----:B------:R-:W3:Y:S01]  /*0e70*/  @!P2 LDC.64 R14, c[0x0][0x230] ;  /* 0x00008c00ff0eab82 */ /* 0x000ee20000000a00 */
[----:B------:R-:W-:Y:S01]  /*0e80*/  @!P4 SHF.L.U64.HI R12, R10, 0x1, R11 ;  /* 0x000000010a0cc819 */ /* 0x000fe2000001020b */
[----:B------:R-:W-:Y:S01]  /*0e90*/  HFMA2.MMA R3, -RZ, RZ, 0, 0 ;  /* 0x00000000ff037435 */ /* 0x000fe200000001ff */
[----:B------:R-:W-:Y:S01]  /*0ea0*/  SHF.R.S32.HI R29, RZ, 0x1f, R33 ;  /* 0x0000001fff1d7819 */ /* 0x000fe20000011421 */
[----:B------:R1:W3:Y:S01]  /*0eb0*/  @!P0 LDG.E R74, desc[UR22][R4.64] ;  /* 0x00000016044a8981 */ /* 0x0002e2000c1e1900 */
[----:B------:R-:W-:-:S03]  /*0ec0*/  ISETP.GE.U32.AND P5, PT, R33, UR18, PT ;  /* 0x0000001221007c0c */ /* 0x000fc6000bfa6070 */
[----:B------:R-:W0:Y:S01]  /*0ed0*/  @!P3 LDC.64 R10, c[0x0][0x288] ;  /* 0x0000a200ff0abb82 */ /* 0x000e220000000a00 */
[----:B------:R-:W-:Y:S01]  /*0ee0*/  ISETP.GE.AND.EX P5, PT, R29, UR19, PT, P5 ;  /* 0x000000131d007c0c */ /* 0x000fe2000bfa6350 */
[----:B--2---:R-:W-:Y:S02]  /*0ef0*/  @!P2 IMAD R26, R27, R6, RZ ;  /* 0x000000061b1aa224 */ /* 0x004fe400078e02ff */
[----:B------:R2:W5:Y:S01]  /*0f00*/  @!P0 LDG.E R3, desc[UR22][R8.64] ;  /* 0x0000001608038981 */ /* 0x000562000c1e1900 */
[----:B-1----:R-:W-:Y:S02]  /*0f10*/  @!P2 MOV R4, R18 ;  /* 0x000000120004a202 */ /* 0x002fe40000000f00 */
[----:B------:R-:W-:Y:S02]  /*0f20*/  @!P2 MOV R5, R21 ;  /* 0x000000150005a202 */ /* 0x000fe40000000f00 */
[----:B------:R-:W-:Y:S02]  /*0f30*/  ISETP.GT.U32.OR P5, PT, R0, 0x27f, P5 ;  /* 0x0000027f0000780c */ /* 0x000fe40002fa4470 */
[----:B------:R-:W-:Y:S01]  /*0f40*/  @!P4 IADD3 R22, P6, R13, R22, RZ ;  /* 0x000000160d16c210 */ /* 0x000fe20007fde0ff */
[----:B--2---:R-:W-:-:S02]  /*0f50*/  @!P2 IMAD R9, R28, R7, R26 ;  /* 0x000000071c09a224 */ /* 0x004fc400078e021a */
[----:B------:R-:W-:Y:S01]  /*0f60*/  @!P2 IMAD.WIDE.U32 R6, R28, R6, R4 ;  /* 0x000000061c06a225 */ /* 0x000fe200078e0004 */
[----:B----4-:R-:W-:Y:S02]  /*0f70*/  @!P4 IADD3 R24, P0, R13, R24, RZ ;  /* 0x000000180d18c210 */ /* 0x010fe40007f1e0ff */
[----:B------:R-:W-:Y:S02]  /*0f80*/  @!P4 IADD3.X R23, R12, R23, RZ, P6, !PT ;  /* 0x000000170c17c210 */ /* 0x000fe400037fe4ff */
[----:B------:R-:W-:Y:S02]  /*0f90*/  @!P2 IADD3 R7, R7, R9, RZ ;  /* 0x000000090707a210 */ /* 0x000fe40007ffe0ff */
[----:B------:R-:W-:Y:S01]  /*0fa0*/  @!P2 SHF.L.U32 R5, R6, 0x1, RZ ;  /* 0x000000010605a819 */ /* 0x000fe200000006ff */
[----:B------:R1:W2:Y:S01]  /*0fb0*/  @!P4 LDG.E R73, desc[UR22][R22.64] ;  /* 0x000000161649c981 */ /* 0x0002a2000c1e1900 */
[----:B------:R-:W-:Y:S01]  /*0fc0*/  @!P4 IADD3.X R25, R12, R25, RZ, P0, !PT ;  /* 0x000000190c19c210 */ /* 0x000fe200007fe4ff */
[----:B------:R-:W-:Y:S01]  /*0fd0*/  HFMA2.MMA R4, -RZ, RZ, 0, 0 ;  /* 0x00000000ff047435 */ /* 0x000fe200000001ff */
[----:B------:R-:W-:Y:S01]  /*0fe0*/  @!P2 SHF.L.U64.HI R26, R6, 0x1, R7 ;  /* 0x00000001061aa819 */ /* 0x000fe20000010207 */
[----:B------:R-:W4:Y:S01]  /*0ff0*/  @!P5 LDC.64 R12, c[0x0][0x288] ;  /* 0x0000a200ff0cdb82 */ /* 0x000f220000000a00 */
[----:B---3--:R-:W-:Y:S01]  /*1000*/  @!P2 IADD3 R14, P0, R5, R14, RZ ;  /* 0x0000000e050ea210 */ /* 0x008fe20007f1e0ff */
[----:B0-----:R-:W-:Y:S01]  /*1010*/  @!P3 IMAD R28, R31, R10, RZ ;  /* 0x0000000a1f1cb224 */ /* 0x001fe200078e02ff */
[----:B-1----:R-:W-:-:S02]  /*1020*/  @!P3 MOV R22, R18 ;  /* 0x000000120016b202 */ /* 0x002fc40000000f00 */
[----:B------:R-:W-:-:S03]  /*1030*/  @!P3 MOV R23, R21 ;  /* 0x000000150017b202 */ /* 0x000fc60000000f00 */
[----:B------:R-:W0:Y:S01]  /*1040*/  @!P3 LDC.64 R6, c[0x0][0x230] ;  /* 0x00008c00ff06bb82 */ /* 0x000e220000000a00 */
[----:B------:R-:W-:Y:S01]  /*1050*/  @!P2 IADD3.X R15, R26, R15, RZ, P0, !PT ;  /* 0x0000000f1a0fa210 */ /* 0x000fe200007fe4ff */
[C---:B------:R-:W-:Y:S01]  /*1060*/  @!P3 IMAD R11, R32.reuse, R11, R28 ;  /* 0x0000000b200bb224 */ /* 0x040fe200078e021c */
[----:B------:R-:W-:Y:S01]  /*1070*/  SHF.R.S32.HI R27, RZ, 0x1f, R30 ;  /* 0x0000001fff1b7819 */ /* 0x000fe2000001141e */
[----:B------:R-:W-:Y:S01]  /*1080*/  @!P3 IMAD.WIDE.U32 R22, R32, R10, R22 ;  /* 0x0000000a2016b225 */ /* 0x000fe200078e0016 */
[----:B------:R-:W-:Y:S01]  /*1090*/  ISETP.GE.U32.AND P0, PT, R30, UR18, PT ;  /* 0x000000121e007c0c */ /* 0x000fe2000bf06070 */
[----:B------:R1:W5:Y:S02]  /*10a0*/  @!P4 LDG.E R4, desc[UR22][R24.64] ;  /* 0x000000161804c981 */ /* 0x000364000c1e1900 */
[----:B------:R-:W3:Y:S01]  /*10b0*/  @!P3 LDC.64 R8, c[0x0][0x228] ;  /* 0x00008a00ff08bb82 */ /* 0x000ee20000000a00 */
[----:B------:R-:W-:Y:S02]  /*10c0*/  ISETP.GE.AND.EX P0, PT, R27, UR19, PT, P0 ;  /* 0x000000131b007c0c */ /* 0x000fe4000bf06300 */
[----:B------:R-:W-:-:S02]  /*10d0*/  @!P3 IADD3 R11, R23, R11, RZ ;  /* 0x0000000b170bb210 */ /* 0x000fc40007ffe0ff */
[----:B------:R-:W-:Y:S02]  /*10e0*/  @!P2 IADD3 R16, P4, R5, R16, RZ ;  /* 0x000000100510a210 */ /* 0x000fe40007f9e0ff */
[----:B------:R-:W-:Y:S02]  /*10f0*/  ISETP.GT.U32.OR P0, PT, R0, 0x27f, P0 ;  /* 0x0000027f0000780c */ /* 0x000fe40000704470 */
[C---:B------:R-:W-:Y:S02]  /*1100*/  @!P3 SHF.L.U32 R31, R22.reuse, 0x1, RZ ;  /* 0x00000001161fb819 */ /* 0x040fe400000006ff */
[----:B-1----:R-:W-:Y:S02]  /*1110*/  @!P3 SHF.L.U64.HI R24, R22, 0x1, R11 ;  /* 0x000000011618b819 */ /* 0x002fe4000001020b */
[----:B------:R-:W-:Y:S01]  /*1120*/  MOV R5, RZ ;  /* 0x000000ff00057202 */ /* 0x000fe20000000f00 */
[----:B------:R-:W1:Y:S01]  /*1130*/  @!P5 LDC.64 R22, c[0x0][0x230] ;  /* 0x00008c00ff16db82 */ /* 0x000e620000000a00 */
[----:B------:R-:W-:-:S02]  /*1140*/  @!P2 IADD3.X R17, R26, R17, RZ, P4, !PT ;  /* 0x000000111a11a210 */ /* 0x000fc400027fe4ff */
[----:B------:R-:W-:Y:S02]  /*1150*/  IADD3 R32, R2, 0xd8, RZ ;  /* 0x000000d802207810 */ /* 0x000fe40007ffe0ff */
[----:B------:R4:W5:Y:S03]  /*1160*/  @!P2 LDG.E R5, desc[UR22][R14.64] ;  /* 0x000000160e05a981 */ /* 0x000966000c1e1900 */
[----:B------:R-:W1:Y:S01]  /*1170*/  @!P5 LDC.64 R10, c[0x0][0x228] ;  /* 0x00008a00ff0adb82 */ /* 0x000e620000000a00 */
[----:B------:R4:W2:Y:S01]  /*1180*/  @!P2 LDG.E R72, desc[UR22][R16.64] ;  /* 0x000000161048a981 */ /* 0x0008a2000c1e1900 */
[----:B------:R-:W-:Y:S02]  /*1190*/  SHF.R.S32.HI R25, RZ, 0x1f, R32 ;  /* 0x0000001fff197819 */ /* 0x000fe40000011420 */
[----:B------:R-:W-:Y:S01]  /*11a0*/  ISETP.GE.U32.AND P2, PT, R32, UR18, PT ;  /* 0x0000001220007c0c */ /* 0x000fe2000bf46070 */
[----:B----4-:R-:W-:Y:S01]  /*11b0*/  @!P5 IMAD R26, R29, R12, RZ ;  /* 0x0000000c1d1ad224 */ /* 0x010fe200078e02ff */
[----:B------:R-:W-:-:S02]  /*11c0*/  @!P5 MOV R14, R18 ;  /* 0x00000012000ed202 */ /* 0x000fc40000000f00 */
[----:B------:R-:W-:Y:S01]  /*11d0*/  @!P5 MOV R15, R21 ;  /* 0x00000015000fd202 */ /* 0x000fe20000000f00 */
[----:B------:R-:W4:Y:S01]  /*11e0*/  @!P0 LDC.64 R16, c[0x0][0x288] ;  /* 0x0000a200ff108b82 */ /* 0x000f220000000a00 */
[----:B------:R-:W-:Y:S01]  /*11f0*/  ISETP.GE.AND.EX P2, PT, R25, UR19, PT, P2 ;  /* 0x0000001319007c0c */ /* 0x000fe2000bf46320 */
[----:B------:R-:W-:Y:S01]  /*1200*/  @!P5 IMAD R13, R33, R13, R26 ;  /* 0x0000000d210dd224 */ /* 0x000fe200078e021a */
[----:B0-----:R-:W-:Y:S01]  /*1210*/  @!P3 IADD3 R6, P6, R31, R6, RZ ;  /* 0x000000061f06b210 */ /* 0x001fe20007fde0ff */
[----:B------:R-:W-:Y:S01]  /*1220*/  @!P5 IMAD.WIDE.U32 R14, R33, R12, R14 ;  /* 0x0000000c210ed225 */ /* 0x000fe200078e000e */
[----:B---3--:R-:W-:Y:S02]  /*1230*/  @!P3 IADD3 R8, P4, R31, R8, RZ ;  /* 0x000000081f08b210 */ /* 0x008fe40007f9e0ff */
[----:B------:R-:W-:Y:S02]  /*1240*/  ISETP.GT.U32.OR P2, PT, R0, 0x27f, P2 ;  /* 0x0000027f0000780c */ /* 0x000fe40001744470 */
[----:B------:R-:W-:-:S02]  /*1250*/  @!P3 IADD3.X R7, R24, R7, RZ, P6, !PT ;  /* 0x000000071807b210 */ /* 0x000fc400037fe4ff */
[----:B------:R-:W-:Y:S02]  /*1260*/  @!P3 IADD3.X R9, R24, R9, RZ, P4, !PT ;  /* 0x000000091809b210 */ /* 0x000fe400027fe4ff */
[----:B------:R-:W-:Y:S01]  /*1270*/  @!P5 IADD3 R13, R15, R13, RZ ;  /* 0x0000000d0f0dd210 */ /* 0x000fe20007ffe0ff */
[----:B------:R0:W3:Y:S01]  /*1280*/  @!P3 LDG.E R71, desc[UR22][R6.64] ;  /* 0x000000160647b981 */ /* 0x0000e2000c1e1900 */
[C---:B------:R-:W-:Y:S02]  /*1290*/  @!P5 SHF.L.U32 R15, R14.reuse, 0x1, RZ ;  /* 0x000000010e0fd819 */ /* 0x040fe400000006ff */
[----:B------:R-:W-:Y:S01]  /*12a0*/  @!P5 SHF.L.U64.HI R24, R14, 0x1, R13 ;  /* 0x000000010e18d819 */ /* 0x000fe2000001020d */
[----:B------:R4:W3:Y:S01]  /*12b0*/  @!P3 LDG.E R70, desc[UR22][R8.64] ;  /* 0x000000160846b981 */ /* 0x0008e2000c1e1900 */
[C---:B-1----:R-:W-:Y:S01]  /*12c0*/  @!P5 IADD3 R22, P3, R15.reuse, R22, RZ ;  /* 0x000000160f16d210 */ /* 0x042fe20007f7e0ff */
[----:B------:R-:W1:Y:S01]  /*12d0*/  @!P2 LDC.64 R12, c[0x0][0x288] ;  /* 0x0000a200ff0cab82 */ /* 0x000e620000000a00 */
[----:B0-----:R-:W-:Y:S01]  /*12e0*/  HFMA2.MMA R6, -RZ, RZ, 0, 0 ;  /* 0x00000000ff067435 */ /* 0x001fe200000001ff */
[----:B------:R-:W-:-:S02]  /*12f0*/  @!P5 IADD3 R10, P6, R15, R10, RZ ;  /* 0x0000000a0f0ad210 */ /* 0x000fc40007fde0ff */
[----:B------:R-:W-:-:S04]  /*1300*/  @!P5 IADD3.X R23, R24, R23, RZ, P3, !PT ;  /* 0x000000171817d210 */ /* 0x000fc80001ffe4ff */
[----:B------:R-:W0:Y:S01]  /*1310*/  @!P0 LDC.64 R14, c[0x0][0x230] ;  /* 0x00008c00ff0e8b82 */ /* 0x000e220000000a00 */
[----:B------:R-:W-:Y:S01]  /*1320*/  IADD3 R28, R2, 0xe0, RZ ;  /* 0x000000e0021c7810 */ /* 0x000fe20007ffe0ff */
[----:B----4-:R-:W-:-:S06]  /*1330*/  @!P0 IMAD R26, R27, R16, RZ ;  /* 0x000000101b1a8224 */ /* 0x010fcc00078e02ff */
[----:B------:R-:W4:Y:S01]  /*1340*/  @!P0 LDC.64 R8, c[0x0][0x228] ;  /* 0x00008a00ff088b82 */ /* 0x000f220000000a00 */
[----:B------:R-:W-:Y:S01]  /*1350*/  SHF.R.S32.HI R7, RZ, 0x1f, R28 ;  /* 0x0000001fff077819 */ /* 0x000fe2000001141c */
[----:B------:R1:W5:Y:S01]  /*1360*/  @!P5 LDG.E R6, desc[UR22][R22.64] ;  /* 0x000000161606d981 */ /* 0x000362000c1e1900 */
[----:B------:R-:W-:Y:S01]  /*1370*/  ISETP.GE.U32.AND P4, PT, R28, UR18, PT ;  /* 0x000000121c007c0c */ /* 0x000fe2000bf86070 */
[----:B------:R-:W-:-:S03]  /*1380*/  @!P0 IMAD R27, R30, R17, R26 ;  /* 0x000000111e1b8224 */ /* 0x000fc600078e021a */
[----:B------:R-:W-:Y:S02]  /*1390*/  ISETP.GE.AND.EX P4, PT, R7, UR19, PT, P4 ;  /* 0x0000001307007c0c */ /* 0x000fe4000bf86340 */
[----:B-1----:R-:W-:Y:S02]  /*13a0*/  @!P0 MOV R22, R18 ;  /* 0x0000001200168202 */ /* 0x002fe40000000f00 */
[----:B------:R-:W-:Y:S02]  /*13b0*/  @!P0 MOV R23, R21 ;  /* 0x0000001500178202 */ /* 0x000fe40000000f00 */
[----:B------:R-:W-:Y:S01]  /*13c0*/  ISETP.GT.U32.OR P4, PT, R0, 0x27f, P4 ;  /* 0x0000027f0000780c */ /* 0x000fe20002784470 */
[----:B------:R-:W-:Y:S01]  /*13d0*/  @!P0 IMAD.WIDE.U32 R16, R30, R16, R22 ;  /* 0x000000101e108225 */ /* 0x000fe200078e0016 */
[----:B------:R-:W-:Y:S02]  /*13e0*/  @!P5 IADD3.X R11, R24, R11, RZ, P6, !PT ;  /* 0x0000000b180bd210 */ /* 0x000fe400037fe4ff */
[----:B------:R-:W1:Y:S01]  /*13f0*/  @!P2 LDC.64 R22, c[0x0][0x230] ;  /* 0x00008c00ff16ab82 */ /* 0x000e620000000a00 */
[----:B------:R-:W-:-:S02]  /*1400*/  IADD3 R30, R2, 0xe8, RZ ;  /* 0x000000e8021e7810 */ /* 0x000fc40007ffe0ff */
[----:B------:R-:W-:Y:S01]  /*1410*/  @!P0 IADD3 R27, R17, R27, RZ ;  /* 0x0000001b111b8210 */ /* 0x000fe20007ffe0ff */
[----:B------:R0:W3:Y:S01]  /*1420*/  @!P5 LDG.E R69, desc[UR22][R10.64] ;  /* 0x000000160a45d981 */ /* 0x0000e2000c1e1900 */
[C---:B------:R-:W-:Y:S02]  /*1430*/  @!P0 SHF.L.U32 R17, R16.reuse, 0x1, RZ ;  /* 0x0000000110118819 */ /* 0x040fe400000006ff */
[----:B------:R-:W-:Y:S02]  /*1440*/  @!P0 SHF.L.U64.HI R26, R16, 0x1, R27 ;  /* 0x00000001101a8819 */ /* 0x000fe4000001021b */
[----:B------:R-:W-:Y:S02]  /*1450*/  SHF.R.S32.HI R27, RZ, 0x1f, R30 ;  /* 0x0000001fff1b7819 */ /* 0x000fe4000001141e */
[----:B------:R-:W-:Y:S01]  /*1460*/  ISETP.GE.U32.AND P3, PT, R30, UR18, PT ;  /* 0x000000121e007c0c */ /* 0x000fe2000bf66070 */
[----:B0-----:R-:W0:Y:S01]  /*1470*/  @!P2 LDC.64 R10, c[0x0][0x228] ;  /* 0x00008a00ff0aab82 */ /* 0x001e220000000a00 */
[----:B------:R-:W-:Y:S01]  /*1480*/  @!P2 IMAD R24, R25, R12, RZ ;  /* 0x0000000c1918a224 */ /* 0x000fe200078e02ff */
[----:B------:R-:W-:-:S02]  /*1490*/  @!P0 IADD3 R14, P6, R17, R14, RZ ;  /* 0x0000000e110e8210 */ /* 0x000fc40007fde0ff */
[----:B----4-:R-:W-:Y:S02]  /*14a0*/  @!P0 IADD3 R8, P5, R17, R8, RZ ;  /* 0x0000000811088210 */ /* 0x010fe40007fbe0ff */
[----:B------:R-:W-:Y:S02]  /*14b0*/  ISETP.GE.AND.EX P3, PT, R27, UR19, PT, P3 ;  /* 0x000000131b007c0c */ /* 0x000fe4000bf66330 */
[----:B------:R-:W4:Y:S01]  /*14c0*/  @!P4 LDC.64 R16, c[0x0][0x288] ;  /* 0x0000a200ff10cb82 */ /* 0x000f220000000a00 */
[----:B------:R-:W-:Y:S01]  /*14d0*/  @!P2 IMAD R29, R32, R13, R24 ;  /* 0x0000000d201da224 */ /* 0x000fe200078e0218 */
[----:B------:R-:W-:Y:S02]  /*14e0*/  @!P2 MOV R24, R18 ;  /* 0x000000120018a202 */ /* 0x000fe40000000f00 */
[----:B------:R-:W-:Y:S02]  /*14f0*/  @!P2 MOV R25, R21 ;  /* 0x000000150019a202 */ /* 0x000fe40000000f00 */
[----:B------:R-:W-:Y:S01]  /*1500*/  ISETP.GT.U32.OR P3, PT, R0, 0x27f, P3 ;  /* 0x0000027f0000780c */ /* 0x000fe20001f64470 */
[----:B------:R-:W-:Y:S01]  /*1510*/  @!P2 IMAD.WIDE.U32 R12, R32, R12, R24 ;  /* 0x0000000c200ca225 */ /* 0x000fe200078e0018 */
[----:B------:R-:W-:-:S02]  /*1520*/  @!P0 IADD3.X R15, R26, R15, RZ, P6, !PT ;  /* 0x0000000f1a0f8210 */ /* 0x000fc400037fe4ff */
[----:B------:R-:W-:Y:S02]  /*1530*/  @!P0 IADD3.X R9, R26, R9, RZ, P5, !PT ;  /* 0x000000091a098210 */ /* 0x000fe40002ffe4ff */
[----:B------:R-:W-:Y:S01]  /*1540*/  @!P2 IADD3 R25, R13, R29, RZ ;  /* 0x0000001d0d19a210 */ /* 0x000fe20007ffe0ff */
[----:B------:R1:W5:Y:S01]  /*1550*/  @!P0 LDG.E R64, desc[UR22][R14.64] ;  /* 0x000000160e408981 */ /* 0x000362000c1e1900 */
[----:B------:R-:W-:Y:S02]  /*1560*/  @!P2 SHF.L.U32 R13, R12, 0x1, RZ ;  /* 0x000000010c0da819 */ /* 0x000fe400000006ff */
[----:B------:R-:W-:Y:S01]  /*1570*/  IADD3 R33, R2, 0xf0, RZ ;  /* 0x000000f002217810 */ /* 0x000fe20007ffe0ff */
[----:B------:R0:W5:Y:S01]  /*1580*/  @!P0 LDG.E R59, desc[UR22][R8.64] ;  /* 0x00000016083b8981 */ /* 0x000162000c1e1900 */
[----:B------:R-:W-:Y:S02]  /*1590*/  @!P2 SHF.L.U64.HI R24, R12, 0x1, R25 ;  /* 0x000000010c18a819 */ /* 0x000fe40000010219 */
[C---:B-1----:R-:W-:Y:S01]  /*15a0*/  @!P2 IADD3 R22, P6, R13.reuse, R22, RZ ;  /* 0x000000160d16a210 */ /* 0x042fe20007fde0ff */
[----:B------:R-:W1:Y:S01]  /*15b0*/  @!P3 LDC.64 R14, c[0x0][0x288] ;  /* 0x0000a200ff0ebb82 */ /* 0x000e620000000a00 */
[----:B0-----:R-:W-:-:S02]  /*15c0*/  @!P2 IADD3 R10, P5, R13, R10, RZ ;  /* 0x0000000a0d0aa210 */ /* 0x001fc40007fbe0ff */
[----:B------:R-:W-:Y:S02]  /*15d0*/  SHF.R.S32.HI R29, RZ, 0x1f, R33 ;  /* 0x0000001fff1d7819 */ /* 0x000fe40000011421 */
[----:B------:R-:W-:-:S03]  /*15e0*/  ISETP.GE.U32.AND P0, PT, R33, UR18, PT ;  /* 0x0000001221007c0c */ /* 0x000fc6000bf06070 */
[----:B------:R-:W0:Y:S01]  /*15f0*/  @!P4 LDC.64 R8, c[0x0][0x230] ;  /* 0x00008c00ff08cb82 */ /* 0x000e220000000a00 */
[----:B------:R-:W-:Y:S01]  /*1600*/  ISETP.GE.AND.EX P0, PT, R29, UR19, PT, P0 ;  /* 0x000000131d007c0c */ /* 0x000fe2000bf06300 */
[----:B----4-:R-:W-:Y:S01]  /*1610*/  @!P4 IMAD R26, R7, R16, RZ ;  /* 0x00000010071ac224 */ /* 0x010fe200078e02ff */
[----:B------:R-:W-:-:S05]  /*1620*/  HFMA2.MMA R7, -RZ, RZ, 0, 0 ;  /* 0x00000000ff077435 */ /* 0x000fca00000001ff */
[----:B------:R-:W4:Y:S01]  /*1630*/  @!P4 LDC.64 R12, c[0x0][0x228] ;  /* 0x00008a00ff0ccb82 */ /* 0x000f220000000a00 */
[----:B------:R-:W-:Y:S02]  /*1640*/  ISETP.GT.U32.OR P0, PT, R0, 0x27f, P0 ;  /* 0x0000027f0000780c */ /* 0x000fe40000704470 */
[C---:B------:R-:W-:Y:S02]  /*1650*/  @!P2 IADD3.X R23, R24.reuse, R23, RZ, P6, !PT ;  /* 0x000000171817a210 */ /* 0x040fe400037fe4ff */
[----:B------:R-:W-:Y:S02]  /*1660*/  @!P2 IADD3.X R11, R24, R11, RZ, P5, !PT ;  /* 0x0000000b180ba210 */ /* 0x000fe40002ffe4ff */
[----:B------:R-:W-:Y:S02]  /*1670*/  @!P4 MOV R24, R18 ;  /* 0x000000120018c202 */ /* 0x000fe40000000f00 */
[----:B------:R-:W-:Y:S01]  /*1680*/  @!P4 MOV R25, R21 ;  /* 0x000000150019c202 */ /* 0x000fe20000000f00 */
[C---:B------:R-:W-:Y:S01]  /*1690*/  @!P4 IMAD R31, R28.reuse, R17, R26 ;  /* 0x000000111c1fc224 */ /* 0x040fe200078e021a */
[----:B------:R1:W5:Y:S01]  /*16a0*/  @!P2 LDG.E R7, desc[UR22][R22.64] ;  /* 0x000000161607a981 */ /* 0x000362000c1e1900 */
[----:B------:R-:W-:-:S03]  /*16b0*/  @!P4 IMAD.WIDE.U32 R16, R28, R16, R24 ;  /* 0x000000101c10c225 */ /* 0x000fc600078e0018 */
[----:B------:R0:W5:Y:S01]  /*16c0*/  @!P2 LDG.E R58, desc[UR22][R10.64] ;  /* 0x000000160a3aa981 */ /* 0x000162000c1e1900 */
[----:B-1----:R-:W1:Y:S01]  /*16d0*/  @!P3 LDC.64 R22, c[0x0][0x230] ;  /* 0x00008c00ff16bb82 */ /* 0x002e620000000a00 */
[----:B------:R-:W-:Y:S01]  /*16e0*/  @!P4 IADD3 R17, R17, R31, RZ ;  /* 0x0000001f1111c210 */ /* 0x000fe20007ffe0ff */
[----:B------:R-:W-:Y:S01]  /*16f0*/  @!P3 IMAD R24, R27, R14, RZ ;  /* 0x0000000e1b18b224 */ /* 0x000fe200078e02ff */
[----:B------:R-:W-:-:S05]  /*1700*/  @!P4 SHF.L.U32 R25, R16, 0x1, RZ ;  /* 0x000000011019c819 */ /* 0x000fca00000006ff */
[----:B0-----:R-:W0:Y:S01]  /*1710*/  @!P0 LDC.64 R10, c[0x0][0x288] ;  /* 0x0000a200ff0a8b82 */ /* 0x001e220000000a00 */
[C---:B------:R-:W-:Y:S01]  /*1720*/  @!P4 IADD3 R8, P6, R25.reuse, R8, RZ ;  /* 0x000000081908c210 */ /* 0x040fe20007fde0ff */
[----:B------:R-:W-:Y:S01]  /*1730*/  @!P3 IMAD R15, R30, R15, R24 ;  /* 0x0000000f1e0fb224 */ /* 0x000fe200078e0218 */
[----:B----4-:R-:W-:Y:S02]  /*1740*/  @!P4 IADD3 R12, P5, R25, R12, RZ ;  /* 0x0000000c190cc210 */ /* 0x010fe40007fbe0ff */
[----:B------:R-:W-:Y:S02]  /*1750*/  @!P4 SHF.L.U64.HI R26, R16, 0x1, R17 ;  /* 0x00000001101ac819 */ /* 0x000fe40000010211 */
[----:B------:R-:W-:Y:S01]  /*1760*/  @!P3 MOV R24, R18 ;  /* 0x000000120018b202 */ /* 0x000fe20000000f00 */
[----:B------:R-:W4:Y:S01]  /*1770*/  @!P3 LDC.64 R16, c[0x0][0x228] ;  /* 0x00008a00ff10bb82 */ /* 0x000f220000000a00 */
[----:B------:R-:W-:Y:S02]  /*1780*/  @!P3 MOV R25, R21 ;  /* 0x000000150019b202 */ /* 0x000fe40000000f00 */
[----:B------:R-:W-:Y:S01]  /*1790*/  IADD3 R28, R2, 0xa0, RZ ;  /* 0x000000a0021c7810 */ /* 0x000fe20007ffe0ff */
[----:B------:R-:W-:-:S03]  /*17a0*/  @!P3 IMAD.WIDE.U32 R24, R30, R14, R24 ;  /* 0x0000000e1e18b225 */ /* 0x000fc600078e0018 */
[----:B------:R-:W-:Y:S02]  /*17b0*/  ISETP.GE.U32.AND P2, PT, R28, UR18, PT ;  /* 0x000000121c007c0c */ /* 0x000fe4000bf46070 */
[----:B------:R-:W-:Y:S02]  /*17c0*/  SHF.R.S32.HI R32, RZ, 0x1f, R28 ;  /* 0x0000001fff207819 */ /* 0x000fe4000001141c */
[----:B------:R-:W-:Y:S02]  /*17d0*/  @!P4 IADD3.X R9, R26, R9, RZ, P6, !PT ;  /* 0x000000091a09c210 */ /* 0x000fe400037fe4ff */
[----:B------:R-:W-:Y:S02]  /*17e0*/  ISETP.GE.AND.EX P2, PT, R32, UR19, PT, P2 ;  /* 0x0000001320007c0c */ /* 0x000fe4000bf46320 */
[----:B------:R-:W-:Y:S01]  /*17f0*/  @!P4 IADD3.X R13, R26, R13, RZ, P5, !PT ;  /* 0x0000000d1a0dc210 */ /* 0x000fe20002ffe4ff */
[----:B------:R0:W5:Y:S01]  /*1800*/  @!P4 LDG.E R57, desc[UR22][R8.64] ;  /* 0x000000160839c981 */ /* 0x000162000c1e1900 */
[----:B------:R-:W-:-:S02]  /*1810*/  @!P3 IADD3 R15, R25, R15, RZ ;  /* 0x0000000f190fb210 */ /* 0x000fc40007ffe0ff */
[----:B------:R-:W-:Y:S01]  /*1820*/  @!P3 SHF.L.U32 R25, R24, 0x1, RZ ;  /* 0x000000011819b819 */ /* 0x000fe200000006ff */
[----:B------:R4:W5:Y:S01]  /*1830*/  @!P4 LDG.E R56, desc[UR22][R12.64] ;  /* 0x000000160c38c981 */ /* 0x000962000c1e1900 */
[----:B------:R-:W-:Y:S02]  /*1840*/  ISETP.GT.U32.OR P2, PT, R0, 0x27f, P2 ;  /* 0x0000027f0000780c */ /* 0x000fe40001744470 */
[----:B------:R-:W-:Y:S02]  /*1850*/  @!P3 SHF.L.U64.HI R26, R24, 0x1, R15 ;  /* 0x00000001181ab819 */ /* 0x000fe4000001020f */
[----:B-1----:R-:W-:Y:S02]  /*1860*/  @!P3 IADD3 R22, P4, R25, R22, RZ ;  /* 0x000000161916b210 */ /* 0x002fe40007f9e0ff */
[----:B------:R-:W-:Y:S01]  /*1870*/  IADD3 R30, R2, 0x68, RZ ;  /* 0x00000068021e7810 */ /* 0x000fe20007ffe0ff */
[----:B0-----:R-:W-:Y:S01]  /*1880*/  @!P0 IMAD R24, R29, R10, RZ ;  /* 0x0000000a1d188224 */ /* 0x001fe200078e02ff */
[----:B------:R-:W-:Y:S01]  /*1890*/  @!P3 IADD3.X R23, R26, R23, RZ, P4, !PT ;  /* 0x000000171a17b210 */ /* 0x000fe200027fe4ff */
[----:B------:R-:W-:Y:S01]  /*18a0*/  HFMA2.MMA R8, -RZ, RZ, 0, 0 ;  /* 0x00000000ff087435 */ /* 0x000fe200000001ff */
[----:B------:R-:W-:Y:S01]  /*18b0*/  ISETP.GE.U32.AND P4, PT, R30, UR18, PT ;  /* 0x000000121e007c0c */ /* 0x000fe2000bf86070 */
[----:B------:R-:W0:Y:S01]  /*18c0*/  @!P0 LDC.64 R14, c[0x0][0x230] ;  /* 0x00008c00ff0e8b82 */ /* 0x000e220000000a00 */
[----:B------:R-:W-:Y:S01]  /*18d0*/  SHF.R.S32.HI R29, RZ, 0x1f, R30 ;  /* 0x0000001fff1d7819 */ /* 0x000fe2000001141e */
[----:B------:R-:W-:Y:S01]  /*18e0*/  @!P0 IMAD R9, R33, R11, R24 ;  /* 0x0000000b21098224 */ /* 0x000fe200078e0218 */
[----:B----4-:R-:W-:-:S02]  /*18f0*/  @!P3 IADD3 R16, P5, R25, R16, RZ ;  /* 0x000000101910b210 */ /* 0x010fc40007fbe0ff */
[----:B------:R-:W-:Y:S02]  /*1900*/  ISETP.GE.AND.EX P4, PT, R29, UR19, PT, P4 ;  /* 0x000000131d007c0c */ /* 0x000fe4000bf86340 */
[----:B------:R-:W-:Y:S01]  /*1910*/  @!P0 MOV R24, R18 ;  /* 0x0000001200188202 */ /* 0x000fe20000000f00 */
[----:B------:R-:W1:Y:S01]  /*1920*/  @!P2 LDC.64 R12, c[0x0][0x288] ;  /* 0x0000a200ff0cab82 */ /* 0x000e620000000a00 */
[----:B------:R-:W-:Y:S01]  /*1930*/  @!P0 MOV R25, R21 ;  /* 0x0000001500198202 */ /* 0x000fe20000000f00 */
[----:B------:R4:W5:Y:S01]  /*1940*/  @!P3 LDG.E R8, desc[UR22][R22.64] ;  /* 0x000000161608b981 */ /* 0x000962000c1e1900 */
[----:B------:R-:W-:Y:S01]  /*1950*/  ISETP.GT.U32.OR P4, PT, R0, 0x27f, P4 ;  /* 0x0000027f0000780c */ /* 0x000fe20002784470 */
[----:B------:R-:W-:-:S04]  /*1960*/  @!P0 IMAD.WIDE.U32 R24, R33, R10, R24 ;  /* 0x0000000a21188225 */ /* 0x000fc800078e0018 */
[----:B------:R-:W2:Y:S01]  /*1970*/  @!P0 LDC.64 R10, c[0x0][0x228] ;  /* 0x00008a00ff0a8b82 */ /* 0x000ea20000000a00 */
[----:B------:R-:W-:Y:S02]  /*1980*/  @!P0 IADD3 R9, R25, R9, RZ ;  /* 0x0000000919098210 */ /* 0x000fe40007ffe0ff */
[----:B------:R-:W-:Y:S02]  /*1990*/  @!P3 IADD3.X R17, R26, R17, RZ, P5, !PT ;  /* 0x000000111a11b210 */ /* 0x000fe40002ffe4ff */
[----:B------:R-:W-:-:S03]  /*19a0*/  @!P0 SHF.L.U32 R35, R24, 0x1, RZ ;  /* 0x0000000118238819 */ /* 0x000fc600000006ff */
[----:B------:R-:W2:Y:S01]  /*19b0*/  @!P2 LDC.64 R26, c[0x0][0x230] ;  /* 0x00008c00ff1aab82 */ /* 0x000ea20000000a00 */
[----:B------:R-:W-:Y:S01]  /*19c0*/  @!P0 SHF.L.U64.HI R34, R24, 0x1, R9 ;  /* 0x0000000118228819 */ /* 0x000fe20000010209 */
[----:B------:R0:W5:Y:S01]  /*19d0*/  @!P3 LDG.E R55, desc[UR22][R16.64] ;  /* 0x000000161037b981 */ /* 0x000162000c1e1900 */
[----:B------:R-:W-:-:S05]  /*19e0*/  IADD3 R31, R2, 0x70, RZ ;  /* 0x00000070021f7810 */ /* 0x000fca0007ffe0ff */
[----:B----4-:R-:W4:Y:S01]  /*19f0*/  @!P2 LDC.64 R22, c[0x0][0x228] ;  /* 0x00008a00ff16ab82 */ /* 0x010f220000000a00 */
[----:B------:R-:W-:Y:S02]  /*1a00*/  ISETP.GE.U32.AND P3, PT, R31, UR18, PT ;  /* 0x000000121f007c0c */ /* 0x000fe4000bf66070 */
[----:B------:R-:W-:-:S05]  /*1a10*/  SHF.R.S32.HI R33, RZ, 0x1f, R31 ;  /* 0x0000001fff217819 */ /* 0x000fca000001141f */
[----:B------:R-:W4:Y:S01]  /*1a20*/  @!P4 LDC.64 R24, c[0x0][0x288] ;  /* 0x0000a200ff18cb82 */ /* 0x000f220000000a00 */
[----:B------:R-:W-:Y:S01]  /*1a30*/  ISETP.GE.AND.EX P3, PT, R33, UR19, PT, P3 ;  /* 0x0000001321007c0c */ /* 0x000fe2000bf66330 */
[----:B-1----:R-:W-:Y:S01]  /*1a40*/  @!P2 IMAD R32, R32, R12, RZ ;  /* 0x0000000c2020a224 */ /* 0x002fe200078e02ff */
[----:B0-----:R-:W-:Y:S02]  /*1a50*/  @!P2 MOV R16, R18 ;  /* 0x000000120010a202 */ /* 0x001fe40000000f00 */
[----:B------:R-:W-:Y:S01]  /*1a60*/  @!P2 MOV R17, R21 ;  /* 0x000000150011a202 */ /* 0x000fe20000000f00 */
[----:B------:R-:W-:Y:S01]  /*1a70*/  @!P2 IMAD R37, R28, R13, R32 ;  /* 0x0000000d1c25a224 */ /* 0x000fe200078e0220 */
[----:B------:R-:W-:Y:S02]  /*1a80*/  ISETP.GT.U32.OR P3, PT, R0, 0x27f, P3 ;  /* 0x0000027f0000780c */ /* 0x000fe40001f64470 */
[----:B------:R-:W-:Y:S01]  /*1a90*/  @!P0 IADD3 R14, P5, R35, R14, RZ ;  /* 0x0000000e230e8210 */ /* 0x000fe20007fbe0ff */
[----:B------:R-:W-:Y:S01]  /*1aa0*/  @!P2 IMAD.WIDE.U32 R12, R28, R12, R16 ;  /* 0x0000000c1c0ca225 */ /* 0x000fe200078e0010 */
[----:B------:R-:W-:-:S02]  /*1ab0*/  HFMA2.MMA R9, -RZ, RZ, 0, 0 ;  /* 0x00000000ff097435 */ /* 0x000fc400000001ff */
[----:B------:R-:W-:Y:S02]  /*1ac0*/  @!P0 IADD3.X R15, R34, R15, RZ, P5, !PT ;  /* 0x0000000f220f8210 */ /* 0x000fe40002ffe4ff */
[----:B--2---:R-:W-:Y:S02]  /*1ad0*/  @!P0 IADD3 R10, P5, R35, R10, RZ ;  /* 0x0000000a230a8210 */ /* 0x004fe40007fbe0ff */
[----:B------:R-:W-:Y:S02]  /*1ae0*/  @!P2 IADD3 R17, R13, R37, RZ ;  /* 0x000000250d11a210 */ /* 0x000fe40007ffe0ff */
[----:B------:R-:W-:Y:S02]  /*1af0*/  @!P2 SHF.L.U32 R13, R12, 0x1, RZ ;  /* 0x000000010c0da819 */ /* 0x000fe400000006ff */
[----:B------:R-:W-:Y:S01]  /*1b00*/  @!P0 IADD3.X R11, R34, R11, RZ, P5, !PT ;  /* 0x0000000b220b8210 */ /* 0x000fe20002ffe4ff */
[----:B------:R0:W5:Y:S01]  /*1b10*/  @!P0 LDG.E R9, desc[UR22][R14.64] ;  /* 0x000000160e098981 */ /* 0x000162000c1e1900 */
[----:B------:R-:W-:Y:S01]  /*1b20*/  @!P2 SHF.L.U64.HI R28, R12, 0x1, R17 ;  /* 0x000000010c1ca819 */ /* 0x000fe20000010211 */
[----:B----4-:R-:W-:Y:S01]  /*1b30*/  @!P4 IMAD R29, R29, R24, RZ ;  /* 0x000000181d1dc224 */ /* 0x010fe200078e02ff */
[C---:B------:R-:W-:Y:S01]  /*1b40*/  @!P2 IADD3 R26, P5, R13.reuse, R26, RZ ;  /* 0x0000001a0d1aa210 */ /* 0x040fe20007fbe0ff */
[----:B------:R-:W1:Y:S01]  /*1b50*/  @!P3 LDC.64 R16, c[0x0][0x288] ;  /* 0x0000a200ff10bb82 */ /* 0x000e620000000a00 */
[----:B------:R-:W-:-:S02]  /*1b60*/  @!P2 IADD3 R22, P6, R13, R22, RZ ;  /* 0x000000160d16a210 */ /* 0x000fc40007fde0ff */
[----:B------:R-:W-:Y:S01]  /*1b70*/  IADD3 R32, R2, 0x78, RZ ;  /* 0x0000007802207810 */ /* 0x000fe20007ffe0ff */
[----:B------:R-:W-:Y:S01]  /*1b80*/  @!P4 IMAD R35, R30, R25, R29 ;  /* 0x000000191e23c224 */ /* 0x000fe200078e021d */
[C---:B------:R-:W-:Y:S01]  /*1b90*/  @!P2 IADD3.X R27, R28.reuse, R27, RZ, P5, !PT ;  /* 0x0000001b1c1ba210 */ /* 0x040fe20002ffe4ff */
[----:B------:R2:W5:Y:S01]  /*1ba0*/  @!P0 LDG.E R54, desc[UR22][R10.64] ;  /* 0x000000160a368981 */ /* 0x000562000c1e1900 */
[----:B------:R-:W-:Y:S01]  /*1bb0*/  @!P2 IADD3.X R23, R28, R23, RZ, P6, !PT ;  /* 0x000000171c17a210 */ /* 0x000fe200037fe4ff */
[----:B------:R-:W4:Y:S01]  /*1bc0*/  @!P4 LDC.64 R12, c[0x0][0x230] ;  /* 0x00008c00ff0ccb82 */ /* 0x000f220000000a00 */
[----:B------:R-:W-:Y:S02]  /*1bd0*/  @!P4 MOV R28, R18 ;  /* 0x00000012001cc202 */ /* 0x000fe40000000f00 */
[----:B------:R-:W-:Y:S01]  /*1be0*/  @!P4 MOV R29, R21 ;  /* 0x00000015001dc202 */ /* 0x000fe20000000f00 */
[----:B------:R2:W3:Y:S01]  /*1bf0*/  @!P2 LDG.E R75, desc[UR22][R22.64] ;  /* 0x00000016164ba981 */ /* 0x0004e2000c1e1900 */
[----:B------:R-:W-:-:S03]  /*1c00*/  ISETP.GE.U32.AND P0, PT, R32, UR18, PT ;  /* 0x0000001220007c0c */ /* 0x000fc6000bf06070 */
[----:B0-----:R-:W0:Y:S01]  /*1c10*/  @!P4 LDC.64 R14, c[0x0][0x228] ;  /* 0x00008a00ff0ecb82 */ /* 0x001e220000000a00 */
[----:B--2---:R-:W-:Y:S01]  /*1c20*/  SHF.R.S32.HI R11, RZ, 0x1f, R32 ;  /* 0x0000001fff0b7819 */ /* 0x004fe20000011420 */
[----:B------:R-:W-:-:S03]  /*1c30*/  @!P4 IMAD.WIDE.U32 R24, R30, R24, R28 ;  /* 0x000000181e18c225 */ /* 0x000fc600078e001c */
[----:B------:R-:W-:Y:S01]  /*1c40*/  ISETP.GE.AND.EX P0, PT, R11, UR19, PT, P0 ;  /* 0x000000130b007c0c */ /* 0x000fe2000bf06300 */
[----:B------:R-:W-:Y:S01]  /*1c50*/  HFMA2.MMA R10, -RZ, RZ, 0, 0 ;  /* 0x00000000ff0a7435 */ /* 0x000fe200000001ff */
[----:B------:R-:W-:Y:S01]  /*1c60*/  @!P4 IADD3 R25, R25, R35, RZ ;  /* 0x000000231919c210 */ /* 0x000fe20007ffe0ff */
[----:B------:R-:W2:Y:S01]  /*1c70*/  @!P3 LDC.64 R22, c[0x0][0x228] ;  /* 0x00008a00ff16bb82 */ /* 0x000ea20000000a00 */
[----:B------:R-:W-:Y:S02]  /*1c80*/  ISETP.GT.U32.OR P0, PT, R0, 0x27f, P0 ;  /* 0x0000027f0000780c */ /* 0x000fe40000704470 */
[C---:B------:R-:W-:Y:S02]  /*1c90*/  @!P4 SHF.L.U32 R29, R24.reuse, 0x1, RZ ;  /* 0x00000001181dc819 */ /* 0x040fe400000006ff */
[----:B------:R-:W-:-:S03]  /*1ca0*/  @!P4 SHF.L.U64.HI R42, R24, 0x1, R25 ;  /* 0x00000001182ac819 */ /* 0x000fc60000010219 */
[----:B------:R-:W2:Y:S01]  /*1cb0*/  @!P3 LDC.64 R24, c[0x0][0x230] ;  /* 0x00008c00ff18bb82 */ /* 0x000ea20000000a00 */
[----:B-1----:R-:W-:Y:S01]  /*1cc0*/  @!P3 IMAD R28, R33, R16, RZ ;  /* 0x00000010211cb224 */ /* 0x002fe200078e02ff */
[----:B------:R1:W5:Y:S01]  /*1cd0*/  @!P2 LDG.E R10, desc[UR22][R26.64] ;  /* 0x000000161a0aa981 */ /* 0x000362000c1e1900 */
[----:B------:R-:W-:Y:S02]  /*1ce0*/  IADD3 R30, R2, 0x80, RZ ;  /* 0x00000080021e7810 */ /* 0x000fe40007ffe0ff */
[----:B----4-:R-:W-:Y:S01]  /*1cf0*/  @!P4 IADD3 R12, P6, R29, R12, RZ ;  /* 0x0000000c1d0cc210 */ /* 0x010fe20007fde0ff */
[----:B------:R-:W-:Y:S01]  /*1d00*/  @!P3 IMAD R17, R31, R17, R28 ;  /* 0x000000111f11b224 */ /* 0x000fe200078e021c */
[----:B------:R-:W-:Y:S02]  /*1d10*/  ISETP.GE.U32.AND P2, PT, R30, UR18, PT ;  /* 0x000000121e007c0c */ /* 0x000fe4000bf46070 */
[----:B0-----:R-:W-:Y:S01]  /*1d20*/  @!P4 IADD3 R14, P5, R29, R14, RZ ;  /* 0x0000000e1d0ec210 */ /* 0x001fe20007fbe0ff */
[----:B-1----:R-:W0:Y:S01]  /*1d30*/  @!P0 LDC.64 R26, c[0x0][0x288] ;  /* 0x0000a200ff1a8b82 */ /* 0x002e220000000a00 */
[----:B------:R-:W-:-:S02]  /*1d40*/  SHF.R.S32.HI R34, RZ, 0x1f, R30 ;  /* 0x0000001fff227819 */ /* 0x000fc4000001141e */
[----:B------:R-:W-:Y:S02]  /*1d50*/  @!P3 MOV R28, R18 ;  /* 0x00000012001cb202 */ /* 0x000fe40000000f00 */
[----:B------:R-:W-:Y:S02]  /*1d60*/  @!P3 MOV R29, R21 ;  /* 0x00000015001db202 */ /* 0x000fe40000000f00 */
[----:B------:R-:W-:Y:S02]  /*1d70*/  ISETP.GE.AND.EX P2, PT, R34, UR19, PT, P2 ;  /* 0x0000001322007c0c */ /* 0x000fe4000bf46320 */
[----:B------:R-:W-:Y:S01]  /*1d80*/  @!P4 IADD3.X R15, R42, R15, RZ, P5, !PT ;  /* 0x0000000f2a0fc210 */ /* 0x000fe20002ffe4ff */
[----:B------:R-:W-:Y:S01]  /*1d90*/  @!P3 IMAD.WIDE.U32 R28, R31, R16, R28 ;  /* 0x000000101f1cb225 */ /* 0x000fe200078e001c */
[----:B------:R-:W-:Y:S02]  /*1da0*/  ISETP.GT.U32.OR P2, PT, R0, 0x27f, P2 ;  /* 0x0000027f0000780c */ /* 0x000fe40001744470 */
[----:B------:R-:W-:Y:S01]  /*1db0*/  @!P4 IADD3.X R13, R42, R13, RZ, P6, !PT ;  /* 0x0000000d2a0dc210 */ /* 0x000fe200037fe4ff */
[----:B------:R1:W4:Y:S01]  /*1dc0*/  @!P4 LDG.E R82, desc[UR22][R14.64] ;  /* 0x000000160e52c981 */ /* 0x000322000c1e1900 */
[----:B------:R-:W-:-:S02]  /*1dd0*/  @!P3 IADD3 R17, R29, R17, RZ ;  /* 0x000000111d11b210 */ /* 0x000fc40007ffe0ff */
[C---:B------:R-:W-:Y:S01]  /*1de0*/  @!P3 SHF.L.U32 R29, R28.reuse, 0x1, RZ ;  /* 0x000000011c1db819 */ /* 0x040fe200000006ff */
[----:B------:R2:W5:Y:S01]  /*1df0*/  @!P4 LDG.E R38, desc[UR22][R12.64] ;  /* 0x000000160c26c981 */ /* 0x000562000c1e1900 */
[----:B------:R-:W-:Y:S01]  /*1e00*/  @!P3 SHF.L.U64.HI R42, R28, 0x1, R17 ;  /* 0x000000011c2ab819 */ /* 0x000fe20000010211 */
[----:B-1----:R-:W1:Y:S01]  /*1e10*/  @!P0 LDC.64 R14, c[0x0][0x230] ;  /* 0x00008c00ff0e8b82 */ /* 0x002e620000000a00 */
[C---:B--2---:R-:W-:Y:S02]  /*1e20*/  @!P3 IADD3 R24, P4, R29.reuse, R24, RZ ;  /* 0x000000181d18b210 */ /* 0x044fe40007f9e0ff */
[----:B------:R-:W-:Y:S02]  /*1e30*/  IADD3 R33, R2, 0x88, RZ ;  /* 0x0000008802217810 */ /* 0x000fe40007ffe0ff */
[----:B------:R-:W-:Y:S02]  /*1e40*/  @!P3 IADD3 R22, P5, R29, R22, RZ ;  /* 0x000000161d16b210 */ /* 0x000fe40007fbe0ff */
[----:B------:R-:W-:Y:S01]  /*1e50*/  @!P3 IADD3.X R25, R42, R25, RZ, P4, !PT ;  /* 0x000000192a19b210 */ /* 0x000fe200027fe4ff */
[----:B------:R-:W2:Y:S01]  /*1e60*/  @!P0 LDC.64 R12, c[0x0][0x228] ;  /* 0x00008a00ff0c8b82 */ /* 0x000ea20000000a00 */
[----:B------:R-:W-:Y:S01]  /*1e70*/  ISETP.GE.U32.AND P4, PT, R33, UR18, PT ;  /* 0x0000001221007c0c */ /* 0x000fe2000bf86070 */
[----:B0-----:R-:W-:Y:S01]  /*1e80*/  @!P0 IMAD R11, R11, R26, RZ ;  /* 0x0000001a0b0b8224 */ /* 0x001fe200078e02ff */
[----:B------:R-:W-:-:S02]  /*1e90*/  SHF.R.S32.HI R31, RZ, 0x1f, R33 ;  /* 0x0000001fff1f7819 */ /* 0x000fc40000011421 */
[----:B------:R-:W-:Y:S02]  /*1ea0*/  @!P0 MOV R28, R18 ;  /* 0x00000012001c8202 */ /* 0x000fe40000000f00 */
[----:B------:R-:W-:Y:S01]  /*1eb0*/  @!P0 MOV R29, R21 ;  /* 0x00000015001d8202 */ /* 0x000fe20000000f00 */
[----:B------:R-:W0:Y:S01]  /*1ec0*/  @!P2 LDC.64 R16, c[0x0][0x288] ;  /* 0x0000a200ff10ab82 */ /* 0x000e220000000a00 */
[----:B------:R-:W-:Y:S01]  /*1ed0*/  ISETP.GE.AND.EX P4, PT, R31, UR19, PT, P4 ;  /* 0x000000131f007c0c */ /* 0x000fe2000bf86340 */
[C---:B------:R-:W-:Y:S02]  /*1ee0*/  @!P0 IMAD R27, R32.reuse, R27, R11 ;  /* 0x0000001b201b8224 */ /* 0x040fe400078e020b */
[----:B------:R-:W-:Y:S01]  /*1ef0*/  @!P0 IMAD.WIDE.U32 R28, R32, R26, R28 ;  /* 0x0000001a201c8225 */ /* 0x000fe200078e001c */
[----:B------:R-:W-:Y:S01]  /*1f00*/  ISETP.GT.U32.OR P4, PT, R0, 0x27f, P4 ;  /* 0x0000027f0000780c */ /* 0x000fe20002784470 */
[----:B------:R-:W-:-:S03]  /*1f10*/  HFMA2.MMA R11, -RZ, RZ, 0, 0 ;  /* 0x00000000ff0b7435 */ /* 0x000fc600000001ff */
[----:B------:R-:W-:Y:S02]  /*1f20*/  @!P0 IADD3 R29, R29, R27, RZ ;  /* 0x0000001b1d1d8210 */ /* 0x000fe40007ffe0ff */
[----:B------:R-:W-:Y:S02]  /*1f30*/  @!P0 SHF.L.U32 R27, R28, 0x1, RZ ;  /* 0x000000011c1b8819 */ /* 0x000fe400000006ff */
[----:B------:R-:W-:Y:S02]  /*1f40*/  @!P3 IADD3.X R23, R42, R23, RZ, P5, !PT ;  /* 0x000000172a17b210 */ /* 0x000fe40002ffe4ff */
[----:B------:R-:W-:Y:S01]  /*1f50*/  @!P0 SHF.L.U64.HI R42, R28, 0x1, R29 ;  /* 0x000000011c2a8819 */ /* 0x000fe2000001021d */
[----:B------:R2:W5:Y:S01]  /*1f60*/  @!P3 LDG.E R11, desc[UR22][R24.64] ;  /* 0x00000016180bb981 */ /* 0x000562000c1e1900 */
[----:B-1----:R-:W-:Y:S01]  /*1f70*/  @!P0 IADD3 R14, P5, R27, R14, RZ ;  /* 0x0000000e1b0e8210 */ /* 0x002fe20007fbe0ff */
[----:B------:R-:W1:Y:S01]  /*1f80*/  @!P4 LDC.64 R28, c[0x0][0x288] ;  /* 0x0000a200ff1ccb82 */ /* 0x000e620000000a00 */
[----:B------:R-:W-:Y:S01]  /*1f90*/  IADD3 R32, R2, 0x90, RZ ;  /* 0x0000009002207810 */ /* 0x000fe20007ffe0ff */
[----:B------:R0:W4:Y:S01]  /*1fa0*/  @!P3 LDG.E R81, desc[UR22][R22.64] ;  /* 0x000000161651b981 */ /* 0x000122000c1e1900 */
[----:B------:R-:W-:-:S02]  /*1fb0*/  @!P0 IADD3.X R15, R42, R15, RZ, P5, !PT ;  /* 0x0000000f2a0f8210 */ /* 0x000fc40002ffe4ff */
[----:B------:R-:W-:Y:S02]  /*1fc0*/  ISETP.GE.U32.AND P5, PT, R32, UR18, PT ;  /* 0x0000001220007c0c */ /* 0x000fe4000bfa6070 */
[----:B------:R-:W-:Y:S01]  /*1fd0*/  SHF.R.S32.HI R39, RZ, 0x1f, R32 ;  /* 0x0000001fff277819 */ /* 0x000fe20000011420 */
[----:B--2---:R-:W2:Y:S01]  /*1fe0*/  @!P2 LDC.64 R24, c[0x0][0x230] ;  /* 0x00008c00ff18ab82 */ /* 0x004ea20000000a00 */
[----:B------:R-:W-:Y:S01]  /*1ff0*/  @!P0 IADD3 R12, P3, R27, R12, RZ ;  /* 0x0000000c1b0c8210 */ /* 0x000fe20007f7e0ff */
[----:B0-----:R-:W-:Y:S01]  /*2000*/  @!P2 IMAD R34, R34, R16, RZ ;  /* 0x000000102222a224 */ /* 0x001fe200078e02ff */
[----:B------:R-:W-:Y:S02]  /*2010*/  ISETP.GE.AND.EX P5, PT, R39, UR19, PT, P5 ;  /* 0x0000001327007c0c */ /* 0x000fe4000bfa6350 */
[----:B------:R-:W-:Y:S02]  /*2020*/  @!P2 MOV R26, R18 ;  /* 0x00000012001aa202 */ /* 0x000fe40000000f00 */
[----:B------:R-:W-:Y:S01]  /*2030*/  @!P2 MOV R27, R21 ;  /* 0x00000015001ba202 */ /* 0x000fe20000000f00 */
[----:B------:R-:W0:Y:S01]  /*2040*/  @!P2 LDC.64 R22, c[0x0][0x228] ;  /* 0x00008a00ff16ab82 */ /* 0x000e220000000a00 */
[----:B------:R-:W-:Y:S01]  /*2050*/  ISETP.GT.U32.OR P5, PT, R0, 0x27f, P5 ;  /* 0x0000027f0000780c */ /* 0x000fe20002fa4470 */
[C---:B------:R-:W-:Y:S01]  /*2060*/  @!P2 IMAD R35, R30.reuse, R17, R34 ;  /* 0x000000111e23a224 */ /* 0x040fe200078e0222 */
[----:B------:R-:W-:Y:S01]  /*2070*/  HFMA2.MMA R17, -RZ, RZ, 0, 0 ;  /* 0x00000000ff117435 */ /* 0x000fe200000001ff */
[----:B------:R-:W-:Y:S01]  /*2080*/  @!P2 IMAD.WIDE.U32 R26, R30, R16, R26 ;  /* 0x000000101e1aa225 */ /* 0x000fe200078e001a */
[----:B------:R-:W-:-:S02]  /*2090*/  IADD3 R16, R2, 0x98, RZ ;  /* 0x0000009802107810 */ /* 0x000fc40007ffe0ff */
[----:B------:R-:W-:Y:S02]  /*20a0*/  @!P0 IADD3.X R13, R42, R13, RZ, P3, !PT ;  /* 0x0000000d2a0d8210 */ /* 0x000fe40001ffe4ff */
[----:B------:R-:W-:Y:S02]  /*20b0*/  @!P2 IADD3 R27, R27, R35, RZ ;  /* 0x000000231b1ba210 */ /* 0x000fe40007ffe0ff */
[----:B------:R-:W-:Y:S01]  /*20c0*/  ISETP.GE.U32.AND P3, PT, R16, UR18, PT ;  /* 0x0000001210007c0c */ /* 0x000fe2000bf66070 */
[----:B------:R-:W0:Y:S01]  /*20d0*/  @!P4 LDC.64 R34, c[0x0][0x228] ;  /* 0x00008a00ff22cb82 */ /* 0x000e220000000a00 */
[----:B------:R-:W-:Y:S01]  /*20e0*/  SHF.R.S32.HI R37, RZ, 0x1f, R16 ;  /* 0x0000001fff257819 */ /* 0x000fe20000011410 */
[----:B------:R2:W5:Y:S01]  /*20f0*/  @!P0 LDG.E R17, desc[UR22][R14.64] ;  /* 0x000000160e118981 */ /* 0x000562000c1e1900 */
[C---:B------:R-:W-:Y:S02]  /*2100*/  @!P2 SHF.L.U32 R43, R26.reuse, 0x1, RZ ;  /* 0x000000011a2ba819 */ /* 0x040fe400000006ff */
[----:B------:R-:W-:Y:S01]  /*2110*/  @!P2 SHF.L.U64.HI R42, R26, 0x1, R27 ;  /* 0x000000011a2aa819 */ /* 0x000fe2000001021b */
[----:B------:R2:W4:Y:S01]  /*2120*/  @!P0 LDG.E R80, desc[UR22][R12.64] ;  /* 0x000000160c508981 */ /* 0x000522000c1e1900 */
[----:B------:R-:W-:Y:S01]  /*2130*/  ISETP.GE.AND.EX P3, PT, R37, UR19, PT, P3 ;  /* 0x0000001325007c0c */ /* 0x000fe2000bf66330 */
[----:B------:R-:W0:Y:S01]  /*2140*/  @!P4 LDC.64 R26, c[0x0][0x230] ;  /* 0x00008c00ff1acb82 */ /* 0x000e220000000a00 */
[----:B-1----:R-:W-:-:S02]  /*2150*/  @!P4 IMAD R30, R31, R28, RZ ;  /* 0x0000001c1f1ec224 */ /* 0x002fc400078e02ff */
[----:B------:R-:W-:-:S05]  /*2160*/  ISETP.GT.U32.OR P3, PT, R0, 0x27f, P3 ;  /* 0x0000027f0000780c */ /* 0x000fca0001f64470 */
[----:B--2---:R-:W1:Y:S01]  /*2170*/  @!P5 LDC.64 R14, c[0x0][0x288] ;  /* 0x0000a200ff0edb82 */ /* 0x004e620000000a00 */
[----:B------:R-:W-:Y:S01]  /*2180*/  HFMA2.MMA R12, -RZ, RZ, 0, 0 ;  /* 0x00000000ff0c7435 */ /* 0x000fe200000001ff */
[C---:B------:R-:W-:Y:S02]  /*2190*/  @!P2 IADD3 R24, P6, R43.reuse, R24, RZ ;  /* 0x000000182b18a210 */ /* 0x040fe40007fde0ff */
[----:B0-----:R-:W-:Y:S01]  /*21a0*/  @!P2 IADD3 R22, P0, R43, R22, RZ ;  /* 0x000000162b16a210 */ /* 0x001fe20007f1e0ff */
[C---:B------:R-:W-:Y:S01]  /*21b0*/  @!P4 IMAD R43, R33.reuse, R29, R30 ;  /* 0x0000001d212bc224 */ /* 0x040fe200078e021e */
[----:B------:R-:W-:Y:S02]  /*21c0*/  @!P4 MOV R30, R18 ;  /* 0x00000012001ec202 */ /* 0x000fe40000000f00 */
[----:B------:R-:W-:Y:S02]  /*21d0*/  @!P4 MOV R31, R21 ;  /* 0x00000015001fc202 */ /* 0x000fe40000000f00 */
[----:B------:R-:W-:Y:S01]  /*21e0*/  @!P2 IADD3.X R25, R42, R25, RZ, P6, !PT ;  /* 0x000000192a19a210 */ /* 0x000fe200037fe4ff */
[----:B------:R-:W-:-:S04]  /*21f0*/  @!P4 IMAD.WIDE.U32 R28, R33, R28, R30 ;  /* 0x0000001c211cc225 */ /* 0x000fc800078e001e */
[----:B------:R0:W5:Y:S01]  /*2200*/  @!P2 LDG.E R12, desc[UR22][R24.64] ;  /* 0x00000016180ca981 */ /* 0x000162000c1e1900 */
[----:B------:R-:W-:Y:S02]  /*2210*/  @!P2 IADD3.X R23, R42, R23, RZ, P0, !PT ;  /* 0x000000172a17a210 */ /* 0x000fe400007fe4ff */
[----:B------:R-:W-:Y:S02]  /*2220*/  @!P4 IADD3 R29, R29, R43, RZ ;  /* 0x0000002b1d1dc210 */ /* 0x000fe40007ffe0ff */
[----:B------:R-:W-:Y:S01]  /*2230*/  @!P4 SHF.L.U32 R13, R28, 0x1, RZ ;  /* 0x000000011c0dc819 */ /* 0x000fe200000006ff */
[----:B------:R2:W4:Y:S01]  /*2240*/  @!P2 LDG.E R79, desc[UR22][R22.64] ;  /* 0x00000016164fa981 */ /* 0x000522000c1e1900 */
[----:B0-----:R-:W0:Y:S01]  /*2250*/  @!P3 LDC.64 R24, c[0x0][0x288] ;  /* 0x0000a200ff18bb82 */ /* 0x001e220000000a00 */
[----:B------:R-:W-:Y:S02]  /*2260*/  SHF.R.S32.HI R49, RZ, 0x1f, R47 ;  /* 0x0000001fff317819 */ /* 0x000fe4000001142f */
[----:B------:R-:W-:Y:S01]  /*2270*/  ISETP.GE.U32.AND P6, PT, R47, UR18, PT ;  /* 0x000000122f007c0c */ /* 0x000fe2000bfc6070 */
[----:B-1----:R-:W-:Y:S01]  /*2280*/  @!P5 IMAD R39, R39, R14, RZ ;  /* 0x0000000e2727d224 */ /* 0x002fe200078e02ff */
[----:B------:R-:W-:-:S02]  /*2290*/  @!P4 IADD3 R26, P2, R13, R26, RZ ;  /* 0x0000001a0d1ac210 */ /* 0x000fc40007f5e0ff */
[----:B------:R-:W-:Y:S01]  /*22a0*/  @!P4 IADD3 R34, P0, R13, R34, RZ ;  /* 0x000000220d22c210 */ /* 0x000fe20007f1e0ff */
[----:B------:R-:W-:Y:S01]  /*22b0*/  HFMA2.MMA R13, -RZ, RZ, 0, 0 ;  /* 0x00000000ff0d7435 */ /* 0x000fe200000001ff */
[----:B------:R-:W-:Y:S02]  /*22c0*/  @!P4 SHF.L.U64.HI R30, R28, 0x1, R29 ;  /* 0x000000011c1ec819 */ /* 0x000fe4000001021d */
[----:B--2---:R-:W-:Y:S01]  /*22d0*/  @!P5 MOV R22, R18 ;  /* 0x000000120016d202 */ /* 0x004fe20000000f00 */
[----:B------:R-:W1:Y:S01]  /*22e0*/  @!P5 LDC.64 R28, c[0x0][0x230] ;  /* 0x00008c00ff1cdb82 */ /* 0x000e620000000a00 */
[----:B------:R-:W-:Y:S02]  /*22f0*/  @!P5 MOV R23, R21 ;  /* 0x000000150017d202 */ /* 0x000fe40000000f00 */
[----:B------:R-:W-:Y:S01]  /*2300*/  ISETP.GE.AND.EX P6, PT, R49, UR19, PT, P6 ;  /* 0x0000001331007c0c */ /* 0x000fe2000bfc6360 */
[----:B------:R-:W-:Y:S01]  /*2310*/  @!P5 IMAD R39, R32, R15, R39 ;  /* 0x0000000f2027d224 */ /* 0x000fe200078e0227 */
[----:B------:R-:W-:Y:S01]  /*2320*/  @!P4 IADD3.X R27, R30, R27, RZ, P2, !PT ;  /* 0x0000001b1e1bc210 */ /* 0x000fe200017fe4ff */
[----:B------:R-:W-:Y:S01]  /*2330*/  @!P5 IMAD.WIDE.U32 R14, R32, R14, R22 ;  /* 0x0000000e200ed225 */ /* 0x000fe200078e0016 */
[----:B------:R-:W-:Y:S01]  /*2340*/  ISETP.GT.U32.OR P6, PT, R0, 0x27f, P6 ;  /* 0x0000027f0000780c */ /* 0x000fe200037c4470 */
[----:B------:R-:W2:Y:S02]  /*2350*/  @!P5 LDC.64 R22, c[0x0][0x228] ;  /* 0x00008a00ff16db82 */ /* 0x000ea40000000a00 */
[----:B------:R0:W5:Y:S01]  /*2360*/  @!P4 LDG.E R13, desc[UR22][R26.64] ;  /* 0x000000161a0dc981 */ /* 0x000162000c1e1900 */
[----:B------:R-:W-:-:S02]  /*2370*/  @!P4 IADD3.X R35, R30, R35, RZ, P0, !PT ;  /* 0x000000231e23c210 */ /* 0x000fc400007fe4ff */
[----:B------:R-:W-:Y:S02]  /*2380*/  SHF.R.S32.HI R46, RZ, 0x1f, R44 ;  /* 0x0000001fff2e7819 */ /* 0x000fe4000001142c */
[----:B------:R-:W-:Y:S01]  /*2390*/  ISETP.GE.U32.AND P0, PT, R44, UR18, PT ;  /* 0x000000122c007c0c */ /* 0x000fe2000bf06070 */
[----:B0-----:R-:W-:Y:S01]  /*23a0*/  @!P3 IMAD R42, R37, R24, RZ ;  /* 0x00000018252ab224 */ /* 0x001fe200078e02ff */
[----:B------:R-:W-:Y:S01]  /*23b0*/  @!P5 IADD3 R39, R15, R39, RZ ;  /* 0x000000270f27d210 */ /* 0x000fe20007ffe0ff */
[----:B------:R-:W0:Y:S01]  /*23c0*/  @!P3 LDC.64 R32, c[0x0][0x228] ;  /* 0x00008a00ff20bb82 */ /* 0x000e220000000a00 */
[C---:B------:R-:W-:Y:S01]  /*23d0*/  @!P5 SHF.L.U32 R37, R14.reuse, 0x1, RZ ;  /* 0x000000010e25d819 */ /* 0x040fe200000006ff */
[----:B------:R-:W4:Y:S06]  /*23e0*/  @!P4 LDG.E R78, desc[UR22][R34.64] ;  /* 0x00000016224ec981 */ /* 0x000f2c000c1e1900 */
[----:B------:R-:W3:Y:S01]  /*23f0*/  @!P3 LDC.64 R26, c[0x0][0x230] ;  /* 0x00008c00ff1abb82 */ /* 0x000ee20000000a00 */
[----:B------:R-:W-:-:S02]  /*2400*/  @!P5 SHF.L.U64.HI R39, R14, 0x1, R39 ;  /* 0x000000010e27d819 */ /* 0x000fc40000010227 */
[----:B------:R-:W-:Y:S02]  /*2410*/  ISETP.GE.AND.EX P0, PT, R46, UR19, PT, P0 ;  /* 0x000000132e007c0c */ /* 0x000fe4000bf06300 */
[----:B------:R-:W-:Y:S02]  /*2420*/  @!P3 MOV R14, R18 ;  /* 0x00000012000eb202 */ /* 0x000fe40000000f00 */
[----:B------:R-:W-:Y:S01]  /*2430*/  @!P3 MOV R15, R21 ;  /* 0x00000015000fb202 */ /* 0x000fe20000000f00 */
[----:B------:R-:W0:Y:S01]  /*2440*/  @!P6 LDC.64 R30, c[0x0][0x288] ;  /* 0x0000a200ff1eeb82 */ /* 0x000e220000000a00 */
[----:B------:R-:W-:Y:S01]  /*2450*/  ISETP.GT.U32.OR P0, PT, R0, 0x27f, P0 ;  /* 0x0000027f0000780c */ /* 0x000fe20000704470 */
[C---:B------:R-:W-:Y:S02]  /*2460*/  @!P3 IMAD R42, R16.reuse, R25, R42 ;  /* 0x00000019102ab224 */ /* 0x040fe400078e022a */
[----:B------:R-:W-:Y:S01]  /*2470*/  @!P3 IMAD.WIDE.U32 R24, R16, R24, R14 ;  /* 0x000000181018b225 */ /* 0x000fe200078e000e */
[----:B-1----:R-:W-:Y:S01]  /*2480*/  @!P5 IADD3 R28, P2, R37, R28, RZ ;  /* 0x0000001c251cd210 */ /* 0x002fe20007f5e0ff */
[----:B------:R-:W-:-:S03]  /*2490*/  HFMA2.MMA R14, -RZ, RZ, 0, 0 ;  /* 0x00000000ff0e7435 */ /* 0x000fc600000001ff */
[----:B------:R-:W-:Y:S02]  /*24a0*/  @!P3 IADD3 R25, R25, R42, RZ ;  /* 0x0000002a1919b210 */ /* 0x000fe40007ffe0ff */
[----:B------:R-:W-:Y:S02]  /*24b0*/  @!P5 IADD3.X R29, R39, R29, RZ, P2, !PT ;  /* 0x0000001d271dd210 */ /* 0x000fe400017fe4ff */
[----:B--2---:R-:W-:Y:S02]  /*24c0*/  @!P5 IADD3 R22, P2, R37, R22, RZ ;  /* 0x000000162516d210 */ /* 0x004fe40007f5e0ff */
[C---:B------:R-:W-:Y:S01]  /*24d0*/  @!P3 SHF.L.U32 R15, R24.reuse, 0x1, RZ ;  /* 0x00000001180fb819 */ /* 0x040fe200000006ff */
[----:B------:R0:W5:Y:S01]  /*24e0*/  @!P5 LDG.E R14, desc[UR22][R28.64] ;  /* 0x000000161c0ed981 */ /* 0x000162000c1e1900 */
[----:B------:R-:W-:Y:S02]  /*24f0*/  @!P3 SHF.L.U64.HI R16, R24, 0x1, R25 ;  /* 0x000000011810b819 */ /* 0x000fe40000010219 */
[----:B------:R-:W-:Y:S01]  /*2500*/  @!P5 IADD3.X R23, R39, R23, RZ, P2, !PT ;  /* 0x000000172717d210 */ /* 0x000fe200017fe4ff */
[----:B------:R-:W1:Y:S01]  /*2510*/  @!P0 LDC.64 R24, c[0x0][0x288] ;  /* 0x0000a200ff188b82 */ /* 0x000e620000000a00 */
[----:B---3--:R-:W-:-:S02]  /*2520*/  @!P3 IADD3 R26, P2, R15, R26, RZ ;  /* 0x0000001a0f1ab210 */ /* 0x008fc40007f5e0ff */
[----:B------:R-:W-:Y:S01]  /*2530*/  SHF.R.S32.HI R45, RZ, 0x1f, R48 ;  /* 0x0000001fff2d7819 */ /* 0x000fe20000011430 */
[----:B------:R2:W3:Y:S01]  /*2540*/  @!P5 LDG.E R77, desc[UR22][R22.64] ;  /* 0x00000016164dd981 */ /* 0x0004e2000c1e1900 */
[----:B------:R-:W-:Y:S02]  /*2550*/  @!P3 IADD3.X R27, R16, R27, RZ, P2, !PT ;  /* 0x0000001b101bb210 */ /* 0x000fe400017fe4ff */
[----:B------:R-:W-:Y:S01]  /*2560*/  ISETP.GE.U32.AND P2, PT, R48, UR18, PT ;  /* 0x0000001230007c0c */ /* 0x000fe2000bf46070 */
[----:B0-----:R-:W-:Y:S01]  /*2570*/  @!P6 IMAD R28, R49, R30, RZ ;  /* 0x0000001e311ce224 */ /* 0x001fe200078e02ff */
[----:B------:R-:W-:Y:S02]  /*2580*/  @!P6 MOV R34, R18 ;  /* 0x000000120022e202 */ /* 0x000fe40000000f00 */
[----:B------:R-:W-:Y:S02]  /*2590*/  ISETP.GE.AND.EX P2, PT, R45, UR19, PT, P2 ;  /* 0x000000132d007c0c */ /* 0x000fe4000bf46320 */
[----:B------:R-:W-:Y:S01]  /*25a0*/  @!P6 MOV R35, R21 ;  /* 0x000000150023e202 */ /* 0x000fe20000000f00 */
[----:B--2---:R-:W0:Y:S01]  /*25b0*/  @!P6 LDC.64 R22, c[0x0][0x230] ;  /* 0x00008c00ff16eb82 */ /* 0x004e220000000a00 */
[----:B------:R-:W-:Y:S01]  /*25c0*/  @!P6 IMAD R37, R47, R31, R28 ;  /* 0x0000001f2f25e224 */ /* 0x000fe200078e021c */
[----:B------:R-:W-:-:S02]  /*25d0*/  ISETP.GT.U32.OR P2, PT, R0, 0x27f, P2 ;  /* 0x0000027f0000780c */ /* 0x000fc40001744470 */
[----:B------:R-:W-:Y:S01]  /*25e0*/  @!P3 IADD3 R32, P4, R15, R32, RZ ;  /* 0x000000200f20b210 */ /* 0x000fe20007f9e0ff */
[----:B------:R-:W-:Y:S01]  /*25f0*/  @!P6 IMAD.WIDE.U32 R30, R47, R30, R34 ;  /* 0x0000001e2f1ee225 */ /* 0x000fe200078e0022 */
[----:B------:R-:W-:Y:S02]  /*2600*/  MOV R15, RZ ;  /* 0x000000ff000f7202 */ /* 0x000fe40000000f00 */
[----:B------:R-:W2:Y:S01]  /*2610*/  @!P6 LDC.64 R28, c[0x0][0x228] ;  /* 0x00008a00ff1ceb82 */ /* 0x000ea20000000a00 */
[----:B------:R-:W-:Y:S02]  /*2620*/  @!P3 IADD3.X R33, R16, R33, RZ, P4, !PT ;  /* 0x000000211021b210 */ /* 0x000fe400027fe4ff */
[----:B------:R-:W-:Y:S01]  /*2630*/  @!P6 IADD3 R31, R31, R37, RZ ;  /* 0x000000251f1fe210 */ /* 0x000fe20007ffe0ff */
[----:B------:R1:W5:Y:S02]  /*2640*/  @!P3 LDG.E R15, desc[UR22][R26.64] ;  /* 0x000000161a0fb981 */ /* 0x000364000c1e1900 */
[----:B-1----:R-:W-:Y:S01]  /*2650*/  @!P0 IMAD R34, R46, R24, RZ ;  /* 0x000000182e228224 */ /* 0x002fe200078e02ff */
[----:B------:R-:W-:-:S02]  /*2660*/  @!P6 SHF.L.U32 R37, R30, 0x1, RZ ;  /* 0x000000011e25e819 */ /* 0x000fc400000006ff */
[----:B------:R-:W-:Y:S01]  /*2670*/  IADD3 R46, R2, 0x20, RZ ;  /* 0x00000020022e7810 */ /* 0x000fe20007ffe0ff */
[----:B------:R1:W3:Y:S01]  /*2680*/  @!P3 LDG.E R76, desc[UR22][R32.64] ;  /* 0x00000016204cb981 */ /* 0x0002e2000c1e1900 */
[----:B------:R-:W-:Y:S02]  /*2690*/  @!P6 SHF.L.U64.HI R16, R30, 0x1, R31 ;  /* 0x000000011e10e819 */ /* 0x000fe4000001021f */
[----:B------:R-:W2:Y:S01]  /*26a0*/  @!P0 LDC.64 R30, c[0x0][0x228] ;  /* 0x00008a00ff1e8b82 */ /* 0x000ea20000000a00 */
[----:B------:R-:W-:-:S07]  /*26b0*/  SHF.R.S32.HI R47, RZ, 0x1f, R46 ;  /* 0x0000001fff2f7819 */ /* 0x000fce000001142e */
[----:B------:R-:W2:Y:S01]  /*26c0*/  @!P0 LDC.64 R26, c[0x0][0x230] ;  /* 0x00008c00ff1a8b82 */ /* 0x000ea20000000a00 */
[----:B------:R-:W-:Y:S01]  /*26d0*/  ISETP.GE.U32.AND P4, PT, R46, UR18, PT ;  /* 0x000000122e007c0c */ /* 0x000fe2000bf86070 */
[----:B------:R-:W-:-:S06]  /*26e0*/  @!P0 IMAD R39, R44, R25, R34 ;  /* 0x000000192c278224 */ /* 0x000fcc00078e0222 */
[----:B-1----:R-:W1:Y:S01]  /*26f0*/  @!P2 LDC.64 R32, c[0x0][0x288] ;  /* 0x0000a200ff20ab82 */ /* 0x002e620000000a00 */
[----:B0-----:R-:W-:Y:S02]  /*2700*/  @!P6 IADD3 R22, P3, R37, R22, RZ ;  /* 0x000000162516e210 */ /* 0x001fe40007f7e0ff */
[----:B------:R-:W-:Y:S02]  /*2710*/  @!P0 MOV R34, R18 ;  /* 0x0000001200228202 */ /* 0x000fe40000000f00 */
[----:B------:R-:W-:Y:S02]  /*2720*/  @!P0 MOV R35, R21 ;  /* 0x0000001500238202 */ /* 0x000fe40000000f00 */
[----:B------:R-:W-:Y:S02]  /*2730*/  ISETP.GE.AND.EX P4, PT, R47, UR19, PT, P4 ;  /* 0x000000132f007c0c */ /* 0x000fe4000bf86340 */
[----:B------:R-:W-:Y:S01]  /*2740*/  @!P6 IADD3.X R23, R16, R23, RZ, P3, !PT ;  /* 0x000000171017e210 */ /* 0x000fe20001ffe4ff */
[----:B------:R-:W-:Y:S01]  /*2750*/  @!P0 IMAD.WIDE.U32 R24, R44, R24, R34 ;  /* 0x000000182c188225 */ /* 0x000fe200078e0022 */
[----:B------:R-:W-:-:S02]  /*2760*/  ISETP.GT.U32.OR P4, PT, R0, 0x27f, P4 ;  /* 0x0000027f0000780c */ /* 0x000fc40002784470 */
[----:B--2---:R-:W-:Y:S01]  /*2770*/  @!P6 IADD3 R28, P3, R37, R28, RZ ;  /* 0x0000001c251ce210 */ /* 0x004fe20007f7e0ff */
[----:B------:R0:W5:Y:S01]  /*2780*/  @!P6 LDG.E R52, desc[UR22][R22.64] ;  /* 0x000000161634e981 */ /* 0x000162000c1e1900 */
[----:B------:R-:W-:Y:S02]  /*2790*/  @!P0 IADD3 R34, R25, R39, RZ ;  /* 0x0000002719228210 */ /* 0x000fe40007ffe0ff */
[----:B------:R-:W-:Y:S02]  /*27a0*/  @!P6 IADD3.X R29, R16, R29, RZ, P3, !PT ;  /* 0x0000001d101de210 */ /* 0x000fe40001ffe4ff */
[C---:B------:R-:W-:Y:S02]  /*27b0*/  @!P0 SHF.L.U32 R16, R24.reuse, 0x1, RZ ;  /* 0x0000000118108819 */ /* 0x040fe400000006ff */
[----:B------:R-:W-:Y:S01]  /*27c0*/  @!P0 SHF.L.U64.HI R34, R24, 0x1, R34 ;  /* 0x0000000118228819 */ /* 0x000fe20000010222 */
[----:B------:R2:W5:Y:S01]  /*27d0*/  @!P6 LDG.E R65, desc[UR22][R28.64] ;  /* 0x000000161c41e981 */ /* 0x000562000c1e1900 */
[----:B------:R-:W-:Y:S01]  /*27e0*/  @!P0 IADD3 R26, P3, R16, R26, RZ ;  /* 0x0000001a101a8210 */ /* 0x000fe20007f7e0ff */
[----:B0-----:R-:W0:Y:S01]  /*27f0*/  @!P2 LDC.64 R22, c[0x0][0x230] ;  /* 0x00008c00ff16ab82 */ /* 0x001e220000000a00 */
[----:B------:R-:W-:-:S02]  /*2800*/  IADD3 R44, R2, 0x28, RZ ;  /* 0x00000028022c7810 */ /* 0x000fc40007ffe0ff */
[----:B------:R-:W-:Y:S01]  /*2810*/  @!P0 IADD3 R30, P5, R16, R30, RZ ;  /* 0x0000001e101e8210 */ /* 0x000fe20007fbe0ff */
[----:B-1----:R-:W-:Y:S01]  /*2820*/  @!P2 IMAD R16, R45, R32, RZ ;  /* 0x000000202d10a224 */ /* 0x002fe200078e02ff */
[----:B------:R-:W-:-:S03]  /*2830*/  @!P0 IADD3.X R27, R34, R27, RZ, P3, !PT ;  /* 0x0000001b221b8210 */ /* 0x000fc60001ffe4ff */
[----:B--2---:R-:W1:Y:S01]  /*2840*/  @!P4 LDC.64 R28, c[0x0][0x288] ;  /* 0x0000a200ff1ccb82 */ /* 0x004e620000000a00 */
[----:B------:R-:W-:Y:S02]  /*2850*/  SHF.R.S32.HI R45, RZ, 0x1f, R44 ;  /* 0x0000001fff2d7819 */ /* 0x000fe4000001142c */
[----:B------:R-:W-:-:S05]  /*2860*/  ISETP.GE.U32.AND P3, PT, R44, UR18, PT ;  /* 0x000000122c007c0c */ /* 0x000fca000bf66070 */
[----:B------:R-:W2:Y:S01]  /*2870*/  @!P2 LDC.64 R24, c[0x0][0x228] ;  /* 0x00008a00ff18ab82 */ /* 0x000ea20000000a00 */
[----:B------:R-:W-:Y:S02]  /*2880*/  ISETP.GE.AND.EX P3, PT, R45, UR19, PT, P3 ;  /* 0x000000132d007c0c */ /* 0x000fe4000bf66330 */
[----:B------:R-:W-:Y:S02]  /*2890*/  @!P0 IADD3.X R31, R34, R31, RZ, P5, !PT ;  /* 0x0000001f221f8210 */ /* 0x000fe40002ffe4ff */
[----:B------:R-:W-:Y:S02]  /*28a0*/  @!P2 MOV R34, R18 ;  /* 0x000000120022a202 */ /* 0x000fe40000000f00 */
[----:B------:R-:W-:Y:S02]  /*28b0*/  @!P2 MOV R35, R21 ;  /* 0x000000150023a202 */ /* 0x000fe40000000f00 */
[----:B------:R-:W-:Y:S01]  /*28c0*/  MOV R49, RZ ;  /* 0x000000ff00317202 */ /* 0x000fe20000000f00 */
[----:B------:R-:W-:Y:S01]  /*28d0*/  @!P2 IMAD R33, R48, R33, R16 ;  /* 0x000000213021a224 */ /* 0x000fe200078e0210 */
[----:B------:R-:W-:Y:S01]  /*28e0*/  ISETP.GT.U32.OR P3, PT, R0, 0x27f, P3 ;  /* 0x0000027f0000780c */ /* 0x000fe20001f64470 */
[----:B------:R-:W-:Y:S01]  /*28f0*/  @!P2 IMAD.WIDE.U32 R34, R48, R32, R34 ;  /* 0x000000203022a225 */ /* 0x000fe200078e0022 */
[----:B------:R-:W-:Y:S01]  /*2900*/  IADD3 R42, R2, 0x30, RZ ;  /* 0x00000030022a7810 */ /* 0x000fe20007ffe0ff */
[----:B------:R-:W5:Y:S03]  /*2910*/  @!P0 LDG.E R67, desc[UR22][R30.64] ;  /* 0x000000161e438981 */ /* 0x000f66000c1e1900 */
[----:B------:R-:W-:Y:S01]  /*2920*/  SHF.R.S32.HI R43, RZ, 0x1f, R42 ;  /* 0x0000001fff2b7819 */ /* 0x000fe2000001142a */
[----:B------:R0:W5:Y:S01]  /*2930*/  @!P0 LDG.E R49, desc[UR22][R26.64] ;  /* 0x000000161a318981 */ /* 0x000162000c1e1900 */
[----:B------:R-:W-:-:S02]  /*2940*/  ISETP.GE.U32.AND P0, PT, R42, UR18, PT ;  /* 0x000000122a007c0c */ /* 0x000fc4000bf06070 */
[----:B------:R-:W-:Y:S02]  /*2950*/  @!P2 IADD3 R16, R35, R33, RZ ;  /* 0x000000212310a210 */ /* 0x000fe40007ffe0ff */
[----:B------:R-:W-:Y:S01]  /*2960*/  ISETP.GE.AND.EX P0, PT, R43, UR19, PT, P0 ;  /* 0x000000132b007c0c */ /* 0x000fe2000bf06300 */
[----:B------:R-:W2:Y:S01]  /*2970*/  @!P3 LDC.64 R32, c[0x0][0x288] ;  /* 0x0000a200ff20bb82 */ /* 0x000ea20000000a00 */
[C---:B------:R-:W-:Y:S02]  /*2980*/  @!P2 SHF.L.U64.HI R16, R34.reuse, 0x1, R16 ;  /* 0x000000012210a819 */ /* 0x040fe40000010210 */
[----:B0-----:R-:W-:Y:S01]  /*2990*/  @!P2 SHF.L.U32 R26, R34, 0x1, RZ ;  /* 0x00000001221aa819 */ /* 0x001fe200000006ff */
[----:B-1----:R-:W-:Y:S01]  /*29a0*/  @!P4 IMAD R37, R47, R28, RZ ;  /* 0x0000001c2f25c224 */ /* 0x002fe200078e02ff */
[----:B------:R-:W-:Y:S02]  /*29b0*/  @!P4 MOV R34, R18 ;  /* 0x000000120022c202 */ /* 0x000fe40000000f00 */
[----:B------:R-:W-:Y:S01]  /*29c0*/  @!P4 MOV R35, R21 ;  /* 0x000000150023c202 */ /* 0x000fe20000000f00 */
[----:B------:R-:W0:Y:S01]  /*29d0*/  @!P4 LDC.64 R30, c[0x0][0x228] ;  /* 0x00008a00ff1ecb82 */ /* 0x000e220000000a00 */
[----:B------:R-:W-:-:S02]  /*29e0*/  @!P2 IADD3 R22, P6, R26, R22, RZ ;  /* 0x000000161a16a210 */ /* 0x000fc40007fde0ff */
[----:B--2---:R-:W-:Y:S02]  /*29f0*/  @!P2 IADD3 R24, P5, R26, R24, RZ ;  /* 0x000000181a18a210 */ /* 0x004fe40007fbe0ff */
[----:B------:R-:W-:Y:S01]  /*2a00*/  ISETP.GT.U32.OR P0, PT, R0, 0x27f, P0 ;  /* 0x0000027f0000780c */ /* 0x000fe20000704470 */
[C---:B------:R-:W-:Y:S02]  /*2a10*/  @!P4 IMAD R37, R46.reuse, R29, R37 ;  /* 0x0000001d2e25c224 */ /* 0x040fe400078e0225 */
[----:B------:R-:W1:Y:S01]  /*2a20*/  @!P4 LDC.64 R26, c[0x0][0x230] ;  /* 0x00008c00ff1acb82 */ /* 0x000e620000000a00 */
[----:B------:R-:W-:Y:S01]  /*2a30*/  @!P4 IMAD.WIDE.U32 R28, R46, R28, R34 ;  /* 0x0000001c2e1cc225 */ /* 0x000fe200078e0022 */
[C---:B------:R-:W-:Y:S02]  /*2a40*/  @!P2 IADD3.X R23, R16.reuse, R23, RZ, P6, !PT ;  /* 0x000000171017a210 */ /* 0x040fe400037fe4ff */
[----:B------:R-:W-:Y:S02]  /*2a50*/  @!P2 IADD3.X R25, R16, R25, RZ, P5, !PT ;  /* 0x000000191019a210 */ /* 0x000fe40002ffe4ff */
[----:B------:R-:W-:Y:S01]  /*2a60*/  @!P4 IADD3 R16, R29, R37, RZ ;  /* 0x000000251d10c210 */ /* 0x000fe20007ffe0ff */
[----:B------:R2:W5:Y:S01]  /*2a70*/  @!P2 LDG.E R50, desc[UR22][R22.64] ;  /* 0x000000161632a981 */ /* 0x000562000c1e1900 */
[----:B------:R-:W-:-:S02]  /*2a80*/  @!P4 SHF.L.U32 R34, R28, 0x1, RZ ;  /* 0x000000011c22c819 */ /* 0x000fc400000006ff */
[----:B------:R-:W-:Y:S01]  /*2a90*/  @!P4 SHF.L.U64.HI R16, R28, 0x1, R16 ;  /* 0x000000011c10c819 */ /* 0x000fe20000010210 */
[----:B------:R2:W3:Y:S01]  /*2aa0*/  @!P2 LDG.E R87, desc[UR22][R24.64] ;  /* 0x000000161857a981 */ /* 0x0004e2000c1e1900 */
[----:B------:R-:W4:Y:S01]  /*2ab0*/  @!P0 LDC.64 R28, c[0x0][0x288] ;  /* 0x0000a200ff1c8b82 */ /* 0x000f220000000a00 */
[----:B------:R-:W-:Y:S01]  /*2ac0*/  @!P3 IMAD R35, R45, R32, RZ ;  /* 0x000000202d23b224 */ /* 0x000fe200078e02ff */
[----:B------:R-:W-:-:S06]  /*2ad0*/  SHF.R.S32.HI R39, RZ, 0x1f, R53 ;  /* 0x0000001fff277819 */ /* 0x000fcc0000011435 */
[----:B--2---:R-:W2:Y:S01]  /*2ae0*/  @!P3 LDC.64 R22, c[0x0][0x228] ;  /* 0x00008a00ff16bb82 */ /* 0x004ea20000000a00 */
[----:B------:R-:W-:-:S07]  /*2af0*/  ISETP.GE.U32.AND P5, PT, R53, UR18, PT ;  /* 0x0000001235007c0c */ /* 0x000fce000bfa6070 */
[----:B------:R-:W4:Y:S01]  /*2b00*/  @!P3 LDC.64 R24, c[0x0][0x230] ;  /* 0x00008c00ff18bb82 */ /* 0x000f220000000a00 */
[----:B-1----:R-:W-:Y:S01]  /*2b10*/  @!P4 IADD3 R26, P6, R34, R26, RZ ;  /* 0x0000001a221ac210 */ /* 0x002fe20007fde0ff */
[----:B------:R-:W-:Y:S01]  /*2b20*/  @!P3 IMAD R33, R44, R33, R35 ;  /* 0x000000212c21b224 */ /* 0x000fe200078e0223 */
[----:B0-----:R-:W-:Y:S01]  /*2b30*/  @!P4 IADD3 R30, P2, R34, R30, RZ ;  /* 0x0000001e221ec210 */ /* 0x001fe20007f5e0ff */
[----:B------:R-:W-:Y:S01]  /*2b40*/  HFMA2.MMA R47, -RZ, RZ, 0, 0 ;  /* 0x00000000ff2f7435 */ /* 0x000fe200000001ff */
[----:B------:R-:W-:Y:S02]  /*2b50*/  ISETP.GE.AND.EX P5, PT, R39, UR19, PT, P5 ;  /* 0x0000001327007c0c */ /* 0x000fe4000bfa6350 */
[----:B------:R-:W-:Y:S02]  /*2b60*/  @!P3 MOV R34, R18 ;  /* 0x000000120022b202 */ /* 0x000fe40000000f00 */
[----:B------:R-:W-:Y:S02]  /*2b70*/  @!P3 MOV R35, R21 ;  /* 0x000000150023b202 */ /* 0x000fe40000000f00 */
[----:B------:R-:W-:-:S02]  /*2b80*/  ISETP.GT.U32.OR P5, PT, R0, 0x27f, P5 ;  /* 0x0000027f0000780c */ /* 0x000fc40002fa4470 */
[----:B------:R-:W-:Y:S01]  /*2b90*/  @!P4 IADD3.X R27, R16, R27, RZ, P6, !PT ;  /* 0x0000001b101bc210 */ /* 0x000fe200037fe4ff */
[----:B------:R-:W-:Y:S01]  /*2ba0*/  @!P3 IMAD.WIDE.U32 R34, R44, R32, R34 ;  /* 0x000000202c22b225 */ /* 0x000fe200078e0022 */
[----:B------:R-:W-:-:S03]  /*2bb0*/  @!P4 IADD3.X R31, R16, R31, RZ, P2, !PT ;  /* 0x0000001f101fc210 */ /* 0x000fc600017fe4ff */
[----:B------:R0:W5:Y:S01]  /*2bc0*/  @!P4 LDG.E R47, desc[UR22][R26.64] ;  /* 0x000000161a2fc981 */ /* 0x000162000c1e1900 */
[----:B------:R-:W-:-:S03]  /*2bd0*/  @!P3 SHF.L.U32 R16, R34, 0x1, RZ ;  /* 0x000000012210b819 */ /* 0x000fc600000006ff */
[----:B------:R1:W3:Y:S01]  /*2be0*/  @!P4 LDG.E R86, desc[UR22][R30.64] ;  /* 0x000000161e56c981 */ /* 0x0002e2000c1e1900 */
[C---:B--2---:R-:W-:Y:S02]  /*2bf0*/  @!P3 IADD3 R22, P4, R16.reuse, R22, RZ ;  /* 0x000000161016b210 */ /* 0x044fe40007f9e0ff */
[----:B----4-:R-:W-:Y:S01]  /*2c00*/  @!P3 IADD3 R24, P6, R16, R24, RZ ;  /* 0x000000181018b210 */ /* 0x010fe20007fde0ff */
[----:B0-----:R-:W-:Y:S01]  /*2c10*/  @!P0 IMAD R26, R43, R28, RZ ;  /* 0x0000001c2b1a8224 */ /* 0x001fe200078e02ff */
[----:B------:R-:W-:Y:S02]  /*2c20*/  @!P3 IADD3 R33, R35, R33, RZ ;  /* 0x000000212321b210 */ /* 0x000fe40007ffe0ff */
[----:B------:R-:W-:Y:S01]  /*2c30*/  IADD3 R44, R2, 0x40, RZ ;  /* 0x00000040022c7810 */ /* 0x000fe20007ffe0ff */
[----:B------:R-:W-:Y:S01]  /*2c40*/  @!P0 IMAD R16, R42, R29, R26 ;  /* 0x0000001d2a108224 */ /* 0x000fe200078e021a */
[----:B------:R-:W-:Y:S01]  /*2c50*/  @!P0 MOV R26, R18 ;  /* 0x00000012001a8202 */ /* 0x000fe20000000f00 */
[----:B-1----:R-:W0:Y:S01]  /*2c60*/  @!P5 LDC.64 R30, c[0x0][0x288] ;  /* 0x0000a200ff1edb82 */ /* 0x002e220000000a00 */
[----:B------:R-:W-:-:S02]  /*2c70*/  @!P0 MOV R27, R21 ;  /* 0x00000015001b8202 */ /* 0x000fc40000000f00 */
[----:B------:R-:W-:Y:S02]  /*2c80*/  SHF.R.S32.HI R46, RZ, 0x1f, R44 ;  /* 0x0000001fff2e7819 */ /* 0x000fe4000001142c */
[----:B------:R-:W-:Y:S01]  /*2c90*/  ISETP.GE.U32.AND P2, PT, R44, UR18, PT ;  /* 0x000000122c007c0c */ /* 0x000fe2000bf46070 */
[----:B------:R-:W-:Y:S01]  /*2ca0*/  @!P0 IMAD.WIDE.U32 R28, R42, R28, R26 ;  /* 0x0000001c2a1c8225 */ /* 0x000fe200078e001a */
[----:B------:R-:W-:Y:S01]  /*2cb0*/  @!P3 SHF.L.U64.HI R34, R34, 0x1, R33 ;  /* 0x000000012222b819 */ /* 0x000fe20000010221 */
[----:B------:R-:W-:Y:S01]  /*2cc0*/  HFMA2.MMA R48, -RZ, RZ, 0, 0 ;  /* 0x00000000ff307435 */ /* 0x000fe200000001ff */
[----:B------:R-:W1:Y:S01]  /*2cd0*/  @!P0 LDC.64 R32, c[0x0][0x230] ;  /* 0x00008c00ff208b82 */ /* 0x000e620000000a00 */
[----:B------:R-:W-:Y:S02]  /*2ce0*/  ISETP.GE.AND.EX P2, PT, R46, UR19, PT, P2 ;  /* 0x000000132e007c0c */ /* 0x000fe4000bf46320 */
[----:B------:R-:W-:Y:S02]  /*2cf0*/  @!P0 IADD3 R37, R29, R16, RZ ;  /* 0x000000101d258210 */ /* 0x000fe40007ffe0ff */
[----:B------:R-:W-:-:S02]  /*2d00*/  @!P3 IADD3.X R25, R34, R25, RZ, P6, !PT ;  /* 0x000000192219b210 */ /* 0x000fc400037fe4ff */
[----:B------:R-:W-:Y:S01]  /*2d10*/  ISETP.GT.U32.OR P2, PT, R0, 0x27f, P2 ;  /* 0x0000027f0000780c */ /* 0x000fe20001744470 */
[----:B------:R-:W2:Y:S01]  /*2d20*/  @!P0 LDC.64 R26, c[0x0][0x228] ;  /* 0x00008a00ff1a8b82 */ /* 0x000ea20000000a00 */
[----:B------:R-:W-:Y:S01]  /*2d30*/  @!P3 IADD3.X R23, R34, R23, RZ, P4, !PT ;  /* 0x000000172217b210 */ /* 0x000fe200027fe4ff */
[----:B------:R4:W5:Y:S01]  /*2d40*/  @!P3 LDG.E R48, desc[UR22][R24.64] ;  /* 0x000000161830b981 */ /* 0x000962000c1e1900 */
[----:B------:R-:W-:Y:S02]  /*2d50*/  IADD3 R42, R2, 0x48, RZ ;  /* 0x00000048022a7810 */ /* 0x000fe40007ffe0ff */
[C---:B------:R-:W-:Y:S01]  /*2d60*/  @!P0 SHF.L.U32 R16, R28.reuse, 0x1, RZ ;  /* 0x000000011c108819 */ /* 0x040fe200000006ff */
[----:B------:R0:W3:Y:S01]  /*2d70*/  @!P3 LDG.E R85, desc[UR22][R22.64] ;  /* 0x000000161655b981 */ /* 0x0000e2000c1e1900 */
[----:B------:R-:W-:Y:S02]  /*2d80*/  @!P0 SHF.L.U64.HI R37, R28, 0x1, R37 ;  /* 0x000000011c258819 */ /* 0x000fe40000010225 */
[----:B------:R-:W2:Y:S01]  /*2d90*/  @!P5 LDC.64 R28, c[0x0][0x228] ;  /* 0x00008a00ff1cdb82 */ /* 0x000ea20000000a00 */
[----:B------:R-:W-:-:S02]  /*2da0*/  SHF.R.S32.HI R43, RZ, 0x1f, R42 ;  /* 0x0000001fff2b7819 */ /* 0x000fc4000001142a */
[----:B------:R-:W-:-:S04]  /*2db0*/  ISETP.GE.U32.AND P3, PT, R42, UR18, PT ;  /* 0x000000122a007c0c */ /* 0x000fc8000bf66070 */
[----:B------:R-:W-:Y:S01]  /*2dc0*/  ISETP.GE.AND.EX P3, PT, R43, UR19, PT, P3 ;  /* 0x000000132b007c0c */ /* 0x000fe2000bf66330 */
[----:B----4-:R-:W4:Y:S01]  /*2dd0*/  @!P5 LDC.64 R24, c[0x0][0x230] ;  /* 0x00008c00ff18db82 */ /* 0x010f220000000a00 */
[----:B0-----:R-:W-:Y:S01]  /*2de0*/  @!P5 IMAD R39, R39, R30, RZ ;  /* 0x0000001e2727d224 */ /* 0x001fe200078e02ff */
[----:B------:R-:W-:Y:S02]  /*2df0*/  @!P5 MOV R34, R18 ;  /* 0x000000120022d202 */ /* 0x000fe40000000f00 */
[----:B------:R-:W-:Y:S02]  /*2e00*/  @!P5 MOV R35, R21 ;  /* 0x000000150023d202 */ /* 0x000fe40000000f00 */
[----:B------:R-:W-:Y:S02]  /*2e10*/  ISETP.GT.U32.OR P3, PT, R0, 0x27f, P3 ;  /* 0x0000027f0000780c */ /* 0x000fe40001f64470 */
[----:B------:R-:W0:Y:S01]  /*2e20*/  @!P2 LDC.64 R22, c[0x0][0x288] ;  /* 0x0000a200ff16ab82 */ /* 0x000e220000000a00 */
[----:B-1----:R-:W-:Y:S01]  /*2e30*/  @!P0 IADD3 R32, P4, R16, R32, RZ ;  /* 0x0000002010208210 */ /* 0x002fe20007f9e0ff */
[----:B------:R-:W-:-:S02]  /*2e40*/  @!P5 IMAD R39, R53, R31, R39 ;  /* 0x0000001f3527d224 */ /* 0x000fc400078e0227 */
[----:B------:R-:W-:Y:S01]  /*2e50*/  @!P5 IMAD.WIDE.U32 R30, R53, R30, R34 ;  /* 0x0000001e351ed225 */ /* 0x000fe200078e0022 */
[----:B------:R-:W-:Y:S02]  /*2e60*/  @!P0 IADD3.X R33, R37, R33, RZ, P4, !PT ;  /* 0x0000002125218210 */ /* 0x000fe400027fe4ff */
[----:B--2---:R-:W-:Y:S02]  /*2e70*/  @!P0 IADD3 R26, P4, R16, R26, RZ ;  /* 0x0000001a101a8210 */ /* 0x004fe40007f9e0ff */
[----:B------:R-:W-:Y:S02]  /*2e80*/  @!P5 IADD3 R39, R31, R39, RZ ;  /* 0x000000271f27d210 */ /* 0x000fe40007ffe0ff */
[----:B------:R-:W-:Y:S01]  /*2e90*/  @!P5 SHF.L.U32 R16, R30, 0x1, RZ ;  /* 0x000000011e10d819 */ /* 0x000fe200000006ff */
[----:B------:R-:W1:Y:S01]  /*2ea0*/  @!P3 LDC.64 R34, c[0x0][0x288] ;  /* 0x0000a200ff22bb82 */ /* 0x000e620000000a00 */
[----:B------:R-:W-:Y:S02]  /*2eb0*/  MOV R45, RZ ;  /* 0x000000ff002d7202 */ /* 0x000fe40000000f00 */
[----:B------:R-:W-:-:S02]  /*2ec0*/  @!P0 IADD3.X R27, R37, R27, RZ, P4, !PT ;  /* 0x0000001b251b8210 */ /* 0x000fc400027fe4ff */
[----:B------:R-:W-:Y:S02]  /*2ed0*/  @!P5 SHF.L.U64.HI R39, R30, 0x1, R39 ;  /* 0x000000011e27d819 */ /* 0x000fe40000010227 */
[----:B------:R-:W-:Y:S01]  /*2ee0*/  @!P5 IADD3 R28, P6, R16, R28, RZ ;  /* 0x0000001c101cd210 */ /* 0x000fe20007fde0ff */
[----:B------:R2:W5:Y:S01]  /*2ef0*/  @!P0 LDG.E R45, desc[UR22][R32.64] ;  /* 0x00000016202d8981 */ /* 0x000562000c1e1900 */
[----:B------:R-:W-:Y:S01]  /*2f00*/  IADD3 R62, R2, 0x50, RZ ;  /* 0x00000050023e7810 */ /* 0x000fe20007ffe0ff */
[----:B------:R-:W-:Y:S01]  /*2f10*/  UIMAD.WIDE UR6, UR9, 0x8, UR6 ;  /* 0x00000008090678a5 */ /* 0x000fe2000f8e0206 */
[----:B------:R-:W-:Y:S01]  /*2f20*/  @!P5 IADD3.X R29, R39, R29, RZ, P6, !PT ;  /* 0x0000001d271dd210 */ /* 0x000fe200037fe4ff */
[----:B------:R-:W3:Y:S01]  /*2f30*/  @!P0 LDG.E R84, desc[UR22][R26.64] ;  /* 0x000000161a548981 */ /* 0x000ee2000c1e1900 */
[----:B------:R-:W-:Y:S02]  /*2f40*/  SHF.R.S32.HI R91, RZ, 0x1f, R62 ;  /* 0x0000001fff5b7819 */ /* 0x000fe4000001143e */
[----:B------:R-:W-:Y:S01]  /*2f50*/  ISETP.GE.U32.AND P0, PT, R62, UR18, PT ;  /* 0x000000123e007c0c */ /* 0x000fe2000bf06070 */
[----:B------:R2:W5:Y:S01]  /*2f60*/  @!P5 LDG.E R68, desc[UR22][R28.64] ;  /* 0x000000161c44d981 */ /* 0x000562000c1e1900 */
[----:B----4-:R-:W-:Y:S01]  /*2f70*/  @!P5 IADD3 R24, P4, R16, R24, RZ ;  /* 0x000000181018d210 */ /* 0x010fe20007f9e0ff */
[----:B0-----:R-:W-:Y:S01]  /*2f80*/  @!P2 IMAD R16, R46, R22, RZ ;  /* 0x000000162e10a224 */ /* 0x001fe200078e02ff */
[----:B------:R-:W-:Y:S01]  /*2f90*/  @!P2 MOV R30, R18 ;  /* 0x00000012001ea202 */ /* 0x000fe20000000f00 */
[----:B--2---:R-:W0:Y:S01]  /*2fa0*/  @!P2 LDC.64 R32, c[0x0][0x230] ;  /* 0x00008c00ff20ab82 */ /* 0x004e220000000a00 */
[----:B------:R-:W-:-:S02]  /*2fb0*/  @!P2 MOV R31, R21 ;  /* 0x00000015001fa202 */ /* 0x000fc40000000f00 */
[----:B------:R-:W-:Y:S02]  /*2fc0*/  ISETP.GE.AND.EX P0, PT, R91, UR19, PT, P0 ;  /* 0x000000135b007c0c */ /* 0x000fe4000bf06300 */
[----:B------:R-:W-:Y:S02]  /*2fd0*/  MOV R28, UR6 ;  /* 0x00000006001c7c02 */ /* 0x000fe40008000f00 */
[----:B------:R-:W-:Y:S01]  /*2fe0*/  MOV R29, UR7 ;  /* 0x00000007001d7c02 */ /* 0x000fe20008000f00 */
[----:B------:R-:W-:Y:S01]  /*2ff0*/  @!P2 IMAD R23, R44, R23, R16 ;  /* 0x000000172c17a224 */ /* 0x000fe200078e0210 */
[----:B------:R-:W-:Y:S01]  /*3000*/  ISETP.GT.U32.OR P0, PT, R0, 0x27f, P0 ;  /* 0x0000027f0000780c */ /* 0x000fe20000704470 */
[----:B------:R-:W-:Y:S01]  /*3010*/  @!P2 IMAD.WIDE.U32 R30, R44, R22, R30 ;  /* 0x000000162c1ea225 */ /* 0x000fe200078e001e */
[----:B------:R-:W2:Y:S01]  /*3020*/  @!P2 LDC.64 R26, c[0x0][0x228] ;  /* 0x00008a00ff1aab82 */ /* 0x000ea20000000a00 */
[----:B------:R-:W-:Y:S01]  /*3030*/  HFMA2.MMA R46, -RZ, RZ, 0, 0 ;  /* 0x00000000ff2e7435 */ /* 0x000fe200000001ff */
[----:B------:R-:W4:Y:S02]  /*3040*/  LDG.E.64 R28, desc[UR22][R28.64] ;  /* 0x000000161c1c7981 */ /* 0x000f24000c1e1b00 */
[----:B------:R-:W-:-:S02]  /*3050*/  @!P2 IADD3 R23, R31, R23, RZ ;  /* 0x000000171f17a210 */ /* 0x000fc40007ffe0ff */
[----:B------:R-:W-:Y:S01]  /*3060*/  @!P5 IADD3.X R25, R39, R25, RZ, P4, !PT ;  /* 0x000000192719d210 */ /* 0x000fe200027fe4ff */
[----:B-1----:R-:W-:Y:S01]  /*3070*/  @!P3 IMAD R39, R43, R34, RZ ;  /* 0x000000222b27b224 */ /* 0x002fe200078e02ff */
[----:B------:R-:W-:Y:S02]  /*3080*/  @!P2 SHF.L.U64.HI R37, R30, 0x1, R23 ;  /* 0x000000011e25a819 */ /* 0x000fe40000010217 */
[----:B------:R-:W-:Y:S01]  /*3090*/  IADD3 R89, R2, 0x58, RZ ;  /* 0x0000005802597810 */ /* 0x000fe20007ffe0ff */
[----:B------:R1:W5:Y:S01]  /*30a0*/  @!P5 LDG.E R46, desc[UR22][R24.64] ;  /* 0x00000016182ed981 */ /* 0x000362000c1e1900 */
[----:B------:R-:W-:Y:S02]  /*30b0*/  @!P3 MOV R22, R18 ;  /* 0x000000120016b202 */ /* 0x000fe40000000f00 */
[----:B------:R-:W-:Y:S01]  /*30c0*/  @!P3 MOV R23, R21 ;  /* 0x000000150017b202 */ /* 0x000fe20000000f00 */
[----:B------:R-:W-:Y:S01]  /*30d0*/  @!P3 IMAD R39, R42, R35, R39 ;  /* 0x000000232a27b224 */ /* 0x000fe200078e0227 */
[----:B------:R-:W-:-:S02]  /*30e0*/  SHF.R.S32.HI R90, RZ, 0x1f, R89 ;  /* 0x0000001fff5a7819 */ /* 0x000fc40000011459 */
[----:B------:R-:W-:Y:S01]  /*30f0*/  ISETP.GE.U32.AND P4, PT, R89, UR18, PT ;  /* 0x0000001259007c0c */ /* 0x000fe2000bf86070 */
[----:B------:R-:W-:Y:S01]  /*3100*/  @!P3 IMAD.WIDE.U32 R34, R42, R34, R22 ;  /* 0x000000222a22b225 */ /* 0x000fe200078e0016 */
[----:B-1----:R-:W1:Y:S01]  /*3110*/  @!P0 LDC.64 R24, c[0x0][0x288] ;  /* 0x0000a200ff188b82 */ /* 0x002e620000000a00 */
[----:B------:R-:W-:Y:S02]  /*3120*/  @!P2 SHF.L.U32 R16, R30, 0x1, RZ ;  /* 0x000000011e10a819 */ /* 0x000fe400000006ff */
[----:B------:R-:W-:-:S05]  /*3130*/  ISETP.GE.AND.EX P4, PT, R90, UR19, PT, P4 ;  /* 0x000000135a007c0c */ /* 0x000fca000bf86340 */
[----:B------:R-:W1:Y:S01]  /*3140*/  @!P3 LDC.64 R30, c[0x0][0x230] ;  /* 0x00008c00ff1ebb82 */ /* 0x000e620000000a00 */
[----:B0-----:R-:W-:Y:S01]  /*3150*/  @!P2 IADD3 R32, P6, R16, R32, RZ ;  /* 0x000000201020a210 */ /* 0x001fe20007fde0ff */
[----:B------:R-:W-:-:S06]  /*3160*/  HFMA2.MMA R63, -RZ, RZ, 0, 0 ;  /* 0x00000000ff3f7435 */ /* 0x000fcc00000001ff */
[----:B------:R-:W0:Y:S01]  /*3170*/  @!P3 LDC.64 R22, c[0x0][0x228] ;  /* 0x00008a00ff16bb82 */ /* 0x000e220000000a00 */
[----:B------:R-:W-:Y:S02]  /*3180*/  ISETP.GT.U32.OR P4, PT, R0, 0x27f, P4 ;  /* 0x0000027f0000780c */ /* 0x000fe40002784470 */
[----:B------:R-:W-:Y:S01]  /*3190*/  IADD3 R53, R2, 0xf8, RZ ;  /* 0x000000f802357810 */ /* 0x000fe20007ffe0ff */
[----:B------:R2:W5:Y:S02]  /*31a0*/  @P1 LDG.E R63, desc[UR22][R40.64] ;  /* 0x00000016283f1981 */ /* 0x000564000c1e1900 */
[----:B--2---:R-:W-:Y:S02]  /*31b0*/  @!P2 IADD3 R26, P5, R16, R26, RZ ;  /* 0x0000001a101aa210 */ /* 0x004fe40007fbe0ff */
[----:B------:R-:W-:Y:S01]  /*31c0*/  @!P2 IADD3.X R33, R37, R33, RZ, P6, !PT ;  /* 0x000000212521a210 */ /* 0x000fe200037fe4ff */
[----:B------:R-:W2:Y:S01]  /*31d0*/  @!P0 LDC.64 R42, c[0x0][0x228] ;  /* 0x00008a00ff2a8b82 */ /* 0x000ea20000000a00 */
[----:B------:R-:W-:-:S02]  /*31e0*/  SHF.R.S32.HI R16, RZ, 0x1f, R53 ;  /* 0x0000001fff107819 */ /* 0x000fc40000011435 */
[----:B------:R-:W-:Y:S02]  /*31f0*/  ISETP.GE.U32.AND P6, PT, R53, UR18, PT ;  /* 0x0000001235007c0c */ /* 0x000fe4000bfc6070 */
[----:B------:R-:W-:Y:S02]  /*3200*/  @!P2 IADD3.X R27, R37, R27, RZ, P5, !PT ;  /* 0x0000001b251ba210 */ /* 0x000fe40002ffe4ff */
[----:B------:R-:W-:Y:S01]  /*3210*/  ISETP.GE.AND.EX P5, PT, R16, UR19, PT, P6 ;  /* 0x0000001310007c0c */ /* 0x000fe2000bfa6360 */
[----:B------:R-:W2:Y:S01]  /*3220*/  @!P4 LDC.64 R60, c[0x0][0x288] ;  /* 0x0000a200ff3ccb82 */ /* 0x000ea20000000a00 */
[----:B------:R-:W-:Y:S01]  /*3230*/  MOV R41, RZ ;  /* 0x000000ff00297202 */ /* 0x000fe20000000f00 */
[----:B------:R1:W5:Y:S01]  /*3240*/  @!P2 LDG.E R66, desc[UR22][R26.64] ;  /* 0x000000161a42a981 */ /* 0x000362000c1e1900 */
[----:B------:R-:W-:Y:S02]  /*3250*/  @!P3 IADD3 R37, R35, R39, RZ ;  /* 0x000000272325b210 */ /* 0x000fe40007ffe0ff */
[----:B------:R-:W-:-:S02]  /*3260*/  ISETP.GT.U32.OR P5, PT, R0, 0x27f, P5 ;  /* 0x0000027f0000780c */ /* 0x000fc40002fa4470 */
[----:B------:R-:W-:Y:S01]  /*3270*/  @!P3 SHF.L.U32 R39, R34, 0x1, RZ ;  /* 0x000000012227b819 */ /* 0x000fe200000006ff */
[----:B------:R0:W5:Y:S01]  /*3280*/  @!P2 LDG.E R41, desc[UR22][R32.64] ;  /* 0x000000162029a981 */ /* 0x000162000c1e1900 */
[----:B-1----:R-:W-:Y:S02]  /*3290*/  @!P0 IMAD R26, R91, R24, RZ ;  /* 0x000000185b1a8224 */ /* 0x002fe400078e02ff */
[C---:B------:R-:W-:Y:S02]  /*32a0*/  @!P3 IADD3 R30, P6, R39.reuse, R30, RZ ;  /* 0x0000001e271eb210 */ /* 0x040fe40007fde0ff */
[----:B0-----:R-:W-:Y:S01]  /*32b0*/  @!P3 IADD3 R22, P2, R39, R22, RZ ;  /* 0x000000162716b210 */ /* 0x001fe20007f5e0ff */
[----:B------:R-:W-:Y:S01]  /*32c0*/  @!P0 IMAD R39, R62, R25, R26 ;  /* 0x000000193e278224 */ /* 0x000fe200078e021a */
[----:B------:R-:W-:-:S03]  /*32d0*/  @!P0 MOV R26, R18 ;  /* 0x00000012001a8202 */ /* 0x000fc60000000f00 */
[----:B------:R-:W0:Y:S01]  /*32e0*/  @!P5 LDC.64 R32, c[0x0][0x288] ;  /* 0x0000a200ff20db82 */ /* 0x000e220000000a00 */
[----:B------:R-:W-:Y:S02]  /*32f0*/  @!P0 MOV R27, R21 ;  /* 0x00000015001b8202 */ /* 0x000fe40000000f00 */
[----:B------:R-:W-:Y:S01]  /*3300*/  @!P3 SHF.L.U64.HI R37, R34, 0x1, R37 ;  /* 0x000000012225b819 */ /* 0x000fe20000010225 */
[----:B------:R-:W-:-:S04]  /*3310*/  @!P0 IMAD.WIDE.U32 R24, R62, R24, R26 ;  /* 0x000000183e188225 */ /* 0x000fc800078e001a */
[----:B------:R-:W1:Y:S01]  /*3320*/  @!P0 LDC.64 R34, c[0x0][0x230] ;  /* 0x00008c00ff228b82 */ /* 0x000e620000000a00 */
[----:B------:R-:W-:Y:S01]  /*3330*/  HFMA2.MMA R62, -RZ, RZ, 0, 0 ;  /* 0x00000000ff3e7435 */ /* 0x000fe200000001ff */
[C---:B------:R-:W-:Y:S01]  /*3340*/  @!P3 IADD3.X R23, R37.reuse, R23, RZ, P2, !PT ;  /* 0x000000172517b210 */ /* 0x040fe200017fe4ff */
[----:B------:R-:W-:Y:S01]  /*3350*/  HFMA2.MMA R44, -RZ, RZ, 0, 0 ;  /* 0x00000000ff2c7435 */ /* 0x000fe200000001ff */
[----:B------:R-:W-:Y:S01]  /*3360*/  @!P3 IADD3.X R31, R37, R31, RZ, P6, !PT ;  /* 0x0000001f251fb210 */ /* 0x000fe200037fe4ff */
[----:B--2---:R-:W-:Y:S01]  /*3370*/  @!P4 IMAD R26, R90, R60, RZ ;  /* 0x0000003c5a1ac224 */ /* 0x004fe200078e02ff */
[----:B------:R-:W-:-:S05]  /*3380*/  @!P0 IADD3 R37, R25, R39, RZ ;  /* 0x0000002719258210 */ /* 0x000fca0007ffe0ff */
[----:B------:R2:W5:Y:S01]  /*3390*/  @!P3 LDG.E R62, desc[UR22][R22.64] ;  /* 0x00000016163eb981 */ /* 0x000562000c1e1900 */
[----:B------:R-:W-:-:S03]  /*33a0*/  @!P4 IMAD R39, R89, R61, R26 ;  /* 0x0000003d5927c224 */ /* 0x000fc600078e021a */
[----:B------:R2:W5:Y:S01]  /*33b0*/  @!P3 LDG.E R44, desc[UR22][R30.64] ;  /* 0x000000161e2cb981 */ /* 0x000562000c1e1900 */
[----:B------:R-:W-:Y:S01]  /*33c0*/  @!P0 SHF.L.U32 R25, R24, 0x1, RZ ;  /* 0x0000000118198819 */ /* 0x000fe200000006ff */
[----:B0-----:R-:W-:Y:S01]  /*33d0*/  @!P5 IMAD R40, R16, R32, RZ ;  /* 0x000000201028d224 */ /* 0x001fe200078e02ff */
[----:B------:R-:W-:Y:S01]  /*33e0*/  @!P0 SHF.L.U64.HI R37, R24, 0x1, R37 ;  /* 0x0000000118258819 */ /* 0x000fe20000010225 */
[----:B------:R0:W-:Y:S01]  /*33f0*/  STL [R1+0x48], R83 ;  /* 0x0000485301007387 */ /* 0x0001e20000100800 */
[----:B------:R-:W0:Y:S01]  /*3400*/  @!P5 LDC.64 R26, c[0x0][0x228] ;  /* 0x00008a00ff1adb82 */ /* 0x000e220000000a00 */
[----:B--2---:R-:W-:Y:S02]  /*3410*/  @!P4 MOV R22, R18 ;  /* 0x000000120016c202 */ /* 0x004fe40000000f00 */
[----:B------:R-:W-:-:S05]  /*3420*/  @!P4 MOV R23, R21 ;  /* 0x000000150017c202 */ /* 0x000fca0000000f00 */
[----:B------:R-:W2:Y:S01]  /*3430*/  @!P4 LDC.64 R30, c[0x0][0x230] ;  /* 0x00008c00ff1ecb82 */ /* 0x000ea20000000a00 */
[----:B------:R-:W-:Y:S01]  /*3440*/  @!P4 IMAD.WIDE.U32 R60, R89, R60, R22 ;  /* 0x0000003c593cc225 */ /* 0x000fe200078e0016 */
[C---:B-1----:R-:W-:Y:S02]  /*3450*/  @!P0 IADD3 R34, P2, R25.reuse, R34, RZ ;  /* 0x0000002219228210 */ /* 0x042fe40007f5e0ff */
[----:B------:R-:W-:Y:S02]  /*3460*/  @!P0 IADD3 R42, P3, R25, R42, RZ ;  /* 0x0000002a192a8210 */ /* 0x000fe40007f7e0ff */
[----:B------:R-:W-:Y:S02]  /*3470*/  @!P4 IADD3 R39, R61, R39, RZ ;  /* 0x000000273d27c210 */ /* 0x000fe40007ffe0ff */
[----:B------:R-:W-:Y:S01]  /*3480*/  @!P0 IADD3.X R35, R37, R35, RZ, P2, !PT ;  /* 0x0000002325238210 */ /* 0x000fe200017fe4ff */
[----:B------:R-:W-:Y:S01]  /*3490*/  @!P5 IMAD R40, R53, R33, R40 ;  /* 0x000000213528d224 */ /* 0x000fe200078e0228 */
[----:B------:R-:W-:Y:S01]  /*34a0*/  @!P0 IADD3.X R43, R37, R43, RZ, P3, !PT ;  /* 0x0000002b252b8210 */ /* 0x000fe20001ffe4ff */
[----:B------:R-:W1:Y:S01]  /*34b0*/  @!P4 LDC.64 R22, c[0x0][0x228] ;  /* 0x00008a00ff16cb82 */ /* 0x000e620000000a00 */
[C---:B------:R-:W-:Y:S01]  /*34c0*/  @!P4 SHF.L.U64.HI R16, R60.reuse, 0x1, R39 ;  /* 0x000000013c10c819 */ /* 0x040fe20000010227 */
[----:B------:R-:W-:Y:S01]  /*34d0*/  HFMA2.MMA R39, -RZ, RZ, 0, 0 ;  /* 0x00000000ff277435 */ /* 0x000fe200000001ff */
[----:B------:R-:W-:-:S02]  /*34e0*/  @!P4 SHF.L.U32 R37, R60, 0x1, RZ ;  /* 0x000000013c25c819 */ /* 0x000fc400000006ff */
[----:B------:R-:W-:Y:S02]  /*34f0*/  @!P5 MOV R60, R18 ;  /* 0x00000012003cd202 */ /* 0x000fe40000000f00 */
[----:B------:R-:W-:Y:S01]  /*3500*/  @!P5 MOV R61, R21 ;  /* 0x00000015003dd202 */ /* 0x000fe20000000f00 */
[----:B------:R0:W-:Y:S01]  /*3510*/  STL [R1+0x24], R74 ;  /* 0x0000244a01007387 */ /* 0x0001e20000100800 */
[----:B------:R-:W0:Y:S01]  /*3520*/  @!P5 LDC.64 R24, c[0x0][0x230] ;  /* 0x00008c00ff18db82 */ /* 0x000e220000000a00 */
[----:B------:R-:W-:Y:S02]  /*3530*/  @!P5 IMAD.WIDE.U32 R32, R53, R32, R60 ;  /* 0x000000203520d225 */ /* 0x000fe400078e003c */
[----:B------:R2:W5:Y:S02]  /*3540*/  @!P0 LDG.E R39, desc[UR22][R34.64] ;  /* 0x0000001622278981 */ /* 0x000564000c1e1900 */
[----:B--2---:R-:W-:Y:S02]  /*3550*/  @!P4 IADD3 R30, P2, R37, R30, RZ ;  /* 0x0000001e251ec210 */ /* 0x004fe40007f5e0ff */
[----:B------:R-:W-:Y:S01]  /*3560*/  @!P5 IADD3 R34, R33, R40, RZ ;  /* 0x000000282122d210 */ /* 0x000fe20007ffe0ff */
[----:B------:R-:W-:Y:S01]  /*3570*/  HFMA2.MMA R40, -RZ, RZ, 0, 0 ;  /* 0x00000000ff287435 */ /* 0x000fe200000001ff */
[----:B------:R-:W-:-:S09]  /*3580*/  @!P4 IADD3.X R31, R16, R31, RZ, P2, !PT ;  /* 0x0000001f101fc210 */ /* 0x000fd200017fe4ff */
[----:B------:R-:W5:Y:S01]  /*3590*/  @!P4 LDG.E R40, desc[UR22][R30.64] ;  /* 0x000000161e28c981 */ /* 0x000f62000c1e1900 */
[----:B------:R-:W-:-:S06]  /*35a0*/  CS2R R60, SRZ ;  /* 0x00000000003c7805 */ /* 0x000fcc000001ff00 */
[----:B------:R-:W5:Y:S01]  /*35b0*/  @!P0 LDG.E R61, desc[UR22][R42.64] ;  /* 0x000000162a3d8981 */ /* 0x000f62000c1e1900 */
[----:B-1----:R-:W-:-:S04]  /*35c0*/  @!P4 IADD3 R22, P0, R37, R22, RZ ;  /* 0x000000162516c210 */ /* 0x002fc80007f1e0ff */
[----:B------:R-:W-:-:S05]  /*35d0*/  @!P4 IADD3.X R23, R16, R23, RZ, P0, !PT ;  /* 0x000000171017c210 */ /* 0x000fca00007fe4ff */
[----:B------:R1:W5:Y:S04]  /*35e0*/  @!P4 LDG.E R60, desc[UR22][R22.64] ;  /* 0x00000016163cc981 */ /* 0x000368000c1e1900 */
[----:B------:R2:W-:Y:S04]  /*35f0*/  STL [R1+0x20], R73 ;  /* 0x0000204901007387 */ /* 0x0005e80000100800 */
[----:B------:R2:W-:Y:S04]  /*3600*/  STL [R1+0x1c], R72 ;  /* 0x00001c4801007387 */ /* 0x0005e80000100800 */
[----:B------:R2:W-:Y:S04]  /*3610*/  STL [R1+0x18], R71 ;  /* 0x0000184701007387 */ /* 0x0005e80000100800 */
[----:B------:R2:W-:Y:S04]  /*3620*/  STL [R1+0x14], R70 ;  /* 0x0000144601007387 */ /* 0x0005e80000100800 */
[----:B------:R2:W-:Y:S04]  /*3630*/  STL [R1], R69 ;  /* 0x0000004501007387 */ /* 0x0005e80000100800 */
[----:B------:R2:W-:Y:S04]  /*3640*/  STL [R1+0x28], R75 ;  /* 0x0000284b01007387 */ /* 0x0005e80000100800 */
[----:B------:R2:W-:Y:S04]  /*3650*/  STL [R1+0x44], R82 ;  /* 0x0000445201007387 */ /* 0x0005e80000100800 */
[----:B------:R2:W-:Y:S04]  /*3660*/  STL [R1+0x40], R81 ;  /* 0x0000405101007387 */ /* 0x0005e80000100800 */
[----:B------:R2:W-:Y:S04]  /*3670*/  STL [R1+0x3c], R80 ;  /* 0x00003c5001007387 */ /* 0x0005e80000100800 */
[----:B------:R2:W-:Y:S04]  /*3680*/  STL [R1+0x38], R79 ;  /* 0x0000384f01007387 */ /* 0x0005e80000100800 */
[----:B------:R2:W-:Y:S04]  /*3690*/  STL [R1+0x34], R78 ;  /* 0x0000344e01007387 */ /* 0x0005e80000100800 */
[----:B---3--:R2:W-:Y:S04]  /*36a0*/  STL [R1+0x30], R77 ;  /* 0x0000304d01007387 */ /* 0x0085e80000100800 */
[----:B------:R2:W-:Y:S04]  /*36b0*/  STL [R1+0x2c], R76 ;  /* 0x00002c4c01007387 */ /* 0x0005e80000100800 */
[----:B------:R2:W-:Y:S04]  /*36c0*/  STL [R1+0x4], R87 ;  /* 0x0000045701007387 */ /* 0x0005e80000100800 */
[----:B------:R2:W-:Y:S01]  /*36d0*/  STL [R1+0xc], R86 ;  /* 0x00000c5601007387 */ /* 0x0005e20000100800 */
[----:B----4-:R-:W-:-:S13]  /*36e0*/  R2UR UR26, R28 ;  /* 0x000000001c1a72ca */ /* 0x010fda00000e0000 */
[----:B-1----:R-:W-:-:S05]  /*36f0*/  MOV R22, UR26 ;  /* 0x0000001a00167c02 */ /* 0x002fca0008000f00 */
[----:B------:R-:W-:-:S05]  /*3700*/  FFMA.FTZ R22, -R22, UR26, R29 ;  /* 0x0000001a16167c23 */ /* 0x000fca000801011d */
[----:B------:R-:W-:-:S13]  /*3710*/  FSETP.GTU.FTZ.AND P0, PT, R22, RZ, PT ;  /* 0x000000ff1600720b */ /* 0x000fda0003f1c000 */
[----:B------:R-:W-:Y:S01]  /*3720*/  VOTEU.ANY UP0, P0 ;  /* 0x00000000003f7886 */ /* 0x000fe20000000100 */
[----:B------:R-:W-:-:S04]  /*3730*/  PLOP3.LUT P0, PT, PT, PT, UP0, 0x80, 0x0 ;  /* 0x000000000000781c */ /* 0x000fc80003f0f008 */
[----:B------:R-:W-:-:S09]  /*3740*/  @UP0 ULDC UR5, c[0x0][0x250] ;  /* 0x0000940000050ab9 */ /* 0x000fd20000000800 */
[----:B------:R-:W-:-:S06]  /*3750*/  @P0 FADD.FTZ R22, R22, UR5 ;  /* 0x0000000516160e21 */ /* 0x000fcc0008010000 */
[----:B------:R-:W1:Y:S01]  /*3760*/  @P0 MUFU.RSQ R22, R22 ;  /* 0x0000001600160308 */ /* 0x000e620000001400 */
[----:B------:R2:W-:Y:S04]  /*3770*/  STL [R1+0x10], R85 ;  /* 0x0000105501007387 */ /* 0x0005e80000100800 */
[----:B------:R2:W-:Y:S01]  /*3780*/  STL [R1+0x8], R84 ;  /* 0x0000085401007387 */ /* 0x0005e20000100800 */
[C---:B------:R-:W-:Y:S01]  /*3790*/  @!P5 SHF.L.U32 R33, R32.reuse, 0x1, RZ ;  /* 0x000000012021d819 */ /* 0x040fe200000006ff */
[----:B------:R-:W-:Y:S01]  /*37a0*/  HFMA2.MMA R53, -RZ, RZ, 0, 0 ;  /* 0x00000000ff357435 */ /* 0x000fe200000001ff */
[----:B------:R-:W-:Y:S02]  /*37b0*/  @!P5 SHF.L.U64.HI R32, R32, 0x1, R34 ;  /* 0x000000012020d819 */ /* 0x000fe40000010222 */
[----:B0-----:R-:W-:-:S02]  /*37c0*/  @!P5 IADD3 R24, P2, R33, R24, RZ ;  /* 0x000000182118d210 */ /* 0x001fc40007f5e0ff */
[----:B-1----:R-:W-:Y:S02]  /*37d0*/  @P0 R2UR UR5, R22 ;  /* 0x00000000160502ca */ /* 0x002fe400000e0000 */
[----:B------:R-:W-:Y:S02]  /*37e0*/  ISETP.GT.U32.AND P0, PT, R0, 0x27f, PT ;  /* 0x0000027f0000780c */ /* 0x000fe40003f04070 */
[----:B------:R-:W-:Y:S02]  /*37f0*/  @!P5 IADD3 R26, P3, R33, R26, RZ ;  /* 0x0000001a211ad210 */ /* 0x000fe40007f7e0ff */
[----:B------:R-:W-:Y:S02]  /*3800*/  MOV R16, RZ ;  /* 0x000000ff00107202 */ /* 0x000fe40000000f00 */
[C---:B------:R-:W-:Y:S02]  /*3810*/  @!P5 IADD3.X R25, R32.reuse, R25, RZ, P2, !PT ;  /* 0x000000192019d210 */ /* 0x040fe400017fe4ff */
[----:B------:R-:W-:Y:S01]  /*3820*/  @!P5 IADD3.X R27, R32, R27, RZ, P3, !PT ;  /* 0x0000001b201bd210 */ /* 0x000fe20001ffe4ff */
[----:B------:R-:W-:Y:S01]  /*3830*/  UMOV UR27, 0x3f800000 ;  /* 0x3f800000001b7882 */ /* 0x000fe20000000000 */
[----:B------:R-:W-:Y:S01]  /*3840*/  BSSY B0, `(.L_x_150) ;  /* 0x0000012000007945 */ /* 0x000fe20003800000 */
[----:B------:R-:W-:Y:S01]  /*3850*/  @UP0 UMOV UR27, UR5 ;  /* 0x00000005001b0c82 */ /* 0x000fe20008000000 */
[----:B------:R0:W5:Y:S01]  /*3860*/  @!P5 LDG.E R16, desc[UR22][R24.64] ;  /* 0x000000161810d981 */ /* 0x000162000c1e1900 */
[----:B------:R-:W-:-:S03]  /*3870*/  CS2R R22, SRZ ;  /* 0x0000000000167805 */ /* 0x000fc6000001ff00 */
[----:B------:R2:W5:Y:S01]  /*3880*/  @!P5 LDG.E R53, desc[UR22][R26.64] ;  /* 0x000000161a35d981 */ /* 0x000562000c1e1900 */
[----:B------:R-:W-:Y:S02]  /*3890*/  ISETP.NE.AND P5, PT, RZ, UR25, PT ;  /* 0x00000019ff007c0c */ /* 0x000fe4000bfa5270 */
[----:B0-----:R-:W-:Y:S01]  /*38a0*/  CS2R R24, SRZ ;  /* 0x0000000000187805 */ /* 0x001fe2000001ff00 */
[----:B------:R-:W-:Y:S10]  /*38b0*/  @P0 BRA `(.L_x_151) ;  /* 0x0000000000280947 */ /* 0x000ff40003800000 */
[----:B------:R-:W-:Y:S01]  /*38c0*/  ISETP.NE.AND P0, PT, RZ, UR25, PT ;  /* 0x00000019ff007c0c */ /* 0x000fe2000bf05270 */
[----:B--2---:R-:W0:Y:S01]  /*38d0*/  LDC.64 R26, c[0x0][0x238] ;  /* 0x00008e00ff1a7b82 */ /* 0x004e220000000a00 */
[----:B------:R-:W-:-:S04]  /*38e0*/  IADD3 R28, R88, UR17, RZ ;  /* 0x00000011581c7c10 */ /* 0x000fc8000fffe0ff */
[----:B------:R-:W-:-:S07]  /*38f0*/  SHF.R.S32.HI R29, RZ, 0x1f, R28 ;  /* 0x0000001fff1d7819 */ /* 0x000fce000001141c */
[----:B------:R-:W1:Y:S01]  /*3900*/  @P0 LDC.64 R22, c[0x0][0x240] ;  /* 0x00009000ff160b82 */ /* 0x000e620000000a00 */
[C---:B0-----:R-:W-:Y:S01]  /*3910*/  IMAD.WIDE R26, R28.reuse, 0x4, R26 ;  /* 0x000000041c1a7825 */ /* 0x041fe200078e021a */
[----:B-1----:R-:W-:-:S04]  /*3920*/  @P0 LEA R22, P2, R28, R22, 0x2 ;  /* 0x000000161c160211 */ /* 0x002fc800078410ff */
[----:B------:R-:W-:-:S05]  /*3930*/  @P0 LEA.HI.X R23, R28, R23, R29, 0x2, P2 ;  /* 0x000000171c170211 */ /* 0x000fca00010f141d */
[----:B------:R0:W5:Y:S04]  /*3940*/  @P0 LDG.E.64 R24, desc[UR22][R22.64] ;  /* 0x0000001616180981 */ /* 0x000168000c1e1b00 */
[----:B------:R0:W5:Y:S02]  /*3950*/  LDG.E.64 R22, desc[UR22][R26.64] ;  /* 0x000000161a167981 */ /* 0x000164000c1e1b00 */
.L_x_151:
[----:B------:R-:W-:Y:S05]  /*3960*/  BSYNC B0 ;  /* 0x0000000000007941 */ /* 0x000fea0003800000 */
.L_x_150:
[C---:B0-2--5:R-:W-:Y:S02]  /*3970*/  PRMT R26, R51.reuse, 0x7632, R26 ;  /* 0x00007632331a7816 */ /* 0x065fe4000000001a */
        /* <DEDUP_REMOVED lines=8> */
[----:B------:R-:W-:Y:S01]  /*3a00*/  PRMT R31, R65, 0x7632, R31 ;  /* 0x00007632411f7816 */ /* 0x000fe2000000001f */
[----:B------:R-:W-:Y:S01]  /*3a10*/  FMUL.FTZ R34, R34, UR27 ;  /* 0x0000001b22227c20 */ /* 0x000fe20008410000 */
[----:B------:R-:W-:Y:S01]  /*3a20*/  SHF.L.U32 R35, R63, 0x10, RZ ;  /* 0x000000103f237819 */ /* 0x000fe200000006ff */
[----:B------:R-:W-:Y:S01]  /*3a30*/  FMUL.FTZ R29, R29, UR27 ;  /* 0x0000001b1d1d7c20 */ /* 0x000fe20008410000 */
[----:B------:R-:W-:Y:S01]  /*3a40*/  SHF.L.U32 R32, R65, 0x10, RZ ;  /* 0x0000001041207819 */ /* 0x000fe200000006ff */
[----:B------:R-:W-:Y:S01]  /*3a50*/  FMUL.FTZ R26, R26, UR27 ;  /* 0x0000001b1a1a7c20 */ /* 0x000fe20008410000 */
[----:B------:R-:W-:-:S02]  /*3a60*/  SHF.L.U32 R33, R33, 0x10, RZ ;  /* 0x0000001021217819 */ /* 0x000fc400000006ff */
[----:B------:R-:W-:Y:S02]  /*3a70*/  SHF.L.U32 R28, R28, 0x10, RZ ;  /* 0x000000101c1c7819 */ /* 0x000fe400000006ff */
[----:B------:R-:W-:Y:S01]  /*3a80*/  SHF.L.U32 R31, R31, 0x10, RZ ;  /* 0x000000101f1f7819 */ /* 0x000fe200000006ff */
[----:B------:R-:W-:Y:S06]  /*3a90*/  @!P5 BRA `(.L_x_152) ;  /* 0x000000000048d947 */ /* 0x000fec0003800000 */
[----:B------:R-:W-:-:S04]  /*3aa0*/  FFMA.FTZ R27, R34, R22, R24 ;  /* 0x00000016221b7223 */ /* 0x000fc80000010018 */
[----:B------:R-:W-:-:S06]  /*3ab0*/  FMUL.FTZ R30, R27, -1.4426950216293334961 ;  /* 0xbfb8aa3b1b1e7820 */ /* 0x000fcc0000410000 */
[----:B------:R-:W0:Y:S02]  /*3ac0*/  MUFU.EX2 R30, R30 ;  /* 0x0000001e001e7308 */ /* 0x000e240000000800 */
[----:B0-----:R-:W-:-:S06]  /*3ad0*/  FADD.FTZ R30, R30, 1 ;  /* 0x3f8000001e1e7421 */ /* 0x001fcc0000010000 */
[----:B------:R-:W0:Y:S02]  /*3ae0*/  MUFU.RCP R30, R30 ;  /* 0x0000001e001e7308 */ /* 0x000e240000001000 */
[----:B0-----:R-:W-:Y:S01]  /*3af0*/  FMUL.FTZ R35, R35, R30 ;  /* 0x0000001e23237220 */ /* 0x001fe20000410000 */
[----:B------:R-:W-:-:S04]  /*3b00*/  FADD.FTZ R30, -R30, 1 ;  /* 0x3f8000001e1e7421 */ /* 0x000fc80000010100 */
        /* <DEDUP_REMOVED lines=11> */
.L_x_152:
        /* <DEDUP_REMOVED lines=26> */
.L_x_153:
[----:B------:R-:W-:Y:S01]  /*3d60*/  FFMA.FTZ R34, R26, R42, R34 ;  /* 0x0000002a1a227223 */ /* 0x000fe20000010022 */
[----:B------:R-:W-:Y:S01]  /*3d70*/  FADD.FTZ R35, RZ, R35 ;  /* 0x00000023ff237221 */ /* 0x000fe20000010000 */
[----:B------:R-:W-:Y:S01]  /*3d80*/  FADD.FTZ R42, R42, R27 ;  /* 0x0000001b2a2a7221 */ /* 0x000fe20000010000 */
[----:B------:R-:W-:Y:S01]  /*3d90*/  FMUL.FTZ R27, R32, R22 ;  /* 0x00000016201b7220 */ /* 0x000fe20000410000 */
[----:B------:R-:W-:Y:S01]  /*3da0*/  FFMA.FTZ R30, R29, R32, R30 ;  /* 0x000000201d1e7223 */ /* 0x000fe2000001001e */
[----:B------:R-:W-:Y:S01]  /*3db0*/  FFMA.FTZ R26, R26, R33, RZ ;  /* 0x000000211a1a7223 */ /* 0x000fe200000100ff */
[----:B------:R-:W-:Y:S01]  /*3dc0*/  FADD.FTZ R32, R35, R32 ;  /* 0x0000002023207221 */ /* 0x000fe20000010000 */
[----:B------:R-:W-:Y:S01]  /*3dd0*/  PRMT R35, R49, 0x7632, R35 ;  /* 0x0000763231237816 */ /* 0x000fe20000000023 */
[----:B------:R-:W-:Y:S01]  /*3de0*/  FFMA.FTZ R34, R29, R27, R34 ;  /* 0x0000001b1d227223 */ /* 0x000fe20000010022 */
[----:B------:R-:W-:Y:S01]  /*3df0*/  FADD.FTZ R33, RZ, R33 ;  /* 0x00000021ff217221 */ /* 0x000fe20000010000 */
[----:B------:R-:W-:Y:S01]  /*3e00*/  FFMA.FTZ R29, R28, R31, R26 ;  /* 0x0000001f1c1d7223 */ /* 0x000fe2000001001a */
[----:B------:R-:W-:Y:S01]  /*3e10*/  SHF.L.U32 R26, R49, 0x10, RZ ;  /* 0x00000010311a7819 */ /* 0x000fe200000006ff */
[----:B------:R-:W-:Y:S01]  /*3e20*/  FADD.FTZ R42, R42, R27 ;  /* 0x0000001b2a2a7221 */ /* 0x000fe20000010000 */
[----:B------:R-:W-:Y:S01]  /*3e30*/  SHF.L.U32 R35, R35, 0x10, RZ ;  /* 0x0000001023237819 */ /* 0x000fe200000006ff */
[----:B------:R-:W-:Y:S01]  /*3e40*/  FADD.FTZ R33, R33, R31 ;  /* 0x0000001f21217221 */ /* 0x000fe20000010000 */
[----:B------:R-:W-:Y:S01]  /*3e50*/  FMUL.FTZ R31, R31, R23 ;  /* 0x000000171f1f7220 */ /* 0x000fe20000410000 */
[----:B------:R-:W-:Y:S01]  /*3e60*/  FADD.FTZ R26, R26, -UR26 ;  /* 0x8000001a1a1a7e21 */ /* 0x000fe20008010000 */
[----:B------:R-:W-:Y:S01]  /*3e70*/  PRMT R37, R67, 0x7632, R37 ;  /* 0x0000763243257816 */ /* 0x000fe20000000025 */
[----:B------:R-:W-:Y:S01]  /*3e80*/  FADD.FTZ R27, R35, -UR26 ;  /* 0x8000001a231b7e21 */ /* 0x000fe20008010000 */
[----:B------:R-:W-:Y:S01]  /*3e90*/  FFMA.FTZ R28, R28, R31, R34 ;  /* 0x0000001f1c1c7223 */ /* 0x000fe20000010022 */
        /* <DEDUP_REMOVED lines=23> */
.L_x_154:
[----:B------:R-:W-:Y:S01]  /*4010*/  FMUL.FTZ R27, R35, R22 ;  /* 0x00000016231b7220 */ /* 0x000fe20000410000 */
[----:B------:R-:W-:Y:S01]  /*4020*/  FFMA.FTZ R30, R34, R35, R30 ;  /* 0x00000023221e7223 */ /* 0x000fe2000001001e */
[----:B------:R-:W-:Y:S01]  /*4030*/  FADD.FTZ R32, R32, R35 ;  /* 0x0000002320207221 */ /* 0x000fe20000010000 */
[----:B------:R-:W-:Y:S01]  /*4040*/  FADD.FTZ R33, R33, R37 ;  /* 0x0000002521217221 */ /* 0x000fe20000010000 */
[----:B------:R-:W-:Y:S01]  /*4050*/  FFMA.FTZ R28, R34, R27, R28 ;  /* 0x0000001b221c7223 */ /* 0x000fe2000001001c */
[----:B------:R-:W-:Y:S01]  /*4060*/  PRMT R34, R50, 0x7632, R34 ;  /* 0x0000763232227816 */ /* 0x000fe20000000022 */
[----:B------:R-:W-:Y:S01]  /*4070*/  FFMA.FTZ R29, R26, R37, R29 ;  /* 0x000000251a1d7223 */ /* 0x000fe2000001001d */
[----:B------:R-:W-:Y:S01]  /*4080*/  FMUL.FTZ R37, R37, R23 ;  /* 0x0000001725257220 */ /* 0x000fe20000410000 */
[----:B------:R-:W-:Y:S01]  /*4090*/  SHF.L.U32 R35, R50, 0x10, RZ ;  /* 0x0000001032237819 */ /* 0x000fe200000006ff */
[----:B------:R-:W-:Y:S01]  /*40a0*/  FADD.FTZ R31, R31, R42 ;  /* 0x0000002a1f1f7221 */ /* 0x000fe20000010000 */
[----:B------:R-:W-:Y:S01]  /*40b0*/  SHF.L.U32 R34, R34, 0x10, RZ ;  /* 0x0000001022227819 */ /* 0x000fe200000006ff */
[----:B------:R-:W-:Y:S01]  /*40c0*/  FFMA.FTZ R26, R26, R37, R28 ;  /* 0x000000251a1a7223 */ /* 0x000fe2000001001c */
[----:B------:R-:W-:Y:S01]  /*40d0*/  PRMT R42, R87, 0x7632, R42 ;  /* 0x00007632572a7816 */ /* 0x000fe2000000002a */
[----:B------:R-:W-:Y:S01]  /*40e0*/  FADD.FTZ R27, R31, R27 ;  /* 0x0000001b1f1b7221 */ /* 0x000fe20000010000 */
[----:B------:R-:W-:Y:S01]  /*40f0*/  FADD.FTZ R28, R35, -UR26 ;  /* 0x8000001a231c7e21 */ /* 0x000fe20008010000 */
[----:B------:R-:W-:Y:S01]  /*4100*/  FADD.FTZ R31, R34, -UR26 ;  /* 0x8000001a221f7e21 */ /* 0x000fe20008010000 */
[----:B------:R-:W-:-:S02]  /*4110*/  SHF.L.U32 R35, R87, 0x10, RZ ;  /* 0x0000001057237819 */ /* 0x000fc400000006ff */
[----:B------:R-:W-:Y:S01]  /*4120*/  FMUL.FTZ R34, R28, UR27 ;  /* 0x0000001b1c227c20 */ /* 0x000fe20008410000 */
[----:B------:R-:W-:Y:S01]  /*4130*/  SHF.L.U32 R42, R42, 0x10, RZ ;  /* 0x000000102a2a7819 */ /* 0x000fe200000006ff */
        /* <DEDUP_REMOVED lines=20> */
.L_x_155:
[----:B------:R-:W-:Y:S01]  /*4280*/  FMUL.FTZ R31, R35, R22 ;  /* 0x00000016231f7220 */ /* 0x000fe20000410000 */
[----:B------:R-:W-:Y:S01]  /*4290*/  FFMA.FTZ R30, R34, R35, R30 ;  /* 0x00000023221e7223 */ /* 0x000fe2000001001e */
[----:B------:R-:W-:Y:S01]  /*42a0*/  FADD.FTZ R32, R32, R35 ;  /* 0x0000002320207221 */ /* 0x000fe20000010000 */
[----:B------:R-:W-:Y:S01]  /*42b0*/  FADD.FTZ R33, R33, R42 ;  /* 0x0000002a21217221 */ /* 0x000fe20000010000 */
[----:B------:R-:W-:Y:S01]  /*42c0*/  FFMA.FTZ R26, R34, R31, R26 ;  /* 0x0000001f221a7223 */ /* 0x000fe2000001001a */
[C---:B------:R-:W-:Y:S01]  /*42d0*/  PRMT R34, R47.reuse, 0x7632, R34 ;  /* 0x000076322f227816 */ /* 0x040fe20000000022 */
        /* <DEDUP_REMOVED lines=33> */
.L_x_156:
        /* <DEDUP_REMOVED lines=39> */
.L_x_157:
        /* <DEDUP_REMOVED lines=39> */
.L_x_158:
        /* <DEDUP_REMOVED lines=39> */
.L_x_159:
        /* <DEDUP_REMOVED lines=39> */
.L_x_160:
        /* <DEDUP_REMOVED lines=39> */
.L_x_161:
        /* <DEDUP_REMOVED lines=39> */
.L_x_162:
        /* <DEDUP_REMOVED lines=39> */
.L_x_163:
        /* <DEDUP_REMOVED lines=39> */
.L_x_164:
        /* <DEDUP_REMOVED lines=39> */
.L_x_165:
        /* <DEDUP_REMOVED lines=39> */
.L_x_166:
        /* <DEDUP_REMOVED lines=39> */
.L_x_167:
        /* <DEDUP_REMOVED lines=39> */
.L_x_168:
        /* <DEDUP_REMOVED lines=39> */
.L_x_169:
        /* <DEDUP_REMOVED lines=39> */
.L_x_170:
        /* <DEDUP_REMOVED lines=39> */
.L_x_171:
        /* <DEDUP_REMOVED lines=39> */
.L_x_172:
[----:B------:R-:W-:Y:S01]  /*6bf0*/  FMUL.FTZ R27, R35, R22 ;  /* 0x00000016231b7220 */ /* 0x000fe20000410000 */
[----:B------:R-:W-:Y:S01]  /*6c00*/  FFMA.FTZ R30, R34, R35, R30 ;  /* 0x00000023221e7223 */ /* 0x000fe2000001001e */
[----:B------:R-:W-:Y:S01]  /*6c10*/  FADD.FTZ R32, R32, R35 ;  /* 0x0000002320207221 */ /* 0x000fe20000010000 */
[----:B------:R-:W-:Y:S01]  /*6c20*/  FADD.FTZ R31, R42, R31 ;  /* 0x0000001f2a1f7221 */ /* 0x000fe20000010000 */
[----:B------:R-:W-:Y:S01]  /*6c30*/  FFMA.FTZ R28, R34, R27, R28 ;  /* 0x0000001b221c7223 */ /* 0x000fe2000001001c */
[----:B------:R-:W-:Y:S01]  /*6c40*/  PRMT R34, R3, 0x7632, R34 ;  /* 0x0000763203227816 */ /* 0x000fe20000000022 */
[----:B------:R-:W-:Y:S01]  /*6c50*/  FADD.FTZ R33, R33, R37 ;  /* 0x0000002521217221 */ /* 0x000fe20000010000 */
[----:B------:R-:W-:Y:S01]  /*6c60*/  SHF.L.U32 R35, R3, 0x10, RZ ;  /* 0x0000001003237819 */ /* 0x000fe200000006ff */
[----:B------:R-:W-:Y:S01]  /*6c70*/  FFMA.FTZ R29, R26, R37, R29 ;  /* 0x000000251a1d7223 */ /* 0x000fe2000001001d */
[----:B------:R-:W-:Y:S01]  /*6c80*/  SHF.L.U32 R34, R34, 0x10, RZ ;  /* 0x0000001022227819 */ /* 0x000fe200000006ff */
[----:B------:R-:W-:Y:S01]  /*6c90*/  FADD.FTZ R27, R31, R27 ;  /* 0x0000001b1f1b7221 */ /* 0x000fe20000010000 */
[----:B------:R-:W-:Y:S01]  /*6ca0*/  FMUL.FTZ R37, R37, R23 ;  /* 0x0000001725257220 */ /* 0x000fe20000410000 */
[----:B------:R-:W-:Y:S01]  /*6cb0*/  PRMT R42, R74, 0x7632, R42 ;  /* 0x000076324a2a7816 */ /* 0x000fe2000000002a */
[----:B------:R-:W-:Y:S01]  /*6cc0*/  FADD.FTZ R31, R35, -UR26 ;  /* 0x8000001a231f7e21 */ /* 0x000fe20008010000 */
[----:B------:R-:W-:Y:S01]  /*6cd0*/  FADD.FTZ R34, R34, -UR26 ;  /* 0x8000001a22227e21 */ /* 0x000fe20008010000 */
[----:B------:R-:W-:Y:S01]  /*6ce0*/  FFMA.FTZ R26, R26, R37, R28 ;  /* 0x000000251a1a7223 */ /* 0x000fe2000001001c */
[----:B------:R-:W-:Y:S01]  /*6cf0*/  SHF.L.U32 R35, R74, 0x10, RZ ;  /* 0x000000104a237819 */ /* 0x000fe200000006ff */
        /* <DEDUP_REMOVED lines=22> */
.L_x_173:
[----:B------:R-:W-:Y:S01]  /*6e60*/  FMUL.FTZ R28, R35, R22 ;  /* 0x00000016231c7220 */ /* 0x000fe20000410000 */
[----:B------:R-:W-:Y:S01]  /*6e70*/  FFMA.FTZ R30, R31, R35, R30 ;  /* 0x000000231f1e7223 */ /* 0x000fe2000001001e */
[----:B------:R-:W-:Y:S01]  /*6e80*/  FADD.FTZ R33, R33, R42 ;  /* 0x0000002a21217221 */ /* 0x000fe20000010000 */
[----:B------:R-:W-:Y:S01]  /*6e90*/  FFMA.FTZ R29, R34, R42, R29 ;  /* 0x0000002a221d7223 */ /* 0x000fe2000001001d */
[----:B------:R-:W-:Y:S01]  /*6ea0*/  FFMA.FTZ R26, R31, R28, R26 ;  /* 0x0000001c1f1a7223 */ /* 0x000fe2000001001a */
[----:B------:R-:W-:Y:S01]  /*6eb0*/  PRMT R31, R4, 0x7632, R31 ;  /* 0x00007632041f7816 */ /* 0x000fe2000000001f */
[----:B------:R-:W-:Y:S01]  /*6ec0*/  FADD.FTZ R32, R32, R35 ;  /* 0x0000002320207221 */ /* 0x000fe20000010000 */
[----:B------:R-:W-:Y:S01]  /*6ed0*/  FMUL.FTZ R42, R42, R23 ;  /* 0x000000172a2a7220 */ /* 0x000fe20000410000 */
[----:B------:R-:W-:Y:S01]  /*6ee0*/  FADD.FTZ R27, R37, R27 ;  /* 0x0000001b251b7221 */ /* 0x000fe20000010000 */
[----:B------:R-:W-:Y:S02]  /*6ef0*/  SHF.L.U32 R35, R4, 0x10, RZ ;  /* 0x0000001004237819 */ /* 0x000fe400000006ff */
[----:B------:R-:W-:Y:S01]  /*6f00*/  SHF.L.U32 R31, R31, 0x10, RZ ;  /* 0x000000101f1f7819 */ /* 0x000fe200000006ff */
[----:B------:R-:W-:Y:S01]  /*6f10*/  FFMA.FTZ R34, R34, R42, R26 ;  /* 0x0000002a22227223 */ /* 0x000fe2000001001a */
[----:B------:R-:W-:Y:S01]  /*6f20*/  FADD.FTZ R28, R27, R28 ;  /* 0x0000001c1b1c7221 */ /* 0x000fe20000010000 */
        /* <DEDUP_REMOVED lines=26> */
.L_x_174:
[----:B------:R-:W-:Y:S01]  /*70d0*/  FMUL.FTZ R27, R37, R22 ;  /* 0x00000016251b7220 */ /* 0x000fe20000410000 */
[C---:B------:R-:W-:Y:S01]  /*70e0*/  FFMA.FTZ R30, R35.reuse, R37, R30 ;  /* 0x00000025231e7223 */ /* 0x040fe2000001001e */
[----:B------:R-:W-:Y:S01]  /*70f0*/  FADD.FTZ R28, R42, R28 ;  /* 0x0000001c2a1c7221 */ /* 0x000fe20000010000 */
[----:B------:R-:W-:Y:S01]  /*7100*/  PRMT R92, R72, 0x7632, R92 ;  /* 0x00007632485c7816 */ /* 0x000fe2000000005c */
[----:B------:R-:W-:Y:S01]  /*7110*/  FFMA.FTZ R34, R35, R27, R34 ;  /* 0x0000001b23227223 */ /* 0x000fe20000010022 */
[----:B------:R-:W-:Y:S01]  /*7120*/  FADD.FTZ R35, R33, R31 ;  /* 0x0000001f21237221 */ /* 0x000fe20000010000 */
[----:B------:R-:W-:Y:S01]  /*7130*/  FMUL.FTZ R33, R31, R23 ;  /* 0x000000171f217220 */ /* 0x000fe20000410000 */
[--C-:B------:R-:W-:Y:S01]  /*7140*/  FFMA.FTZ R31, R26, R31, R29.reuse ;  /* 0x0000001f1a1f7223 */ /* 0x100fe2000001001d */
[C---:B------:R-:W-:Y:S01]  /*7150*/  PRMT R29, R5.reuse, 0x7632, R29 ;  /* 0x00007632051d7816 */ /* 0x040fe2000000001d */
[----:B------:R-:W-:Y:S01]  /*7160*/  FADD.FTZ R28, R28, R27 ;  /* 0x0000001b1c1c7221 */ /* 0x000fe20000010000 */
[----:B------:R-:W-:Y:S01]  /*7170*/  SHF.L.U32 R27, R5, 0x10, RZ ;  /* 0x00000010051b7819 */ /* 0x000fe200000006ff */
[----:B------:R-:W-:Y:S01]  /*7180*/  STL [R1+0x50], R35 ;  /* 0x0000502301007387 */ /* 0x000fe20000100800 */
[----:B------:R-:W-:Y:S01]  /*7190*/  SHF.L.U32 R93, R29, 0x10, RZ ;  /* 0x000000101d5d7819 */ /* 0x000fe200000006ff */
[----:B------:R-:W-:Y:S01]  /*71a0*/  FADD.FTZ R32, R32, R37 ;  /* 0x0000002520207221 */ /* 0x000fe20000010000 */
[----:B------:R-:W-:Y:S01]  /*71b0*/  FFMA.FTZ R26, R26, R33, R34 ;  /* 0x000000211a1a7223 */ /* 0x000fe20000010022 */
[----:B------:R-:W-:Y:S01]  /*71c0*/  FADD.FTZ R29, R27, -UR26 ;  /* 0x8000001a1b1d7e21 */ /* 0x000fe20008010000 */
[----:B------:R0:W-:Y:S01]  /*71d0*/  STL [R1+0x4c], R31 ;  /* 0x00004c1f01007387 */ /* 0x0001e20000100800 */
[----:B------:R-:W-:Y:S01]  /*71e0*/  FADD.FTZ R93, R93, -UR26 ;  /* 0x8000001a5d5d7e21 */ /* 0x000fe20008010000 */
[----:B------:R-:W-:Y:S01]  /*71f0*/  FADD.FTZ R28, R33, R28 ;  /* 0x0000001c211c7221 */ /* 0x000fe20000010000 */
[----:B------:R-:W-:Y:S01]  /*7200*/  PRMT R90, R71, 0x7632, R90 ;  /* 0x00007632475a7816 */ /* 0x000fe2000000005a */
[----:B------:R-:W-:Y:S01]  /*7210*/  FMUL.FTZ R29, R29, UR27 ;  /* 0x0000001b1d1d7c20 */ /* 0x000fe20008410000 */
[----:B------:R-:W-:Y:S01]  /*7220*/  SHF.L.U32 R92, R92, 0x10, RZ ;  /* 0x000000105c5c7819 */ /* 0x000fe200000006ff */
[----:B------:R-:W-:Y:S01]  /*7230*/  FMUL.FTZ R93, R93, UR27 ;  /* 0x0000001b5d5d7c20 */ /* 0x000fe20008410000 */
[----:B0-----:R-:W-:Y:S01]  /*7240*/  SHF.L.U32 R31, R72, 0x10, RZ ;  /* 0x00000010481f7819 */ /* 0x001fe200000006ff */
        /* <DEDUP_REMOVED lines=19> */
.L_x_175:
[----:B------:R-:W-:Y:S01]  /*7380*/  FADD.FTZ R32, R32, R31 ;  /* 0x0000001f20207221 */ /* 0x000fe20000010000 */
[----:B------:R-:W-:Y:S01]  /*7390*/  FFMA.FTZ R30, R29, R31, R30 ;  /* 0x0000001f1d1e7223 */ /* 0x000fe2000001001e */
[----:B------:R-:W-:Y:S01]  /*73a0*/  SHF.L.U32 R91, R71, 0x10, RZ ;  /* 0x00000010475b7819 */ /* 0x000fe200000006ff */
[----:B------:R-:W-:Y:S01]  /*73b0*/  FMUL.FTZ R27, R31, R22 ;  /* 0x000000161f1b7220 */ /* 0x000fe20000410000 */
[----:B------:R-:W-:Y:S01]  /*73c0*/  SHF.L.U32 R90, R90, 0x10, RZ ;  /* 0x000000105a5a7819 */ /* 0x000fe200000006ff */
[----:B------:R0:W-:Y:S01]  /*73d0*/  STL [R1+0x58], R32 ;  /* 0x0000582001007387 */ /* 0x0001e20000100800 */
[----:B------:R-:W-:Y:S01]  /*73e0*/  PRMT R87, R70, 0x7632, R87 ;  /* 0x0000763246577816 */ /* 0x000fe20000000057 */
[----:B------:R-:W-:Y:S01]  /*73f0*/  FADD.FTZ R91, R91, -UR26 ;  /* 0x8000001a5b5b7e21 */ /* 0x000fe20008010000 */
[----:B------:R-:W-:Y:S01]  /*7400*/  FFMA.FTZ R26, R29, R27, R26 ;  /* 0x0000001b1d1a7223 */ /* 0x000fe2000001001a */
[----:B------:R0:W-:Y:S01]  /*7410*/  STL [R1+0x54], R30 ;  /* 0x0000541e01007387 */ /* 0x0001e20000100800 */
[----:B------:R-:W-:Y:S01]  /*7420*/  FADD.FTZ R90, R90, -UR26 ;  /* 0x8000001a5a5a7e21 */ /* 0x000fe20008010000 */
[----:B------:R-:W-:Y:S01]  /*7430*/  FADD.FTZ R28, R28, R27 ;  /* 0x0000001b1c1c7221 */ /* 0x000fe20000010000 */
[----:B------:R-:W-:Y:S01]  /*7440*/  SHF.L.U32 R85, R70, 0x10, RZ ;  /* 0x0000001046557819 */ /* 0x000fe200000006ff */
[----:B------:R-:W-:Y:S01]  /*7450*/  FMUL.FTZ R91, R91, UR27 ;  /* 0x0000001b5b5b7c20 */ /* 0x000fe20008410000 */
[----:B------:R-:W-:Y:S01]  /*7460*/  SHF.L.U32 R87, R87, 0x10, RZ ;  /* 0x0000001057577819 */ /* 0x000fe200000006ff */
[----:B------:R-:W-:Y:S01]  /*7470*/  FMUL.FTZ R29, R92, R23 ;  /* 0x000000175c1d7220 */ /* 0x000fe20000410000 */
[----:B------:R-:W-:Y:S01]  /*7480*/  FMUL.FTZ R90, R90, UR27 ;  /* 0x0000001b5a5a7c20 */ /* 0x000fe20008410000 */
[----:B------:R-:W-:Y:S06]  /*7490*/  @!P5 BRA `(.L_x_176) ;  /* 0x000000000048d947 */ /* 0x000fec0003800000 */
[----:B------:R-:W-:-:S04]  /*74a0*/  FFMA.FTZ R27, R91, R22, R24 ;  /* 0x000000165b1b7223 */ /* 0x000fc80000010018 */
[----:B0-----:R-:W-:-:S06]  /*74b0*/  FMUL.FTZ R30, R27, -1.4426950216293334961 ;  /* 0xbfb8aa3b1b1e7820 */ /* 0x001fcc0000410000 */
        /* <DEDUP_REMOVED lines=16> */
.L_x_176:
[C---:B------:R-:W-:Y:S01]  /*75c0*/  PRMT R86, R6.reuse, 0x7632, R86 ;  /* 0x0000763206567816 */ /* 0x040fe20000000056 */
[----:B------:R-:W-:Y:S01]  /*75d0*/  FFMA.FTZ R26, R93, R29, R26 ;  /* 0x0000001d5d1a7223 */ /* 0x000fe2000001001a */
[----:B------:R-:W-:Y:S01]  /*75e0*/  SHF.L.U32 R89, R6, 0x10, RZ ;  /* 0x0000001006597819 */ /* 0x000fe200000006ff */
[----:B------:R-:W-:Y:S01]  /*75f0*/  FMUL.FTZ R27, R85, R22 ;  /* 0x00000016551b7220 */ /* 0x000fe20000410000 */
[----:B------:R-:W-:Y:S01]  /*7600*/  SHF.L.U32 R86, R86, 0x10, RZ ;  /* 0x0000001056567819 */ /* 0x000fe200000006ff */
[----:B------:R-:W-:Y:S01]  /*7610*/  FADD.FTZ R28, R29, R28 ;  /* 0x0000001c1d1c7221 */ /* 0x000fe20000010000 */
[----:B------:R-:W-:Y:S01]  /*7620*/  PRMT R81, R69, 0x7632, R81 ;  /* 0x0000763245517816 */ /* 0x000fe20000000051 */
[----:B------:R-:W-:Y:S01]  /*7630*/  FADD.FTZ R89, R89, -UR26 ;  /* 0x8000001a59597e21 */ /* 0x000fe20008010000 */
[----:B------:R-:W-:Y:S01]  /*7640*/  FFMA.FTZ R26, R91, R27, R26 ;  /* 0x0000001b5b1a7223 */ /* 0x000fe2000001001a */
[----:B------:R-:W-:Y:S01]  /*7650*/  FADD.FTZ R86, R86, -UR26 ;  /* 0x8000001a56567e21 */ /* 0x000fe20008010000 */
[----:B------:R-:W-:Y:S01]  /*7660*/  FADD.FTZ R27, R28, R27 ;  /* 0x0000001b1c1b7221 */ /* 0x000fe20000010000 */
[----:B------:R-:W-:Y:S01]  /*7670*/  SHF.L.U32 R83, R69, 0x10, RZ ;  /* 0x0000001045537819 */ /* 0x000fe200000006ff */
[----:B------:R-:W-:Y:S01]  /*7680*/  FMUL.FTZ R89, R89, UR27 ;  /* 0x0000001b59597c20 */ /* 0x000fe20008410000 */
[----:B------:R-:W-:Y:S01]  /*7690*/  PRMT R79, R64, 0x7632, R79 ;  /* 0x00007632404f7816 */ /* 0x000fe2000000004f */
[----:B------:R-:W-:Y:S01]  /*76a0*/  FMUL.FTZ R29, R87, R23 ;  /* 0x00000017571d7220 */ /* 0x000fe20000410000 */
[----:B------:R-:W-:Y:S01]  /*76b0*/  SHF.L.U32 R81, R81, 0x10, RZ ;  /* 0x0000001051517819 */ /* 0x000fe200000006ff */
        /* <DEDUP_REMOVED lines=20> */
.L_x_177:
[----:B------:R-:W-:Y:S01]  /*7800*/  SHF.L.U32 R84, R64, 0x10, RZ ;  /* 0x0000001040547819 */ /* 0x000fe200000006ff */
[----:B------:R-:W-:Y:S01]  /*7810*/  FFMA.FTZ R26, R90, R29, R26 ;  /* 0x0000001d5a1a7223 */ /* 0x000fe2000001001a */
[----:B------:R-:W-:Y:S01]  /*7820*/  SHF.L.U32 R79, R79, 0x10, RZ ;  /* 0x000000104f4f7819 */ /* 0x000fe200000006ff */
[----:B------:R-:W-:Y:S01]  /*7830*/  FMUL.FTZ R28, R83, R22 ;  /* 0x00000016531c7220 */ /* 0x000fe20000410000 */
[----:B------:R-:W-:Y:S01]  /*7840*/  FADD.FTZ R27, R29, R27 ;  /* 0x0000001b1d1b7221 */ /* 0x000fe20000010000 */
[----:B------:R-:W-:Y:S01]  /*7850*/  PRMT R77, R59, 0x7632, R77 ;  /* 0x000076323b4d7816 */ /* 0x000fe2000000004d */
[----:B------:R-:W-:Y:S01]  /*7860*/  FADD.FTZ R84, R84, -UR26 ;  /* 0x8000001a54547e21 */ /* 0x000fe20008010000 */
[----:B------:R-:W-:Y:S01]  /*7870*/  FADD.FTZ R79, R79, -UR26 ;  /* 0x8000001a4f4f7e21 */ /* 0x000fe20008010000 */
[----:B------:R-:W-:Y:S01]  /*7880*/  FFMA.FTZ R26, R89, R28, R26 ;  /* 0x0000001c591a7223 */ /* 0x000fe2000001001a */
        /* <DEDUP_REMOVED lines=25> */
.L_x_178:
        /* <DEDUP_REMOVED lines=36> */
.L_x_179:
[----:B------:R-:W-:Y:S01]  /*7c60*/  SHF.L.U32 R78, R57, 0x10, RZ ;  /* 0x00000010394e7819 */ /* 0x000fe200000006ff */
[----:B------:R-:W-:Y:S01]  /*7c70*/  FFMA.FTZ R26, R79, R28, R26 ;  /* 0x0000001c4f1a7223 */ /* 0x000fe2000001001a */
[----:B------:R-:W-:Y:S01]  /*7c80*/  SHF.L.U32 R76, R76, 0x10, RZ ;  /* 0x000000104c4c7819 */ /* 0x000fe200000006ff */
[----:B0-----:R-:W-:Y:S01]  /*7c90*/  FMUL.FTZ R30, R75, R22 ;  /* 0x000000164b1e7220 */ /* 0x001fe20000410000 */
        /* <DEDUP_REMOVED lines=30> */
.L_x_180:
[----:B------:R-:W-:Y:S01]  /*7e80*/  FFMA.FTZ R26, R80, R29, R26 ;  /* 0x0000001d501a7223 */ /* 0x000fe2000001001a */
[----:B------:R-:W-:Y:S01]  /*7e90*/  FMUL.FTZ R28, R27, R22 ;  /* 0x000000161b1c7220 */ /* 0x000fe20000410000 */
[----:B------:R-:W-:Y:S01]  /*7ea0*/  FADD.FTZ R30, R29, R30 ;  /* 0x0000001e1d1e7221 */ /* 0x000fe20000010000 */
        /* <DEDUP_REMOVED lines=8> */
[C---:B------:R-:W-:Y:S01]  /*7f30*/  PRMT R28, R55.reuse, 0x7632, R28 ;  /* 0x00007632371c7816 */ /* 0x040fe2000000001c */
        /* <DEDUP_REMOVED lines=25> */
.L_x_181:
[----:B------:R-:W-:Y:S01]  /*80d0*/  FMUL.FTZ R30, R37, R22 ;  /* 0x00000016251e7220 */ /* 0x000fe20000410000 */
[C---:B------:R-:W-:Y:S01]  /*80e0*/  PRMT R69, R9.reuse, 0x7632, R69 ;  /* 0x0000763209457816 */ /* 0x040fe20000000045 */
[----:B------:R-:W-:Y:S01]  /*80f0*/  FMUL.FTZ R31, R28, R23 ;  /* 0x000000171c1f7220 */ /* 0x000fe20000410000 */
[----:B------:R-:W-:Y:S01]  /*8100*/  SHF.L.U32 R71, R9, 0x10, RZ ;  /* 0x0000001009477819 */ /* 0x000fe200000006ff */
[----:B------:R-:W-:Y:S01]  /*8110*/  FFMA.FTZ R26, R74, R30, R26 ;  /* 0x0000001e4a1a7223 */ /* 0x000fe2000001001a */
[----:B------:R-:W-:Y:S01]  /*8120*/  SHF.L.U32 R69, R69, 0x10, RZ ;  /* 0x0000001045457819 */ /* 0x000fe200000006ff */
[----:B------:R-:W-:Y:S01]  /*8130*/  FADD.FTZ R30, R29, R30 ;  /* 0x0000001e1d1e7221 */ /* 0x000fe20000010000 */
[----:B------:R-:W-:Y:S01]  /*8140*/  SHF.L.U32 R34, R54, 0x10, RZ ;  /* 0x0000001036227819 */ /* 0x000fe200000006ff */
[--C-:B------:R-:W-:Y:S01]  /*8150*/  FFMA.FTZ R29, R72, R31, R26.reuse ;  /* 0x0000001f481d7223 */ /* 0x100fe2000001001a */
[----:B------:R-:W-:Y:S01]  /*8160*/  FADD.FTZ R71, R71, -UR26 ;  /* 0x8000001a47477e21 */ /* 0x000fe20008010000 */
[----:B------:R-:W-:Y:S01]  /*8170*/  PRMT R26, R54, 0x7632, R26 ;  /* 0x00007632361a7816 */ /* 0x000fe2000000001a */
[----:B------:R-:W-:Y:S01]  /*8180*/  FADD.FTZ R69, R69, -UR26 ;  /* 0x8000001a45457e21 */ /* 0x000fe20008010000 */
[----:B------:R-:W-:Y:S01]  /*8190*/  FADD.FTZ R30, R31, R30 ;  /* 0x0000001e1f1e7221 */ /* 0x000fe20000010000 */
        /* <DEDUP_REMOVED lines=22> */
.L_x_182:
[----:B------:R-:W-:Y:S01]  /*8300*/  FMUL.FTZ R31, R34, R22 ;  /* 0x00000016221f7220 */ /* 0x000fe20000410000 */
[----:B------:R-:W-:Y:S01]  /*8310*/  FMUL.FTZ R42, R26, R23 ;  /* 0x000000171a2a7220 */ /* 0x000fe20000410000 */
[----:B------:R-:W-:Y:S02]  /*8320*/  SHF.L.U32 R33, R16, 0x10, RZ ;  /* 0x0000001010217819 */ /* 0x000fe400000006ff */
[----:B------:R-:W-:Y:S01]  /*8330*/  FFMA.FTZ R29, R71, R31, R29 ;  /* 0x0000001f471d7223 */ /* 0x000fe2000001001d */
[--C-:B------:R-:W-:Y:S01]  /*8340*/  FADD.FTZ R30, R30, R31.reuse ;  /* 0x0000001f1e1e7221 */ /* 0x100fe20000010000 */
[----:B------:R-:W-:Y:S01]  /*8350*/  PRMT R31, R53, 0x7632, R31 ;  /* 0x00007632351f7816 */ /* 0x000fe2000000001f */
[----:B------:R-:W-:Y:S01]  /*8360*/  FADD.FTZ R33, R33, -UR26 ;  /* 0x8000001a21217e21 */ /* 0x000fe20008010000 */
[--C-:B------:R-:W-:Y:S01]  /*8370*/  FFMA.FTZ R32, R69, R42, R29.reuse ;  /* 0x0000002a45207223 */ /* 0x100fe2000001001d */
[----:B------:R-:W-:Y:S01]  /*8380*/  PRMT R29, R16, 0x7632, R29 ;  /* 0x00007632101d7816 */ /* 0x000fe2000000001d */
[----:B------:R-:W-:Y:S01]  /*8390*/  FADD.FTZ R42, R42, R30 ;  /* 0x0000001e2a2a7221 */ /* 0x000fe20000010000 */
[----:B------:R-:W-:Y:S01]  /*83a0*/  SHF.L.U32 R31, R31, 0x10, RZ ;  /* 0x000000101f1f7819 */ /* 0x000fe200000006ff */
[----:B------:R-:W-:Y:S01]  /*83b0*/  FMUL.FTZ R33, R33, UR27 ;  /* 0x0000001b21217c20 */ /* 0x000fe20008410000 */
[----:B------:R-:W-:-:S02]  /*83c0*/  SHF.L.U32 R29, R29, 0x10, RZ ;  /* 0x000000101d1d7819 */ /* 0x000fc400000006ff */
[----:B------:R-:W-:-:S03]  /*83d0*/  SHF.L.U32 R30, R53, 0x10, RZ ;  /* 0x00000010351e7819 */ /* 0x000fc600000006ff */
[----:B------:R-:W-:-:S04]  /*83e0*/  FADD.FTZ R29, R29, -UR26 ;  /* 0x8000001a1d1d7e21 */ /* 0x000fc80008010000 */
        /* <DEDUP_REMOVED lines=20> */
.L_x_183:
[----:B------:R-:W-:Y:S04]  /*8530*/  STL [R1+0x74], R6 ;  /* 0x0000740601007387 */ /* 0x000fe80000100800 */
[----:B------:R0:W-:Y:S04]  /*8540*/  STL [R1+0x70], R5 ;  /* 0x0000700501007387 */ /* 0x0001e80000100800 */
[----:B0-----:R-:W2:Y:S04]  /*8550*/  LDL.LU R5, [R1+0x4c] ;  /* 0x00004c0001057983 */ /* 0x001ea80000300800 */
[----:B------:R0:W-:Y:S04]  /*8560*/  STL [R1+0x6c], R4 ;  /* 0x00006c0401007387 */ /* 0x0001e80000100800 */
[----:B0-----:R-:W3:Y:S04]  /*8570*/  LDL.LU R4, [R1+0x50] ;  /* 0x0000500001047983 */ /* 0x001ee80000300800 */
[----:B------:R0:W-:Y:S04]  /*8580*/  STL [R1+0x68], R3 ;  /* 0x0000680301007387 */ /* 0x0001e80000100800 */
[----:B0-----:R-:W4:Y:S04]  /*8590*/  LDL.LU R3, [R1+0x54] ;  /* 0x0000540001037983 */ /* 0x001f280000300800 */
[----:B------:R0:W-:Y:S04]  /*85a0*/  STL [R1+0x64], R2 ;  /* 0x0000640201007387 */ /* 0x0001e80000100800 */
[----:B0-----:R-:W4:Y:S01]  /*85b0*/  LDL.LU R2, [R1+0x58] ;  /* 0x0000580001027983 */ /* 0x001f220000300800 */
[----:B------:R-:W-:Y:S01]  /*85c0*/  FMUL.FTZ R43, R30, R22 ;  /* 0x000000161e2b7220 */ /* 0x000fe20000410000 */
[----:B------:R-:W-:Y:S01]  /*85d0*/  FMUL.FTZ R88, R31, R23 ;  /* 0x000000171f587220 */ /* 0x000fe20000410000 */
[----:B------:R-:W0:Y:S02]  /*85e0*/  S2R R6, SR_LANEID ;  /* 0x0000000000067919 */ /* 0x000e240000000000 */
[----:B------:R-:W-:Y:S01]  /*85f0*/  FFMA.FTZ R32, R33, R43, R32 ;  /* 0x0000002b21207223 */ /* 0x000fe20000010020 */
[----:B------:R-:W-:-:S03]  /*8600*/  FADD.FTZ R43, R42, R43 ;  /* 0x0000002b2a2b7221 */ /* 0x000fc60000010000 */
[----:B------:R-:W-:Y:S01]  /*8610*/  FFMA.FTZ R42, R29, R88, R32 ;  /* 0x000000581d2a7223 */ /* 0x000fe20000010020 */
[----:B------:R-:W-:-:S04]  /*8620*/  FADD.FTZ R43, R88, R43 ;  /* 0x0000002b582b7221 */ /* 0x000fc80000010000 */
[----:B------:R-:W1:Y:S04]  /*8630*/  SHFL.DOWN PT, R32, R42, 0x1, 0x1f ;  /* 0x08201f002a207f89 */ /* 0x000e6800000e0000 */
[----:B------:R-:W1:Y:S01]  /*8640*/  SHFL.DOWN PT, R88, R43, 0x1, 0x1f ;  /* 0x08201f002b587f89 */ /* 0x000e6200000e0000 */
[----:B0-----:R-:W-:-:S13]  /*8650*/  ISETP.GT.AND P0, PT, R6, 0x1e, PT ;  /* 0x0000001e0600780c */ /* 0x001fda0003f04270 */
[----:B-1----:R-:W-:Y:S01]  /*8660*/  @!P0 FADD.FTZ R42, R42, R32 ;  /* 0x000000202a2a8221 */ /* 0x002fe20000010000 */
[----:B------:R-:W-:Y:S01]  /*8670*/  @!P0 FADD.FTZ R43, R43, R88 ;  /* 0x000000582b2b8221 */ /* 0x000fe20000010000 */
[----:B------:R-:W-:-:S03]  /*8680*/  ISETP.GT.AND P0, PT, R6, 0x1d, PT ;  /* 0x0000001d0600780c */ /* 0x000fc60003f04270 */
[----:B------:R-:W0:Y:S04]  /*8690*/  SHFL.DOWN PT, R32, R42, 0x2, 0x1f ;  /* 0x08401f002a207f89 */ /* 0x000e2800000e0000 */
[----:B------:R-:W1:Y:S06]  /*86a0*/  SHFL.DOWN PT, R88, R43, 0x2, 0x1f ;  /* 0x08401f002b587f89 */ /* 0x000e6c00000e0000 */
[----:B0-----:R-:W-:Y:S01]  /*86b0*/  @!P0 FADD.FTZ R42, R42, R32 ;  /* 0x000000202a2a8221 */ /* 0x001fe20000010000 */
[----:B-1----:R-:W-:-:S04]  /*86c0*/  @!P0 FADD.FTZ R43, R43, R88 ;  /* 0x000000582b2b8221 */ /* 0x002fc80000010000 */
[----:B------:R-:W0:Y:S01]  /*86d0*/  SHFL.DOWN PT, R32, R42, 0x4, 0x1f ;  /* 0x08801f002a207f89 */ /* 0x000e2200000e0000 */
[----:B------:R-:W-:-:S03]  /*86e0*/  ISETP.GT.AND P0, PT, R6, 0x1b, PT ;  /* 0x0000001b0600780c */ /* 0x000fc60003f04270 */
[----:B------:R-:W1:Y:S10]  /*86f0*/  SHFL.DOWN PT, R88, R43, 0x4, 0x1f ;  /* 0x08801f002b587f89 */ /* 0x000e7400000e0000 */
[----:B0-----:R-:W-:Y:S01]  /*8700*/  @!P0 FADD.FTZ R42, R42, R32 ;  /* 0x000000202a2a8221 */ /* 0x001fe20000010000 */
[----:B-1----:R-:W-:Y:S01]  /*8710*/  @!P0 FADD.FTZ R43, R43, R88 ;  /* 0x000000582b2b8221 */ /* 0x002fe20000010000 */
[----:B------:R-:W-:-:S03]  /*8720*/  ISETP.GT.AND P0, PT, R6, 0x17, PT ;  /* 0x000000170600780c */ /* 0x000fc60003f04270 */
[----:B------:R-:W0:Y:S04]  /*8730*/  SHFL.DOWN PT, R32, R42, 0x8, 0x1f ;  /* 0x09001f002a207f89 */ /* 0x000e2800000e0000 */
[----:B------:R1:W5:Y:S04]  /*8740*/  LDL.LU R6, [R1+0x74] ;  /* 0x0000740001067983 */ /* 0x0003680000300800 */
[----:B------:R-:W1:Y:S01]  /*8750*/  SHFL.DOWN PT, R88, R43, 0x8, 0x1f ;  /* 0x09001f002b587f89 */ /* 0x000e6200000e0000 */
[----:B--2---:R-:W-:-:S03]  /*8760*/  FFMA.FTZ R93, R93, R92, R5 ;  /* 0x0000005c5d5d7223 */ /* 0x004fc60000010005 */
[----:B------:R2:W5:Y:S01]  /*8770*/  LDL.LU R5, [R1+0x70] ;  /* 0x0000700001057983 */ /* 0x0005620000300800 */
[----:B------:R-:W-:Y:S01]  /*8780*/  FFMA.FTZ R93, R90, R87, R93 ;  /* 0x000000575a5d7223 */ /* 0x000fe2000001005d */
[----:B---3--:R-:W-:Y:S02]  /*8790*/  FADD.FTZ R92, R4, R92 ;  /* 0x0000005c045c7221 */ /* 0x008fe40000010000 */
[----:B------:R2:W5:Y:S01]  /*87a0*/  LDL.LU R4, [R1+0x6c] ;  /* 0x00006c0001047983 */ /* 0x0005620000300800 */
[----:B----4-:R-:W-:-:S03]  /*87b0*/  FFMA.FTZ R91, R91, R85, R3 ;  /* 0x000000555b5b7223 */ /* 0x010fc60000010003 */
[----:B------:R2:W5:Y:S01]  /*87c0*/  LDL.LU R3, [R1+0x68] ;  /* 0x0000680001037983 */ /* 0x0005620000300800 */
[----:B------:R-:W-:-:S03]  /*87d0*/  FADD.FTZ R85, R2, R85 ;  /* 0x0000005502557221 */ /* 0x000fc60000010000 */
[----:B------:R2:W5:Y:S04]  /*87e0*/  LDL.LU R2, [R1+0x64] ;  /* 0x0000640001027983 */ /* 0x0005680000300800 */
[----:B------:R-:W3:Y:S01]  /*87f0*/  LDL R90, [R1+0x60] ;  /* 0x00006000015a7983 */ /* 0x000ee20000100800 */
[----:B------:R-:W-:Y:S02]  /*8800*/  FADD.FTZ R92, R92, R87 ;  /* 0x000000575c5c7221 */ /* 0x000fe40000010000 */
[----:B------:R-:W4:Y:S01]  /*8810*/  S2R R87, SR_LANEID ;  /* 0x0000000000577919 */ /* 0x000f220000000000 */
[----:B0-----:R-:W-:Y:S01]  /*8820*/  @!P0 FADD.FTZ R42, R42, R32 ;  /* 0x000000202a2a8221 */ /* 0x001fe20000010000 */
[----:B-1----:R-:W-:Y:S01]  /*8830*/  @!P0 FADD.FTZ R43, R43, R88 ;  /* 0x000000582b2b8221 */ /* 0x002fe20000010000 */
[----:B------:R-:W-:Y:S01]  /*8840*/  FFMA.FTZ R93, R86, R81, R93 ;  /* 0x00000051565d7223 */ /* 0x000fe2000001005d */
[----:B------:R-:W-:-:S02]  /*8850*/  FADD.FTZ R92, R92, R81 ;  /* 0x000000515c5c7221 */ /* 0x000fc40000010000 */
[----:B------:R-:W0:Y:S01]  /*8860*/  SHFL.DOWN PT, R32, R42, 0x10, 0x1f ;  /* 0x0a001f002a207f89 */ /* 0x000e2200000e0000 */
[----:B------:R-:W1:Y:S03]  /*8870*/  S2UR UR7, SR_CgaCtaId ;  /* 0x00000000000779c3 */ /* 0x000e660000008800 */
[----:B------:R-:W2:Y:S01]  /*8880*/  SHFL.DOWN PT, R81, R43, 0x10, 0x1f ;  /* 0x0a001f002b517f89 */ /* 0x000ea200000e0000 */
[----:B------:R-:W-:Y:S01]  /*8890*/  FFMA.FTZ R93, R79, R77, R93 ;  /* 0x0000004d4f5d7223 */ /* 0x000fe2000001005d */
[----:B------:R-:W-:Y:S01]  /*88a0*/  FFMA.FTZ R91, R89, R83, R91 ;  /* 0x00000053595b7223 */ /* 0x000fe2000001005b */
[----:B------:R-:W-:Y:S02]  /*88b0*/  FADD.FTZ R85, R85, R83 ;  /* 0x0000005355557221 */ /* 0x000fe40000010000 */
[----:B------:R-:W-:Y:S01]  /*88c0*/  FFMA.FTZ R93, R80, R73, R93 ;  /* 0x00000049505d7223 */ /* 0x000fe2000001005d */
[----:B------:R-:W-:Y:S01]  /*88d0*/  FFMA.FTZ R91, R84, R35, R91 ;  /* 0x00000023545b7223 */ /* 0x000fe2000001005b */
[----:B------:R-:W-:Y:S01]  /*88e0*/  FADD.FTZ R85, R85, R35 ;  /* 0x0000002355557221 */ /* 0x000fe20000010000 */
[----:B------:R-:W-:Y:S01]  /*88f0*/  FADD.FTZ R92, R92, R77 ;  /* 0x0000004d5c5c7221 */ /* 0x000fe20000010000 */
[----:B------:R-:W-:Y:S01]  /*8900*/  FFMA.FTZ R93, R76, R70, R93 ;  /* 0x000000464c5d7223 */ /* 0x000fe2000001005d */
[----:B------:R-:W-:Y:S01]  /*8910*/  FFMA.FTZ R91, R82, R75, R91 ;  /* 0x0000004b525b7223 */ /* 0x000fe2000001005b */
[----:B------:R-:W-:Y:S01]  /*8920*/  FADD.FTZ R85, R85, R75 ;  /* 0x0000004b55557221 */ /* 0x000fe20000010000 */
[----:B------:R-:W-:Y:S01]  /*8930*/  FADD.FTZ R92, R92, R73 ;  /* 0x000000495c5c7221 */ /* 0x000fe20000010000 */
[----:B------:R-:W-:Y:S01]  /*8940*/  FFMA.FTZ R93, R72, R28, R93 ;  /* 0x0000001c485d7223 */ /* 0x000fe2000001005d */
[----:B------:R-:W-:Y:S01]  /*8950*/  FFMA.FTZ R91, R78, R27, R91 ;  /* 0x0000001b4e5b7223 */ /* 0x000fe2000001005b */
[----:B------:R-:W2:Y:S01]  /*8960*/  LDC.64 R72, c[0x0][0x268] ;  /* 0x00009a00ff487b82 */ /* 0x000ea20000000a00 */
[----:B----4-:R-:W-:Y:S01]  /*8970*/  ISETP.GT.AND P0, PT, R87, 0xf, PT ;  /* 0x0000000f5700780c */ /* 0x010fe20003f04270 */
[----:B------:R-:W-:Y:S01]  /*8980*/  FADD.FTZ R85, R85, R27 ;  /* 0x0000001b55557221 */ /* 0x000fe20000010000 */
[----:B------:R-:W-:Y:S01]  /*8990*/  FADD.FTZ R92, R92, R70 ;  /* 0x000000465c5c7221 */ /* 0x000fe20000010000 */
[----:B------:R-:W-:Y:S01]  /*89a0*/  UMOV UR6, 0x400 ;  /* 0x0000040000067882 */ /* 0x000fe20000000000 */
[----:B------:R-:W-:Y:S01]  /*89b0*/  FFMA.FTZ R91, R74, R37, R91 ;  /* 0x000000254a5b7223 */ /* 0x000fe2000001005b */
[----:B------:R-:W-:Y:S01]  /*89c0*/  UIADD3 UR5, UR6, 0xd0, URZ ;  /* 0x000000d006057890 */ /* 0x000fe2000fffe03f */
[----:B------:R-:W-:Y:S01]  /*89d0*/  FADD.FTZ R85, R85, R37 ;  /* 0x0000002555557221 */ /* 0x000fe20000010000 */
[----:B------:R-:W-:Y:S01]  /*89e0*/  FADD.FTZ R92, R92, R28 ;  /* 0x0000001c5c5c7221 */ /* 0x000fe20000010000 */
[----:B------:R-:W-:Y:S01]  /*89f0*/  FFMA.FTZ R91, R71, R34, R91 ;  /* 0x00000022475b7223 */ /* 0x000fe2000001005b */
[----:B-1----:R-:W-:Y:S01]  /*8a00*/  ULEA UR5, UR7, UR5, 0x18 ;  /* 0x0000000507057291 */ /* 0x002fe2000f8ec03f */
[----:B------:R-:W-:-:S03]  /*8a10*/  FFMA.FTZ R93, R69, R26, R93 ;  /* 0x0000001a455d7223 */ /* 0x000fc6000001005d */
[----:B0-----:R-:W-:Y:S01]  /*8a20*/  @!P0 FADD.FTZ R42, R42, R32 ;  /* 0x000000202a2a8221 */ /* 0x001fe20000010000 */
[----:B--2---:R-:W-:Y:S01]  /*8a30*/  @!P0 FADD.FTZ R43, R43, R81 ;  /* 0x000000512b2b8221 */ /* 0x004fe20000010000 */
[----:B------:R-:W-:Y:S01]  /*8a40*/  ISETP.NE.AND P0, PT, R87, RZ, PT ;  /* 0x000000ff5700720c */ /* 0x000fe20003f05270 */
[----:B------:R-:W-:Y:S01]  /*8a50*/  FADD.FTZ R85, R85, R34 ;  /* 0x0000002255557221 */ /* 0x000fe20000010000 */
[----:B------:R-:W-:Y:S01]  /*8a60*/  ISETP.NE.AND P2, PT, R0, RZ, PT ;  /* 0x000000ff0000720c */ /* 0x000fe20003f45270 */
[----:B------:R-:W-:Y:S01]  /*8a70*/  FADD.FTZ R92, R92, R26 ;  /* 0x0000001a5c5c7221 */ /* 0x000fe20000010000 */
[----:B------:R-:W-:Y:S01]  /*8a80*/  FFMA.FTZ R28, R33, R30, R91 ;  /* 0x0000001e211c7223 */ /* 0x000fe2000001005b */
[----:B------:R-:W-:Y:S01]  /*8a90*/  FFMA.FTZ R29, R29, R31, R93 ;  /* 0x0000001f1d1d7223 */ /* 0x000fe2000001005d */
[----:B------:R-:W-:Y:S01]  /*8aa0*/  FADD.FTZ R30, R85, R30 ;  /* 0x0000001e551e7221 */ /* 0x000fe20000010000 */
[----:B------:R-:W-:Y:S01]  /*8ab0*/  FADD.FTZ R31, R92, R31 ;  /* 0x0000001f5c1f7221 */ /* 0x000fe20000010000 */
[----:B------:R-:W-:-:S02]  /*8ac0*/  LEA R37, R0, UR5, 0x4 ;  /* 0x0000000500257c11 */ /* 0x000fc4000f8e20ff */
[----:B------:R-:W-:Y:S01]  /*8ad0*/  MOV R26, UR16 ;  /* 0x00000010001a7c02 */ /* 0x000fe20008000f00 */
[----:B------:R-:W-:Y:S02]  /*8ae0*/  BSSY B0, `(.L_x_184) ;  /* 0x000003a000007945 */ /* 0x000fe40003800000 */
[----:B------:R0:W-:Y:S02]  /*8af0*/  STS.128 [R37], R28 ;  /* 0x0000001c25007388 */ /* 0x0001e40000000c00 */
[----:B------:R-:W-:Y:S01]  /*8b00*/  IMAD R26, R26, 0x50, R0 ;  /* 0x000000501a1a7824 */ /* 0x000fe200078e0200 */
[----:B------:R-:W-:Y:S02]  /*8b10*/  ISETP.GT.U32.AND P3, PT, R0, 0x4f, PT ;  /* 0x0000004f0000780c */ /* 0x000fe40003f64070 */
[----:B------:R-:W-:Y:S01]  /*8b20*/  PRMT R84, R51, 0x7632, R84 ;  /* 0x0000763233547816 */ /* 0x000fe20000000054 */
[----:B------:R-:W-:Y:S01]  /*8b30*/  IMAD.WIDE R26, R26, 0x4, R72 ;  /* 0x000000041a1a7825 */ /* 0x000fe200078e0248 */
[----:B---3--:R0:W-:Y:S01]  /*8b40*/  @!P0 STS.64 [R90+0x18], R42 ;  /* 0x0000182a5a008388 */ /* 0x0081e20000000a00 */
[----:B------:R-:W-:Y:S06]  /*8b50*/  BAR.SYNC.DEFER_BLOCKING 0x0 ;  /* 0x0000000000007b1d */ /* 0x000fec0000010000 */
[----:B------:R-:W-:Y:S05]  /*8b60*/  @P2 BRA `(.L_x_185) ;  /* 0x0000000000c42947 */ /* 0x000fea0003800000 */
[----:B------:R-:W-:-:S09]  /*8b70*/  ULEA UR5, UR7, UR6, 0x18 ;  /* 0x0000000607057291 */ /* 0x000fd2000f8ec03f */
[----:B------:R-:W0:Y:S02]  /*8b80*/  LDS.128 R32, [UR5+0x20] ;  /* 0x00002005ff207984 */ /* 0x000e240008000c00 */
[----:B0-----:R-:W-:Y:S01]  /*8b90*/  FADD.FTZ R42, R42, R32 ;  /* 0x000000202a2a7221 */ /* 0x001fe20000010000 */
[----:B------:R-:W-:-:S03]  /*8ba0*/  FADD.FTZ R43, R43, R33 ;  /* 0x000000212b2b7221 */ /* 0x000fc60000010000 */
[----:B------:R-:W-:Y:S01]  /*8bb0*/  FADD.FTZ R42, R42, R34 ;  /* 0x000000222a2a7221 */ /* 0x000fe20000010000 */
[----:B------:R-:W-:Y:S02]  /*8bc0*/  FADD.FTZ R43, R43, R35 ;  /* 0x000000232b2b7221 */ /* 0x000fe40000010000 */
        /* <DEDUP_REMOVED lines=37> */
[----:B------:R-:W-:Y:S02]  /*8e20*/  FADD.FTZ R33, R43, R33 ;  /* 0x000000212b217221 */ /* 0x000fe40000010000 */
[----:B------:R-:W0:Y:S01]  /*8e30*/  LDS.64 R42, [UR5+0xb0] ;  /* 0x0000b005ff2a7984 */ /* 0x000e220008000a00 */
[----:B------:R-:W-:Y:S01]  /*8e40*/  FADD.FTZ R32, R32, R34 ;  /* 0x0000002220207221 */ /* 0x000fe20000010000 */
[----:B------:R-:W-:-:S03]  /*8e50*/  FADD.FTZ R33, R33, R35 ;  /* 0x0000002321217221 */ /* 0x000fc60000010000 */
[----:B0-----:R-:W-:Y:S01]  /*8e60*/  FADD.FTZ R42, R32, R42 ;  /* 0x0000002a202a7221 */ /* 0x001fe20000010000 */
[----:B------:R-:W-:-:S07]  /*8e70*/  FADD.FTZ R43, R33, R43 ;  /* 0x0000002b212b7221 */ /* 0x000fce0000010000 */
.L_x_185:
[----:B------:R-:W-:Y:S05]  /*8e80*/  BSYNC B0 ;  /* 0x0000000000007941 */ /* 0x000fea0003800000 */
.L_x_184:
[----:B------:R-:W-:Y:S06]  /*8e90*/  BAR.SYNC.DEFER_BLOCKING 0x0 ;  /* 0x0000000000007b1d */ /* 0x000fec0000010000 */
[----:B------:R-:W-:Y:S04]  /*8ea0*/  BSSY B0, `(.L_x_186) ;  /* 0x0000025000007945 */ /* 0x000fe80003800000 */
[----:B------:R-:W-:Y:S05]  /*8eb0*/  @P3 BRA `(.L_x_187) ;  /* 0x00000000008c3947 */ /* 0x000fea0003800000 */
[----:B------:R-:W1:Y:S02]  /*8ec0*/  LDS.128 R32, [R37+0x500] ;  /* 0x0005000025207984 */ /* 0x000e640000000c00 */
[----:B-1----:R-:W-:Y:S01]  /*8ed0*/  FADD.FTZ R32, R28, R32 ;  /* 0x000000201c207221 */ /* 0x002fe20000010000 */
[----:B------:R-:W-:Y:S01]  /*8ee0*/  FADD.FTZ R33, R29, R33 ;  /* 0x000000211d217221 */ /* 0x000fe20000010000 */
[----:B------:R-:W-:Y:S01]  /*8ef0*/  FADD.FTZ R34, R30, R34 ;  /* 0x000000221e227221 */ /* 0x000fe20000010000 */
[----:B------:R-:W-:Y:S02]  /*8f00*/  FADD.FTZ R35, R31, R35 ;  /* 0x000000231f237221 */ /* 0x000fe40000010000 */
[----:B0-----:R-:W0:Y:S02]  /*8f10*/  LDS.128 R28, [R37+0xa00] ;  /* 0x000a0000251c7984 */ /* 0x001e240000000c00 */
[----:B0-----:R-:W-:Y:S01]  /*8f20*/  FADD.FTZ R32, R32, R28 ;  /* 0x0000001c20207221 */ /* 0x001fe20000010000 */
[----:B------:R-:W-:Y:S01]  /*8f30*/  FADD.FTZ R33, R33, R29 ;  /* 0x0000001d21217221 */ /* 0x000fe20000010000 */
[----:B------:R-:W-:Y:S01]  /*8f40*/  FADD.FTZ R34, R34, R30 ;  /* 0x0000001e22227221 */ /* 0x000fe20000010000 */
[----:B------:R-:W-:-:S02]  /*8f50*/  FADD.FTZ R35, R35, R31 ;  /* 0x0000001f23237221 */ /* 0x000fc40000010000 */
[----:B------:R-:W0:Y:S02]  /*8f60*/  LDS.128 R28, [R37+0xf00] ;  /* 0x000f0000251c7984 */ /* 0x000e240000000c00 */
[----:B0-----:R-:W-:Y:S01]  /*8f70*/  FADD.FTZ R32, R32, R28 ;  /* 0x0000001c20207221 */ /* 0x001fe20000010000 */
[----:B------:R-:W-:Y:S01]  /*8f80*/  FADD.FTZ R33, R33, R29 ;  /* 0x0000001d21217221 */ /* 0x000fe20000010000 */
[----:B------:R-:W-:Y:S01]  /*8f90*/  FADD.FTZ R34, R34, R30 ;  /* 0x0000001e22227221 */ /* 0x000fe20000010000 */
[----:B------:R-:W-:Y:S02]  /*8fa0*/  FADD.FTZ R35, R35, R31 ;  /* 0x0000001f23237221 */ /* 0x000fe40000010000 */
[----:B------:R-:W0:Y:S02]  /*8fb0*/  LDS.128 R28, [R37+0x1400] ;  /* 0x00140000251c7984 */ /* 0x000e240000000c00 */
        /* <DEDUP_REMOVED lines=18> */
[----:B------:R-:W-:-:S07]  /*90e0*/  FADD.FTZ R31, R35, R31 ;  /* 0x0000001f231f7221 */ /* 0x000fce0000010000 */
.L_x_187:
[----:B------:R-:W-:Y:S05]  /*90f0*/  BSYNC B0 ;  /* 0x0000000000007941 */ /* 0x000fea0003800000 */
.L_x_186:
[----:B------:R-:W-:Y:S01]  /*9100*/  ULDC UR16, c[0x0][0xc] ;  /* 0x0000030000107ab9 */ /* 0x000fe20000000800 */
[----:B------:R-:W-:Y:S04]  /*9110*/  BSSY B0, `(.L_x_188) ;  /* 0x000000f000007945 */ /* 0x000fe80003800000 */
[----:B------:R-:W-:Y:S05]  /*9120*/  @P3 BRA `(.L_x_189) ;  /* 0x0000000000343947 */ /* 0x000fea0003800000 */
[----:B------:R-:W-:Y:S01]  /*9130*/  MOV R32, UR10 ;  /* 0x0000000a00207c02 */ /* 0x000fe20008000f00 */
[----:B------:R-:W-:Y:S03]  /*9140*/  REDG.E.ADD.F32.FTZ.RN.STRONG.GPU desc[UR22][R26.64], R28 ;  /* 0x0000001c1a0079a6 */ /* 0x000fe6000c10f396 */
[----:B------:R-:W-:-:S04]  /*9150*/  LEA R32, P0, R32, R26, 0x2 ;  /* 0x0000001a20207211 */ /* 0x000fc800078010ff */
[----:B------:R-:W-:-:S05]  /*9160*/  IADD3.X R33, R27, UR12, RZ, P0, !PT ;  /* 0x0000000c1b217c10 */ /* 0x000fca00087fe4ff */
[----:B------:R1:W-:Y:S02]  /*9170*/  REDG.E.ADD.F32.FTZ.RN.STRONG.GPU desc[UR22][R32.64], R29 ;  /* 0x0000001d200079a6 */ /* 0x0003e4000c10f396 */
[----:B-1----:R-:W1:Y:S01]  /*9180*/  LDC.64 R32, c[0x0][0x288] ;  /* 0x0000a200ff207b82 */ /* 0x002e620000000a00 */
[----:B0-----:R-:W-:Y:S02]  /*9190*/  MOV R29, UR11 ;  /* 0x0000000b001d7c02 */ /* 0x001fe40008000f00 */
[CC--:B-1----:R-:W-:Y:S02]  /*91a0*/  LEA R28, P0, R32.reuse, R26.reuse, 0x2 ;  /* 0x0000001a201c7211 */ /* 0x0c2fe400078010ff */
[----:B------:R-:W-:Y:S02]  /*91b0*/  LEA R26, P3, R29, R26, 0x2 ;  /* 0x0000001a1d1a7211 */ /* 0x000fe400078610ff */
[----:B------:R-:W-:Y:S02]  /*91c0*/  LEA.HI.X R29, R32, R27, R33, 0x2, P0 ;  /* 0x0000001b201d7211 */ /* 0x000fe400000f1421 */
[----:B------:R-:W-:-:S03]  /*91d0*/  IADD3.X R27, R27, UR13, RZ, P3, !PT ;  /* 0x0000000d1b1b7c10 */ /* 0x000fc60009ffe4ff */
[----:B------:R1:W-:Y:S04]  /*91e0*/  REDG.E.ADD.F32.FTZ.RN.STRONG.GPU desc[UR22][R28.64], R30 ;  /* 0x0000001e1c0079a6 */ /* 0x0003e8000c10f396 */
[----:B------:R1:W-:Y:S02]  /*91f0*/  REDG.E.ADD.F32.FTZ.RN.STRONG.GPU desc[UR22][R26.64], R31 ;  /* 0x0000001f1a0079a6 */ /* 0x0003e4000c10f396 */
.L_x_189:
[----:B------:R-:W-:Y:S05]  /*9200*/  BSYNC B0 ;  /* 0x0000000000007941 */ /* 0x000fea0003800000 */
.L_x_188:
[----:B01----:R-:W2:Y:S04]  /*9210*/  LDL R29, [R1+0x4] ;  /* 0x00000400011d7983 */ /* 0x003ea80000100800 */
[----:B------:R-:W3:Y:S04]  /*9220*/  LDL R28, [R1+0xc] ;  /* 0x00000c00011c7983 */ /* 0x000ee80000100800 */
[----:B------:R-:W4:Y:S04]  /*9230*/  LDL R27, [R1+0x10] ;  /* 0x00001000011b7983 */ /* 0x000f280000100800 */
[----:B------:R-:W4:Y:S01]  /*9240*/  LDL R26, [R1+0x8] ;  /* 0x00000800011a7983 */ /* 0x000f220000100800 */
[----:B------:R-:W-:Y:S01]  /*9250*/  UISETP.GE.U32.AND UP0, UPT, UR16, 0x2, UPT ;  /* 0x000000021000788c */ /* 0x000fe2000bf06070 */
[----:B------:R-:W-:-:S02]  /*9260*/  PRMT R34, R63, 0x7632, R34 ;  /* 0x000076323f227816 */ /* 0x000fc40000000022 */
[----:B------:R-:W-:Y:S02]  /*9270*/  PRMT R37, R52, 0x7632, R37 ;  /* 0x0000763234257816 */ /* 0x000fe40000000025 */
[----:B------:R-:W-:Y:S02]  /*9280*/  PRMT R35, R65, 0x7632, R35 ;  /* 0x0000763241237816 */ /* 0x000fe40000000023 */
[----:B------:R-:W-:Y:S02]  /*9290*/  PLOP3.LUT P0, PT, PT, PT, UP0, 0x80, 0x0 ;  /* 0x000000000000781c */ /* 0x000fe40003f0f008 */
[----:B------:R-:W-:Y:S02]  /*92a0*/  PRMT R70, R49, 0x7632, R70 ;  /* 0x0000763231467816 */ /* 0x000fe40000000046 */
[----:B------:R-:W-:Y:S02]  /*92b0*/  PRMT R69, R67, 0x7632, R69 ;  /* 0x0000763243457816 */ /* 0x000fe40000000045 */
[----:B------:R-:W-:-:S02]  /*92c0*/  PRMT R73, R50, 0x7632, R73 ;  /* 0x0000763232497816 */ /* 0x000fc40000000049 */
        /* <DEDUP_REMOVED lines=13> */
[----:B--2---:R-:W-:Y:S02]  /*93a0*/  PRMT R72, R29, 0x7632, R72 ;  /* 0x000076321d487816 */ /* 0x004fe40000000048 */
[----:B---3--:R-:W-:Y:S02]  /*93b0*/  PRMT R75, R28, 0x7632, R75 ;  /* 0x000076321c4b7816 */ /* 0x008fe4000000004b */
[----:B----4-:R-:W-:Y:S02]  /*93c0*/  PRMT R76, R27, 0x7632, R76 ;  /* 0x000076321b4c7816 */ /* 0x010fe4000000004c */
[----:B------:R-:W-:Y:S01]  /*93d0*/  PRMT R77, R26, 0x7632, R77 ;  /* 0x000076321a4d7816 */ /* 0x000fe2000000004d */
[----:B------:R-:W-:Y:S06]  /*93e0*/  @!P0 BRA `(.L_x_190) ;  /* 0x0000001800448947 */ /* 0x000fec0003800000 */
[----:B------:R-:W0:Y:S01]  /*93f0*/  S2UR UR14, SR_CTAID.Y ;  /* 0x00000000000e79c3 */ /* 0x000e220000002600 */
[----:B------:R-:W-:Y:S01]  /*9400*/  ULOP3.LUT UR5, UR4, 0x1, URZ, 0xc0, !UPT ;  /* 0x0000000104057892 */ /* 0x000fe2000f8ec03f */
[----:B------:R-:W-:Y:S01]  /*9410*/  ULDC UR15, c[0x0][0x10] ;  /* 0x00000400000f7ab9 */ /* 0x000fe20000000800 */
[----:B------:R-:W-:Y:S02]  /*9420*/  ULDC.64 UR18, c[0x0][0x260] ;  /* 0x0000980000127ab9 */ /* 0x000fe40000000a00 */
[----:B------:R-:W-:-:S04]  /*9430*/  UIMAD UR5, UR5, UR15, URZ ;  /* 0x0000000f050572a4 */ /* 0x000fc8000f8e023f */
[----:B------:R-:W-:Y:S02]  /*9440*/  UIMAD UR6, UR5, UR16, URZ ;  /* 0x00000010050672a4 */ /* 0x000fe4000f8e023f */
[----:B0-----:R-:W-:Y:S02]  /*9450*/  UIADD3 UR20, UR5, UR14, URZ ;  /* 0x0000000e05147290 */ /* 0x001fe4000fffe03f */
[----:B------:R-:W-:-:S03]  /*9460*/  USHF.L.U32 UR5, UR6, 0x1, URZ ;  /* 0x0000000106057899 */ /* 0x000fc6000800063f */
[----:B------:R-:W-:Y:S02]  /*9470*/  ULDC.64 UR6, c[0x0][0x258] ;  /* 0x0000960000067ab9 */ /* 0x000fe40000000a00 */
[----:B------:R-:W-:Y:S02]  /*9480*/  UIMAD.WIDE.U32 UR20, UR20, 0x4, UR6 ;  /* 0x00000004141478a5 */ /* 0x000fe4000f8e0006 */
[----:B------:R-:W-:Y:S01]  /*9490*/  UIMAD.WIDE UR6, UR5, 0x4, UR18 ;  /* 0x00000004050678a5 */ /* 0x000fe2000f8e0212 */
[----:B------:R-:W-:Y:S11]  /*94a0*/  @P2 BRA `(.L_x_191) ;  /* 0x0000000000802947 */ /* 0x000ff60003800000 */
[----:B------:R-:W0:Y:S01]  /*94b0*/  S2R R28, SR_LANEID ;  /* 0x00000000001c7919 */ /* 0x000e220000000000 */
[----:B------:R-:W-:Y:S01]  /*94c0*/  UIMAD UR18, UR24, UR15, UR14 ;  /* 0x0000000f181272a4 */ /* 0x000fe2000f8e020e */
[----:B------:R-:W-:Y:S01]  /*94d0*/  VOTEU.ANY UR17, UPT, PT ;  /* 0x0000000000117886 */ /* 0x000fe200038e0100 */
[----:B------:R-:W-:Y:S02]  /*94e0*/  ULOP3.LUT UP0, URZ, UR4, 0x2, URZ, 0xc0, !UPT ;  /* 0x00000002043f7892 */ /* 0x000fe4000f80c03f */
[----:B------:R-:W-:Y:S01]  /*94f0*/  UIMAD.WIDE.U32 UR18, UR18, 0x8, UR6 ;  /* 0x00000008121278a5 */ /* 0x000fe2000f8e0006 */
[----:B------:R-:W-:Y:S02]  /*9500*/  UMOV UR5, 0x1 ;  /* 0x0000000100057882 */ /* 0x000fe40000000000 */
[----:B------:R-:W-:-:S03]  /*9510*/  USEL UR5, UR5, 0xffffffff, !UP0 ;  /* 0xffffffff05057887 */ /* 0x000fc6000c000000 */
[----:B------:R-:W-:Y:S01]  /*9520*/  MOV R26, UR18 ;  /* 0x00000012001a7c02 */ /* 0x000fe20008000f00 */
[----:B------:R-:W-:Y:S01]  /*9530*/  UFLO.U32 UR18, UR17 ;  /* 0x00000011001272bd */ /* 0x000fe200080e0000 */
[----:B------:R-:W-:Y:S01]  /*9540*/  MOV R27, UR19 ;  /* 0x00000013001b7c02 */ /* 0x000fe20008000f00 */
[----:B------:R-:W-:-:S04]  /*9550*/  UPOPC UR17, UR17 ;  /* 0x00000011001172bf */ /* 0x000fc80008000000 */
[----:B------:R-:W-:Y:S01]  /*9560*/  UIMAD UR5, UR5, UR17, URZ ;  /* 0x00000011050572a4 */ /* 0x000fe2000f8e023f */
[----:B------:R1:W-:Y:S01]  /*9570*/  STG.E.64 desc[UR22][R26.64], R42 ;  /* 0x0000002a1a007986 */ /* 0x0003e2000c101b16 */
[----:B0-----:R-:W-:-:S04]  /*9580*/  ISETP.EQ.U32.AND P0, PT, R28, UR18, PT ;  /* 0x000000121c007c0c */ /* 0x001fc8000bf02070 */
[----:B------:R-:W-:Y:S02]  /*9590*/  MOV R28, UR5 ;  /* 0x00000005001c7c02 */ /* 0x000fe40008000f00 */
[----:B-1----:R-:W-:Y:S02]  /*95a0*/  MOV R26, UR20 ;  /* 0x00000014001a7c02 */ /* 0x002fe40008000f00 */
[----:B------:R-:W-:-:S05]  /*95b0*/  MOV R27, UR21 ;  /* 0x00000015001b7c02 */ /* 0x000fca0008000f00 */
[----:B------:R-:W-:Y:S06]  /*95c0*/  @P0 MEMBAR.ALL.GPU ;  /* 0x0000000000000992 */ /* 0x000fec000000a000 */
[----:B------:R-:W-:-:S00]  /*95d0*/  @P0 ERRBAR ;  /* 0x00000000000009ab */ /* 0x000fc00000000000 */
[----:B------:R-:W-:Y:S06]  /*95e0*/  @P0 CGAERRBAR ;  /* 0x00000000000005ab */ /* 0x000fec0000000000 */
[----:B------:R0:W-:Y:S01]  /*95f0*/  @P0 REDG.E.ADD.S32.STRONG.GPU desc[UR22][R26.64], R28 ;  /* 0x0000001c1a00098e */ /* 0x0001e2000c10e396 */
[----:B------:R-:W-:-:S04]  /*9600*/  PLOP3.LUT P0, PT, PT, PT, UP0, 0x80, 0x0 ;  /* 0x000000000000781c */ /* 0x000fc80003f0f008 */
[----:B0-----:R-:W-:-:S04]  /*9610*/  SEL R28, RZ, UR16, P0 ;  /* 0x00000010ff1c7c07 */ /* 0x001fc80008000000 */
[----:B------:R-:W-:-:S13]  /*9620*/  ISETP.NE.AND P0, PT, R28, -0x1, PT ;  /* 0xffffffff1c00780c */ /* 0x000fda0003f05270 */
[----:B------:R-:W-:Y:S05]  /*9630*/  @!P0 BRA `(.L_x_191) ;  /* 0x00000000001c8947 */ /* 0x000fea0003800000 */
.L_x_192:
[----:B------:R-:W-:Y:S02]  /*9640*/  MOV R26, UR20 ;  /* 0x00000014001a7c02 */ /* 0x000fe40008000f00 */
[----:B------:R-:W-:-:S05]  /*9650*/  MOV R27, UR21 ;  /* 0x00000015001b7c02 */ /* 0x000fca0008000f00 */
[----:B------:R-:W2:Y:S04]  /*9660*/  LDG.E.STRONG.GPU R26, desc[UR22][R26.64] ;  /* 0x000000161a1a7981 */ /* 0x000ea8000c1ef900 */
[----:B--2---:R-:W-:Y:S01]  /*9670*/  CCTL.IVALL ;  /* 0x00000000ff00798f */ /* 0x004fe20002000000 */
[----:B------:R-:W-:Y:S05]  /*9680*/  YIELD ;  /* 0x0000000000007946 */ /* 0x000fea0003800000 */
[----:B------:R-:W-:-:S13]  /*9690*/  ISETP.NE.AND P0, PT, R26, R28, PT ;  /* 0x0000001c1a00720c */ /* 0x000fda0003f05270 */
[----:B------:R-:W-:Y:S05]  /*96a0*/  @P0 BRA `(.L_x_192) ;  /* 0xfffffffc00e40947 */ /* 0x000fea000383ffff */
.L_x_191:
[----:B------:R-:W-:Y:S01]  /*96b0*/  ISETP.NE.AND P0, PT, RZ, UR16, PT ;  /* 0x00000010ff007c0c */ /* 0x000fe2000bf05270 */
[----:B------:R-:W-:Y:S05]  /*96c0*/  WARPSYNC.ALL ;  /* 0x0000000000007948 */ /* 0x000fea0003800000 */
[----:B------:R-:W-:Y:S07]  /*96d0*/  BAR.SYNC.DEFER_BLOCKING 0x0 ;  /* 0x0000000000007b1d */ /* 0x000fee0000010000 */
[----:B------:R-:W-:Y:S05]  /*96e0*/  @!P0 BRA `(.L_x_190) ;  /* 0x0000001400848947 */ /* 0x000fea0003800000 */
[----:B------:R-:W-:-:S04]  /*96f0*/  UIADD3 UR5, UR16, -0x1, URZ ;  /* 0xffffffff10057890 */ /* 0x000fc8000fffe03f */
[----:B------:R-:W-:-:S03]  /*9700*/  UISETP.GE.U32.AND UP0, UPT, UR5, 0x3, UPT ;  /* 0x000000030500788c */ /* 0x000fc6000bf06070 */
[----:B------:R-:W-:-:S03]  /*9710*/  UMOV UR5, URZ ;  /* 0x0000003f00057c82 */ /* 0x000fc60008000000 */
[----:B------:R-:W-:-:S13]  /*9720*/  PLOP3.LUT P0, PT, PT, PT, UP0, 0x80, 0x0 ;  /* 0x000000000000781c */ /* 0x000fda0003f0f008 */
[----:B------:R-:W-:Y:S05]  /*9730*/  @!P0 BRA `(.L_x_193) ;  /* 0x0000001000d08947 */ /* 0x000fea0003800000 */
[----:B------:R-:W-:Y:S01]  /*9740*/  ULOP3.LUT UR17, UR16, 0x3, URZ, 0xc0, !UPT ;  /* 0x0000000310117892 */ /* 0x000fe2000f8ec03f */
[----:B------:R-:W-:-:S03]  /*9750*/  UMOV UR5, URZ ;  /* 0x0000003f00057c82 */ /* 0x000fc60008000000 */
[----:B------:R-:W-:-:S06]  /*9760*/  UIADD3 UR17, -UR17, UR16, URZ ;  /* 0x0000001011117290 */ /* 0x000fcc000fffe13f */
[----:B------:R-:W-:-:S13]  /*9770*/  ISETP.LT.AND P0, PT, RZ, UR17, PT ;  /* 0x00000011ff007c0c */ /* 0x000fda000bf01270 */
[----:B------:R-:W-:Y:S05]  /*9780*/  @!P0 BRA `(.L_x_194) ;  /* 0x00000010000c8947 */ /* 0x000fea0003800000 */
[----:B------:R-:W-:Y:S01]  /*9790*/  UISETP.GT.AND UP0, UPT, UR17, 0xc, UPT ;  /* 0x0000000c1100788c */ /* 0x000fe2000bf04270 */
[----:B------:R-:W-:-:S05]  /*97a0*/  PLOP3.LUT P0, PT, PT, PT, PT, 0x80, 0x0 ;  /* 0x000000000000781c */ /* 0x000fca0003f0f070 */
[----:B------:R-:W-:-:S13]  /*97b0*/  PLOP3.LUT P3, PT, PT, PT, UP0, 0x80, 0x0 ;  /* 0x000000000000781c */ /* 0x000fda0003f6f008 */
[----:B------:R-:W-:Y:S05]  /*97c0*/  @!P3 BRA `(.L_x_195) ;  /* 0x000000080098b947 */ /* 0x000fea0003800000 */
[----:B------:R-:W-:-:S13]  /*97d0*/  PLOP3.LUT P0, PT, PT, PT, PT, 0x8, 0x0 ;  /* 0x000000000000781c */ /* 0x000fda0003f0e170 */
.L_x_196:
[----:B------:R-:W0:Y:S02]  /*97e0*/  S2R R32, SR_CTAID.X ;  /* 0x0000000000207919 */ /* 0x000e240000002500 */
[----:B0-----:R-:W-:-:S13]  /*97f0*/  ISETP.EQ.OR P6, PT, R32, UR5, P2 ;  /* 0x0000000520007c0c */ /* 0x001fda00097c2670 */
[----:B------:R-:W-:-:S05]  /*9800*/  VOTEU.ALL UP0, P6 ;  /* 0x00000000003f7886 */ /* 0x000fca0003000000 */
[----:B------:R-:W-:-:S04]  /*9810*/  @!UP0 UIMAD UR18, UR15, UR5, UR14 ;  /* 0x000000050f1282a4 */ /* 0x000fc8000f8e020e */
[----:B------:R-:W-:-:S06]  /*9820*/  @!UP0 UIMAD.WIDE.U32 UR18, UR18, 0x8, UR6 ;  /* 0x00000008121288a5 */ /* 0x000fcc000f8e0006 */
[----:B------:R-:W-:Y:S02]  /*9830*/  MOV R26, UR18 ;  /* 0x00000012001a7c02 */ /* 0x000fe40008000f00 */
[----:B------:R-:W-:-:S06]  /*9840*/  MOV R27, UR19 ;  /* 0x00000013001b7c02 */ /* 0x000fcc0008000f00 */
[----:B------:R-:W2:Y:S01]  /*9850*/  @!P6 LDG.E.64 R26, desc[UR22][R26.64] ;  /* 0x000000161a1ae981 */ /* 0x000ea2000c1e1b00 */
[----:B------:R-:W-:Y:S02]  /*9860*/  UIADD3 UR18, UR5, 0x1, URZ ;  /* 0x0000000105127890 */ /* 0x000fe4000fffe03f */
[----:B------:R-:W-:Y:S02]  /*9870*/  UIADD3 UR20, UR5, 0x2, URZ ;  /* 0x0000000205147890 */ /* 0x000fe4000fffe03f */
[----:B------:R-:W-:Y:S02]  /*9880*/  UIADD3 UR28, UR5, 0x3, URZ ;  /* 0x00000003051c7890 */ /* 0x000fe4000fffe03f */
[C---:B------:R-:W-:Y:S02]  /*9890*/  ISETP.EQ.OR P3, PT, R32.reuse, UR18, P2 ;  /* 0x0000001220007c0c */ /* 0x040fe40009762670 */
[----:B------:R-:W-:-:S11]  /*98a0*/  ISETP.EQ.OR P4, PT, R32, UR20, P2 ;  /* 0x0000001420007c0c */ /* 0x000fd60009782670 */
[----:B------:R-:W-:Y:S02]  /*98b0*/  VOTEU.ALL UP0, P3 ;  /* 0x00000000003f7886 */ /* 0x000fe40001800000 */
[----:B------:R-:W-:-:S03]  /*98c0*/  VOTEU.ALL UP1, P4 ;  /* 0x00000000003f7886 */ /* 0x000fc60002020000 */
[----:B------:R-:W-:Y:S02]  /*98d0*/  @!UP0 UIMAD UR18, UR15, UR18, UR14 ;  /* 0x000000120f1282a4 */ /* 0x000fe4000f8e020e */
[----:B------:R-:W-:Y:S02]  /*98e0*/  @!UP1 UIMAD UR20, UR15, UR20, UR14 ;  /* 0x000000140f1492a4 */ /* 0x000fe4000f8e020e */
[----:B------:R-:W-:Y:S02]  /*98f0*/  @!UP0 UIMAD.WIDE.U32 UR18, UR18, 0x8, UR6 ;  /* 0x00000008121288a5 */ /* 0x000fe4000f8e0006 */
[----:B------:R-:W-:-:S04]  /*9900*/  @!UP1 UIMAD.WIDE.U32 UR20, UR20, 0x8, UR6 ;  /* 0x00000008141498a5 */ /* 0x000fc8000f8e0006 */
[----:B------:R-:W-:Y:S02]  /*9910*/  MOV R28, UR18 ;  /* 0x00000012001c7c02 */ /* 0x000fe40008000f00 */
[----:B------:R-:W-:-:S06]  /*9920*/  MOV R29, UR19 ;  /* 0x00000013001d7c02 */ /* 0x000fcc0008000f00 */
[----:B------:R-:W3:Y:S01]  /*9930*/  @!P3 LDG.E.64 R28, desc[UR22][R28.64] ;  /* 0x000000161c1cb981 */ /* 0x000ee2000c1e1b00 */
[----:B--2---:R-:W-:Y:S01]  /*9940*/  @!P6 FADD.FTZ R42, R42, R26 ;  /* 0x0000001a2a2ae221 */ /* 0x004fe20000010000 */
[----:B------:R-:W-:Y:S01]  /*9950*/  @!P6 FADD.FTZ R43, R43, R27 ;  /* 0x0000001b2b2be221 */ /* 0x000fe20000010000 */
[----:B------:R-:W-:Y:S02]  /*9960*/  ISETP.EQ.OR P6, PT, R32, UR28, P2 ;  /* 0x0000001c20007c0c */ /* 0x000fe400097c2670 */
[----:B------:R-:W-:-:S11]  /*9970*/  MOV R26, UR20 ;  /* 0x00000014001a7c02 */ /* 0x000fd60008000f00 */
[----:B------:R-:W-:-:S05]  /*9980*/  VOTEU.ALL UP0, P6 ;  /* 0x00000000003f7886 */ /* 0x000fca0003000000 */
[----:B------:R-:W-:Y:S01]  /*9990*/  @!UP0 UIMAD UR18, UR15, UR28, UR14 ;  /* 0x0000001c0f1282a4 */ /* 0x000fe2000f8e020e */
[----:B------:R-:W-:-:S03]  /*99a0*/  MOV R27, UR21 ;  /* 0x00000015001b7c02 */ /* 0x000fc60008000f00 */
[----:B------:R-:W-:-:S03]  /*99b0*/  @!UP0 UIMAD.WIDE.U32 UR18, UR18, 0x8, UR6 ;  /* 0x00000008121288a5 */ /* 0x000fc6000f8e0006 */
[----:B------:R-:W2:Y:S03]  /*99c0*/  @!P4 LDG.E.64 R26, desc[UR22][R26.64] ;  /* 0x000000161a1ac981 */ /* 0x000ea6000c1e1b00 */
[----:B------:R-:W-:Y:S02]  /*99d0*/  MOV R30, UR18 ;  /* 0x00000012001e7c02 */ /* 0x000fe40008000f00 */
[----:B------:R-:W-:-:S06]  /*99e0*/  MOV R31, UR19 ;  /* 0x00000013001f7c02 */ /* 0x000fcc0008000f00 */
[----:B------:R-:W4:Y:S01]  /*99f0*/  @!P6 LDG.E.64 R30, desc[UR22][R30.64] ;  /* 0x000000161e1ee981 */ /* 0x000f22000c1e1b00 */
[----:B------:R-:W-:Y:S01]  /*9a00*/  UIADD3 UR18, UR5, 0x4, URZ ;  /* 0x0000000405127890 */ /* 0x000fe2000fffe03f */
[----:B---3--:R-:W-:Y:S01]  /*9a10*/  @!P3 FADD.FTZ R42, R42, R28 ;  /* 0x0000001c2a2ab221 */ /* 0x008fe20000010000 */
[----:B------:R-:W-:-:S04]  /*9a20*/  @!P3 FADD.FTZ R43, R43, R29 ;  /* 0x0000001d2b2bb221 */ /* 0x000fc80000010000 */
[----:B------:R-:W-:Y:S01]  /*9a30*/  ISETP.EQ.OR P3, PT, R32, UR18, P2 ;  /* 0x0000001220007c0c */ /* 0x000fe20009762670 */
[----:B------:R-:W-:Y:S02]  /*9a40*/  UIADD3 UR20, UR5, 0x5, URZ ;  /* 0x0000000505147890 */ /* 0x000fe4000fffe03f */
[----:B------:R-:W-:-:S10]  /*9a50*/  UIADD3 UR28, UR5, 0x6, URZ ;  /* 0x00000006051c7890 */ /* 0x000fd4000fffe03f */
[----:B------:R-:W-:-:S05]  /*9a60*/  VOTEU.ALL UP0, P3 ;  /* 0x00000000003f7886 */ /* 0x000fca0001800000 */
[----:B------:R-:W-:-:S04]  /*9a70*/  @!UP0 UIMAD UR18, UR15, UR18, UR14 ;  /* 0x000000120f1282a4 */ /* 0x000fc8000f8e020e */
[----:B------:R-:W-:-:S06]  /*9a80*/  @!UP0 UIMAD.WIDE.U32 UR18, UR18, 0x8, UR6 ;  /* 0x00000008121288a5 */ /* 0x000fcc000f8e0006 */
[----:B------:R-:W-:Y:S02]  /*9a90*/  MOV R28, UR18 ;  /* 0x00000012001c7c02 */ /* 0x000fe40008000f00 */
[----:B------:R-:W-:-:S06]  /*9aa0*/  MOV R29, UR19 ;  /* 0x00000013001d7c02 */ /* 0x000fcc0008000f00 */
[----:B------:R-:W3:Y:S01]  /*9ab0*/  @!P3 LDG.E.64 R28, desc[UR22][R28.64] ;  /* 0x000000161c1cb981 */ /* 0x000ee2000c1e1b00 */
[----:B--2---:R-:W-:Y:S01]  /*9ac0*/  @!P4 FADD.FTZ R42, R42, R26 ;  /* 0x0000001a2a2ac221 */ /* 0x004fe20000010000 */
[----:B------:R-:W-:Y:S01]  /*9ad0*/  @!P4 FADD.FTZ R43, R43, R27 ;  /* 0x0000001b2b2bc221 */ /* 0x000fe20000010000 */
[----:B------:R-:W-:Y:S02]  /*9ae0*/  ISETP.EQ.OR P4, PT, R32, UR20, P2 ;  /* 0x0000001420007c0c */ /* 0x000fe40009782670 */
[----:B----4-:R-:W-:Y:S01]  /*9af0*/  @!P6 FADD.FTZ R42, R42, R30 ;  /* 0x0000001e2a2ae221 */ /* 0x010fe20000010000 */
[----:B------:R-:W-:Y:S01]  /*9b00*/  @!P6 FADD.FTZ R43, R43, R31 ;  /* 0x0000001f2b2be221 */ /* 0x000fe20000010000 */
[----:B------:R-:W-:-:S09]  /*9b10*/  ISETP.EQ.OR P6, PT, R32, UR28, P2 ;  /* 0x0000001c20007c0c */ /* 0x000fd200097c2670 */
[----:B------:R-:W-:-:S05]  /*9b20*/  VOTEU.ALL UP1, P4 ;  /* 0x00000000003f7886 */ /* 0x000fca0002020000 */
[----:B------:R-:W-:Y:S01]  /*9b30*/  @!UP1 UIMAD UR20, UR15, UR20, UR14 ;  /* 0x000000140f1492a4 */ /* 0x000fe2000f8e020e */
[----:B------:R-:W-:-:S03]  /*9b40*/  VOTEU.ALL UP0, P6 ;  /* 0x00000000003f7886 */ /* 0x000fc60003000000 */
[----:B------:R-:W-:Y:S02]  /*9b50*/  @!UP1 UIMAD.WIDE.U32 UR20, UR20, 0x8, UR6 ;  /* 0x00000008141498a5 */ /* 0x000fe4000f8e0006 */
[----:B------:R-:W-:-:S04]  /*9b60*/  @!UP0 UIMAD UR18, UR15, UR28, UR14 ;  /* 0x0000001c0f1282a4 */ /* 0x000fc8000f8e020e */
[----:B------:R-:W-:Y:S01]  /*9b70*/  MOV R26, UR20 ;  /* 0x00000014001a7c02 */ /* 0x000fe20008000f00 */
[----:B------:R-:W-:Y:S01]  /*9b80*/  @!UP0 UIMAD.WIDE.U32 UR18, UR18, 0x8, UR6 ;  /* 0x00000008121288a5 */ /* 0x000fe2000f8e0006 */
[----:B------:R-:W-:-:S05]  /*9b90*/  MOV R27, UR21 ;  /* 0x00000015001b7c02 */ /* 0x000fca0008000f00 */
[----:B------:R-:W-:Y:S01]  /*9ba0*/  MOV R30, UR18 ;  /* 0x00000012001e7c02 */ /* 0x000fe20008000f00 */
[----:B------:R-:W2:Y:S01]  /*9bb0*/  @!P4 LDG.E.64 R26, desc[UR22][R26.64] ;  /* 0x000000161a1ac981 */ /* 0x000ea2000c1e1b00 */
        /* <DEDUP_REMOVED lines=25> */
[----:B------:R-:W-:Y:S01]  /*9d50*/  @!UP0 UIMAD.WIDE.U32 UR18, UR18, 0x8, UR6 ;  /* 0x00000008121288a5 */ /* 0x000fe2000f8e0006 */
[----:B------:R-:W-:Y:S02]  /*9d60*/  MOV R26, UR20 ;  /* 0x00000014001a7c02 */ /* 0x000fe40008000f00 */
[----:B------:R-:W-:-:S03]  /*9d70*/  MOV R27, UR21 ;  /* 0x00000015001b7c02 */ /* 0x000fc60008000f00 */
[----:B------:R-:W-:Y:S02]  /*9d80*/  MOV R30, UR18 ;  /* 0x00000012001e7c02 */ /* 0x000fe40008000f00 */
[----:B------:R-:W-:Y:S01]  /*9d90*/  MOV R31, UR19 ;  /* 0x00000013001f7c02 */ /* 0x000fe20008000f00 */
[----:B------:R-:W2:Y:S05]  /*9da0*/  @!P4 LDG.E.64 R26, desc[UR22][R26.64] ;  /* 0x000000161a1ac981 */ /* 0x000eaa000c1e1b00 */
        /* <DEDUP_REMOVED lines=19> */
[----:B------:R-:W-:-:S04]  /*9ee0*/  VOTEU.ALL UP1, P4 ;  /* 0x00000000003f7886 */ /* 0x000fc80002020000 */
[----:B------:R-:W-:Y:S01]  /*9ef0*/  VOTEU.ALL UP0, P6 ;  /* 0x00000000003f7886 */ /* 0x000fe20003000000 */
[----:B------:R-:W-:-:S04]  /*9f00*/  @!UP1 UIMAD UR20, UR15, UR20, UR14 ;  /* 0x000000140f1492a4 */ /* 0x000fc8000f8e020e */
        /* <DEDUP_REMOVED lines=39> */
[----:B------:R-:W-:-:S04]  /*a180*/  UIADD3 UR17, UR17, -0x10, URZ ;  /* 0xfffffff011117890 */ /* 0x000fc8000fffe03f */
[----:B------:R-:W-:Y:S01]  /*a190*/  UISETP.GT.AND UP0, UPT, UR17, 0xc, UPT ;  /* 0x0000000c1100788c */ /* 0x000fe2000bf04270 */
[----:B---3--:R-:W-:Y:S01]  /*a1a0*/  @!P3 FADD.FTZ R42, R42, R28 ;  /* 0x0000001c2a2ab221 */ /* 0x008fe20000010000 */
[----:B------:R-:W-:-:S04]  /*a1b0*/  @!P3 FADD.FTZ R43, R43, R29 ;  /* 0x0000001d2b2bb221 */ /* 0x000fc80000010000 */
[----:B------:R-:W-:Y:S01]  /*a1c0*/  PLOP3.LUT P3, PT, PT, PT, UP0, 0x80, 0x0 ;  /* 0x000000000000781c */ /* 0x000fe20003f6f008 */
[----:B------:R-:W-:Y:S01]  /*a1d0*/  UIADD3 UR5, UR5, 0x10, URZ ;  /* 0x0000001005057890 */ /* 0x000fe2000fffe03f */
[----:B--2---:R-:W-:Y:S01]  /*a1e0*/  @!P4 FADD.FTZ R42, R42, R26 ;  /* 0x0000001a2a2ac221 */ /* 0x004fe20000010000 */
[----:B------:R-:W-:-:S03]  /*a1f0*/  @!P4 FADD.FTZ R43, R43, R27 ;  /* 0x0000001b2b2bc221 */ /* 0x000fc60000010000 */
[----:B----4-:R-:W-:Y:S01]  /*a200*/  @!P6 FADD.FTZ R42, R42, R30 ;  /* 0x0000001e2a2ae221 */ /* 0x010fe20000010000 */
[----:B------:R-:W-:-:S06]  /*a210*/  @!P6 FADD.FTZ R43, R43, R31 ;  /* 0x0000001f2b2be221 */ /* 0x000fcc0000010000 */
[----:B------:R-:W-:Y:S05]  /*a220*/  @P3 BRA `(.L_x_196) ;  /* 0xfffffff4006c3947 */ /* 0x000fea000383ffff */
.L_x_195:
[----:B------:R-:W-:-:S06]  /*a230*/  UISETP.GT.AND UP0, UPT, UR17, 0x4, UPT ;  /* 0x000000041100788c */ /* 0x000fcc000bf04270 */
[----:B------:R-:W-:-:S13]  /*a240*/  PLOP3.LUT P3, PT, PT, PT, UP0, 0x80, 0x0 ;  /* 0x000000000000781c */ /* 0x000fda0003f6f008 */
[----:B------:R-:W-:Y:S05]  /*a250*/  @!P3 BRA `(.L_x_197) ;  /* 0x000000040050b947 */ /* 0x000fea0003800000 */
[----:B------:R-:W0:Y:S02]  /*a260*/  S2R R90, SR_CTAID.X ;  /* 0x00000000005a7919 */ /* 0x000e240000002500 */
[----:B0-----:R-:W-:-:S13]  /*a270*/  ISETP.EQ.OR P0, PT, R90, UR5, P2 ;  /* 0x000000055a007c0c */ /* 0x001fda0009702670 */
[----:B------:R-:W-:-:S05]  /*a280*/  VOTEU.ALL UP0, P0 ;  /* 0x00000000003f7886 */ /* 0x000fca0000000000 */
[----:B------:R-:W-:-:S04]  /*a290*/  @!UP0 UIMAD UR18, UR5, UR15, UR14 ;  /* 0x0000000f051282a4 */ /* 0x000fc8000f8e020e */
[----:B------:R-:W-:-:S06]  /*a2a0*/  @!UP0 UIMAD.WIDE.U32 UR18, UR18, 0x8, UR6 ;  /* 0x00000008121288a5 */ /* 0x000fcc000f8e0006 */
[----:B------:R-:W-:Y:S01]  /*a2b0*/  MOV R26, UR18 ;  /* 0x00000012001a7c02 */ /* 0x000fe20008000f00 */
[----:B------:R-:W-:Y:S01]  /*a2c0*/  UIADD3 UR18, UR5, 0x1, URZ ;  /* 0x0000000105127890 */ /* 0x000fe2000fffe03f */
[----:B------:R-:W-:Y:S01]  /*a2d0*/  MOV R27, UR19 ;  /* 0x00000013001b7c02 */ /* 0x000fe20008000f00 */
[----:B------:R-:W-:Y:S02]  /*a2e0*/  UIADD3 UR20, UR5, 0x2, URZ ;  /* 0x0000000205147890 */ /* 0x000fe4000fffe03f */
[----:B------:R-:W-:Y:S02]  /*a2f0*/  UIADD3 UR28, UR5, 0x3, URZ ;  /* 0x00000003051c7890 */ /* 0x000fe4000fffe03f */
[C---:B------:R-:W-:Y:S01]  /*a300*/  ISETP.EQ.OR P3, PT, R90.reuse, UR18, P2 ;  /* 0x000000125a007c0c */ /* 0x040fe20009762670 */
[----:B------:R-:W2:Y:S01]  /*a310*/  @!P0 LDG.E.64 R26, desc[UR22][R26.64] ;  /* 0x000000161a1a8981 */ /* 0x000ea2000c1e1b00 */
[C---:B------:R-:W-:Y:S02]  /*a320*/  ISETP.EQ.OR P4, PT, R90.reuse, UR20, P2 ;  /* 0x000000145a007c0c */ /* 0x040fe40009782670 */
[----:B------:R-:W-:-:S09]  /*a330*/  ISETP.EQ.OR P6, PT, R90, UR28, P2 ;  /* 0x0000001c5a007c0c */ /* 0x000fd200097c2670 */
[----:B------:R-:W-:Y:S02]  /*a340*/  VOTEU.ALL UP0, P3 ;  /* 0x00000000003f7886 */ /* 0x000fe40001800000 */
[----:B------:R-:W-:Y:S02]  /*a350*/  VOTEU.ALL UP1, P4 ;  /* 0x00000000003f7886 */ /* 0x000fe40002020000 */
[----:B------:R-:W-:Y:S01]  /*a360*/  VOTEU.ALL UP2, P6 ;  /* 0x00000000003f7886 */ /* 0x000fe20003040000 */
[----:B------:R-:W-:Y:S02]  /*a370*/  @!UP0 UIMAD UR18, UR15, UR18, UR14 ;  /* 0x000000120f1282a4 */ /* 0x000fe4000f8e020e */
[----:B------:R-:W-:Y:S02]  /*a380*/  @!UP1 UIMAD UR20, UR15, UR20, UR14 ;  /* 0x000000140f1492a4 */ /* 0x000fe4000f8e020e */
[----:B------:R-:W-:Y:S02]  /*a390*/  @!UP0 UIMAD.WIDE.U32 UR18, UR18, 0x8, UR6 ;  /* 0x00000008121288a5 */ /* 0x000fe4000f8e0006 */
[----:B------:R-:W-:-:S02]  /*a3a0*/  @!UP2 UIMAD UR28, UR15, UR28, UR14 ;  /* 0x0000001c0f1ca2a4 */ /* 0x000fc4000f8e020e */
[----:B------:R-:W-:Y:S02]  /*a3b0*/  @!UP1 UIMAD.WIDE.U32 UR20, UR20, 0x8, UR6 ;  /* 0x00000008141498a5 */ /* 0x000fe4000f8e0006 */
[----:B------:R-:W-:Y:S02]  /*a3c0*/  MOV R30, UR18 ;  /* 0x00000012001e7c02 */ /* 0x000fe40008000f00 */
[----:B------:R-:W-:Y:S01]  /*a3d0*/  MOV R31, UR19 ;  /* 0x00000013001f7c02 */ /* 0x000fe20008000f00 */
[----:B------:R-:W-:Y:S01]  /*a3e0*/  @!UP2 UIMAD.WIDE.U32 UR18, UR28, 0x8, UR6 ;  /* 0x000000081c12a8a5 */ /* 0x000fe2000f8e0006 */
[----:B------:R-:W-:Y:S02]  /*a3f0*/  MOV R28, UR20 ;  /* 0x00000014001c7c02 */ /* 0x000fe40008000f00 */
[----:B------:R-:W-:Y:S02]  /*a400*/  MOV R29, UR21 ;  /* 0x00000015001d7c02 */ /* 0x000fe40008000f00 */
[----:B------:R-:W3:Y:S01]  /*a410*/  @!P3 LDG.E.64 R30, desc[UR22][R30.64] ;  /* 0x000000161e1eb981 */ /* 0x000ee2000c1e1b00 */
[----:B------:R-:W-:-:S02]  /*a420*/  MOV R32, UR18 ;  /* 0x0000001200207c02 */ /* 0x000fc40008000f00 */
[----:B------:R-:W-:Y:S01]  /*a430*/  MOV R33, UR19 ;  /* 0x0000001300217c02 */ /* 0x000fe20008000f00 */
[----:B------:R-:W4:Y:S05]  /*a440*/  @!P4 LDG.E.64 R28, desc[UR22][R28.64] ;  /* 0x000000161c1cc981 */ /* 0x000f2a000c1e1b00 */
[----:B------:R-:W4:Y:S01]  /*a450*/  @!P6 LDG.E.64 R32, desc[UR22][R32.64] ;  /* 0x000000162020e981 */ /* 0x000f22000c1e1b00 */
[----:B------:R-:W-:-:S04]  /*a460*/  UIADD3 UR28, UR5, 0x4, URZ ;  /* 0x00000004051c7890 */ /* 0x000fc8000fffe03f */
[----:B------:R-:W-:Y:S02]  /*a470*/  UIADD3 UR20, UR28, 0x1, URZ ;  /* 0x000000011c147890 */ /* 0x000fe4000fffe03f */
[----:B------:R-:W-:Y:S02]  /*a480*/  UIADD3 UR5, UR28, 0x2, URZ ;  /* 0x000000021c057890 */ /* 0x000fe4000fffe03f */
[----:B------:R-:W-:Y:S01]  /*a490*/  UIADD3 UR29, UR28, 0x3, URZ ;  /* 0x000000031c1d7890 */ /* 0x000fe2000fffe03f */
[----:B--2---:R-:W-:Y:S01]  /*a4a0*/  @!P0 FADD.FTZ R42, R42, R26 ;  /* 0x0000001a2a2a8221 */ /* 0x004fe20000010000 */
[----:B------:R-:W-:Y:S01]  /*a4b0*/  @!P0 FADD.FTZ R43, R43, R27 ;  /* 0x0000001b2b2b8221 */ /* 0x000fe20000010000 */
[----:B------:R-:W-:-:S13]  /*a4c0*/  ISETP.EQ.OR P0, PT, R90, UR28, P2 ;  /* 0x0000001c5a007c0c */ /* 0x000fda0009702670 */
[----:B------:R-:W-:Y:S01]  /*a4d0*/  VOTEU.ALL UP0, P0 ;  /* 0x00000000003f7886 */ /* 0x000fe20000000000 */
[----:B---3--:R-:W-:Y:S01]  /*a4e0*/  @!P3 FADD.FTZ R42, R42, R30 ;  /* 0x0000001e2a2ab221 */ /* 0x008fe20000010000 */
[----:B------:R-:W-:-:S03]  /*a4f0*/  @!P3 FADD.FTZ R43, R43, R31 ;  /* 0x0000001f2b2bb221 */ /* 0x000fc60000010000 */
[----:B----4-:R-:W-:Y:S01]  /*a500*/  @!P4 FADD.FTZ R42, R42, R28 ;  /* 0x0000001c2a2ac221 */ /* 0x010fe20000010000 */
[----:B------:R-:W-:Y:S01]  /*a510*/  @!P4 FADD.FTZ R43, R43, R29 ;  /* 0x0000001d2b2bc221 */ /* 0x000fe20000010000 */
[----:B------:R-:W-:Y:S02]  /*a520*/  ISETP.EQ.OR P4, PT, R90, UR20, P2 ;  /* 0x000000145a007c0c */ /* 0x000fe40009782670 */
[----:B------:R-:W-:Y:S01]  /*a530*/  @!P6 FADD.FTZ R42, R42, R32 ;  /* 0x000000202a2ae221 */ /* 0x000fe20000010000 */
[----:B------:R-:W-:Y:S01]  /*a540*/  @!P6 FADD.FTZ R43, R43, R33 ;  /* 0x000000212b2be221 */ /* 0x000fe20000010000 */
[C---:B------:R-:W-:Y:S02]  /*a550*/  ISETP.EQ.OR P6, PT, R90.reuse, UR5, P2 ;  /* 0x000000055a007c0c */ /* 0x040fe400097c2670 */
[----:B------:R-:W-:Y:S01]  /*a560*/  ISETP.EQ.OR P3, PT, R90, UR29, P2 ;  /* 0x0000001d5a007c0c */ /* 0x000fe20009762670 */
[----:B------:R-:W-:-:S06]  /*a570*/  @!UP0 UIMAD UR18, UR15, UR28, UR14 ;  /* 0x0000001c0f1282a4 */ /* 0x000fcc000f8e020e */
[----:B------:R-:W-:Y:S01]  /*a580*/  VOTEU.ALL UP1, P4 ;  /* 0x00000000003f7886 */ /* 0x000fe20002020000 */
[----:B------:R-:W-:-:S03]  /*a590*/  @!UP0 UIMAD.WIDE.U32 UR18, UR18, 0x8, UR6 ;  /* 0x00000008121288a5 */ /* 0x000fc6000f8e0006 */
[----:B------:R-:W-:Y:S01]  /*a5a0*/  VOTEU.ALL UP2, P6 ;  /* 0x00000000003f7886 */ /* 0x000fe20003040000 */
[----:B------:R-:W-:Y:S02]  /*a5b0*/  @!UP1 UIMAD UR20, UR15, UR20, UR14 ;  /* 0x000000140f1492a4 */ /* 0x000fe4000f8e020e */
[----:B------:R-:W-:Y:S01]  /*a5c0*/  MOV R26, UR18 ;  /* 0x00000012001a7c02 */ /* 0x000fe20008000f00 */
[----:B------:R-:W-:Y:S01]  /*a5d0*/  VOTEU.ALL UP0, P3 ;  /* 0x00000000003f7886 */ /* 0x000fe20001800000 */
[----:B------:R-:W-:Y:S01]  /*a5e0*/  @!UP2 UIMAD UR5, UR15, UR5, UR14 ;  /* 0x000000050f05a2a4 */ /* 0x000fe2000f8e020e */
[----:B------:R-:W-:Y:S01]  /*a5f0*/  MOV R27, UR19 ;  /* 0x00000013001b7c02 */ /* 0x000fe20008000f00 */
[----:B------:R-:W-:Y:S02]  /*a600*/  @!UP1 UIMAD.WIDE.U32 UR20, UR20, 0x8, UR6 ;  /* 0x00000008141498a5 */ /* 0x000fe4000f8e0006 */
[----:B------:R-:W-:Y:S02]  /*a610*/  @!UP2 UIMAD.WIDE.U32 UR18, UR5, 0x8, UR6 ;  /* 0x000000080512a8a5 */ /* 0x000fe4000f8e0006 */
[----:B------:R-:W-:Y:S01]  /*a620*/  @!UP0 UIMAD UR5, UR15, UR29, UR14 ;  /* 0x0000001d0f0582a4 */ /* 0x000fe2000f8e020e */
[----:B------:R-:W2:Y:S01]  /*a630*/  @!P0 LDG.E.64 R26, desc[UR22][R26.64] ;  /* 0x000000161a1a8981 */ /* 0x000ea2000c1e1b00 */
[----:B------:R-:W-:-:S02]  /*a640*/  MOV R28, UR20 ;  /* 0x00000014001c7c02 */ /* 0x000fc40008000f00 */
[----:B------:R-:W-:Y:S02]  /*a650*/  MOV R29, UR21 ;  /* 0x00000015001d7c02 */ /* 0x000fe40008000f00 */
[----:B------:R-:W-:Y:S02]  /*a660*/  MOV R30, UR18 ;  /* 0x00000012001e7c02 */ /* 0x000fe40008000f00 */
[----:B------:R-:W-:Y:S01]  /*a670*/  MOV R31, UR19 ;  /* 0x00000013001f7c02 */ /* 0x000fe20008000f00 */
[----:B------:R-:W-:Y:S01]  /*a680*/  @!UP0 UIMAD.WIDE.U32 UR18, UR5, 0x8, UR6 ;  /* 0x00000008051288a5 */ /* 0x000fe2000f8e0006 */
[----:B------:R-:W3:Y:S04]  /*a690*/  @!P4 LDG.E.64 R28, desc[UR22][R28.64] ;  /* 0x000000161c1cc981 */ /* 0x000ee8000c1e1b00 */
[----:B------:R-:W4:Y:S01]  /*a6a0*/  @!P6 LDG.E.64 R30, desc[UR22][R30.64] ;  /* 0x000000161e1ee981 */ /* 0x000f22000c1e1b00 */
[----:B------:R-:W-:-:S02]  /*a6b0*/  MOV R32, UR18 ;  /* 0x0000001200207c02 */ /* 0x000fc40008000f00 */
[----:B------:R-:W-:-:S06]  /*a6c0*/  MOV R33, UR19 ;  /* 0x0000001300217c02 */ /* 0x000fcc0008000f00 */
[----:B------:R-:W4:Y:S01]  /*a6d0*/  @!P3 LDG.E.64 R32, desc[UR22][R32.64] ;  /* 0x000000162020b981 */ /* 0x000f22000c1e1b00 */
[----:B------:R-:W-:Y:S02]  /*a6e0*/  UIADD3 UR17, UR17, -0x4, URZ ;  /* 0xfffffffc11117890 */ /* 0x000fe4000fffe03f */
[----:B------:R-:W-:Y:S02]  /*a6f0*/  UIADD3 UR5, UR28, 0x4, URZ ;  /* 0x000000041c057890 */ /* 0x000fe4000fffe03f */
[----:B------:R-:W-:Y:S01]  /*a700*/  UIADD3 UR17, UR17, -0x4, URZ ;  /* 0xfffffffc11117890 */ /* 0x000fe2000fffe03f */
[----:B--2---:R-:W-:Y:S01]  /*a710*/  @!P0 FADD.FTZ R42, R42, R26 ;  /* 0x0000001a2a2a8221 */ /* 0x004fe20000010000 */
[----:B------:R-:W-:-:S03]  /*a720*/  @!P0 FADD.FTZ R43, R43, R27 ;  /* 0x0000001b2b2b8221 */ /* 0x000fc60000010000 */
[----:B---3--:R-:W-:Y:S01]  /*a730*/  @!P4 FADD.FTZ R42, R42, R28 ;  /* 0x0000001c2a2ac221 */ /* 0x008fe20000010000 */
[----:B------:R-:W-:-:S03]  /*a740*/  @!P4 FADD.FTZ R43, R43, R29 ;  /* 0x0000001d2b2bc221 */ /* 0x000fc60000010000 */
[----:B----4-:R-:W-:Y:S01]  /*a750*/  @!P6 FADD.FTZ R42, R42, R30 ;  /* 0x0000001e2a2ae221 */ /* 0x010fe20000010000 */
[----:B------:R-:W-:Y:S01]  /*a760*/  @!P6 FADD.FTZ R43, R43, R31 ;  /* 0x0000001f2b2be221 */ /* 0x000fe20000010000 */
[----:B------:R-:W-:Y:S02]  /*a770*/  PLOP3.LUT P0, PT, PT, PT, PT, 0x8, 0x0 ;  /* 0x000000000000781c */ /* 0x000fe40003f0e170 */
[----:B------:R-:W-:Y:S01]  /*a780*/  @!P3 FADD.FTZ R42, R42, R32 ;  /* 0x000000202a2ab221 */ /* 0x000fe20000010000 */
[----:B------:R-:W-:-:S10]  /*a790*/  @!P3 FADD.FTZ R43, R43, R33 ;  /* 0x000000212b2bb221 */ /* 0x000fd40000010000 */
.L_x_197:
[----:B------:R-:W-:-:S13]  /*a7a0*/  ISETP.NE.OR P0, PT, RZ, UR17, P0 ;  /* 0x00000011ff007c0c */ /* 0x000fda0008705670 */
[----:B------:R-:W-:Y:S05]  /*a7b0*/  @!P0 BRA `(.L_x_193) ;  /* 0x0000000000b08947 */ /* 0x000fea0003800000 */
.L_x_194:
[----:B------:R-:W0:Y:S02]  /*a7c0*/  S2R R26, SR_CTAID.X ;  /* 0x00000000001a7919 */ /* 0x000e240000002500 */
[----:B0-----:R-:W-:-:S13]  /*a7d0*/  ISETP.EQ.OR P3, PT, R26, UR5, P2 ;  /* 0x000000051a007c0c */ /* 0x001fda0009762670 */
[----:B------:R-:W-:-:S05]  /*a7e0*/  VOTEU.ALL UP0, P3 ;  /* 0x00000000003f7886 */ /* 0x000fca0001800000 */
[----:B------:R-:W-:-:S04]  /*a7f0*/  @!UP0 UIMAD UR18, UR15, UR5, UR14 ;  /* 0x000000050f1282a4 */ /* 0x000fc8000f8e020e */
[----:B------:R-:W-:-:S06]  /*a800*/  @!UP0 UIMAD.WIDE.U32 UR18, UR18, 0x8, UR6 ;  /* 0x00000008121288a5 */ /* 0x000fcc000f8e0006 */
[----:B------:R-:W-:Y:S01]  /*a810*/  MOV R28, UR18 ;  /* 0x00000012001c7c02 */ /* 0x000fe20008000f00 */
[----:B------:R-:W-:Y:S01]  /*a820*/  UIADD3 UR18, UR5, 0x1, URZ ;  /* 0x0000000105127890 */ /* 0x000fe2000fffe03f */
[----:B------:R-:W-:-:S05]  /*a830*/  MOV R29, UR19 ;  /* 0x00000013001d7c02 */ /* 0x000fca0008000f00 */
[----:B------:R-:W-:Y:S01]  /*a840*/  ISETP.EQ.OR P4, PT, R26, UR18, P2 ;  /* 0x000000121a007c0c */ /* 0x000fe20009782670 */
[----:B------:R-:W-:Y:S01]  /*a850*/  UIADD3 UR20, UR5, 0x2, URZ ;  /* 0x0000000205147890 */ /* 0x000fe2000fffe03f */
[----:B------:R-:W2:Y:S01]  /*a860*/  @!P3 LDG.E.64 R28, desc[UR22][R28.64] ;  /* 0x000000161c1cb981 */ /* 0x000ea2000c1e1b00 */
[----:B------:R-:W-:-:S04]  /*a870*/  UIADD3 UR21, UR5, 0x3, URZ ;  /* 0x0000000305157890 */ /* 0x000fc8000fffe03f */
[C---:B------:R-:W-:Y:S02]  /*a880*/  ISETP.EQ.OR P6, PT, R26.reuse, UR20, P2 ;  /* 0x000000141a007c0c */ /* 0x040fe400097c2670 */
[----:B------:R-:W-:-:S04]  /*a890*/  ISETP.EQ.OR P0, PT, R26, UR21, P2 ;  /* 0x000000151a007c0c */ /* 0x000fc80009702670 */
[----:B------:R-:W-:-:S05]  /*a8a0*/  VOTEU.ALL UP0, P4 ;  /* 0x00000000003f7886 */ /* 0x000fca0002000000 */
[----:B------:R-:W-:-:S04]  /*a8b0*/  @!UP0 UIMAD UR18, UR15, UR18, UR14 ;  /* 0x000000120f1282a4 */ /* 0x000fc8000f8e020e */
[----:B------:R-:W-:-:S06]  /*a8c0*/  @!UP0 UIMAD.WIDE.U32 UR18, UR18, 0x8, UR6 ;  /* 0x00000008121288a5 */ /* 0x000fcc000f8e0006 */
[----:B------:R-:W-:Y:S02]  /*a8d0*/  MOV R26, UR18 ;  /* 0x00000012001a7c02 */ /* 0x000fe40008000f00 */
[----:B------:R-:W-:-:S06]  /*a8e0*/  MOV R27, UR19 ;  /* 0x00000013001b7c02 */ /* 0x000fcc0008000f00 */
[----:B------:R-:W3:Y:S01]  /*a8f0*/  @!P4 LDG.E.64 R26, desc[UR22][R26.64] ;  /* 0x000000161a1ac981 */ /* 0x000ee2000c1e1b00 */
[----:B------:R-:W-:-:S05]  /*a900*/  VOTEU.ALL UP0, P6 ;  /* 0x00000000003f7886 */ /* 0x000fca0003000000 */
[----:B------:R-:W-:-:S04]  /*a910*/  @!UP0 UIMAD UR18, UR15, UR20, UR14 ;  /* 0x000000140f1282a4 */ /* 0x000fc8000f8e020e */
[----:B------:R-:W-:Y:S01]  /*a920*/  @!UP0 UIMAD.WIDE.U32 UR18, UR18, 0x8, UR6 ;  /* 0x00000008121288a5 */ /* 0x000fe2000f8e0006 */
[----:B------:R-:W-:Y:S01]  /*a930*/  VOTEU.ALL UP0, P0 ;  /* 0x00000000003f7886 */ /* 0x000fe20000000000 */
[----:B--2---:R-:W-:-:S04]  /*a940*/  @!P3 FADD.FTZ R42, R42, R28 ;  /* 0x0000001c2a2ab221 */ /* 0x004fc80000010000 */
[----:B------:R-:W-:Y:S01]  /*a950*/  MOV R28, UR18 ;  /* 0x00000012001c7c02 */ /* 0x000fe20008000f00 */
[----:B------:R-:W-:Y:S01]  /*a960*/  @!UP0 UIMAD UR18, UR15, UR21, UR14 ;  /* 0x000000150f1282a4 */ /* 0x000fe2000f8e020e */
[----:B------:R-:W-:Y:S01]  /*a970*/  @!P3 FADD.FTZ R43, R43, R29 ;  /* 0x0000001d2b2bb221 */ /* 0x000fe20000010000 */
[----:B------:R-:W-:Y:S02]  /*a980*/  MOV R29, UR19 ;  /* 0x00000013001d7c02 */ /* 0x000fe40008000f00 */
[----:B------:R-:W-:-:S04]  /*a990*/  @!UP0 UIMAD.WIDE.U32 UR18, UR18, 0x8, UR6 ;  /* 0x00000008121288a5 */ /* 0x000fc8000f8e0006 */
[----:B------:R-:W2:Y:S01]  /*a9a0*/  @!P6 LDG.E.64 R28, desc[UR22][R28.64] ;  /* 0x000000161c1ce981 */ /* 0x000ea2000c1e1b00 */
[----:B---3--:R-:W-:Y:S01]  /*a9b0*/  @!P4 FADD.FTZ R42, R42, R26 ;  /* 0x0000001a2a2ac221 */ /* 0x008fe20000010000 */
[----:B------:R-:W-:Y:S01]  /*a9c0*/  @!P4 FADD.FTZ R43, R43, R27 ;  /* 0x0000001b2b2bc221 */ /* 0x000fe20000010000 */
[----:B------:R-:W-:Y:S02]  /*a9d0*/  MOV R26, UR18 ;  /* 0x00000012001a7c02 */ /* 0x000fe40008000f00 */
[----:B------:R-:W-:-:S06]  /*a9e0*/  MOV R27, UR19 ;  /* 0x00000013001b7c02 */ /* 0x000fcc0008000f00 */
[----:B------:R-:W3:Y:S01]  /*a9f0*/  @!P0 LDG.E.64 R26, desc[UR22][R26.64] ;  /* 0x000000161a1a8981 */ /* 0x000ee2000c1e1b00 */
[----:B------:R-:W-:-:S06]  /*aa00*/  UIADD3 UR17, UR17, -0x4, URZ ;  /* 0xfffffffc11117890 */ /* 0x000fcc000fffe03f */
[----:B------:R-:W-:Y:S01]  /*aa10*/  ISETP.NE.AND P3, PT, RZ, UR17, PT ;  /* 0x00000011ff007c0c */ /* 0x000fe2000bf65270 */
[----:B------:R-:W-:Y:S01]  /*aa20*/  UIADD3 UR5, UR5, 0x4, URZ ;  /* 0x0000000405057890 */ /* 0x000fe2000fffe03f */
[----:B--2---:R-:W-:Y:S01]  /*aa30*/  @!P6 FADD.FTZ R42, R42, R28 ;  /* 0x0000001c2a2ae221 */ /* 0x004fe20000010000 */
[----:B------:R-:W-:-:S03]  /*aa40*/  @!P6 FADD.FTZ R43, R43, R29 ;  /* 0x0000001d2b2be221 */ /* 0x000fc60000010000 */
[----:B---3--:R-:W-:Y:S01]  /*aa50*/  @!P0 FADD.FTZ R42, R42, R26 ;  /* 0x0000001a2a2a8221 */ /* 0x008fe20000010000 */
[----:B------:R-:W-:-:S06]  /*aa60*/  @!P0 FADD.FTZ R43, R43, R27 ;  /* 0x0000001b2b2b8221 */ /* 0x000fcc0000010000 */
[----:B------:R-:W-:Y:S05]  /*aa70*/  @P3 BRA `(.L_x_194) ;  /* 0xfffffffc00503947 */ /* 0x000fea000383ffff */
.L_x_193:
[----:B------:R-:W-:-:S06]  /*aa80*/  ULOP3.LUT UP0, UR18, UR16, 0x3, URZ, 0xc0, !UPT ;  /* 0x0000000310127892 */ /* 0x000fcc000f80c03f */
[----:B------:R-:W-:-:S13]  /*aa90*/  PLOP3.LUT P0, PT, PT, PT, UP0, 0x80, 0x0 ;  /* 0x000000000000781c */ /* 0x000fda0003f0f008 */
[----:B------:R-:W-:Y:S05]  /*aaa0*/  @!P0 BRA `(.L_x_190) ;  /* 0x0000000000948947 */ /* 0x000fea0003800000 */
[----:B------:R-:W0:Y:S01]  /*aab0*/  S2R R28, SR_CTAID.X ;  /* 0x00000000001c7919 */ /* 0x000e220000002500 */
[----:B------:R-:W-:Y:S01]  /*aac0*/  BSSY B0, `(.L_x_198) ;  /* 0x000000a000007945 */ /* 0x000fe20003800000 */
[----:B0-----:R-:W-:-:S13]  /*aad0*/  ISETP.EQ.OR P0, PT, R28, UR5, P2 ;  /* 0x000000051c007c0c */ /* 0x001fda0009702670 */
[----:B------:R-:W-:Y:S05]  /*aae0*/  @P0 BRA `(.L_x_199) ;  /* 0x00000000001c0947 */ /* 0x000fea0003800000 */
[----:B------:R-:W-:-:S04]  /*aaf0*/  UIMAD UR16, UR15, UR5, UR14 ;  /* 0x000000050f1072a4 */ /* 0x000fc8000f8e020e */
[----:B------:R-:W-:-:S06]  /*ab00*/  UIMAD.WIDE.U32 UR16, UR16, 0x8, UR6 ;  /* 0x00000008101078a5 */ /* 0x000fcc000f8e0006 */
[----:B------:R-:W-:Y:S02]  /*ab10*/  MOV R26, UR16 ;  /* 0x00000010001a7c02 */ /* 0x000fe40008000f00 */
[----:B------:R-:W-:-:S06]  /*ab20*/  MOV R27, UR17 ;  /* 0x00000011001b7c02 */ /* 0x000fcc0008000f00 */
[----:B------:R-:W2:Y:S02]  /*ab30*/  LDG.E.64 R26, desc[UR22][R26.64] ;  /* 0x000000161a1a7981 */ /* 0x000ea4000c1e1b00 */
[----:B--2---:R-:W-:Y:S01]  /*ab40*/  FADD.FTZ R42, R42, R26 ;  /* 0x0000001a2a2a7221 */ /* 0x004fe20000010000 */
[----:B------:R-:W-:-:S07]  /*ab50*/  FADD.FTZ R43, R43, R27 ;  /* 0x0000001b2b2b7221 */ /* 0x000fce0000010000 */
.L_x_199:
[----:B------:R-:W-:Y:S05]  /*ab60*/  BSYNC B0 ;  /* 0x0000000000007941 */ /* 0x000fea0003800000 */
.L_x_198:
[----:B------:R-:W-:-:S06]  /*ab70*/  UISETP.NE.AND UP0, UPT, UR18, 0x1, UPT ;  /* 0x000000011200788c */ /* 0x000fcc000bf05270 */
[----:B------:R-:W-:-:S13]  /*ab80*/  PLOP3.LUT P0, PT, PT, PT, UP0, 0x80, 0x0 ;  /* 0x000000000000781c */ /* 0x000fda0003f0f008 */
[----:B------:R-:W-:Y:S05]  /*ab90*/  @!P0 BRA `(.L_x_190) ;  /* 0x0000000000588947 */ /* 0x000fea0003800000 */
[----:B------:R-:W-:Y:S02]  /*aba0*/  UIADD3 UR16, UR5, 0x1, URZ ;  /* 0x0000000105107890 */ /* 0x000fe4000fffe03f */
[----:B------:R-:W-:-:S04]  /*abb0*/  UIADD3 UR5, UR5, 0x2, URZ ;  /* 0x0000000205057890 */ /* 0x000fc8000fffe03f */
[C---:B------:R-:W-:Y:S02]  /*abc0*/  ISETP.EQ.OR P3, PT, R28.reuse, UR16, P2 ;  /* 0x000000101c007c0c */ /* 0x040fe40009762670 */
[----:B------:R-:W-:-:S11]  /*abd0*/  ISETP.EQ.OR P0, PT, R28, UR5, P2 ;  /* 0x000000051c007c0c */ /* 0x000fd60009702670 */
[----:B------:R-:W-:-:S05]  /*abe0*/  VOTEU.ALL UP0, P3 ;  /* 0x00000000003f7886 */ /* 0x000fca0001800000 */
[----:B------:R-:W-:-:S04]  /*abf0*/  @!UP0 UIMAD UR16, UR16, UR15, UR14 ;  /* 0x0000000f101082a4 */ /* 0x000fc8000f8e020e */
[----:B------:R-:W-:-:S06]  /*ac00*/  @!UP0 UIMAD.WIDE.U32 UR16, UR16, 0x8, UR6 ;  /* 0x00000008101088a5 */ /* 0x000fcc000f8e0006 */
[----:B------:R-:W-:Y:S02]  /*ac10*/  MOV R26, UR16 ;  /* 0x00000010001a7c02 */ /* 0x000fe40008000f00 */
[----:B------:R-:W-:-:S06]  /*ac20*/  MOV R27, UR17 ;  /* 0x00000011001b7c02 */ /* 0x000fcc0008000f00 */
[----:B------:R-:W2:Y:S02]  /*ac30*/  @!P3 LDG.E.64 R26, desc[UR22][R26.64] ;  /* 0x000000161a1ab981 */ /* 0x000ea4000c1e1b00 */
[----:B--2---:R-:W-:Y:S01]  /*ac40*/  @!P3 FADD.FTZ R42, R42, R26 ;  /* 0x0000001a2a2ab221 */ /* 0x004fe20000010000 */
[----:B------:R-:W-:Y:S01]  /*ac50*/  MOV R26, UR18 ;  /* 0x00000012001a7c02 */ /* 0x000fe20008000f00 */
[----:B------:R-:W-:-:S03]  /*ac60*/  @!P3 FADD.FTZ R43, R43, R27 ;  /* 0x0000001b2b2bb221 */ /* 0x000fc60000010000 */
[----:B------:R-:W-:-:S13]  /*ac70*/  ISETP.EQ.OR P0, PT, R26, 0x2, P0 ;  /* 0x000000021a00780c */ /* 0x000fda0000702670 */
[----:B------:R-:W-:-:S05]  /*ac80*/  VOTEU.ALL UP0, P0 ;  /* 0x00000000003f7886 */ /* 0x000fca0000000000 */
[----:B------:R-:W-:-:S04]  /*ac90*/  @!UP0 UIMAD UR14, UR5, UR15, UR14 ;  /* 0x0000000f050e82a4 */ /* 0x000fc8000f8e020e */
[----:B------:R-:W-:-:S06]  /*aca0*/  @!UP0 UIMAD.WIDE.U32 UR6, UR14, 0x8, UR6 ;  /* 0x000000080e0688a5 */ /* 0x000fcc000f8e0006 */
[----:B------:R-:W-:Y:S02]  /*acb0*/  MOV R26, UR6 ;  /* 0x00000006001a7c02 */ /* 0x000fe40008000f00 */
[----:B------:R-:W-:-:S06]  /*acc0*/  MOV R27, UR7 ;  /* 0x00000007001b7c02 */ /* 0x000fcc0008000f00 */
[----:B------:R-:W2:Y:S02]  /*acd0*/  @!P0 LDG.E.64 R26, desc[UR22][R26.64] ;  /* 0x000000161a1a8981 */ /* 0x000ea4000c1e1b00 */
[----:B--2---:R-:W-:Y:S01]  /*ace0*/  @!P0 FADD.FTZ R42, R42, R26 ;  /* 0x0000001a2a2a8221 */ /* 0x004fe20000010000 */
[----:B------:R-:W-:-:S07]  /*acf0*/  @!P0 FADD.FTZ R43, R43, R27 ;  /* 0x0000001b2b2b8221 */ /* 0x000fce0000010000 */
.L_x_190:
[----:B------:R-:W0:Y:S01]  /*ad00*/  S2UR UR6, SR_CgaCtaId ;  /* 0x00000000000679c3 */ /* 0x000e220000008800 */
[----:B------:R-:W-:Y:S01]  /*ad10*/  UMOV UR5, 0x400 ;  /* 0x0000040000057882 */ /* 0x000fe20000000000 */
[----:B------:R-:W-:Y:S02]  /*ad20*/  SHF.L.U32 R63, R63, 0x10, RZ ;  /* 0x000000103f3f7819 */ /* 0x000fe400000006ff */
[----:B------:R-:W-:Y:S01]  /*ad30*/  SHF.L.U32 R34, R34, 0x10, RZ ;  /* 0x0000001022227819 */ /* 0x000fe200000006ff */
        /* <DEDUP_REMOVED lines=8> */
[----:B------:R-:W-:Y:S02]  /*adc0*/  R2UR UR14, R27 ;  /* 0x000000001b0e72ca */ /* 0x000fe400000e0000 */
[----:B------:R-:W-:Y:S02]  /*add0*/  SHF.L.U32 R27, R51, 0x10, RZ ;  /* 0x00000010331b7819 */ /* 0x000fe400000006ff */
[----:B------:R-:W-:-:S03]  /*ade0*/  SHF.L.U32 R26, R84, 0x10, RZ ;  /* 0x00000010541a7819 */ /* 0x000fc600000006ff */
[----:B------:R-:W-:Y:S02]  /*adf0*/  FADD.FTZ R27, R27, -UR26 ;  /* 0x8000001a1b1b7e21 */ /* 0x000fe40008010000 */
[----:B------:R-:W-:Y:S02]  /*ae00*/  FADD.FTZ R26, R26, -UR26 ;  /* 0x8000001a1a1a7e21 */ /* 0x000fe40008010000 */
[----:B------:R-:W-:Y:S02]  /*ae10*/  FMUL.FTZ R27, R27, UR27 ;  /* 0x0000001b1b1b7c20 */ /* 0x000fe40008410000 */
        /* <DEDUP_REMOVED lines=20> */
.L_x_200:
[----:B------:R-:W-:Y:S04]  /*af60*/  BSSY B0, `(.L_x_201) ;  /* 0x0000017000007945 */ /* 0x000fe80003800000 */
[----:B------:R-:W-:Y:S05]  /*af70*/  @!P1 BRA `(.L_x_202) ;  /* 0x0000000000549947 */ /* 0x000fea0003800000 */
[----:B------:R-:W-:Y:S01]  /*af80*/  MOV R28, UR5 ;  /* 0x00000005001c7c02 */ /* 0x000fe20008000f00 */
[----:B------:R-:W-:Y:S01]  /*af90*/  ULDC.64 UR6, c[0x0][0x288] ;  /* 0x0000a20000067ab9 */ /* 0x000fe20000000a00 */
[----:B-----5:R-:W-:-:S03]  /*afa0*/  SHF.R.S32.HI R29, RZ, 0x1f, R2 ;  /* 0x0000001fff1d7819 */ /* 0x020fc60000011402 */
[----:B------:R-:W-:Y:S01]  /*afb0*/  FFMA.FTZ R28, R27, R28, UR14 ;  /* 0x0000000e1b1c7e23 */ /* 0x000fe2000801001c */
[----:B------:R-:W-:-:S03]  /*afc0*/  MOV R27, UR5 ;  /* 0x00000005001b7c02 */ /* 0x000fc60008000f00 */
[----:B------:R-:W-:Y:S02]  /*afd0*/  FFMA.FTZ R28, R63, R22, -R28 ;  /* 0x000000163f1c7223 */ /* 0x000fe4000001081c */
[----:B------:R-:W-:Y:S01]  /*afe0*/  FFMA.FTZ R27, R26, R27, UR14 ;  /* 0x0000000e1a1b7e23 */ /* 0x000fe2000801001b */
[----:B------:R-:W-:Y:S01]  /*aff0*/  MOV R26, R18 ;  /* 0x00000012001a7202 */ /* 0x000fe20000000f00 */
[----:B------:R-:W-:Y:S02]  /*b000*/  FMUL.FTZ R28, R28, UR27 ;  /* 0x0000001b1c1c7c20 */ /* 0x000fe40008410000 */
[----:B------:R-:W-:-:S04]  /*b010*/  FFMA.FTZ R27, R34, R23, -R27 ;  /* 0x00000017221b7223 */ /* 0x000fc8000001081b */
[----:B------:R-:W-:-:S05]  /*b020*/  FMUL.FTZ R27, R27, UR27 ;  /* 0x0000001b1b1b7c20 */ /* 0x000fca0008410000 */
[----:B------:R-:W-:Y:S01]  /*b030*/  F2FP.BF16.F32.PACK_AB R30, R27, R28 ;  /* 0x0000001c1b1e723e */ /* 0x000fe200000010ff */
[----:B------:R-:W-:Y:S01]  /*b040*/  IMAD R28, R29, UR6, RZ ;  /* 0x000000061d1c7c24 */ /* 0x000fe2000f8e02ff */
[----:B------:R-:W-:-:S03]  /*b050*/  MOV R27, R21 ;  /* 0x00000015001b7202 */ /* 0x000fc60000000f00 */
[C---:B------:R-:W-:Y:S02]  /*b060*/  IMAD R28, R2.reuse, UR7, R28 ;  /* 0x00000007021c7c24 */ /* 0x040fe4000f8e021c */
[----:B------:R-:W-:Y:S01]  /*b070*/  IMAD.WIDE.U32 R26, R2, UR6, R26 ;  /* 0x00000006021a7c25 */ /* 0x000fe2000f8e001a */
[----:B------:R-:W-:-:S04]  /*b080*/  ULDC.64 UR6, c[0x0][0x210] ;  /* 0x0000840000067ab9 */ /* 0x000fc80000000a00 */
[----:B------:R-:W-:Y:S02]  /*b090*/  IADD3 R27, R27, R28, RZ ;  /* 0x0000001c1b1b7210 */ /* 0x000fe40007ffe0ff */
[----:B------:R-:W-:-:S04]  /*b0a0*/  LEA R28, P0, R26, UR6, 0x1 ;  /* 0x000000061a1c7c11 */ /* 0x000fc8000f8008ff */
[----:B------:R-:W-:-:S05]  /*b0b0*/  LEA.HI.X R29, R26, UR7, R27, 0x1, P0 ;  /* 0x000000071a1d7c11 */ /* 0x000fca00080f0c1b */
[----:B------:R0:W-:Y:S04]  /*b0c0*/  STG.E desc[UR22][R28.64], R30 ;  /* 0x0000001e1c007986 */ /* 0x0001e8000c101916 */
.L_x_202:
[----:B------:R-:W-:Y:S05]  /*b0d0*/  BSYNC B0 ;  /* 0x0000000000007941 */ /* 0x000fea0003800000 */
.L_x_201:
[C---:B-----5:R-:W-:Y:S01]  /*b0e0*/  IADD3 R32, R2.reuse, 0x8, RZ ;  /* 0x0000000802207810 */ /* 0x060fe20007ffe0ff */
[----:B------:R-:W-:Y:S01]  /*b0f0*/  ULDC.64 UR6, c[0x0][0x290] ;  /* 0x0000a40000067ab9 */ /* 0x000fe20000000a00 */
[----:B------:R-:W-:Y:S02]  /*b100*/  IADD3 R31, R2, 0x8, RZ ;  /* 0x00000008021f7810 */ /* 0x000fe40007ffe0ff */
[----:B------:R-:W-:Y:S02]  /*b110*/  SHF.L.U32 R27, R52, 0x10, RZ ;  /* 0x00000010341b7819 */ /* 0x000fe400000006ff */
[----:B------:R-:W-:Y:S02]  /*b120*/  SHF.L.U32 R26, R37, 0x10, RZ ;  /* 0x00000010251a7819 */ /* 0x000fe400000006ff */
[----:B------:R-:W-:Y:S01]  /*b130*/  SHF.R.S32.HI R32, RZ, 0x1f, R32 ;  /* 0x0000001fff207819 */ /* 0x000fe20000011420 */
[----:B------:R-:W-:Y:S01]  /*b140*/  FADD.FTZ R27, R27, -UR26 ;  /* 0x8000001a1b1b7e21 */ /* 0x000fe20008010000 */
[----:B------:R-:W-:Y:S01]  /*b150*/  ISETP.GE.U32.AND P0, PT, R31, UR6, PT ;  /* 0x000000061f007c0c */ /* 0x000fe2000bf06070 */
[----:B------:R-:W-:Y:S01]  /*b160*/  FADD.FTZ R26, R26, -UR26 ;  /* 0x8000001a1a1a7e21 */ /* 0x000fe20008010000 */
[----:B------:R-:W-:Y:S01]  /*b170*/  SHF.L.U32 R65, R65, 0x10, RZ ;  /* 0x0000001041417819 */ /* 0x000fe200000006ff */
[----:B------:R-:W-:Y:S01]  /*b180*/  FMUL.FTZ R27, R27, UR27 ;  /* 0x0000001b1b1b7c20 */ /* 0x000fe20008410000 */
[----:B------:R-:W-:Y:S01]  /*b190*/  ISETP.GE.AND.EX P0, PT, R32, UR7, PT, P0 ;  /* 0x0000000720007c0c */ /* 0x000fe2000bf06300 */
[----:B------:R-:W-:Y:S01]  /*b1a0*/  FMUL.FTZ R26, R26, UR27 ;  /* 0x0000001b1a1a7c20 */ /* 0x000fe20008410000 */
[----:B------:R-:W-:-:S02]  /*b1b0*/  SHF.L.U32 R35, R35, 0x10, RZ ;  /* 0x0000001023237819 */ /* 0x000fc400000006ff */
[----:B------:R-:W-:Y:S01]  /*b1c0*/  ISETP.GT.U32.OR P0, PT, R0, 0x27f, P0 ;  /* 0x0000027f0000780c */ /* 0x000fe20000704470 */
[----:B------:R-:W-:-:S12]  /*b1d0*/  @!P5 BRA `(.L_x_203) ;  /* 0x000000000048d947 */ /* 0x000fd80003800000 */
[----:B0-----:R-:W-:-:S04]  /*b1e0*/  FFMA.FTZ R28, R27, R22, R24 ;  /* 0x000000161b1c7223 */ /* 0x001fc80000010018 */
        /* <DEDUP_REMOVED lines=17> */
.L_x_203:
[----:B------:R-:W-:Y:S04]  /*b300*/  BSSY B0, `(.L_x_204) ;  /* 0x0000016000007945 */ /* 0x000fe80003800000 */
[----:B------:R-:W-:Y:S05]  /*b310*/  @P0 BRA `(.L_x_205) ;  /* 0x0000000000500947 */ /* 0x000fea0003800000 */
[----:B0-----:R-:W-:Y:S01]  /*b320*/  MOV R28, UR5 ;  /* 0x00000005001c7c02 */ /* 0x001fe20008000f00 */
[----:B------:R-:W-:-:S04]  /*b330*/  ULDC.64 UR16, c[0x0][0x288] ;  /* 0x0000a20000107ab9 */ /* 0x000fc80000000a00 */
        /* <DEDUP_REMOVED lines=18> */
.L_x_205:
[----:B------:R-:W-:Y:S05]  /*b460*/  BSYNC B0 ;  /* 0x0000000000007941 */ /* 0x000fea0003800000 */
.L_x_204:
[C---:B------:R-:W-:Y:S02]  /*b470*/  IADD3 R33, R2.reuse, 0x10, RZ ;  /* 0x0000001002217810 */ /* 0x040fe40007ffe0ff */
[----:B------:R-:W-:Y:S02]  /*b480*/  IADD3 R32, R2, 0x10, RZ ;  /* 0x0000001002207810 */ /* 0x000fe40007ffe0ff */
[----:B------:R-:W-:Y:S02]  /*b490*/  SHF.L.U32 R27, R49, 0x10, RZ ;  /* 0x00000010311b7819 */ /* 0x000fe400000006ff */
[----:B------:R-:W-:Y:S02]  /*b4a0*/  SHF.L.U32 R26, R70, 0x10, RZ ;  /* 0x00000010461a7819 */ /* 0x000fe400000006ff */
[----:B------:R-:W-:Y:S01]  /*b4b0*/  SHF.R.S32.HI R33, RZ, 0x1f, R33 ;  /* 0x0000001fff217819 */ /* 0x000fe20000011421 */
[----:B------:R-:W-:Y:S01]  /*b4c0*/  FADD.FTZ R27, R27, -UR26 ;  /* 0x8000001a1b1b7e21 */ /* 0x000fe20008010000 */
[----:B------:R-:W-:Y:S01]  /*b4d0*/  ISETP.GE.U32.AND P0, PT, R32, UR6, PT ;  /* 0x0000000620007c0c */ /* 0x000fe2000bf06070 */
        /* <DEDUP_REMOVED lines=8> */
[----:B------:R-:W-:Y:S01]  /*b560*/  SHF.L.U32 R69, R69, 0x10, RZ ;  /* 0x0000001045457819 */ /* 0x000fe200000006ff */
[----:B------:R-:W-:Y:S08]  /*b570*/  @!P5 BRA `(.L_x_206) ;  /* 0x000000000048d947 */ /* 0x000ff00003800000 */
[----:B01----:R-:W-:-:S04]  /*b580*/  FFMA.FTZ R28, R27, R22, R24 ;  /* 0x000000161b1c7223 */ /* 0x003fc80000010018 */
        /* <DEDUP_REMOVED lines=17> */
.L_x_206:
[----:B------:R-:W-:Y:S04]  /*b6a0*/  BSSY B0, `(.L_x_207) ;  /* 0x0000016000007945 */ /* 0x000fe80003800000 */
[----:B------:R-:W-:Y:S05]  /*b6b0*/  @P0 BRA `(.L_x_208) ;  /* 0x0000000000500947 */ /* 0x000fea0003800000 */
[----:B01----:R-:W-:Y:S01]  /*b6c0*/  MOV R28, UR5 ;  /* 0x00000005001c7c02 */ /* 0x003fe20008000f00 */
        /* <DEDUP_REMOVED lines=19> */
.L_x_208:
[----:B------:R-:W-:Y:S05]  /*b800*/  BSYNC B0 ;  /* 0x0000000000007941 */ /* 0x000fea0003800000 */
.L_x_207:
[----:B------:R-:W3:Y:S01]  /*b810*/  LDL.LU R26, [R1+0x4] ;  /* 0x00000400011a7983 */ /* 0x000ee20000300800 */
[----:B012---:R-:W-:Y:S02]  /*b820*/  IADD3 R29, R2, 0x18, RZ ;  /* 0x00000018021d7810 */ /* 0x007fe40007ffe0ff */
[----:B------:R-:W-:Y:S02]  /*b830*/  SHF.L.U32 R50, R50, 0x10, RZ ;  /* 0x0000001032327819 */ /* 0x000fe400000006ff */
[----:B------:R-:W-:Y:S02]  /*b840*/  SHF.L.U32 R73, R73, 0x10, RZ ;  /* 0x0000001049497819 */ /* 0x000fe400000006ff */
[----:B------:R-:W-:Y:S01]  /*b850*/  SHF.R.S32.HI R29, RZ, 0x1f, R29 ;  /* 0x0000001fff1d7819 */ /* 0x000fe2000001141d */
[----:B------:R-:W-:Y:S01]  /*b860*/  FADD.FTZ R50, R50, -UR26 ;  /* 0x8000001a32327e21 */ /* 0x000fe20008010000 */
[----:B------:R-:W-:Y:S01]  /*b870*/  SHF.L.U32 R72, R72, 0x10, RZ ;  /* 0x0000001048487819 */ /* 0x000fe200000006ff */
[----:B------:R-:W-:Y:S01]  /*b880*/  FADD.FTZ R73, R73, -UR26 ;  /* 0x8000001a49497e21 */ /* 0x000fe20008010000 */
[----:B------:R-:W-:Y:S01]  /*b890*/  ISETP.GE.AND.EX P2, PT, R29, UR7, PT, P2 ;  /* 0x000000071d007c0c */ /* 0x000fe2000bf46320 */
[----:B------:R-:W-:Y:S01]  /*b8a0*/  FMUL.FTZ R50, R50, UR27 ;  /* 0x0000001b32327c20 */ /* 0x000fe20008410000 */
[----:B------:R-:W-:Y:S01]  /*b8b0*/  SHF.L.U32 R47, R47, 0x10, RZ ;  /* 0x000000102f2f7819 */ /* 0x000fe200000006ff */
[----:B------:R-:W-:Y:S01]  /*b8c0*/  FMUL.FTZ R73, R73, UR27 ;  /* 0x0000001b49497c20 */ /* 0x000fe20008410000 */
[----:B------:R-:W-:-:S02]  /*b8d0*/  ISETP.GT.U32.OR P2, PT, R0, 0x27f, P2 ;  /* 0x0000027f0000780c */ /* 0x000fc40001744470 */
[----:B------:R-:W-:Y:S02]  /*b8e0*/  SHF.L.U32 R71, R71, 0x10, RZ ;  /* 0x0000001047477819 */ /* 0x000fe400000006ff */
[----:B---3--:R-:W-:Y:S01]  /*b8f0*/  SHF.L.U32 R26, R26, 0x10, RZ ;  /* 0x000000101a1a7819 */ /* 0x008fe200000006ff */
[----:B------:R-:W-:Y:S08]  /*b900*/  @!P5 BRA `(.L_x_209) ;  /* 0x000000000048d947 */ /* 0x000ff00003800000 */
        /* <DEDUP_REMOVED lines=18> */
.L_x_209:
[----:B------:R-:W-:Y:S04]  /*ba30*/  BSSY B0, `(.L_x_210) ;  /* 0x0000016000007945 */ /* 0x000fe80003800000 */
[----:B------:R-:W-:Y:S05]  /*ba40*/  @P2 BRA `(.L_x_211) ;  /* 0x0000000000502947 */ /* 0x000fea0003800000 */
[----:B------:R-:W-:Y:S01]  /*ba50*/  MOV R27, UR5 ;  /* 0x00000005001b7c02 */ /* 0x000fe20008000f00 */
[----:B------:R-:W-:Y:S02]  /*ba60*/  ULDC.64 UR16, c[0x0][0x288] ;  /* 0x0000a20000107ab9 */ /* 0x000fe40000000a00 */
[----:B------:R-:W-:Y:S02]  /*ba70*/  IMAD R28, R29, UR16, RZ ;  /* 0x000000101d1c7c24 */ /* 0x000fe4000f8e02ff */
[----:B------:R-:W-:Y:S02]  /*ba80*/  FFMA.FTZ R27, R50, R27, UR14 ;  /* 0x0000000e321b7e23 */ /* 0x000fe4000801001b */
[----:B------:R-:W-:Y:S02]  /*ba90*/  IMAD R28, R31, UR17, R28 ;  /* 0x000000111f1c7c24 */ /* 0x000fe4000f8e021c */
[----:B------:R-:W-:Y:S01]  /*baa0*/  FFMA.FTZ R27, R26, R22, -R27 ;  /* 0x000000161a1b7223 */ /* 0x000fe2000001081b */
[----:B------:R-:W-:-:S03]  /*bab0*/  MOV R26, UR5 ;  /* 0x00000005001a7c02 */ /* 0x000fc60008000f00 */
[----:B------:R-:W-:Y:S02]  /*bac0*/  FMUL.FTZ R27, R27, UR27 ;  /* 0x0000001b1b1b7c20 */ /* 0x000fe40008410000 */
[----:B------:R-:W-:-:S04]  /*bad0*/  FFMA.FTZ R26, R73, R26, UR14 ;  /* 0x0000000e491a7e23 */ /* 0x000fc8000801001a */
[----:B------:R-:W-:-:S04]  /*bae0*/  FFMA.FTZ R26, R72, R23, -R26 ;  /* 0x00000017481a7223 */ /* 0x000fc8000001081a */
[----:B------:R-:W-:-:S05]  /*baf0*/  FMUL.FTZ R26, R26, UR27 ;  /* 0x0000001b1a1a7c20 */ /* 0x000fca0008410000 */
[----:B------:R-:W-:Y:S02]  /*bb00*/  F2FP.BF16.F32.PACK_AB R30, R26, R27 ;  /* 0x0000001b1a1e723e */ /* 0x000fe400000010ff */
[----:B------:R-:W-:Y:S02]  /*bb10*/  MOV R26, R18 ;  /* 0x00000012001a7202 */ /* 0x000fe40000000f00 */
[----:B------:R-:W-:-:S03]  /*bb20*/  MOV R27, R21 ;  /* 0x00000015001b7202 */ /* 0x000fc60000000f00 */
[----:B------:R-:W-:Y:S01]  /*bb30*/  IMAD.WIDE.U32 R26, R31, UR16, R26 ;  /* 0x000000101f1a7c25 */ /* 0x000fe2000f8e001a */
[----:B------:R-:W-:-:S04]  /*bb40*/  ULDC.64 UR16, c[0x0][0x210] ;  /* 0x0000840000107ab9 */ /* 0x000fc80000000a00 */
[----:B------:R-:W-:Y:S02]  /*bb50*/  IADD3 R27, R27, R28, RZ ;  /* 0x0000001c1b1b7210 */ /* 0x000fe40007ffe0ff */
[----:B------:R-:W-:-:S04]  /*bb60*/  LEA R28, P0, R26, UR16, 0x1 ;  /* 0x000000101a1c7c11 */ /* 0x000fc8000f8008ff */
[----:B------:R-:W-:-:S05]  /*bb70*/  LEA.HI.X R29, R26, UR17, R27, 0x1, P0 ;  /* 0x000000111a1d7c11 */ /* 0x000fca00080f0c1b */
[----:B------:R0:W-:Y:S04]  /*bb80*/  STG.E desc[UR22][R28.64], R30 ;  /* 0x0000001e1c007986 */ /* 0x0001e8000c101916 */
.L_x_211:
[----:B------:R-:W-:Y:S05]  /*bb90*/  BSYNC B0 ;  /* 0x0000000000007941 */ /* 0x000fea0003800000 */
.L_x_210:
[----:B------:R-:W2:Y:S01]  /*bba0*/  LDL.LU R26, [R1+0xc] ;  /* 0x00000c00011a7983 */ /* 0x000ea20000300800 */
[C---:B0-----:R-:W-:Y:S01]  /*bbb0*/  IADD3 R29, R2.reuse, 0x20, RZ ;  /* 0x00000020021d7810 */ /* 0x041fe20007ffe0ff */
[----:B------:R-:W-:Y:S01]  /*bbc0*/  FADD.FTZ R47, R47, -UR26 ;  /* 0x8000001a2f2f7e21 */ /* 0x000fe20008010000 */
[C---:B------:R-:W-:Y:S01]  /*bbd0*/  IADD3 R32, R2.reuse, 0x28, RZ ;  /* 0x0000002802207810 */ /* 0x040fe20007ffe0ff */
[----:B------:R-:W-:Y:S01]  /*bbe0*/  FADD.FTZ R71, R71, -UR26 ;  /* 0x8000001a47477e21 */ /* 0x000fe20008010000 */
[C---:B------:R-:W-:Y:S01]  /*bbf0*/  IADD3 R35, R2.reuse, 0x28, RZ ;  /* 0x0000002802237810 */ /* 0x040fe20007ffe0ff */
[----:B------:R-:W-:Y:S01]  /*bc00*/  FMUL.FTZ R47, R47, UR27 ;  /* 0x0000001b2f2f7c20 */ /* 0x000fe20008410000 */
[C---:B------:R-:W-:Y:S01]  /*bc10*/  IADD3 R37, R2.reuse, 0x20, RZ ;  /* 0x0000002002257810 */ /* 0x040fe20007ffe0ff */
[----:B------:R-:W-:Y:S01]  /*bc20*/  FMUL.FTZ R71, R71, UR27 ;  /* 0x0000001b47477c20 */ /* 0x000fe20008410000 */
[----:B------:R-:W-:Y:S02]  /*bc30*/  ISETP.GE.U32.AND P4, PT, R29, UR6, PT ;  /* 0x000000061d007c0c */ /* 0x000fe4000bf86070 */
[----:B------:R-:W-:-:S02]  /*bc40*/  IADD3 R33, R2, 0x30, RZ ;  /* 0x0000003002217810 */ /* 0x000fc40007ffe0ff */
[----:B------:R-:W-:Y:S02]  /*bc50*/  ISETP.GE.U32.AND P2, PT, R32, UR6, PT ;  /* 0x0000000620007c0c */ /* 0x000fe4000bf46070 */
[----:B------:R-:W-:Y:S02]  /*bc60*/  SHF.R.S32.HI R37, RZ, 0x1f, R37 ;  /* 0x0000001fff257819 */ /* 0x000fe40000011425 */
[----:B------:R-:W-:Y:S02]  /*bc70*/  SHF.R.S32.HI R35, RZ, 0x1f, R35 ;  /* 0x0000001fff237819 */ /* 0x000fe40000011423 */
[C---:B------:R-:W-:Y:S02]  /*bc80*/  IADD3 R34, R2.reuse, 0x30, RZ ;  /* 0x0000003002227810 */ /* 0x040fe40007ffe0ff */
[----:B------:R-:W-:Y:S02]  /*bc90*/  IADD3 R31, R2, 0x38, RZ ;  /* 0x00000038021f7810 */ /* 0x000fe40007ffe0ff */
[----:B------:R-:W-:-:S02]  /*bca0*/  ISETP.GE.U32.AND P3, PT, R33, UR6, PT ;  /* 0x0000000621007c0c */ /* 0x000fc4000bf66070 */
[----:B------:R-:W-:Y:S02]  /*bcb0*/  SHF.R.S32.HI R34, RZ, 0x1f, R34 ;  /* 0x0000001fff227819 */ /* 0x000fe40000011422 */
[----:B------:R-:W-:Y:S02]  /*bcc0*/  ISETP.GE.AND.EX P4, PT, R37, UR7, PT, P4 ;  /* 0x0000000725007c0c */ /* 0x000fe4000bf86340 */
[----:B------:R-:W-:Y:S02]  /*bcd0*/  ISETP.GE.AND.EX P2, PT, R35, UR7, PT, P2 ;  /* 0x0000000723007c0c */ /* 0x000fe4000bf46320 */
[----:B------:R-:W-:Y:S02]  /*bce0*/  ISETP.GE.U32.AND P0, PT, R31, UR6, PT ;  /* 0x000000061f007c0c */ /* 0x000fe4000bf06070 */
[----:B------:R-:W-:Y:S02]  /*bcf0*/  ISETP.GE.AND.EX P3, PT, R34, UR7, PT, P3 ;  /* 0x0000000722007c0c */ /* 0x000fe4000bf66330 */
[----:B------:R-:W-:-:S02]  /*bd00*/  ISETP.GT.U32.OR P4, PT, R0, 0x27f, P4 ;  /* 0x0000027f0000780c */ /* 0x000fc40002784470 */
[----:B------:R-:W-:Y:S02]  /*bd10*/  ISETP.GT.U32.OR P2, PT, R0, 0x27f, P2 ;  /* 0x0000027f0000780c */ /* 0x000fe40001744470 */
[----:B------:R-:W-:Y:S02]  /*bd20*/  SHF.L.U32 R75, R75, 0x10, RZ ;  /* 0x000000104b4b7819 */ /* 0x000fe400000006ff */
[----:B------:R-:W-:Y:S02]  /*bd30*/  SHF.L.U32 R48, R48, 0x10, RZ ;  /* 0x0000001030307819 */ /* 0x000fe400000006ff */
[----:B------:R-:W-:Y:S02]  /*bd40*/  SHF.L.U32 R74, R74, 0x10, RZ ;  /* 0x000000104a4a7819 */ /* 0x000fe400000006ff */
[----:B--2---:R-:W-:Y:S01]  /*bd50*/  SHF.L.U32 R26, R26, 0x10, RZ ;  /* 0x000000101a1a7819 */ /* 0x004fe200000006ff */
        /* <DEDUP_REMOVED lines=19> */
.L_x_212:
        /* <DEDUP_REMOVED lines=22> */
.L_x_214:
[----:B------:R-:W-:Y:S05]  /*bff0*/  BSYNC B0 ;  /* 0x0000000000007941 */ /* 0x000fea0003800000 */
.L_x_213:
[----:B------:R-:W2:Y:S01]  /*c000*/  LDL.LU R26, [R1+0x10] ;  /* 0x00001000011a7983 */ /* 0x000ea20000300800 */
[----:B------:R-:W-:Y:S01]  /*c010*/  FADD.FTZ R48, R48, -UR26 ;  /* 0x8000001a30307e21 */ /* 0x000fe20008010000 */
[----:B------:R-:W-:Y:S01]  /*c020*/  FADD.FTZ R74, R74, -UR26 ;  /* 0x8000001a4a4a7e21 */ /* 0x000fe20008010000 */
[----:B------:R-:W-:Y:S02]  /*c030*/  SHF.L.U32 R76, R76, 0x10, RZ ;  /* 0x000000104c4c7819 */ /* 0x000fe400000006ff */
[----:B------:R-:W-:Y:S01]  /*c040*/  FMUL.FTZ R48, R48, UR27 ;  /* 0x0000001b30307c20 */ /* 0x000fe20008410000 */
[----:B------:R-:W-:Y:S01]  /*c050*/  FMUL.FTZ R74, R74, UR27 ;  /* 0x0000001b4a4a7c20 */ /* 0x000fe20008410000 */
[----:B--2---:R-:W-:Y:S01]  /*c060*/  SHF.L.U32 R26, R26, 0x10, RZ ;  /* 0x000000101a1a7819 */ /* 0x004fe200000006ff */
        /* <DEDUP_REMOVED lines=19> */
.L_x_215:
[----:B------:R-:W-:Y:S04]  /*c1a0*/  BSSY B0, `(.L_x_216) ;  /* 0x0000016000007945 */ /* 0x000fe80003800000 */
[----:B------:R-:W-:Y:S05]  /*c1b0*/  @P2 BRA `(.L_x_217) ;  /* 0x0000000000502947 */ /* 0x000fea0003800000 */
[----:B------:R-:W-:Y:S01]  /*c1c0*/  MOV R27, UR5 ;  /* 0x00000005001b7c02 */ /* 0x000fe20008000f00 */
[----:B------:R-:W-:Y:S02]  /*c1d0*/  ULDC.64 UR16, c[0x0][0x288] ;  /* 0x0000a20000107ab9 */ /* 0x000fe40000000a00 */
[----:B0-----:R-:W-:Y:S02]  /*c1e0*/  IMAD R28, R35, UR16, RZ ;  /* 0x00000010231c7c24 */ /* 0x001fe4000f8e02ff */
        /* <DEDUP_REMOVED lines=17> */
.L_x_217:
[----:B------:R-:W-:Y:S05]  /*c300*/  BSYNC B0 ;  /* 0x0000000000007941 */ /* 0x000fea0003800000 */
.L_x_216:
[----:B------:R-:W2:Y:S01]  /*c310*/  LDL.LU R26, [R1+0x8] ;  /* 0x00000800011a7983 */ /* 0x000ea20000300800 */
[----:B01----:R-:W-:Y:S02]  /*c320*/  SHF.L.U32 R28, R45, 0x10, RZ ;  /* 0x000000102d1c7819 */ /* 0x003fe400000006ff */
[----:B------:R-:W-:Y:S02]  /*c330*/  SHF.L.U32 R27, R78, 0x10, RZ ;  /* 0x000000104e1b7819 */ /* 0x000fe400000006ff */
[----:B------:R-:W-:Y:S01]  /*c340*/  IADD3 R32, R2, 0x38, RZ ;  /* 0x0000003802207810 */ /* 0x000fe20007ffe0ff */
[----:B------:R-:W-:Y:S01]  /*c350*/  FADD.FTZ R28, R28, -UR26 ;  /* 0x8000001a1c1c7e21 */ /* 0x000fe20008010000 */
[----:B------:R-:W-:Y:S01]  /*c360*/  ISETP.GT.U32.OR P3, PT, R0, 0x27f, P3 ;  /* 0x0000027f0000780c */ /* 0x000fe20001f64470 */
[----:B------:R-:W-:Y:S01]  /*c370*/  FADD.FTZ R27, R27, -UR26 ;  /* 0x8000001a1b1b7e21 */ /* 0x000fe20008010000 */
[----:B------:R-:W-:Y:S01]  /*c380*/  SHF.R.S32.HI R32, RZ, 0x1f, R32 ;  /* 0x0000001fff207819 */ /* 0x000fe20000011420 */
[----:B------:R-:W-:Y:S01]  /*c390*/  FMUL.FTZ R28, R28, UR27 ;  /* 0x0000001b1c1c7c20 */ /* 0x000fe20008410000 */
[----:B------:R-:W-:Y:S01]  /*c3a0*/  SHF.L.U32 R77, R77, 0x10, RZ ;  /* 0x000000104d4d7819 */ /* 0x000fe200000006ff */
[----:B------:R-:W-:Y:S01]  /*c3b0*/  FMUL.FTZ R27, R27, UR27 ;  /* 0x0000001b1b1b7c20 */ /* 0x000fe20008410000 */
[----:B------:R-:W-:-:S02]  /*c3c0*/  ISETP.GE.AND.EX P0, PT, R32, UR7, PT, P0 ;  /* 0x0000000720007c0c */ /* 0x000fc4000bf06300 */
[----:B------:R-:W-:Y:S02]  /*c3d0*/  SHF.L.U32 R46, R46, 0x10, RZ ;  /* 0x000000102e2e7819 */ /* 0x000fe400000006ff */
[----:B--2---:R-:W-:Y:S01]  /*c3e0*/  SHF.L.U32 R26, R26, 0x10, RZ ;  /* 0x000000101a1a7819 */ /* 0x004fe200000006ff */
        /* <DEDUP_REMOVED lines=19> */
.L_x_218:
[----:B------:R-:W-:Y:S04]  /*c520*/  BSSY B0, `(.L_x_219) ;  /* 0x0000016000007945 */ /* 0x000fe80003800000 */
[----:B------:R-:W-:Y:S05]  /*c530*/  @P3 BRA `(.L_x_220) ;  /* 0x0000000000503947 */ /* 0x000fea0003800000 */
[----:B------:R-:W-:Y:S01]  /*c540*/  MOV R29, UR5 ;  /* 0x00000005001d7c02 */ /* 0x000fe20008000f00 */
[----:B------:R-:W-:-:S04]  /*c550*/  ULDC.64 UR16, c[0x0][0x288] ;  /* 0x0000a20000107ab9 */ /* 0x000fc80000000a00 */
[----:B------:R-:W-:Y:S01]  /*c560*/  FFMA.FTZ R29, R28, R29, UR14 ;  /* 0x0000000e1c1d7e23 */ /* 0x000fe2000801001d */
[----:B------:R-:W-:-:S03]  /*c570*/  IMAD R28, R34, UR16, RZ ;  /* 0x00000010221c7c24 */ /* 0x000fc6000f8e02ff */
[----:B------:R-:W-:Y:S01]  /*c580*/  FFMA.FTZ R29, R26, R22, -R29 ;  /* 0x000000161a1d7223 */ /* 0x000fe2000001081d */
[----:B------:R-:W-:Y:S01]  /*c590*/  MOV R26, UR5 ;  /* 0x00000005001a7c02 */ /* 0x000fe20008000f00 */
[----:B------:R-:W-:Y:S02]  /*c5a0*/  IMAD R28, R33, UR17, R28 ;  /* 0x00000011211c7c24 */ /* 0x000fe4000f8e021c */
[----:B------:R-:W-:Y:S02]  /*c5b0*/  FMUL.FTZ R29, R29, UR27 ;  /* 0x0000001b1d1d7c20 */ /* 0x000fe40008410000 */
[----:B------:R-:W-:Y:S01]  /*c5c0*/  FFMA.FTZ R26, R27, R26, UR14 ;  /* 0x0000000e1b1a7e23 */ /* 0x000fe2000801001a */
[----:B------:R-:W-:-:S03]  /*c5d0*/  MOV R27, R21 ;  /* 0x00000015001b7202 */ /* 0x000fc60000000f00 */
[----:B------:R-:W-:-:S04]  /*c5e0*/  FFMA.FTZ R26, R77, R23, -R26 ;  /* 0x000000174d1a7223 */ /* 0x000fc8000001081a */
[----:B------:R-:W-:-:S05]  /*c5f0*/  FMUL.FTZ R26, R26, UR27 ;  /* 0x0000001b1a1a7c20 */ /* 0x000fca0008410000 */
[----:B------:R-:W-:Y:S02]  /*c600*/  F2FP.BF16.F32.PACK_AB R30, R26, R29 ;  /* 0x0000001d1a1e723e */ /* 0x000fe400000010ff */
[----:B------:R-:W-:-:S05]  /*c610*/  MOV R26, R18 ;  /* 0x00000012001a7202 */ /* 0x000fca0000000f00 */
[----:B------:R-:W-:Y:S01]  /*c620*/  IMAD.WIDE.U32 R26, R33, UR16, R26 ;  /* 0x00000010211a7c25 */ /* 0x000fe2000f8e001a */
[----:B------:R-:W-:-:S04]  /*c630*/  ULDC.64 UR16, c[0x0][0x210] ;  /* 0x0000840000107ab9 */ /* 0x000fc80000000a00 */
[----:B------:R-:W-:Y:S02]  /*c640*/  IADD3 R27, R27, R28, RZ ;  /* 0x0000001c1b1b7210 */ /* 0x000fe40007ffe0ff */
[----:B------:R-:W-:-:S04]  /*c650*/  LEA R28, P2, R26, UR16, 0x1 ;  /* 0x000000101a1c7c11 */ /* 0x000fc8000f8408ff */
[----:B------:R-:W-:-:S05]  /*c660*/  LEA.HI.X R29, R26, UR17, R27, 0x1, P2 ;  /* 0x000000111a1d7c11 */ /* 0x000fca00090f0c1b */
[----:B------:R0:W-:Y:S04]  /*c670*/  STG.E desc[UR22][R28.64], R30 ;  /* 0x0000001e1c007986 */ /* 0x0001e8000c101916 */
.L_x_220:
[----:B------:R-:W-:Y:S05]  /*c680*/  BSYNC B0 ;  /* 0x0000000000007941 */ /* 0x000fea0003800000 */
.L_x_219:
        /* <DEDUP_REMOVED lines=11> */
[----:B------:R-:W-:-:S04]  /*c740*/  FFMA.FTZ R26, R46, R22, R24 ;  /* 0x000000162e1a7223 */ /* 0x000fc80000010018 */
[----:B------:R-:W-:-:S06]  /*c750*/  FMUL.FTZ R27, R26, -1.4426950216293334961 ;  /* 0xbfb8aa3b1a1b7820 */ /* 0x000fcc0000410000 */
[----:B------:R-:W1:Y:S02]  /*c760*/  MUFU.EX2 R27, R27 ;  /* 0x0000001b001b7308 */ /* 0x000e640000000800 */
[----:B-1----:R-:W-:-:S06]  /*c770*/  FADD.FTZ R27, R27, 1 ;  /* 0x3f8000001b1b7421 */ /* 0x002fcc0000010000 */
[----:B------:R-:W1:Y:S02]  /*c780*/  MUFU.RCP R27, R27 ;  /* 0x0000001b001b7308 */ /* 0x000e640000001000 */
[----:B-1----:R-:W-:Y:S01]  /*c790*/  FMUL.FTZ R68, R68, R27 ;  /* 0x0000001b44447220 */ /* 0x002fe20000410000 */
[----:B------:R-:W-:-:S04]  /*c7a0*/  FADD.FTZ R27, -R27, 1 ;  /* 0x3f8000001b1b7421 */ /* 0x000fc80000010100 */
[----:B------:R-:W-:Y:S01]  /*c7b0*/  FFMA.FTZ R27, R26, R27, 1 ;  /* 0x3f8000001a1b7423 */ /* 0x000fe2000001001b */
[----:B------:R-:W-:-:S03]  /*c7c0*/  FFMA.FTZ R26, R81, R23, R25 ;  /* 0x00000017511a7223 */ /* 0x000fc60000010019 */
[----:B------:R-:W-:Y:S01]  /*c7d0*/  FMUL.FTZ R68, R68, R27 ;  /* 0x0000001b44447220 */ /* 0x000fe20000410000 */
[----:B------:R-:W-:-:S06]  /*c7e0*/  FMUL.FTZ R27, R26, -1.4426950216293334961 ;  /* 0xbfb8aa3b1a1b7820 */ /* 0x000fcc0000410000 */
[----:B------:R-:W1:Y:S02]  /*c7f0*/  MUFU.EX2 R27, R27 ;  /* 0x0000001b001b7308 */ /* 0x000e640000000800 */
[----:B-1----:R-:W-:-:S06]  /*c800*/  FADD.FTZ R27, R27, 1 ;  /* 0x3f8000001b1b7421 */ /* 0x002fcc0000010000 */
[----:B------:R-:W1:Y:S02]  /*c810*/  MUFU.RCP R27, R27 ;  /* 0x0000001b001b7308 */ /* 0x000e640000001000 */
[----:B-1----:R-:W-:Y:S01]  /*c820*/  FMUL.FTZ R80, R80, R27 ;  /* 0x0000001b50507220 */ /* 0x002fe20000410000 */
[----:B------:R-:W-:-:S04]  /*c830*/  FADD.FTZ R27, -R27, 1 ;  /* 0x3f8000001b1b7421 */ /* 0x000fc80000010100 */
[----:B------:R-:W-:-:S04]  /*c840*/  FFMA.FTZ R27, R26, R27, 1 ;  /* 0x3f8000001a1b7423 */ /* 0x000fc8000001001b */
[----:B------:R-:W-:-:S07]  /*c850*/  FMUL.FTZ R80, R80, R27 ;  /* 0x0000001b50507220 */ /* 0x000fce0000410000 */
.L_x_221:
[----:B------:R-:W-:Y:S04]  /*c860*/  BSSY B0, `(.L_x_222) ;  /* 0x0000016000007945 */ /* 0x000fe80003800000 */
[----:B------:R-:W-:Y:S05]  /*c870*/  @P0 BRA `(.L_x_223) ;  /* 0x0000000000500947 */ /* 0x000fea0003800000 */
[----:B------:R-:W-:Y:S01]  /*c880*/  MOV R26, UR5 ;  /* 0x00000005001a7c02 */ /* 0x000fe20008000f00 */
[----:B------:R-:W-:Y:S01]  /*c890*/  ULDC.64 UR16, c[0x0][0x288] ;  /* 0x0000a20000107ab9 */ /* 0x000fe20000000a00 */
[----:B------:R-:W-:Y:S01]  /*c8a0*/  MOV R27, UR5 ;  /* 0x00000005001b7c02 */ /* 0x000fe20008000f00 */
[----:B0-----:R-:W-:Y:S02]  /*c8b0*/  IMAD R28, R32, UR16, RZ ;  /* 0x00000010201c7c24 */ /* 0x001fe4000f8e02ff */
[----:B------:R-:W-:Y:S02]  /*c8c0*/  FFMA.FTZ R26, R46, R26, UR14 ;  /* 0x0000000e2e1a7e23 */ /* 0x000fe4000801001a */
[----:B------:R-:W-:Y:S01]  /*c8d0*/  FFMA.FTZ R27, R81, R27, UR14 ;  /* 0x0000000e511b7e23 */ /* 0x000fe2000801001b */
[----:B------:R-:W-:Y:S02]  /*c8e0*/  IMAD R28, R31, UR17, R28 ;  /* 0x000000111f1c7c24 */ /* 0x000fe4000f8e021c */
[----:B------:R-:W-:Y:S01]  /*c8f0*/  FFMA.FTZ R26, R68, R22, -R26 ;  /* 0x00000016441a7223 */ /* 0x000fe2000001081a */
[----:B------:R-:W-:-:S03]  /*c900*/  FFMA.FTZ R27, R80, R23, -R27 ;  /* 0x00000017501b7223 */ /* 0x000fc6000001081b */
[----:B------:R-:W-:Y:S01]  /*c910*/  FMUL.FTZ R26, R26, UR27 ;  /* 0x0000001b1a1a7c20 */ /* 0x000fe20008410000 */
        /* <DEDUP_REMOVED lines=10> */
.L_x_223:
[----:B------:R-:W-:Y:S05]  /*c9c0*/  BSYNC B0 ;  /* 0x0000000000007941 */ /* 0x000fea0003800000 */
.L_x_222:
[C---:B01----:R-:W-:Y:S01]  /*c9d0*/  IADD3 R29, R2.reuse, 0x40, RZ ;  /* 0x00000040021d7810 */ /* 0x043fe20007ffe0ff */
        /* <DEDUP_REMOVED lines=18> */
[----:B------:R-:W-:Y:S02]  /*cb00*/  SHF.L.U32 R66, R66, 0x10, RZ ;  /* 0x0000001042427819 */ /* 0x000fe400000006ff */
[----:B------:R-:W-:Y:S02]  /*cb10*/  ISETP.GE.U32.AND P0, PT, R43, UR6, PT ;  /* 0x000000062b007c0c */ /* 0x000fe4000bf06070 */
[----:B------:R-:W-:-:S02]  /*cb20*/  ISETP.GE.AND.EX P3, PT, R37, UR7, PT, P3 ;  /* 0x0000000725007c0c */ /* 0x000fc4000bf66330 */
[C---:B------:R-:W-:Y:S02]  /*cb30*/  ISETP.GT.U32.OR P4, PT, R0.reuse, 0x27f, P4 ;  /* 0x0000027f0000780c */ /* 0x040fe40002784470 */
[----:B------:R-:W-:Y:S02]  /*cb40*/  ISETP.GT.U32.OR P2, PT, R0, 0x27f, P2 ;  /* 0x0000027f0000780c */ /* 0x000fe40001744470 */
[----:B------:R-:W-:Y:S02]  /*cb50*/  SHF.L.U32 R83, R83, 0x10, RZ ;  /* 0x0000001053537819 */ /* 0x000fe400000006ff */
        /* <DEDUP_REMOVED lines=21> */
.L_x_224:
[----:B------:R-:W-:Y:S04]  /*ccb0*/  BSSY B0, `(.L_x_225) ;  /* 0x0000016000007945 */ /* 0x000fe80003800000 */
[----:B------:R-:W-:Y:S05]  /*ccc0*/  @P4 BRA `(.L_x_226) ;  /* 0x0000000000504947 */ /* 0x000fea0003800000 */
[----:B------:R-:W-:Y:S01]  /*ccd0*/  MOV R26, UR5 ;  /* 0x00000005001a7c02 */ /* 0x000fe20008000f00 */
[----:B------:R-:W-:Y:S01]  /*cce0*/  ULDC.64 UR16, c[0x0][0x288] ;  /* 0x0000a20000107ab9 */ /* 0x000fe20000000a00 */
[----:B------:R-:W-:Y:S01]  /*ccf0*/  MOV R27, UR5 ;  /* 0x00000005001b7c02 */ /* 0x000fe20008000f00 */
[----:B------:R-:W-:Y:S02]  /*cd00*/  IMAD R28, R28, UR16, RZ ;  /* 0x000000101c1c7c24 */ /* 0x000fe4000f8e02ff */
        /* <DEDUP_REMOVED lines=16> */
.L_x_226:
[----:B------:R-:W-:Y:S05]  /*ce10*/  BSYNC B0 ;  /* 0x0000000000007941 */ /* 0x000fea0003800000 */
.L_x_225:
[----:B------:R-:W-:Y:S01]  /*ce20*/  FADD.FTZ R44, R44, -UR26 ;  /* 0x8000001a2c2c7e21 */ /* 0x000fe20008010000 */
[----:B------:R-:W-:Y:S01]  /*ce30*/  FADD.FTZ R82, R82, -UR26 ;  /* 0x8000001a52527e21 */ /* 0x000fe20008010000 */
[----:B------:R-:W-:Y:S02]  /*ce40*/  SHF.L.U32 R62, R62, 0x10, RZ ;  /* 0x000000103e3e7819 */ /* 0x000fe400000006ff */
[----:B------:R-:W-:Y:S01]  /*ce50*/  SHF.L.U32 R85, R85, 0x10, RZ ;  /* 0x0000001055557819 */ /* 0x000fe200000006ff */
[----:B------:R-:W-:Y:S01]  /*ce60*/  FMUL.FTZ R44, R44, UR27 ;  /* 0x0000001b2c2c7c20 */ /* 0x000fe20008410000 */
[----:B------:R-:W-:Y:S01]  /*ce70*/  FMUL.FTZ R82, R82, UR27 ;  /* 0x0000001b52527c20 */ /* 0x000fe20008410000 */
        /* <DEDUP_REMOVED lines=8> */
[----:B------:R-:W-:-:S04]  /*cf00*/  FFMA.FTZ R27, R27, R26, 1 ;  /* 0x3f8000001b1b7423 */ /* 0x000fc8000001001a */
[----:B------:R-:W-:Y:S01]  /*cf10*/  FMUL.FTZ R62, R62, R27 ;  /* 0x0000001b3e3e7220 */ /* 0x000fe20000410000 */
[----:B------:R-:W-:-:S04]  /*cf20*/  FFMA.FTZ R27, R82, R23, R25 ;  /* 0x00000017521b7223 */ /* 0x000fc80000010019 */
[----:B------:R-:W-:-:S06]  /*cf30*/  FMUL.FTZ R26, R27, -1.4426950216293334961 ;  /* 0xbfb8aa3b1b1a7820 */ /* 0x000fcc0000410000 */
[----:B------:R-:W1:Y:S02]  /*cf40*/  MUFU.EX2 R26, R26 ;  /* 0x0000001a001a7308 */ /* 0x000e640000000800 */
[----:B-1----:R-:W-:-:S06]  /*cf50*/  FADD.FTZ R26, R26, 1 ;  /* 0x3f8000001a1a7421 */ /* 0x002fcc0000010000 */
[----:B------:R-:W1:Y:S02]  /*cf60*/  MUFU.RCP R26, R26 ;  /* 0x0000001a001a7308 */ /* 0x000e640000001000 */
[----:B-1----:R-:W-:Y:S01]  /*cf70*/  FMUL.FTZ R85, R85, R26 ;  /* 0x0000001a55557220 */ /* 0x002fe20000410000 */
[----:B------:R-:W-:-:S04]  /*cf80*/  FADD.FTZ R26, -R26, 1 ;  /* 0x3f8000001a1a7421 */ /* 0x000fc80000010100 */
[----:B0-----:R-:W-:-:S04]  /*cf90*/  FFMA.FTZ R28, R27, R26, 1 ;  /* 0x3f8000001b1c7423 */ /* 0x001fc8000001001a */
[----:B------:R-:W-:-:S07]  /*cfa0*/  FMUL.FTZ R85, R85, R28 ;  /* 0x0000001c55557220 */ /* 0x000fce0000410000 */
.L_x_227:
[----:B------:R-:W-:Y:S04]  /*cfb0*/  BSSY B0, `(.L_x_228) ;  /* 0x0000016000007945 */ /* 0x000fe80003800000 */
[----:B------:R-:W-:Y:S05]  /*cfc0*/  @P2 BRA `(.L_x_229) ;  /* 0x0000000000502947 */ /* 0x000fea0003800000 */
[----:B------:R-:W-:Y:S01]  /*cfd0*/  MOV R27, UR5 ;  /* 0x00000005001b7c02 */ /* 0x000fe20008000f00 */
[----:B------:R-:W-:Y:S01]  /*cfe0*/  ULDC.64 UR16, c[0x0][0x288] ;  /* 0x0000a20000107ab9 */ /* 0x000fe20000000a00 */
[----:B------:R-:W-:Y:S01]  /*cff0*/  MOV R26, R18 ;  /* 0x00000012001a7202 */ /* 0x000fe20000000f00 */
[----:B0-----:R-:W-:Y:S02]  /*d000*/  IMAD R28, R32, UR16, RZ ;  /* 0x00000010201c7c24 */ /* 0x001fe4000f8e02ff */
[----:B------:R-:W-:Y:S02]  /*d010*/  FFMA.FTZ R27, R44, R27, UR14 ;  /* 0x0000000e2c1b7e23 */ /* 0x000fe4000801001b */
[----:B------:R-:W-:Y:S02]  /*d020*/  IMAD R29, R31, UR17, R28 ;  /* 0x000000111f1d7c24 */ /* 0x000fe4000f8e021c */
[----:B------:R-:W-:Y:S01]  /*d030*/  FFMA.FTZ R62, R62, R22, -R27 ;  /* 0x000000163e3e7223 */ /* 0x000fe2000001081b */
[----:B------:R-:W-:-:S05]  /*d040*/  MOV R27, UR5 ;  /* 0x00000005001b7c02 */ /* 0x000fca0008000f00 */
[----:B------:R-:W-:Y:S01]  /*d050*/  FFMA.FTZ R82, R82, R27, UR14 ;  /* 0x0000000e52527e23 */ /* 0x000fe2000801001b */
[----:B------:R-:W-:-:S03]  /*d060*/  FMUL.FTZ R27, R62, UR27 ;  /* 0x0000001b3e1b7c20 */ /* 0x000fc60008410000 */
[----:B------:R-:W-:-:S04]  /*d070*/  FFMA.FTZ R30, R85, R23, -R82 ;  /* 0x00000017551e7223 */ /* 0x000fc80000010852 */
[----:B------:R-:W-:-:S05]  /*d080*/  FMUL.FTZ R30, R30, UR27 ;  /* 0x0000001b1e1e7c20 */ /* 0x000fca0008410000 */
[----:B------:R-:W-:Y:S02]  /*d090*/  F2FP.BF16.F32.PACK_AB R30, R30, R27 ;  /* 0x0000001b1e1e723e */ /* 0x000fe400000010ff */
[----:B------:R-:W-:-:S03]  /*d0a0*/  MOV R27, R21 ;  /* 0x00000015001b7202 */ /* 0x000fc60000000f00 */
[----:B------:R-:W-:Y:S01]  /*d0b0*/  IMAD.WIDE.U32 R26, R31, UR16, R26 ;  /* 0x000000101f1a7c25 */ /* 0x000fe2000f8e001a */
[----:B------:R-:W-:-:S04]  /*d0c0*/  ULDC.64 UR16, c[0x0][0x210] ;  /* 0x0000840000107ab9 */ /* 0x000fc80000000a00 */
[----:B------:R-:W-:Y:S02]  /*d0d0*/  IADD3 R29, R27, R29, RZ ;  /* 0x0000001d1b1d7210 */ /* 0x000fe40007ffe0ff */
[----:B------:R-:W-:-:S04]  /*d0e0*/  LEA R28, P2, R26, UR16, 0x1 ;  /* 0x000000101a1c7c11 */ /* 0x000fc8000f8408ff */
[----:B------:R-:W-:-:S05]  /*d0f0*/  LEA.HI.X R29, R26, UR17, R29, 0x1, P2 ;  /* 0x000000111a1d7c11 */ /* 0x000fca00090f0c1d */
[----:B------:R1:W-:Y:S04]  /*d100*/  STG.E desc[UR22][R28.64], R30 ;  /* 0x0000001e1c007986 */ /* 0x0003e8000c101916 */
.L_x_229:
[----:B------:R-:W-:Y:S05]  /*d110*/  BSYNC B0 ;  /* 0x0000000000007941 */ /* 0x000fea0003800000 */
.L_x_228:
[----:B------:R-:W-:Y:S02]  /*d120*/  SHF.L.U32 R39, R39, 0x10, RZ ;  /* 0x0000001027277819 */ /* 0x000fe400000006ff */
        /* <DEDUP_REMOVED lines=11> */
[----:B------:R-:W-:Y:S01]  /*d1e0*/  SHF.L.U32 R40, R40, 0x10, RZ ;  /* 0x0000001028287819 */ /* 0x000fe200000006ff */
[----:B------:R-:W-:Y:S08]  /*d1f0*/  @!P5 BRA `(.L_x_230) ;  /* 0x000000000048d947 */ /* 0x000ff00003800000 */
[----:B01----:R-:W-:Y:S01]  /*d200*/  FFMA.FTZ R28, R27, R22, R24 ;  /* 0x000000161b1c7223 */ /* 0x003fe20000010018 */
        /* <DEDUP_REMOVED lines=17> */
.L_x_230:
[----:B------:R-:W-:Y:S04]  /*d320*/  BSSY B0, `(.L_x_231) ;  /* 0x0000016000007945 */ /* 0x000fe80003800000 */
[----:B------:R-:W-:Y:S05]  /*d330*/  @P3 BRA `(.L_x_232) ;  /* 0x0000000000503947 */ /* 0x000fea0003800000 */
[----:B01----:R-:W-:Y:S01]  /*d340*/  MOV R28, UR5 ;  /* 0x00000005001c7c02 */ /* 0x003fe20008000f00 */
[----:B------:R-:W-:Y:S01]  /*d350*/  ULDC.64 UR16, c[0x0][0x288] ;  /* 0x0000a20000107ab9 */ /* 0x000fe20000000a00 */
[----:B------:R-:W-:-:S03]  /*d360*/  MOV R29, UR5 ;  /* 0x00000005001d7c02 */ /* 0x000fc60008000f00 */
[----:B------:R-:W-:Y:S01]  /*d370*/  FFMA.FTZ R28, R27, R28, UR14 ;  /* 0x0000000e1b1c7e23 */ /* 0x000fe2000801001c */
[----:B------:R-:W-:Y:S01]  /*d380*/  MOV R27, R21 ;  /* 0x00000015001b7202 */ /* 0x000fe20000000f00 */
[----:B------:R-:W-:Y:S01]  /*d390*/  FFMA.FTZ R29, R26, R29, UR14 ;  /* 0x0000000e1a1d7e23 */ /* 0x000fe2000801001d */
[----:B------:R-:W-:Y:S01]  /*d3a0*/  MOV R26, R18 ;  /* 0x00000012001a7202 */ /* 0x000fe20000000f00 */
[----:B------:R-:W-:Y:S01]  /*d3b0*/  FFMA.FTZ R61, R61, R22, -R28 ;  /* 0x000000163d3d7223 */ /* 0x000fe2000001081c */
[----:B------:R-:W-:Y:S02]  /*d3c0*/  IMAD R28, R37, UR16, RZ ;  /* 0x00000010251c7c24 */ /* 0x000fe4000f8e02ff */
[----:B------:R-:W-:Y:S01]  /*d3d0*/  FFMA.FTZ R86, R86, R23, -R29 ;  /* 0x0000001756567223 */ /* 0x000fe2000001081d */
[----:B------:R-:W-:-:S04]  /*d3e0*/  IMAD.WIDE.U32 R26, R34, UR16, R26 ;  /* 0x00000010221a7c25 */ /* 0x000fc8000f8e001a */
[----:B------:R-:W-:Y:S01]  /*d3f0*/  IMAD R31, R34, UR17, R28 ;  /* 0x00000011221f7c24 */ /* 0x000fe2000f8e021c */
[----:B------:R-:W-:Y:S02]  /*d400*/  ULDC.64 UR16, c[0x0][0x210] ;  /* 0x0000840000107ab9 */ /* 0x000fe40000000a00 */
[----:B------:R-:W-:Y:S02]  /*d410*/  LEA R28, P2, R26, UR16, 0x1 ;  /* 0x000000101a1c7c11 */ /* 0x000fe4000f8408ff */
[----:B------:R-:W-:Y:S01]  /*d420*/  IADD3 R31, R27, R31, RZ ;  /* 0x0000001f1b1f7210 */ /* 0x000fe20007ffe0ff */
[----:B------:R-:W-:-:S03]  /*d430*/  FMUL.FTZ R27, R61, UR27 ;  /* 0x0000001b3d1b7c20 */ /* 0x000fc60008410000 */
[----:B------:R-:W-:Y:S01]  /*d440*/  LEA.HI.X R29, R26, UR17, R31, 0x1, P2 ;  /* 0x000000111a1d7c11 */ /* 0x000fe200090f0c1f */
[----:B------:R-:W-:-:S05]  /*d450*/  FMUL.FTZ R26, R86, UR27 ;  /* 0x0000001b561a7c20 */ /* 0x000fca0008410000 */
[----:B------:R-:W-:-:S05]  /*d460*/  F2FP.BF16.F32.PACK_AB R27, R26, R27 ;  /* 0x0000001b1a1b723e */ /* 0x000fca00000010ff */
[----:B------:R2:W-:Y:S02]  /*d470*/  STG.E desc[UR22][R28.64], R27 ;  /* 0x0000001b1c007986 */ /* 0x0005e4000c101916 */
.L_x_232:
[----:B------:R-:W-:Y:S05]  /*d480*/  BSYNC B0 ;  /* 0x0000000000007941 */ /* 0x000fea0003800000 */
.L_x_231:
[----:B------:R-:W-:Y:S01]  /*d490*/  SHF.L.U32 R89, R89, 0x10, RZ ;  /* 0x0000001059597819 */ /* 0x000fe200000006ff */
[----:B012---:R-:W-:Y:S01]  /*d4a0*/  FADD.FTZ R29, R40, -UR26 ;  /* 0x8000001a281d7e21 */ /* 0x007fe20008010000 */
[----:B------:R-:W-:Y:S02]  /*d4b0*/  IADD3 R42, R2, 0x60, RZ ;  /* 0x00000060022a7810 */ /* 0x000fe40007ffe0ff */
[----:B------:R-:W-:Y:S01]  /*d4c0*/  ISETP.GT.U32.OR P0, PT, R0, 0x27f, P0 ;  /* 0x0000027f0000780c */ /* 0x000fe20000704470 */
[----:B------:R-:W-:Y:S01]  /*d4d0*/  FADD.FTZ R26, R89, -UR26 ;  /* 0x8000001a591a7e21 */ /* 0x000fe20008010000 */
[----:B------:R-:W-:Y:S01]  /*d4e0*/  ISETP.GE.U32.AND P2, PT, R42, UR6, PT ;  /* 0x000000062a007c0c */ /* 0x000fe2000bf46070 */
[----:B------:R-:W-:Y:S01]  /*d4f0*/  FMUL.FTZ R29, R29, UR27 ;  /* 0x0000001b1d1d7c20 */ /* 0x000fe20008410000 */
[----:B------:R-:W-:Y:S01]  /*d500*/  SHF.L.U32 R27, R60, 0x10, RZ ;  /* 0x000000103c1b7819 */ /* 0x000fe200000006ff */
[----:B------:R-:W-:Y:S01]  /*d510*/  FMUL.FTZ R26, R26, UR27 ;  /* 0x0000001b1a1a7c20 */ /* 0x000fe20008410000 */
[----:B------:R-:W-:-:S02]  /*d520*/  SHF.L.U32 R88, R88, 0x10, RZ ;  /* 0x0000001058587819 */ /* 0x000fc400000006ff */
        /* <DEDUP_REMOVED lines=20> */
.L_x_233:
        /* <DEDUP_REMOVED lines=8> */
[----:B------:R-:W-:Y:S01]  /*d6f0*/  MOV R26, R18 ;  /* 0x00000012001a7202 */ /* 0x000fe20000000f00 */
[----:B------:R-:W-:Y:S01]  /*d700*/  FFMA.FTZ R29, R27, R22, -R28 ;  /* 0x000000161b1d7223 */ /* 0x000fe2000001081c */
[----:B------:R-:W-:Y:S01]  /*d710*/  MOV R27, R21 ;  /* 0x00000015001b7202 */ /* 0x000fe20000000f00 */
[----:B------:R-:W-:Y:S01]  /*d720*/  FFMA.FTZ R31, R88, R23, -R31 ;  /* 0x00000017581f7223 */ /* 0x000fe2000001081f */
[----:B------:R-:W-:-:S02]  /*d730*/  IMAD R33, R43, UR17, R32 ;  /* 0x000000112b217c24 */ /* 0x000fc4000f8e0220 */
[----:B------:R-:W-:Y:S01]  /*d740*/  FMUL.FTZ R32, R29, UR27 ;  /* 0x0000001b1d207c20 */ /* 0x000fe20008410000 */
[----:B------:R-:W-:Y:S01]  /*d750*/  IMAD.WIDE.U32 R26, R43, UR16, R26 ;  /* 0x000000102b1a7c25 */ /* 0x000fe2000f8e001a */
[----:B------:R-:W-:-:S03]  /*d760*/  ULDC.64 UR16, c[0x0][0x210] ;  /* 0x0000840000107ab9 */ /* 0x000fc60000000a00 */
[----:B------:R-:W-:Y:S01]  /*d770*/  FMUL.FTZ R31, R31, UR27 ;  /* 0x0000001b1f1f7c20 */ /* 0x000fe20008410000 */
[C---:B------:R-:W-:Y:S02]  /*d780*/  LEA R28, P0, R26.reuse, UR16, 0x1 ;  /* 0x000000101a1c7c11 */ /* 0x040fe4000f8008ff */
[----:B------:R-:W-:Y:S02]  /*d790*/  IADD3 R33, R27, R33, RZ ;  /* 0x000000211b217210 */ /* 0x000fe40007ffe0ff */
[----:B------:R-:W-:Y:S02]  /*d7a0*/  F2FP.BF16.F32.PACK_AB R31, R31, R32 ;  /* 0x000000201f1f723e */ /* 0x000fe400000010ff */
[----:B------:R-:W-:-:S05]  /*d7b0*/  LEA.HI.X R29, R26, UR17, R33, 0x1, P0 ;  /* 0x000000111a1d7c11 */ /* 0x000fca00080f0c21 */
[----:B------:R0:W-:Y:S02]  /*d7c0*/  STG.E desc[UR22][R28.64], R31 ;  /* 0x0000001f1c007986 */ /* 0x0001e4000c101916 */
.L_x_235:
[----:B------:R-:W-:Y:S05]  /*d7d0*/  BSYNC B0 ;  /* 0x0000000000007941 */ /* 0x000fea0003800000 */
.L_x_234:
[----:B------:R-:W2:Y:S01]  /*d7e0*/  LDL.LU R27, [R1+0x48] ;  /* 0x00004800011b7983 */ /* 0x000ea20000300800 */
[C---:B------:R-:W-:Y:S02]  /*d7f0*/  PRMT R26, R36.reuse, 0x7632, R26 ;  /* 0x00007632241a7816 */ /* 0x040fe4000000001a */
[----:B------:R-:W-:Y:S02]  /*d800*/  SHF.L.U32 R36, R36, 0x10, RZ ;  /* 0x0000001024247819 */ /* 0x000fe400000006ff */
[----:B------:R-:W-:Y:S02]  /*d810*/  SHF.L.U32 R26, R26, 0x10, RZ ;  /* 0x000000101a1a7819 */ /* 0x000fe400000006ff */
[----:B0-----:R-:W-:Y:S01]  /*d820*/  IADD3 R31, R2, 0x68, RZ ;  /* 0x00000068021f7810 */ /* 0x001fe20007ffe0ff */
[----:B------:R-:W-:Y:S01]  /*d830*/  FADD.FTZ R29, R36, -UR26 ;  /* 0x8000001a241d7e21 */ /* 0x000fe20008010000 */
[----:B------:R-:W-:Y:S01]  /*d840*/  ISETP.GE.AND.EX P2, PT, R30, UR7, PT, P2 ;  /* 0x000000071e007c0c */ /* 0x000fe2000bf46320 */
[----:B------:R-:W-:Y:S01]  /*d850*/  FADD.FTZ R26, R26, -UR26 ;  /* 0x8000001a1a1a7e21 */ /* 0x000fe20008010000 */
[----:B------:R-:W-:Y:S01]  /*d860*/  ISETP.GE.U32.AND P0, PT, R31, UR6, PT ;  /* 0x000000061f007c0c */ /* 0x000fe2000bf06070 */
[----:B------:R-:W-:Y:S01]  /*d870*/  FMUL.FTZ R29, R29, UR27 ;  /* 0x0000001b1d1d7c20 */ /* 0x000fe20008410000 */
[----:B------:R-:W-:Y:S01]  /*d880*/  ISETP.GT.U32.OR P2, PT, R0, 0x27f, P2 ;  /* 0x0000027f0000780c */ /* 0x000fe20001744470 */
[----:B------:R-:W-:Y:S01]  /*d890*/  FMUL.FTZ R26, R26, UR27 ;  /* 0x0000001b1a1a7c20 */ /* 0x000fe20008410000 */
[----:B------:R-:W-:-:S02]  /*d8a0*/  SHF.R.S32.HI R32, RZ, 0x1f, R31 ;  /* 0x0000001fff207819 */ /* 0x000fc4000001141f */
[C---:B--2---:R-:W-:Y:S02]  /*d8b0*/  PRMT R28, R27.reuse, 0x7632, R28 ;  /* 0x000076321b1c7816 */ /* 0x044fe4000000001c */
        /* <DEDUP_REMOVED lines=21> */
.L_x_236:
        /* <DEDUP_REMOVED lines=22> */
.L_x_238:
[----:B------:R-:W-:Y:S05]  /*db70*/  BSYNC B0 ;  /* 0x0000000000007941 */ /* 0x000fea0003800000 */
.L_x_237:
[----:B0-----:R-:W2:Y:S01]  /*db80*/  LDL.LU R27, [R1+0x44] ;  /* 0x00004400011b7983 */ /* 0x001ea20000300800 */
[C---:B------:R-:W-:Y:S02]  /*db90*/  PRMT R26, R38.reuse, 0x7632, R26 ;  /* 0x00007632261a7816 */ /* 0x040fe4000000001a */
[----:B------:R-:W-:Y:S02]  /*dba0*/  SHF.L.U32 R38, R38, 0x10, RZ ;  /* 0x0000001026267819 */ /* 0x000fe400000006ff */
[----:B------:R-:W-:Y:S02]  /*dbb0*/  SHF.L.U32 R26, R26, 0x10, RZ ;  /* 0x000000101a1a7819 */ /* 0x000fe400000006ff */
[----:B------:R-:W-:Y:S02]  /*dbc0*/  IADD3 R33, R2, 0x70, RZ ;  /* 0x0000007002217810 */ /* 0x000fe40007ffe0ff */
[----:B------:R-:W-:Y:S01]  /*dbd0*/  ISETP.GE.AND.EX P0, PT, R32, UR7, PT, P0 ;  /* 0x0000000720007c0c */ /* 0x000fe2000bf06300 */
[----:B------:R-:W-:Y:S01]  /*dbe0*/  FADD.FTZ R26, R26, -UR26 ;  /* 0x8000001a1a1a7e21 */ /* 0x000fe20008010000 */
[----:B------:R-:W-:-:S02]  /*dbf0*/  ISETP.GE.U32.AND P2, PT, R33, UR6, PT ;  /* 0x0000000621007c0c */ /* 0x000fc4000bf46070 */
[----:B------:R-:W-:Y:S01]  /*dc00*/  ISETP.GT.U32.OR P0, PT, R0, 0x27f, P0 ;  /* 0x0000027f0000780c */ /* 0x000fe20000704470 */
[----:B------:R-:W-:Y:S01]  /*dc10*/  FMUL.FTZ R26, R26, UR27 ;  /* 0x0000001b1a1a7c20 */ /* 0x000fe20008410000 */
[----:B------:R-:W-:Y:S02]  /*dc20*/  SHF.R.S32.HI R30, RZ, 0x1f, R33 ;  /* 0x0000001fff1e7819 */ /* 0x000fe40000011421 */
[C---:B--2---:R-:W-:Y:S02]  /*dc30*/  PRMT R28, R27.reuse, 0x7632, R28 ;  /* 0x000076321b1c7816 */ /* 0x044fe4000000001c */
[----:B------:R-:W-:Y:S01]  /*dc40*/  SHF.L.U32 R35, R27, 0x10, RZ ;  /* 0x000000101b237819 */ /* 0x000fe200000006ff */
[----:B------:R-:W-:Y:S01]  /*dc50*/  FADD.FTZ R27, R38, -UR26 ;  /* 0x8000001a261b7e21 */ /* 0x000fe20008010000 */
[----:B------:R-:W-:-:S03]  /*dc60*/  SHF.L.U32 R28, R28, 0x10, RZ ;  /* 0x000000101c1c7819 */ /* 0x000fc600000006ff */
        /* <DEDUP_REMOVED lines=15> */
[----:B-1----:R-:W-:Y:S01]  /*dd60*/  FADD.FTZ R38, -R41, 1 ;  /* 0x3f80000029267421 */ /* 0x002fe20000010100 */
[----:B------:R-:W-:Y:S02]  /*dd70*/  FMUL.FTZ R28, R28, R41 ;  /* 0x000000291c1c7220 */ /* 0x000fe40000410000 */
[----:B------:R-:W-:Y:S01]  /*dd80*/  FMUL.FTZ R35, R35, R34 ;  /* 0x0000002223237220 */ /* 0x000fe20000410000 */
[----:B------:R-:W-:-:S04]  /*dd90*/  FFMA.FTZ R29, R29, R38, 1 ;  /* 0x3f8000001d1d7423 */ /* 0x000fc80000010026 */
[----:B------:R-:W-:-:S07]  /*dda0*/  FMUL.FTZ R28, R28, R29 ;  /* 0x0000001d1c1c7220 */ /* 0x000fce0000410000 */
.L_x_239:
[----:B------:R-:W-:Y:S04]  /*ddb0*/  BSSY B0, `(.L_x_240) ;  /* 0x0000016000007945 */ /* 0x000fe80003800000 */
[----:B------:R-:W-:Y:S05]  /*ddc0*/  @P0 BRA `(.L_x_241) ;  /* 0x0000000000500947 */ /* 0x000fea0003800000 */
[----:B------:R-:W-:Y:S01]  /*ddd0*/  MOV R34, UR5 ;  /* 0x0000000500227c02 */ /* 0x000fe20008000f00 */
[----:B------:R-:W-:Y:S01]  /*dde0*/  ULDC.64 UR16, c[0x0][0x288] ;  /* 0x0000a20000107ab9 */ /* 0x000fe20000000a00 */
[----:B------:R-:W-:Y:S01]  /*ddf0*/  MOV R29, UR5 ;  /* 0x00000005001d7c02 */ /* 0x000fe20008000f00 */
[----:B------:R-:W-:Y:S02]  /*de00*/  IMAD R32, R32, UR16, RZ ;  /* 0x0000001020207c24 */ /* 0x000fe4000f8e02ff */
[----:B------:R-:W-:Y:S01]  /*de10*/  FFMA.FTZ R34, R27, R34, UR14 ;  /* 0x0000000e1b227e23 */ /* 0x000fe20008010022 */
[----:B------:R-:W-:Y:S01]  /*de20*/  MOV R27, R21 ;  /* 0x00000015001b7202 */ /* 0x000fe20000000f00 */
[----:B------:R-:W-:Y:S01]  /*de30*/  FFMA.FTZ R29, R26, R29, UR14 ;  /* 0x0000000e1a1d7e23 */ /* 0x000fe2000801001d */
[----:B------:R-:W-:Y:S01]  /*de40*/  MOV R26, R18 ;  /* 0x00000012001a7202 */ /* 0x000fe20000000f00 */
[----:B------:R-:W-:Y:S01]  /*de50*/  FFMA.FTZ R34, R35, R22, -R34 ;  /* 0x0000001623227223 */ /* 0x000fe20000010822 */
[----:B------:R-:W-:-:S02]  /*de60*/  IMAD R35, R31, UR17, R32 ;  /* 0x000000111f237c24 */ /* 0x000fc4000f8e0220 */
[----:B------:R-:W-:Y:S01]  /*de70*/  FFMA.FTZ R29, R28, R23, -R29 ;  /* 0x000000171c1d7223 */ /* 0x000fe2000001081d */
[----:B------:R-:W-:Y:S01]  /*de80*/  IMAD.WIDE.U32 R26, R31, UR16, R26 ;  /* 0x000000101f1a7c25 */ /* 0x000fe2000f8e001a */
[----:B------:R-:W-:-:S03]  /*de90*/  ULDC.64 UR16, c[0x0][0x210] ;  /* 0x0000840000107ab9 */ /* 0x000fc60000000a00 */
[----:B------:R-:W-:Y:S01]  /*dea0*/  FMUL.FTZ R34, R34, UR27 ;  /* 0x0000001b22227c20 */ /* 0x000fe20008410000 */
[----:B------:R-:W-:Y:S01]  /*deb0*/  FMUL.FTZ R31, R29, UR27 ;  /* 0x0000001b1d1f7c20 */ /* 0x000fe20008410000 */
[C---:B------:R-:W-:Y:S02]  /*dec0*/  LEA R28, P0, R26.reuse, UR16, 0x1 ;  /* 0x000000101a1c7c11 */ /* 0x040fe4000f8008ff */
[----:B------:R-:W-:Y:S02]  /*ded0*/  IADD3 R35, R27, R35, RZ ;  /* 0x000000231b237210 */ /* 0x000fe40007ffe0ff */
[----:B------:R-:W-:Y:S02]  /*dee0*/  F2FP.BF16.F32.PACK_AB R31, R31, R34 ;  /* 0x000000221f1f723e */ /* 0x000fe400000010ff */
[----:B------:R-:W-:-:S05]  /*def0*/  LEA.HI.X R29, R26, UR17, R35, 0x1, P0 ;  /* 0x000000111a1d7c11 */ /* 0x000fca00080f0c23 */
[----:B------:R0:W-:Y:S02]  /*df00*/  STG.E desc[UR22][R28.64], R31 ;  /* 0x0000001f1c007986 */ /* 0x0001e4000c101916 */
.L_x_241:
[----:B------:R-:W-:Y:S05]  /*df10*/  BSYNC B0 ;  /* 0x0000000000007941 */ /* 0x000fea0003800000 */
.L_x_240:
[----:B0-----:R-:W2:Y:S01]  /*df20*/  LDL.LU R29, [R1+0x40] ;  /* 0x00004000011d7983 */ /* 0x001ea20000300800 */
[C---:B------:R-:W-:Y:S02]  /*df30*/  PRMT R26, R11.reuse, 0x7632, R26 ;  /* 0x000076320b1a7816 */ /* 0x040fe4000000001a */
[----:B------:R-:W-:Y:S02]  /*df40*/  SHF.L.U32 R27, R11, 0x10, RZ ;  /* 0x000000100b1b7819 */ /* 0x000fe400000006ff */
[----:B------:R-:W-:Y:S02]  /*df50*/  SHF.L.U32 R26, R26, 0x10, RZ ;  /* 0x000000101a1a7819 */ /* 0x000fe400000006ff */
[----:B------:R-:W-:Y:S01]  /*df60*/  IADD3 R11, R2, 0x78, RZ ;  /* 0x00000078020b7810 */ /* 0x000fe20007ffe0ff */
        /* <DEDUP_REMOVED lines=30> */
.L_x_242:
        /* <DEDUP_REMOVED lines=22> */
.L_x_244:
[----:B------:R-:W-:Y:S05]  /*e2b0*/  BSYNC B0 ;  /* 0x0000000000007941 */ /* 0x000fea0003800000 */
.L_x_243:
        /* <DEDUP_REMOVED lines=35> */
.L_x_245:
        /* <DEDUP_REMOVED lines=22> */
.L_x_247:
[----:B------:R-:W-:Y:S05]  /*e650*/  BSYNC B0 ;  /* 0x0000000000007941 */ /* 0x000fea0003800000 */
.L_x_246:
[----:B0-----:R-:W2:Y:S01]  /*e660*/  LDL.LU R29, [R1+0x38] ;  /* 0x00003800011d7983 */ /* 0x001ea20000300800 */
[C---:B------:R-:W-:Y:S02]  /*e670*/  PRMT R27, R12.reuse, 0x7632, R27 ;  /* 0x000076320c1b7816 */ /* 0x040fe4000000001b */
[----:B------:R-:W-:Y:S02]  /*e680*/  SHF.L.U32 R26, R12, 0x10, RZ ;  /* 0x000000100c1a7819 */ /* 0x000fe400000006ff */
[----:B------:R-:W-:Y:S02]  /*e690*/  SHF.L.U32 R12, R27, 0x10, RZ ;  /* 0x000000101b0c7819 */ /* 0x000fe400000006ff */
[----:B------:R-:W-:Y:S02]  /*e6a0*/  IADD3 R11, R2, 0x88, RZ ;  /* 0x00000088020b7810 */ /* 0x000fe40007ffe0ff */
[----:B------:R-:W-:Y:S02]  /*e6b0*/  ISETP.GE.AND.EX P2, PT, R30, UR7, PT, P2 ;  /* 0x000000071e007c0c */ /* 0x000fe4000bf46320 */
[----:B------:R-:W-:-:S02]  /*e6c0*/  ISETP.GE.U32.AND P0, PT, R11, UR6, PT ;  /* 0x000000060b007c0c */ /* 0x000fc4000bf06070 */
[----:B------:R-:W-:Y:S02]  /*e6d0*/  ISETP.GT.U32.OR P2, PT, R0, 0x27f, P2 ;  /* 0x0000027f0000780c */ /* 0x000fe40001744470 */
[C---:B--2---:R-:W-:Y:S02]  /*e6e0*/  PRMT R28, R29.reuse, 0x7632, R28 ;  /* 0x000076321d1c7816 */ /* 0x044fe4000000001c */
[----:B------:R-:W-:Y:S01]  /*e6f0*/  SHF.L.U32 R27, R29, 0x10, RZ ;  /* 0x000000101d1b7819 */ /* 0x000fe200000006ff */
[----:B------:R-:W-:Y:S01]  /*e700*/  FADD.FTZ R29, R26, -UR26 ;  /* 0x8000001a1a1d7e21 */ /* 0x000fe20008010000 */
[----:B------:R-:W-:Y:S01]  /*e710*/  FADD.FTZ R26, R12, -UR26 ;  /* 0x8000001a0c1a7e21 */ /* 0x000fe20008010000 */
[----:B------:R-:W-:Y:S02]  /*e720*/  SHF.L.U32 R28, R28, 0x10, RZ ;  /* 0x000000101c1c7819 */ /* 0x000fe400000006ff */
[----:B------:R-:W-:Y:S01]  /*e730*/  SHF.R.S32.HI R12, RZ, 0x1f, R11 ;  /* 0x0000001fff0c7819 */ /* 0x000fe2000001140b */
        /* <DEDUP_REMOVED lines=21> */
.L_x_248:
        /* <DEDUP_REMOVED lines=22> */
.L_x_250:
[----:B------:R-:W-:Y:S05]  /*e9f0*/  BSYNC B0 ;  /* 0x0000000000007941 */ /* 0x000fea0003800000 */
.L_x_249:
        /* <DEDUP_REMOVED lines=35> */
.L_x_251:
[----:B------:R-:W-:Y:S04]  /*ec30*/  BSSY B0, `(.L_x_252) ;  /* 0x0000016000007945 */ /* 0x000fe80003800000 */
[----:B------:R-:W-:Y:S05]  /*ec40*/  @P0 BRA `(.L_x_253) ;  /* 0x0000000000500947 */ /* 0x000fea0003800000 */
[----:B------:R-:W-:Y:S01]  /*ec50*/  MOV R30, UR5 ;  /* 0x00000005001e7c02 */ /* 0x000fe20008000f00 */
[----:B------:R-:W-:Y:S01]  /*ec60*/  ULDC.64 UR16, c[0x0][0x288] ;  /* 0x0000a20000107ab9 */ /* 0x000fe20000000a00 */
[----:B------:R-:W-:Y:S01]  /*ec70*/  MOV R27, UR5 ;  /* 0x00000005001b7c02 */ /* 0x000fe20008000f00 */
[----:B------:R-:W-:Y:S01]  /*ec80*/  IMAD R32, R12, UR16, RZ ;  /* 0x000000100c207c24 */ /* 0x000fe2000f8e02ff */
[----:B------:R-:W-:Y:S01]  /*ec90*/  MOV R12, R18 ;  /* 0x00000012000c7202 */ /* 0x000fe20000000f00 */
[----:B------:R-:W-:Y:S02]  /*eca0*/  FFMA.FTZ R30, R37, R30, UR14 ;  /* 0x0000000e251e7e23 */ /* 0x000fe4000801001e */
[----:B------:R-:W-:Y:S01]  /*ecb0*/  FFMA.FTZ R27, R40, R27, UR14 ;  /* 0x0000000e281b7e23 */ /* 0x000fe2000801001b */
[----:B------:R-:W-:Y:S02]  /*ecc0*/  IMAD R29, R11, UR17, R32 ;  /* 0x000000110b1d7c24 */ /* 0x000fe4000f8e0220 */
[----:B------:R-:W-:Y:S01]  /*ecd0*/  FFMA.FTZ R30, R13, R22, -R30 ;  /* 0x000000160d1e7223 */ /* 0x000fe2000001081e */
[----:B------:R-:W-:Y:S01]  /*ece0*/  MOV R13, R21 ;  /* 0x00000015000d7202 */ /* 0x000fe20000000f00 */
[----:B------:R-:W-:-:S02]  /*ecf0*/  FFMA.FTZ R27, R26, R23, -R27 ;  /* 0x000000171a1b7223 */ /* 0x000fc4000001081b */
        /* <DEDUP_REMOVED lines=9> */
.L_x_253:
[----:B------:R-:W-:Y:S05]  /*ed90*/  BSYNC B0 ;  /* 0x0000000000007941 */ /* 0x000fea0003800000 */
.L_x_252:
        /* <DEDUP_REMOVED lines=35> */
.L_x_254:
        /* <DEDUP_REMOVED lines=10> */
[----:B------:R-:W-:Y:S01]  /*f070*/  MOV R12, R18 ;  /* 0x00000012000c7202 */ /* 0x000fe20000000f00 */
[----:B------:R-:W-:Y:S01]  /*f080*/  FFMA.FTZ R29, R26, R23, -R29 ;  /* 0x000000171a1d7223 */ /* 0x000fe2000001081d */
[----:B------:R-:W-:Y:S01]  /*f090*/  MOV R13, R21 ;  /* 0x00000015000d7202 */ /* 0x000fe20000000f00 */
[----:B------:R-:W-:-:S02]  /*f0a0*/  FMUL.FTZ R28, R27, UR27 ;  /* 0x0000001b1b1c7c20 */ /* 0x000fc40008410000 */
        /* <DEDUP_REMOVED lines=8> */
.L_x_256:
[----:B------:R-:W-:Y:S05]  /*f130*/  BSYNC B0 ;  /* 0x0000000000007941 */ /* 0x000fea0003800000 */
.L_x_255:
        /* <DEDUP_REMOVED lines=35> */
.L_x_257:
        /* <DEDUP_REMOVED lines=22> */
.L_x_259:
[----:B------:R-:W-:Y:S05]  /*f4d0*/  BSYNC B0 ;  /* 0x0000000000007941 */ /* 0x000fea0003800000 */
.L_x_258:
[----:B------:R-:W2:Y:S01]  /*f4e0*/  LDL.LU R13, [R1+0x28] ;  /* 0x00002800010d7983 */ /* 0x000ea20000300800 */
[C---:B0-----:R-:W-:Y:S02]  /*f4f0*/  PRMT R11, R10.reuse, 0x7632, R11 ;  /* 0x000076320a0b7816 */ /* 0x041fe4000000000b */
        /* <DEDUP_REMOVED lines=33> */
.L_x_260:
[----:B------:R-:W-:Y:S04]  /*f710*/  BSSY B0, `(.L_x_261) ;  /* 0x0000016000007945 */ /* 0x000fe80003800000 */
[----:B------:R-:W-:Y:S05]  /*f720*/  @P2 BRA `(.L_x_262) ;  /* 0x0000000000502947 */ /* 0x000fea0003800000 */
[----:B------:R-:W-:Y:S01]  /*f730*/  MOV R10, UR5 ;  /* 0x00000005000a7c02 */ /* 0x000fe20008000f00 */
[----:B------:R-:W-:Y:S01]  /*f740*/  ULDC.64 UR16, c[0x0][0x288] ;  /* 0x0000a20000107ab9 */ /* 0x000fe20000000a00 */
[----:B------:R-:W-:Y:S01]  /*f750*/  MOV R15, UR5 ;  /* 0x00000005000f7c02 */ /* 0x000fe20008000f00 */
[----:B------:R-:W-:Y:S02]  /*f760*/  IMAD R26, R26, UR16, RZ ;  /* 0x000000101a1a7c24 */ /* 0x000fe4000f8e02ff */
[----:B------:R-:W-:Y:S02]  /*f770*/  FFMA.FTZ R10, R35, R10, UR14 ;  /* 0x0000000e230a7e23 */ /* 0x000fe4000801000a */
[----:B------:R-:W-:Y:S02]  /*f780*/  FFMA.FTZ R15, R34, R15, UR14 ;  /* 0x0000000e220f7e23 */ /* 0x000fe4000801000f */
        /* <DEDUP_REMOVED lines=14> */
.L_x_262:
[----:B------:R-:W-:Y:S05]  /*f870*/  BSYNC B0 ;  /* 0x0000000000007941 */ /* 0x000fea0003800000 */
.L_x_261:
        /* <DEDUP_REMOVED lines=12> */
[----:B------:R-:W-:Y:S02]  /*f940*/  SHF.R.S32.HI R3, RZ, 0x1f, R34 ;  /* 0x0000001fff037819 */ /* 0x000fe40000011422 */
        /* <DEDUP_REMOVED lines=22> */
.L_x_263:
        /* <DEDUP_REMOVED lines=14> */
[----:B------:R-:W-:Y:S01]  /*fb90*/  FMUL.FTZ R14, R14, UR27 ;  /* 0x0000001b0e0e7c20 */ /* 0x000fe20008410000 */
[----:B------:R-:W-:Y:S01]  /*fba0*/  IMAD.WIDE.U32 R10, R36, UR16, R10 ;  /* 0x00000010240a7c25 */ /* 0x000fe2000f8e000a */
[----:B------:R-:W-:Y:S02]  /*fbb0*/  ULDC.64 UR16, c[0x0][0x210] ;  /* 0x0000840000107ab9 */ /* 0x000fe40000000a00 */
[----:B------:R-:W-:Y:S02]  /*fbc0*/  LEA R12, P0, R10, UR16, 0x1 ;  /* 0x000000100a0c7c11 */ /* 0x000fe4000f8008ff */
[----:B------:R-:W-:Y:S02]  /*fbd0*/  IADD3 R17, R11, R17, RZ ;  /* 0x000000110b117210 */ /* 0x000fe40007ffe0ff */
[----:B------:R-:W-:Y:S02]  /*fbe0*/  F2FP.BF16.F32.PACK_AB R11, R14, R15 ;  /* 0x0000000f0e0b723e */ /* 0x000fe400000010ff */
[----:B------:R-:W-:-:S05]  /*fbf0*/  LEA.HI.X R13, R10, UR17, R17, 0x1, P0 ;  /* 0x000000110a0d7c11 */ /* 0x000fca00080f0c11 */
[----:B------:R0:W-:Y:S02]  /*fc00*/  STG.E desc[UR22][R12.64], R11 ;  /* 0x0000000b0c007986 */ /* 0x0001e4000c101916 */
.L_x_265:
[----:B------:R-:W-:Y:S05]  /*fc10*/  BSYNC B0 ;  /* 0x0000000000007941 */ /* 0x000fea0003800000 */
.L_x_264:
        /* <DEDUP_REMOVED lines=35> */
.L_x_266:
        /* <DEDUP_REMOVED lines=22> */
.L_x_268:
[----:B------:R-:W-:Y:S05]  /*ffb0*/  BSYNC B0 ;  /* 0x0000000000007941 */ /* 0x000fea0003800000 */
.L_x_267:
[----:B------:R-:W2:Y:S01]  /*ffc0*/  LDL.LU R11, [R1+0x1c] ;  /* 0x00001c00010b7983 */ /* 0x000ea20000300800 */
[C---:B0-----:R-:W-:Y:S02]  /*ffd0*/  PRMT R3, R5.reuse, 0x7632, R3 ;  /* 0x0000763205037816 */ /* 0x041fe40000000003 */
        /* <DEDUP_REMOVED lines=33> */
.L_x_269:
[----:B------:R-:W-:Y:S04]  /*101f0*/  BSSY B0, `(.L_x_270) ;  /* 0x0000016000007945 */ /* 0x000fe80003800000 */
[----:B------:R-:W-:Y:S05]  /*10200*/  @P0 BRA `(.L_x_271) ;  /* 0x0000000000500947 */ /* 0x000fea0003800000 */
[----:B------:R-:W-:Y:S01]  /*10210*/  MOV R12, UR5 ;  /* 0x00000005000c7c02 */ /* 0x000fe20008000f00 */
[----:B------:R-:W-:Y:S01]  /*10220*/  ULDC.64 UR16, c[0x0][0x288] ;  /* 0x0000a20000107ab9 */ /* 0x000fe20000000a00 */
[----:B------:R-:W-:Y:S01]  /*10230*/  MOV R13, UR5 ;  /* 0x00000005000d7c02 */ /* 0x000fe20008000f00 */
[----:B------:R-:W-:Y:S01]  /*10240*/  IMAD R14, R4, UR16, RZ ;  /* 0x00000010040e7c24 */ /* 0x000fe2000f8e02ff */
[----:B------:R-:W-:Y:S01]  /*10250*/  MOV R4, R18 ;  /* 0x0000001200047202 */ /* 0x000fe20000000f00 */
[----:B------:R-:W-:Y:S01]  /*10260*/  FFMA.FTZ R12, R29, R12, UR14 ;  /* 0x0000000e1d0c7e23 */ /* 0x000fe2000801000c */
[----:B------:R-:W-:Y:S01]  /*10270*/  MOV R5, R21 ;  /* 0x0000001500057202 */ /* 0x000fe20000000f00 */
[----:B------:R-:W-:Y:S01]  /*10280*/  FFMA.FTZ R13, R28, R13, UR14 ;  /* 0x0000000e1c0d7e23 */ /* 0x000fe2000801000d */
[C---:B------:R-:W-:Y:S02]  /*10290*/  IMAD R15, R32.reuse, UR17, R14 ;  /* 0x00000011200f7c24 */ /* 0x040fe4000f8e020e */
[----:B------:R-:W-:Y:S01]  /*102a0*/  FFMA.FTZ R12, R11, R22, -R12 ;  /* 0x000000160b0c7223 */ /* 0x000fe2000001080c */
[----:B------:R-:W-:-:S04]  /*102b0*/  IMAD.WIDE.U32 R4, R32, UR16, R4 ;  /* 0x0000001020047c25 */ /* 0x000fc8000f8e0004 */
[----:B------:R-:W-:Y:S01]  /*102c0*/  FFMA.FTZ R11, R10, R23, -R13 ;  /* 0x000000170a0b7223 */ /* 0x000fe2000001080d */
[----:B------:R-:W-:Y:S01]  /*102d0*/  ULDC.64 UR16, c[0x0][0x210] ;  /* 0x0000840000107ab9 */ /* 0x000fe20000000a00 */
[----:B------:R-:W-:Y:S02]  /*102e0*/  FMUL.FTZ R13, R12, UR27 ;  /* 0x0000001b0c0d7c20 */ /* 0x000fe40008410000 */
[----:B------:R-:W-:Y:S01]  /*102f0*/  FMUL.FTZ R12, R11, UR27 ;  /* 0x0000001b0b0c7c20 */ /* 0x000fe20008410000 */
[----:B------:R-:W-:Y:S02]  /*10300*/  LEA R10, P0, R4, UR16, 0x1 ;  /* 0x00000010040a7c11 */ /* 0x000fe4000f8008ff */
[----:B------:R-:W-:Y:S02]  /*10310*/  IADD3 R15, R5, R15, RZ ;  /* 0x0000000f050f7210 */ /* 0x000fe40007ffe0ff */
[----:B------:R-:W-:Y:S02]  /*10320*/  F2FP.BF16.F32.PACK_AB R5, R12, R13 ;  /* 0x0000000d0c05723e */ /* 0x000fe400000010ff */
[----:B------:R-:W-:-:S05]  /*10330*/  LEA.HI.X R11, R4, UR17, R15, 0x1, P0 ;  /* 0x00000011040b7c11 */ /* 0x000fca00080f0c0f */
[----:B------:R0:W-:Y:S02]  /*10340*/  STG.E desc[UR22][R10.64], R5 ;  /* 0x000000050a007986 */ /* 0x0001e4000c101916 */
.L_x_271:
[----:B------:R-:W-:Y:S05]  /*10350*/  BSYNC B0 ;  /* 0x0000000000007941 */ /* 0x000fea0003800000 */
.L_x_270:
[----:B0-----:R-:W2:Y:S04]  /*10360*/  LDL.LU R10, [R1+0x18] ;  /* 0x00001800010a7983 */ /* 0x001ea80000300800 */
[----:B------:R-:W3:Y:S01]  /*10370*/  LDL.LU R5, [R1+0x14] ;  /* 0x0000140001057983 */ /* 0x000ee20000300800 */
[----:B------:R-:W-:Y:S02]  /*10380*/  IADD3 R30, R2, 0xc8, RZ ;  /* 0x000000c8021e7810 */ /* 0x000fe40007ffe0ff */
[----:B------:R-:W-:Y:S02]  /*10390*/  ISETP.GE.AND.EX P2, PT, R3, UR7, PT, P2 ;  /* 0x0000000703007c0c */ /* 0x000fe4000bf46320 */
[----:B------:R-:W-:Y:S02]  /*103a0*/  ISETP.GE.U32.AND P0, PT, R30, UR6, PT ;  /* 0x000000061e007c0c */ /* 0x000fe4000bf06070 */
[----:B------:R-:W-:-:S02]  /*103b0*/  ISETP.GT.U32.OR P2, PT, R0, 0x27f, P2 ;  /* 0x0000027f0000780c */ /* 0x000fc40001744470 */
[----:B------:R-:W-:Y:S02]  /*103c0*/  SHF.R.S32.HI R12, RZ, 0x1f, R30 ;  /* 0x0000001fff0c7819 */ /* 0x000fe4000001141e */
[C---:B--2---:R-:W-:Y:S02]  /*103d0*/  PRMT R4, R10.reuse, 0x7632, R4 ;  /* 0x000076320a047816 */ /* 0x044fe40000000004 */
[----:B------:R-:W-:Y:S02]  /*103e0*/  SHF.L.U32 R10, R10, 0x10, RZ ;  /* 0x000000100a0a7819 */ /* 0x000fe400000006ff */
[----:B------:R-:W-:Y:S02]  /*103f0*/  SHF.L.U32 R4, R4, 0x10, RZ ;  /* 0x0000001004047819 */ /* 0x000fe400000006ff */
[C---:B---3--:R-:W-:Y:S01]  /*10400*/  PRMT R13, R5.reuse, 0x7632, R13 ;  /* 0x00007632050d7816 */ /* 0x048fe2000000000d */
        /* <DEDUP_REMOVED lines=25> */
.L_x_272:
        /* <DEDUP_REMOVED lines=22> */
.L_x_274:
[----:B------:R-:W-:Y:S05]  /*10700*/  BSYNC B0 ;  /* 0x0000000000007941 */ /* 0x000fea0003800000 */
.L_x_273:
[----:B------:R-:W2:Y:S01]  /*10710*/  LDL.LU R4, [R1] ;  /* 0x0000000001047983 */ /* 0x000ea20000300800 */
[C---:B0-----:R-:W-:Y:S02]  /*10720*/  PRMT R3, R6.reuse, 0x7632, R3 ;  /* 0x0000763206037816 */ /* 0x041fe40000000003 */
[----:B------:R-:W-:Y:S02]  /*10730*/  SHF.L.U32 R6, R6, 0x10, RZ ;  /* 0x0000001006067819 */ /* 0x000fe400000006ff */
[----:B------:R-:W-:Y:S02]  /*10740*/  SHF.L.U32 R3, R3, 0x10, RZ ;  /* 0x0000001003037819 */ /* 0x000fe400000006ff */
[----:B------:R-:W-:Y:S01]  /*10750*/  IADD3 R32, R2, 0xd0, RZ ;  /* 0x000000d002207810 */ /* 0x000fe20007ffe0ff */
[----:B------:R-:W-:Y:S01]  /*10760*/  FADD.FTZ R10, R6, -UR26 ;  /* 0x8000001a060a7e21 */ /* 0x000fe20008010000 */
[----:B------:R-:W-:Y:S02]  /*10770*/  ISETP.GE.AND.EX P0, PT, R12, UR7, PT, P0 ;  /* 0x000000070c007c0c */ /* 0x000fe4000bf06300 */
[----:B------:R-:W-:Y:S01]  /*10780*/  ISETP.GE.U32.AND P2, PT, R32, UR6, PT ;  /* 0x0000000620007c0c */ /* 0x000fe2000bf46070 */
[----:B------:R-:W-:Y:S01]  /*10790*/  FMUL.FTZ R31, R10, UR27 ;  /* 0x0000001b0a1f7c20 */ /* 0x000fe20008410000 */
[----:B------:R-:W-:-:S02]  /*107a0*/  ISETP.GT.U32.OR P0, PT, R0, 0x27f, P0 ;  /* 0x0000027f0000780c */ /* 0x000fc40000704470 */
[C---:B--2---:R-:W-:Y:S02]  /*107b0*/  PRMT R11, R4.reuse, 0x7632, R11 ;  /* 0x00007632040b7816 */ /* 0x044fe4000000000b */
[----:B------:R-:W-:Y:S01]  /*107c0*/  SHF.L.U32 R5, R4, 0x10, RZ ;  /* 0x0000001004057819 */ /* 0x000fe200000006ff */
[----:B------:R-:W-:Y:S01]  /*107d0*/  FADD.FTZ R4, R3, -UR26 ;  /* 0x8000001a03047e21 */ /* 0x000fe20008010000 */
[----:B------:R-:W-:Y:S02]  /*107e0*/  SHF.R.S32.HI R3, RZ, 0x1f, R32 ;  /* 0x0000001fff037819 */ /* 0x000fe40000011420 */
        /* <DEDUP_REMOVED lines=21> */
.L_x_275:
        /* <DEDUP_REMOVED lines=22> */
.L_x_277:
[----:B------:R-:W-:Y:S05]  /*10aa0*/  BSYNC B0 ;  /* 0x0000000000007941 */ /* 0x000fea0003800000 */
.L_x_276:
[C---:B------:R-:W-:Y:S02]  /*10ab0*/  PRMT R4, R64.reuse, 0x7632, R4 ;  /* 0x0000763240047816 */ /* 0x040fe40000000004 */
[----:B------:R-:W-:Y:S02]  /*10ac0*/  SHF.L.U32 R64, R64, 0x10, RZ ;  /* 0x0000001040407819 */ /* 0x000fe400000006ff */
[----:B------:R-:W-:Y:S02]  /*10ad0*/  SHF.L.U32 R4, R4, 0x10, RZ ;  /* 0x0000001004047819 */ /* 0x000fe400000006ff */
[----:B------:R-:W-:Y:S01]  /*10ae0*/  IADD3 R30, R2, 0xd8, RZ ;  /* 0x000000d8021e7810 */ /* 0x000fe20007ffe0ff */
        /* <DEDUP_REMOVED lines=9> */
[----:B------:R-:W-:Y:S02]  /*10b80*/  SHF.R.S32.HI R6, RZ, 0x1f, R30 ;  /* 0x0000001fff067819 */ /* 0x000fe4000001141e */
        /* <DEDUP_REMOVED lines=20> */
.L_x_278:
        /* <DEDUP_REMOVED lines=8> */
[----:B------:R-:W-:Y:S02]  /*10d50*/  FFMA.FTZ R11, R28, R11, UR14 ;  /* 0x0000000e1c0b7e23 */ /* 0x000fe4000801000b */
        /* <DEDUP_REMOVED lines=13> */
.L_x_280:
[----:B------:R-:W-:Y:S05]  /*10e30*/  BSYNC B0 ;  /* 0x0000000000007941 */ /* 0x000fea0003800000 */
.L_x_279:
        /* <DEDUP_REMOVED lines=34> */
.L_x_281:
        /* <DEDUP_REMOVED lines=22> */
.L_x_283:
[----:B------:R-:W-:Y:S05]  /*111c0*/  BSYNC B0 ;  /* 0x0000000000007941 */ /* 0x000fea0003800000 */
.L_x_282:
[C---:B------:R-:W-:Y:S02]  /*111d0*/  PRMT R4, R57.reuse, 0x7632, R4 ;  /* 0x0000763239047816 */ /* 0x040fe40000000004 */
[----:B------:R-:W-:Y:S02]  /*111e0*/  SHF.L.U32 R57, R57, 0x10, RZ ;  /* 0x0000001039397819 */ /* 0x000fe400000006ff */
[----:B------:R-:W-:Y:S02]  /*111f0*/  SHF.L.U32 R4, R4, 0x10, RZ ;  /* 0x0000001004047819 */ /* 0x000fe400000006ff */
[----:B------:R-:W-:Y:S01]  /*11200*/  ISETP.GE.AND.EX P2, PT, R3, UR7, PT, P2 ;  /* 0x0000000703007c0c */ /* 0x000fe2000bf46320 */
[----:B------:R-:W-:Y:S01]  /*11210*/  FADD.FTZ R57, R57, -UR26 ;  /* 0x8000001a39397e21 */ /* 0x000fe20008010000 */
[----:B0-----:R-:W-:Y:S01]  /*11220*/  PRMT R6, R56, 0x7632, R6 ;  /* 0x0000763238067816 */ /* 0x001fe20000000006 */
[----:B------:R-:W-:Y:S01]  /*11230*/  FADD.FTZ R4, R4, -UR26 ;  /* 0x8000001a04047e21 */ /* 0x000fe20008010000 */
[----:B------:R-:W-:Y:S01]  /*11240*/  SHF.L.U32 R5, R56, 0x10, RZ ;  /* 0x0000001038057819 */ /* 0x000fe200000006ff */
[----:B------:R-:W-:Y:S01]  /*11250*/  FMUL.FTZ R57, R57, UR27 ;  /* 0x0000001b39397c20 */ /* 0x000fe20008410000 */
[----:B------:R-:W-:Y:S01]  /*11260*/  ISETP.GT.U32.OR P2, PT, R0, 0x27f, P2 ;  /* 0x0000027f0000780c */ /* 0x000fe20001744470 */
[----:B------:R-:W-:Y:S01]  /*11270*/  FMUL.FTZ R26, R4, UR27 ;  /* 0x0000001b041a7c20 */ /* 0x000fe20008410000 */
        /* <DEDUP_REMOVED lines=22> */
.L_x_284:
        /* <DEDUP_REMOVED lines=22> */
.L_x_286:
[----:B------:R-:W-:Y:S05]  /*11540*/  BSYNC B0 ;  /* 0x0000000000007941 */ /* 0x000fea0003800000 */
.L_x_285:
[C---:B------:R-:W-:Y:S01]  /*11550*/  IADD3 R31, R2.reuse, 0xe8, RZ ;  /* 0x000000e8021f7810 */ /* 0x040fe20007ffe0ff */
[----:B------:R-:W-:Y:S01]  /*11560*/  FADD.FTZ R17, R17, -UR26 ;  /* 0x8000001a11117e21 */ /* 0x000fe20008010000 */
[C---:B------:R-:W-:Y:S02]  /*11570*/  IADD3 R30, R2.reuse, 0xf0, RZ ;  /* 0x000000f0021e7810 */ /* 0x040fe40007ffe0ff */
[----:B------:R-:W-:Y:S01]  /*11580*/  SHF.L.U32 R5, R27, 0x10, RZ ;  /* 0x000000101b057819 */ /* 0x000fe200000006ff */
[----:B------:R-:W-:Y:S01]  /*11590*/  FMUL.FTZ R17, R17, UR27 ;  /* 0x0000001b11117c20 */ /* 0x000fe20008410000 */
[----:B------:R-:W-:Y:S02]  /*115a0*/  IADD3 R29, R2, 0xf8, RZ ;  /* 0x000000f8021d7810 */ /* 0x000fe40007ffe0ff */
[----:B------:R-:W-:Y:S01]  /*115b0*/  SHF.R.S32.HI R28, RZ, 0x1f, R31 ;  /* 0x0000001fff1c7819 */ /* 0x000fe2000001141f */
[----:B------:R-:W-:Y:S01]  /*115c0*/  FADD.FTZ R5, R5, -UR26 ;  /* 0x8000001a05057e21 */ /* 0x000fe20008010000 */
[----:B------:R-:W-:-:S02]  /*115d0*/  ISETP.GE.U32.AND P0, PT, R31, UR6, PT ;  /* 0x000000061f007c0c */ /* 0x000fc4000bf06070 */
[----:B------:R-:W-:Y:S01]  /*115e0*/  SHF.R.S32.HI R4, RZ, 0x1f, R30 ;  /* 0x0000001fff047819 */ /* 0x000fe2000001141e */
[----:B------:R-:W-:Y:S01]  /*115f0*/  FMUL.FTZ R26, R5, UR27 ;  /* 0x0000001b051a7c20 */ /* 0x000fe20008410000 */
[----:B------:R-:W-:Y:S02]  /*11600*/  ISETP.GE.U32.AND P2, PT, R30, UR6, PT ;  /* 0x000000061e007c0c */ /* 0x000fe4000bf46070 */
[----:B0-----:R-:W-:Y:S02]  /*11610*/  SHF.R.S32.HI R3, RZ, 0x1f, R29 ;  /* 0x0000001fff037819 */ /* 0x001fe4000001141d */
[----:B------:R-:W-:Y:S02]  /*11620*/  ISETP.GE.U32.AND P4, PT, R29, UR6, PT ;  /* 0x000000061d007c0c */ /* 0x000fe4000bf86070 */
[----:B------:R-:W-:Y:S02]  /*11630*/  ISETP.GE.AND.EX P3, PT, R28, UR7, PT, P0 ;  /* 0x000000071c007c0c */ /* 0x000fe4000bf66300 */
[----:B------:R-:W-:-:S02]  /*11640*/  PRMT R8, R55, 0x7632, R8 ;  /* 0x0000763237087816 */ /* 0x000fc40000000008 */
[----:B------:R-:W-:Y:S02]  /*11650*/  ISETP.GE.AND.EX P0, PT, R4, UR7, PT, P2 ;  /* 0x0000000704007c0c */ /* 0x000fe4000bf06320 */
[----:B------:R-:W-:Y:S02]  /*11660*/  ISETP.GE.AND.EX P2, PT, R3, UR7, PT, P4 ;  /* 0x0000000703007c0c */ /* 0x000fe4000bf46340 */
        /* <DEDUP_REMOVED lines=22> */
.L_x_287:
        /* <DEDUP_REMOVED lines=13> */
[----:B------:R-:W-:Y:S02]  /*118a0*/  FMUL.FTZ R8, R55, UR27 ;  /* 0x0000001b37087c20 */ /* 0x000fe40008410000 */
        /* <DEDUP_REMOVED lines=8> */
.L_x_289:
[----:B------:R-:W-:Y:S05]  /*11930*/  BSYNC B0 ;  /* 0x0000000000007941 */ /* 0x000fea0003800000 */
.L_x_288:
[C---:B0-----:R-:W-:Y:S02]  /*11940*/  PRMT R5, R9.reuse, 0x7632, R5 ;  /* 0x0000763209057816 */ /* 0x041fe40000000005 */
[----:B------:R-:W-:Y:S02]  /*11950*/  SHF.L.U32 R9, R9, 0x10, RZ ;  /* 0x0000001009097819 */ /* 0x000fe400000006ff */
[----:B------:R-:W-:Y:S02]  /*11960*/  SHF.L.U32 R5, R5, 0x10, RZ ;  /* 0x0000001005057819 */ /* 0x000fe400000006ff */
[----:B------:R-:W-:Y:S01]  /*11970*/  PRMT R6, R54, 0x7632, R6 ;  /* 0x0000763236067816 */ /* 0x000fe20000000006 */
[----:B------:R-:W-:Y:S01]  /*11980*/  FADD.FTZ R9, R9, -UR26 ;  /* 0x8000001a09097e21 */ /* 0x000fe20008010000 */
[C---:B------:R-:W-:Y:S01]  /*11990*/  PRMT R8, R16.reuse, 0x7632, R8 ;  /* 0x0000763210087816 */ /* 0x040fe20000000008 */
[----:B------:R-:W-:Y:S01]  /*119a0*/  FADD.FTZ R5, R5, -UR26 ;  /* 0x8000001a05057e21 */ /* 0x000fe20008010000 */
[----:B------:R-:W-:Y:S01]  /*119b0*/  SHF.L.U32 R27, R16, 0x10, RZ ;  /* 0x00000010101b7819 */ /* 0x000fe200000006ff */
[----:B------:R-:W-:Y:S01]  /*119c0*/  FMUL.FTZ R17, R9, UR27 ;  /* 0x0000001b09117c20 */ /* 0x000fe20008410000 */
[----:B------:R-:W-:Y:S01]  /*119d0*/  SHF.L.U32 R7, R54, 0x10, RZ ;  /* 0x0000001036077819 */ /* 0x000fe200000006ff */
[----:B------:R-:W-:Y:S01]  /*119e0*/  FMUL.FTZ R26, R5, UR27 ;  /* 0x0000001b051a7c20 */ /* 0x000fe20008410000 */
[----:B------:R-:W-:-:S02]  /*119f0*/  ISETP.GT.U32.OR P0, PT, R0, 0x27f, P0 ;  /* 0x0000027f0000780c */ /* 0x000fc40000704470 */
        /* <DEDUP_REMOVED lines=21> */
.L_x_290:
        /* <DEDUP_REMOVED lines=22> */
.L_x_292:
[----:B------:R-:W-:Y:S05]  /*11cb0*/  BSYNC B0 ;  /* 0x0000000000007941 */ /* 0x000fea0003800000 */
.L_x_291:
[----:B------:R-:W-:Y:S01]  /*11cc0*/  PRMT R4, R53, 0x7632, R4 ;  /* 0x0000763235047816 */ /* 0x000fe20000000004 */
        /* <DEDUP_REMOVED lines=26> */
.L_x_293:
[----:B------:R-:W-:Y:S04]  /*11e70*/  BSSY B0, `(.L_x_294) ;  /* 0x0000015000007945 */ /* 0x000fe80003800000 */
[----:B------:R-:W-:Y:S05]  /*11e80*/  @P2 BRA `(.L_x_295) ;  /* 0x00000000004c2947 */ /* 0x000fea0003800000 */
[----:B0-----:R-:W-:Y:S01]  /*11e90*/  MOV R6, UR5 ;  /* 0x0000000500067c02 */ /* 0x001fe20008000f00 */
        /* <DEDUP_REMOVED lines=18> */
.L_x_295:
[----:B------:R-:W-:Y:S05]  /*11fc0*/  BSYNC B0 ;  /* 0x0000000000007941 */ /* 0x000fea0003800000 */
.L_x_294:
[----:B------:R-:W-:Y:S01]  /*11fd0*/  ULDC UR5, c[0x0][0x10] ;  /* 0x0000040000057ab9 */ /* 0x000fe20000000800 */
[----:B------:R-:W-:Y:S02]  /*11fe0*/  UIADD3 UR4, UR4, 0x1, URZ ;  /* 0x0000000104047890 */ /* 0x000fe4000fffe03f */
[----:B------:R-:W-:-:S04]  /*11ff0*/  UIADD3 UR9, UR5, UR9, URZ ;  /* 0x0000000905097290 */ /* 0x000fc8000fffe03f */
[----:B------:R-:W-:-:S06]  /*12000*/  UISETP.GE.AND UP0, UPT, UR9, UR8, UPT ;  /* 0x000000080900728c */ /* 0x000fcc000bf06270 */
[----:B------:R-:W-:-:S13]  /*12010*/  PLOP3.LUT P0, PT, PT, PT, UP0, 0x80, 0x0 ;  /* 0x000000000000781c */ /* 0x000fda0003f0f008 */
[----:B------:R-:W-:Y:S05]  /*12020*/  @!P0 BRA `(.L_x_296) ;  /* 0xfffffee400108947 */ /* 0x000fea000383ffff */
.L_x_149:
[----:B0-----:R-:W0:Y:S01]  /*12030*/  LDC R6, c[0x0][0xc] ;  /* 0x00000300ff067b82 */ /* 0x001e220000000800 */
[----:B------:R-:W-:Y:S01]  /*12040*/  ISETP.NE.AND P1, PT, R0, RZ, PT ;  /* 0x000000ff0000720c */ /* 0x000fe20003f25270 */
[----:B------:R-:W-:Y:S06]  /*12050*/  BSSY B0, `(.L_x_297) ;  /* 0x0000011000007945 */ /* 0x000fec0003800000 */
[----:B------:R-:W2:Y:S08]  /*12060*/  LDC R7, c[0x0][0x10] ;  /* 0x00000400ff077b82 */ /* 0x000eb00000000800 */
[----:B-1----:R-:W1:Y:S01]  /*12070*/  LDC.64 R2, c[0x0][0x258] ;  /* 0x00009600ff027b82 */ /* 0x002e620000000a00 */
[----:B0-----:R-:W-:-:S02]  /*12080*/  ISETP.NE.AND P0, PT, R6, 0x1, PT ;  /* 0x000000010600780c */ /* 0x001fc40003f05270 */
[----:B--2---:R-:W-:-:S04]  /*12090*/  SHF.L.U32 R4, R7, 0x1, RZ ;  /* 0x0000000107047819 */ /* 0x004fc800000006ff */
[----:B------:R-:W-:-:S05]  /*120a0*/  SEL R5, R4, RZ, P0 ;  /* 0x000000ff04057207 */ /* 0x000fca0000000000 */
[----:B-1----:R-:W-:Y:S01]  /*120b0*/  IMAD.WIDE.U32 R2, R5, 0x4, R2 ;  /* 0x0000000405027825 */ /* 0x002fe200078e0002 */
        /* <DEDUP_REMOVED lines=10> */
.L_x_298:
[----:B------:R-:W-:Y:S05]  /*12160*/  BSYNC B0 ;  /* 0x0000000000007941 */ /* 0x000fea0003800000 */
.L_x_297:
        /* <DEDUP_REMOVED lines=11> */
.L_x_300:
[----:B------:R-:W2:Y:S04]  /*12220*/  LDG.E.STRONG.GPU R5, desc[UR22][R2.64] ;  /* 0x0000001602057981 */ /* 0x000ea8000c1ef900 */
[----:B--2---:R-:W-:Y:S01]  /*12230*/  CCTL.IVALL ;  /* 0x00000000ff00798f */ /* 0x004fe20002000000 */
[----:B------:R-:W-:Y:S05]  /*12240*/  YIELD ;  /* 0x0000000000007946 */ /* 0x000fea0003800000 */
[----:B------:R-:W-:-:S13]  /*12250*/  ISETP.NE.AND P0, PT, R5, R4, PT ;  /* 0x000000040500720c */ /* 0x000fda0003f05270 */
[----:B------:R-:W-:Y:S05]  /*12260*/  @P0 BRA `(.L_x_300) ;  /* 0xfffffffc00ec0947 */ /* 0x000fea000383ffff */
.L_x_299:
[----:B------:R-:W-:Y:S05]  /*12270*/  WARPSYNC.ALL ;  /* 0x0000000000007948 */ /* 0x000fea0003800000 */
[----:B------:R-:W0:Y:S01]  /*12280*/  LDC.64 R22, c[0x0][0x288] ;  /* 0x0000a200ff167b82 */ /* 0x000e220000000a00 */
[----:B------:R-:W-:-:S07]  /*12290*/  SHF.R.S32.HI R4, RZ, 0x1f, R0 ;  /* 0x0000001fff047819 */ /* 0x000fce0000011400 */
[----:B------:R-:W-:Y:S01]  /*122a0*/  BAR.SYNC.DEFER_BLOCKING 0x0 ;  /* 0x0000000000007b1d */ /* 0x000fe20000010000 */
[----:B0-----:R-:W-:-:S04]  /*122b0*/  LEA.HI R2, P0, R23, R22, RZ, 0x1 ;  /* 0x0000001617027211 */ /* 0x001fc800078108ff */
[----:B------:R-:W-:-:S04]  /*122c0*/  IADD3.X R3, RZ, R23, RZ, P0, !PT ;  /* 0x00000017ff037210 */ /* 0x000fc800007fe4ff */
[--C-:B------:R-:W-:Y:S02]  /*122d0*/  SHF.R.S64 R25, R2, 0x1, R3.reuse ;  /* 0x0000000102197819 */ /* 0x100fe40000001003 */
[----:B------:R-:W-:Y:S02]  /*122e0*/  SHF.R.S32.HI R24, RZ, 0x1, R3 ;  /* 0x00000001ff187819 */ /* 0x000fe40000011403 */
[----:B------:R-:W-:-:S04]  /*122f0*/  ISETP.GT.U32.AND P0, PT, R25, R0, PT ;  /* 0x000000001900720c */ /* 0x000fc80003f04070 */
[----:B------:R-:W-:-:S13]  /*12300*/  ISETP.GT.AND.EX P0, PT, R24, R4, PT, P0 ;  /* 0x000000041800720c */ /* 0x000fda0003f04300 */
[----:B------:R-:W-:Y:S05]  /*12310*/  @!P0 EXIT ;  /* 0x000000000000894d */ /* 0x000fea0003800000 */
[C---:B------:R-:W-:Y:S01]  /*12320*/  IMAD.WIDE.U32 R2, R22.reuse, 0x3, RZ ;  /* 0x0000000316027825 */ /* 0x040fe200078e00ff */
[----:B------:R-:W-:Y:S01]  /*12330*/  LEA R5, R23, R23, 0x1 ;  /* 0x0000001717057211 */ /* 0x000fe200078e08ff */
[----:B------:R-:W0:Y:S01]  /*12340*/  LDC.64 R14, c[0x0][0x218] ;  /* 0x00008600ff0e7b82 */ /* 0x000e220000000a00 */
[----:B------:R-:W-:Y:S01]  /*12350*/  MOV R7, R4 ;  /* 0x0000000400077202 */ /* 0x000fe20000000f00 */
[----:B------:R-:W-:Y:S01]  /*12360*/  ULDC.64 UR4, c[0x0][0x268] ;  /* 0x00009a0000047ab9 */ /* 0x000fe20000000a00 */
[----:B------:R-:W-:Y:S02]  /*12370*/  IADD3 R5, R3, R5, RZ ;  /* 0x0000000503057210 */ /* 0x000fe40007ffe0ff */
[----:B------:R-:W-:Y:S02]  /*12380*/  SHF.L.U64.HI R23, R22, 0x2, R23 ;  /* 0x0000000216177819 */ /* 0x000fe40000010217 */
[----:B------:R-:W-:Y:S01]  /*12390*/  LEA.HI R2, P0, R5, R2, RZ, 0x1 ;  /* 0x0000000205027211 */ /* 0x000fe200078108ff */
[----:B------:R-:W1:Y:S01]  /*123a0*/  LDC.64 R16, c[0x0][0x220] ;  /* 0x00008800ff107b82 */ /* 0x000e620000000a00 */
[----:B------:R-:W-:-:S02]  /*123b0*/  SHF.L.U64.HI R31, R25, 0x2, R24 ;  /* 0x00000002191f7819 */ /* 0x000fc40000010218 */
[----:B------:R-:W-:-:S04]  /*123c0*/  IADD3.X R5, RZ, R5, RZ, P0, !PT ;  /* 0x00000005ff057210 */ /* 0x000fc800007fe4ff */
[--C-:B------:R-:W-:Y:S02]  /*123d0*/  SHF.R.S64 R27, R2, 0x1, R5.reuse ;  /* 0x00000001021b7819 */ /* 0x100fe40000001005 */
[----:B------:R-:W-:-:S04]  /*123e0*/  SHF.R.S32.HI R2, RZ, 0x1, R5 ;  /* 0x00000001ff027819 */ /* 0x000fc80000011405 */
[----:B------:R-:W-:-:S07]  /*123f0*/  SHF.L.U64.HI R29, R27, 0x2, R2 ;  /* 0x000000021b1d7819 */ /* 0x000fce0000010202 */
.L_x_301:
[----:B------:R-:W-:-:S04]  /*12400*/  LEA R6, P0, R0, UR4, 0x2 ;  /* 0x0000000400067c11 */ /* 0x000fc8000f8010ff */
[----:B------:R-:W-:Y:S02]  /*12410*/  LEA.HI.X R7, R0, UR5, R7, 0x2, P0 ;  /* 0x0000000500077c11 */ /* 0x000fe400080f1407 */
[-C--:B------:R-:W-:Y:S02]  /*12420*/  LEA R8, P0, R25, R6.reuse, 0x2 ;  /* 0x0000000619087211 */ /* 0x080fe400078010ff */
[-C--:B------:R-:W-:Y:S01]  /*12430*/  LEA R12, P1, R22, R6.reuse, 0x2 ;  /* 0x00000006160c7211 */ /* 0x080fe200078210ff */
[----:B--2---:R2:W3:Y:S01]  /*12440*/  LDG.E R18, desc[UR22][R6.64] ;  /* 0x0000001606127981 */ /* 0x0044e2000c1e1900 */
[----:B------:R-:W-:Y:S02]  /*12450*/  LEA R10, P2, R27, R6, 0x2 ;  /* 0x000000061b0a7211 */ /* 0x000fe400078410ff */
[----:B------:R-:W-:Y:S02]  /*12460*/  IADD3.X R9, R7, R31, RZ, P0, !PT ;  /* 0x0000001f07097210 */ /* 0x000fe400007fe4ff */
[----:B------:R-:W-:-:S02]  /*12470*/  IADD3.X R13, R23, R7, RZ, P1, !PT ;  /* 0x00000007170d7210 */ /* 0x000fc40000ffe4ff */
[----:B------:R-:W-:Y:S01]  /*12480*/  IADD3.X R11, R7, R29, RZ, P2, !PT ;  /* 0x0000001d070b7210 */ /* 0x000fe200017fe4ff */
[----:B------:R-:W3:Y:S04]  /*12490*/  LDG.E R19, desc[UR22][R8.64] ;  /* 0x0000001608137981 */ /* 0x000ee8000c1e1900 */
[----:B------:R-:W4:Y:S04]  /*124a0*/  LDG.E R20, desc[UR22][R12.64] ;  /* 0x000000160c147981 */ /* 0x000f28000c1e1900 */
[----:B------:R-:W4:Y:S01]  /*124b0*/  LDG.E R21, desc[UR22][R10.64] ;  /* 0x000000160a157981 */ /* 0x000f22000c1e1900 */
[----:B------:R-:W-:-:S02]  /*124c0*/  SHF.L.U32 R5, R0, 0x1, RZ ;  /* 0x0000000100057819 */ /* 0x000fc400000006ff */
[----:B------:R-:W-:-:S03]  /*124d0*/  IADD3 R0, R0, 0x280, RZ ;  /* 0x0000028000007810 */ /* 0x000fc60007ffe0ff */
[----:B0-----:R-:W-:-:S04]  /*124e0*/  IMAD.WIDE R2, R5, 0x4, R14 ;  /* 0x0000000405027825 */ /* 0x001fc800078e020e */
[----:B-1----:R-:W-:Y:S01]  /*124f0*/  IMAD.WIDE R4, R5, 0x4, R16 ;  /* 0x0000000405047825 */ /* 0x002fe200078e0210 */
[----:B------:R-:W-:Y:S02]  /*12500*/  ISETP.GT.U32.AND P0, PT, R25, R0, PT ;  /* 0x000000001900720c */ /* 0x000fe40003f04070 */
[----:B--2---:R-:W-:-:S04]  /*12510*/  SHF.R.S32.HI R7, RZ, 0x1f, R0 ;  /* 0x0000001fff077819 */ /* 0x004fc80000011400 */
[----:B------:R-:W-:Y:S01]  /*12520*/  ISETP.GT.AND.EX P0, PT, R24, R7, PT, P0 ;  /* 0x000000071800720c */ /* 0x000fe20003f04300 */
[----:B---3--:R2:W-:Y:S04]  /*12530*/  STG.E.64 desc[UR22][R2.64], R18 ;  /* 0x0000001202007986 */ /* 0x0085e8000c101b16 */
[----:B----4-:R2:W-:Y:S08]  /*12540*/  STG.E.64 desc[UR22][R4.64], R20 ;  /* 0x0000001404007986 */ /* 0x0105f0000c101b16 */
[----:B------:R-:W-:Y:S05]  /*12550*/  @P0 BRA `(.L_x_301) ;  /* 0xfffffffc00a80947 */ /* 0x000fea000383ffff */
[----:B------:R-:W-:Y:S05]  /*12560*/  EXIT ;  /* 0x000000000000794d */ /* 0x000fea0003800000 */
.L_x_302:
        /* <DEDUP_REMOVED lines=9> */
.L_x_5572:


//--------------------- .text._Z35group_norm_nhwc_bwd_one_pass_kernelI11Bf16IOFp32WLi512ELi160ELi640EEv26Group_norm_nhwc_bwd_params --------------------------
	.section	.text._Z35group_norm_nhwc_bwd_one_pass_kernelI11Bf16IOFp32WLi512ELi160ELi640EEv26Group_norm_nhwc_bwd_params,"ax",@progbits
	.align	128
        .global         _Z35group_norm_nhwc_bwd_one_pass_kernelI11Bf16IOFp32WLi512ELi160ELi640EEv26Group_norm_nhwc_bwd_params
        .type           _Z35group_norm_nhwc_bwd_one_pass_kernelI11Bf16IOFp32WLi512ELi160ELi640EEv26Group_norm_nhwc_bwd_params,@function
        .size           _Z35group_norm_nhwc_bwd_one_pass_kernelI11Bf16IOFp32WLi512ELi160ELi640EEv26Group_norm_nhwc_bwd_params,(.L_x_5573 - _Z35group_norm_nhwc_bwd_one_pass_kernelI11Bf16IOFp32WLi512ELi160ELi640EEv26Group_norm_nhwc_bwd_params)
        .other          _Z35group_norm_nhwc_bwd_one_pass_kernelI11Bf16IOFp32WLi512ELi160ELi640EEv26Group_norm_nhwc_bwd_params,@"STO_CUDA_ENTRY STV_DEFAULT"
_Z35group_norm_nhwc_bwd_one_pass_kernelI11Bf16IOFp32WLi512ELi160ELi640EEv26Group_norm_nhwc_bwd_params:
.text._Z35group_norm_nhwc_bwd_one_pass_kernelI11Bf16IOFp32WLi512ELi160ELi640EEv26Group_norm_nhwc_bwd_params:
[----:B------:R-:W0:Y:S01]  /*0000*/  LDC R1, c[0x0][0x28] ;  /* 0x00000a00ff017b82 */ /* 0x000e220000000800 */
[----:B------:R-:W1:Y:S07]  /*0010*/  S2R R4, SR_TID.X ;  /* 0x0000000000047919 */ /* 0x000e6e0000002100 */
[----:B------:R-:W2:Y:S01]  /*0020*/  S2UR UR6, SR_CTAID.Y ;  /* 0x00000000000679c3 */ /* 0x000ea20000002600 */
[----:B------:R-:W-:Y:S01]  /*0030*/  ULDC UR4, c[0x0][0x2a0] ;  /* 0x0000a80000047ab9 */ /* 0x000fe20000000800 */
[----:B------:R-:W-:Y:S01]  /*0040*/  ULDC UR5, c[0x0][0x270] ;  /* 0x00009c0000057ab9 */ /* 0x000fe20000000800 */
[----:B0-----:R-:W-:Y:S01]  /*0050*/  IADD3 R1, R1, -0xa70, RZ ;  /* 0xfffff59001017810 */ /* 0x001fe20007ffe0ff */
[----:B------:R-:W-:Y:S01]  /*0060*/  UIMAD UR4, UR4, UR5, URZ ;  /* 0x00000005040472a4 */ /* 0x000fe2000f8e023f */
[----:B------:R-:W-:-:S02]  /*0070*/  ULDC.64 UR10, c[0x0][0x208] ;  /* 0x00008200000a7ab9 */ /* 0x000fc40000000a00 */
[----:B------:R-:W-:Y:S01]  /*0080*/  R2UR UR14, R1 ;  /* 0x00000000010e72ca */ /* 0x000fe200000e0000 */
[----:B------:R-:W0:Y:S08]  /*0090*/  S2UR UR13, SR_CTAID.X ;  /* 0x00000000000d79c3 */ /* 0x000e300000002500 */
[----:B------:R-:W0:Y:S01]  /*00a0*/  LDC R5, c[0x0][0x2ac] ;  /* 0x0000ab00ff057b82 */ /* 0x000e220000000800 */
[----:B--2---:R-:W-:-:S06]  /*00b0*/  UISETP.GE.AND UP0, UPT, UR6, UR4, UPT ;  /* 0x000000040600728c */ /* 0x004fcc000bf06270 */
[----:B------:R-:W-:Y:S01]  /*00c0*/  PLOP3.LUT P0, PT, PT, PT, UP0, 0x80, 0x0 ;  /* 0x000000000000781c */ /* 0x000fe20003f0f008 */
[----:B-1----:R1:W-:Y:S01]  /*00d0*/  STL [R1+0x61c], R4 ;  /* 0x00061c0401007387 */ /* 0x0023e20000100800 */
[----:B------:R-:W-:-:S05]  /*00e0*/  IMAD.WIDE.U32 R2, R4, -0x33333333, RZ ;  /* 0xcccccccd04027825 */ /* 0x000fca00078e00ff */
[----:B------:R-:W-:-:S05]  /*00f0*/  SHF.R.U32.HI R2, RZ, 0x6, R3 ;  /* 0x00000006ff027819 */ /* 0x000fca0000011603 */
[----:B0-----:R-:W-:Y:S02]  /*0100*/  IMAD R0, R5, UR13, R2 ;  /* 0x0000000d05007c24 */ /* 0x001fe4000f8e0202 */
[----:B------:R-:W-:Y:S01]  /*0110*/  IMAD R2, R2, -0x50, R4 ;  /* 0xffffffb002027824 */ /* 0x000fe200078e0204 */
[----:B-1----:R-:W-:Y:S06]  /*0120*/  @P0 BRA `(.L_x_303) ;  /* 0x000001bc008c0947 */ /* 0x002fec0003800000 */
[----:B------:R-:W0:Y:S01]  /*0130*/  S2UR UR5, SR_CgaCtaId ;  /* 0x00000000000579c3 */ /* 0x000e220000008800 */
[----:B------:R-:W-:Y:S01]  /*0140*/  SHF.R.S32.HI R3, RZ, 0x1f, R4 ;  /* 0x0000001fff037819 */ /* 0x000fe20000011404 */
[----:B------:R-:W-:Y:S01]  /*0150*/  UMOV UR4, 0x400 ;  /* 0x0000040000047882 */ /* 0x000fe20000000000 */
[----:B------:R-:W-:Y:S02]  /*0160*/  ULDC.U8 UR15, c[0x0][0x2a4] ;  /* 0x0000a900000f7ab9 */ /* 0x000fe40000000000 */
[----:B------:R-:W-:Y:S02]  /*0170*/  LEA.HI R3, R3, R4, RZ, 0x5 ;  /* 0x0000000403037211 */ /* 0x000fe400078f28ff */
[----:B------:R-:W-:Y:S02]  /*0180*/  SHF.L.U32 R4, R2, 0x1, RZ ;  /* 0x0000000102047819 */ /* 0x000fe400000006ff */
[----:B------:R-:W-:-:S03]  /*0190*/  SHF.R.S32.HI R3, RZ, 0x5, R3 ;  /* 0x00000005ff037819 */ /* 0x000fc60000011403 */
[----:B------:R1:W-:Y:S01]  /*01a0*/  STL [R1+0x724], R4 ;  /* 0x0007240401007387 */ /* 0x0003e20000100800 */
[----:B0-----:R-:W-:-:S03]  /*01b0*/  ULEA UR4, UR5, UR4, 0x18 ;  /* 0x0000000405047291 */ /* 0x001fc6000f8ec03f */
[----:B------:R-:W-:-:S03]  /*01c0*/  UMOV UR5, UR6 ;  /* 0x0000000600057c82 */ /* 0x000fc60008000000 */
[----:B------:R-:W-:Y:S01]  /*01d0*/  LEA R2, R3, UR4, 0x3 ;  /* 0x0000000403027c11 */ /* 0x000fe2000f8e18ff */
[----:B------:R-:W-:-:S04]  /*01e0*/  UMOV UR4, URZ ;  /* 0x0000003f00047c82 */ /* 0x000fc80008000000 */
[----:B------:R1:W-:Y:S02]  /*01f0*/  STL [R1+0x728], R2 ;  /* 0x0007280201007387 */ /* 0x0003e40000100800 */
.L_x_390:
[----:B------:R-:W2:Y:S01]  /*0200*/  LDL R6, [R1+0x61c] ;  /* 0x00061c0001067983 */ /* 0x000ea20000100800 */
[----:B------:R-:W-:-:S03]  /*0210*/  ULDC UR12, c[0x0][0x2a0] ;  /* 0x0000a800000c7ab9 */ /* 0x000fc60000000800 */
[----:B------:R-:W3:Y:S01]  /*0220*/  LDL R5, [R1+0x724] ;  /* 0x0007240001057983 */ /* 0x000ee20000100800 */
[----:B-1----:R-:W-:Y:S01]  /*0230*/  MOV R2, UR12 ;  /* 0x0000000c00027c02 */ /* 0x002fe20008000f00 */
[----:B------:R-:W-:Y:S01]  /*0240*/  UMOV UR6, URZ ;  /* 0x0000003f00067c82 */ /* 0x000fe20008000000 */
[----:B------:R-:W-:Y:S01]  /*0250*/  IABS R4, UR5 ;  /* 0x0000000500047c13 */ /* 0x000fe20008000000 */
[----:B------:R-:W-:Y:S01]  /*0260*/  ULDC.64 UR18, c[0x0][0x290] ;  /* 0x0000a40000127ab9 */ /* 0x000fe20000000a00 */
[----:B------:R-:W-:Y:S01]  /*0270*/  IABS R2, R2 ;  /* 0x0000000200027213 */ /* 0x000fe20000000000 */
[----:B------:R-:W-:Y:S01]  /*0280*/  UISETP.GE.AND UP4, UPT, UR5, URZ, UPT ;  /* 0x0000003f0500728c */ /* 0x000fe2000bf86270 */
[----:B------:R-:W-:Y:S01]  /*0290*/  R2UR UR9, R4 ;  /* 0x00000000040972ca */ /* 0x000fe200000e0000 */
[----:B------:R-:W-:Y:S01]  /*02a0*/  UISETP.NE.AND UP0, UPT, UR12, URZ, UPT ;  /* 0x0000003f0c00728c */ /* 0x000fe2000bf05270 */
[----:B------:R-:W-:Y:S01]  /*02b0*/  R2UR UR16, R2 ;  /* 0x00000000021072ca */ /* 0x000fe200000e0000 */
[----:B------:R-:W4:Y:S01]  /*02c0*/  LDL.LU R42, [R1+0x618] ;  /* 0x00061800012a7983 */ /* 0x000f220000300800 */
[----:B------:R-:W-:-:S02]  /*02d0*/  ISETP.GE.U32.AND P1, PT, R0, UR18, PT ;  /* 0x0000001200007c0c */ /* 0x000fc4000bf26070 */
[C---:B------:R-:W-:Y:S02]  /*02e0*/  IADD3 R17, R0.reuse, 0x8, RZ ;  /* 0x0000000800117810 */ /* 0x040fe40007ffe0ff */
[C---:B------:R-:W-:Y:S02]  /*02f0*/  IADD3 R27, R0.reuse, 0x10, RZ ;  /* 0x00000010001b7810 */ /* 0x040fe40007ffe0ff */
[----:B0-----:R-:W-:Y:S02]  /*0300*/  SHF.R.S32.HI R11, RZ, 0x1f, R17 ;  /* 0x0000001fff0b7819 */ /* 0x001fe40000011411 */
[----:B------:R-:W-:Y:S02]  /*0310*/  LOP3.LUT R43, R43, 0xfdffffff, RZ, 0xc0, !PT ;  /* 0xfdffffff2b2b7812 */ /* 0x000fe400078ec0ff */
[----:B------:R-:W-:Y:S01]  /*0320*/  SHF.R.S32.HI R16, RZ, 0x1f, R27 ;  /* 0x0000001fff107819 */ /* 0x000fe2000001141b */
[----:B------:R-:W0:Y:S01]  /*0330*/  I2F.RP R2, UR16 ;  /* 0x0000001000027d06 */ /* 0x000e220008209400 */
[----:B------:R-:W-:-:S02]  /*0340*/  IADD3 R28, R0, 0x18, RZ ;  /* 0x00000018001c7810 */ /* 0x000fc40007ffe0ff */
[----:B------:R-:W-:-:S05]  /*0350*/  LOP3.LUT R23, R23, 0x7fffffff, RZ, 0xc0, !PT ;  /* 0x7fffffff17177812 */ /* 0x000fca00078ec0ff */
[----:B0-----:R-:W0:Y:S02]  /*0360*/  MUFU.RCP R2, R2 ;  /* 0x0000000200027308 */ /* 0x001e240000001000 */
[----:B0-----:R-:W-:-:S06]  /*0370*/  IADD3 R3, R2, 0xffffffe, RZ ;  /* 0x0ffffffe02037810 */ /* 0x001fcc0007ffe0ff */
[----:B------:R-:W0:Y:S02]  /*0380*/  F2I.FTZ.U32.TRUNC.NTZ R3, R3 ;  /* 0x0000000300037305 */ /* 0x000e24000021f000 */
[----:B0-----:R-:W-:Y:S02]  /*0390*/  R2UR UR7, R3 ;  /* 0x00000000030772ca */ /* 0x001fe400000e0000 */
[----:B------:R-:W-:-:S11]  /*03a0*/  SHF.R.S32.HI R3, RZ, 0x1f, R0 ;  /* 0x0000001fff037819 */ /* 0x000fd60000011400 */
[----:B------:R-:W-:-:S04]  /*03b0*/  UIADD3 UR8, URZ, -UR7, URZ ;  /* 0x800000073f087290 */ /* 0x000fc8000fffe03f */
[----:B------:R-:W-:-:S04]  /*03c0*/  UIMAD UR8, UR8, UR16, URZ ;  /* 0x00000010080872a4 */ /* 0x000fc8000f8e023f */
[----:B------:R-:W-:Y:S02]  /*03d0*/  UIMAD.WIDE.U32 UR6, UR7, UR8, UR6 ;  /* 0x00000008070672a5 */ /* 0x000fe4000f8e0006 */
[----:B------:R-:W-:Y:S02]  /*03e0*/  ULOP3.LUT UR8, UR5, UR12, URZ, 0x3c, !UPT ;  /* 0x0000000c05087292 */ /* 0x000fe4000f8e3c3f */
[----:B------:R-:W-:Y:S02]  /*03f0*/  UIMAD.WIDE.U32 UR6, UR7, UR9, URZ ;  /* 0x00000009070672a5 */ /* 0x000fe4000f8e003f */
[----:B------:R-:W-:Y:S02]  /*0400*/  UISETP.GE.AND UP5, UPT, UR8, URZ, UPT ;  /* 0x0000003f0800728c */ /* 0x000fe4000bfa6270 */
[----:B------:R-:W-:-:S04]  /*0410*/  UIADD3 UR6, -UR7, URZ, URZ ;  /* 0x0000003f07067290 */ /* 0x000fc8000fffe13f */
[----:B------:R-:W-:-:S04]  /*0420*/  UIMAD UR6, UR16, UR6, UR9 ;  /* 0x00000006100672a4 */ /* 0x000fc8000f8e0209 */
[----:B------:R-:W-:-:S11]  /*0430*/  UISETP.GT.U32.AND UP2, UPT, UR16, UR6, UPT ;  /* 0x000000061000728c */ /* 0x000fd6000bf44070 */
[----:B------:R-:W-:Y:S02]  /*0440*/  @!UP2 UIADD3 UR6, UR6, -UR16, URZ ;  /* 0x800000100606a290 */ /* 0x000fe4000fffe03f */
[----:B------:R-:W-:Y:S02]  /*0450*/  @!UP2 UIADD3 UR7, UR7, 0x1, URZ ;  /* 0x000000010707a890 */ /* 0x000fe4000fffe03f */
[----:B------:R-:W-:Y:S02]  /*0460*/  UIADD3 UR8, UR6, -UR16, URZ ;  /* 0x8000001006087290 */ /* 0x000fe4000fffe03f */
[----:B------:R-:W-:Y:S02]  /*0470*/  UISETP.GT.U32.AND UP3, UPT, UR16, UR6, UPT ;  /* 0x000000061000728c */ /* 0x000fe4000bf64070 */
[----:B------:R-:W-:Y:S02]  /*0480*/  UISETP.GE.U32.AND UP1, UPT, UR6, UR16, UPT ;  /* 0x000000100600728c */ /* 0x000fe4000bf26070 */
[----:B------:R-:W-:-:S02]  /*0490*/  USEL UR6, UR8, UR6, !UP3 ;  /* 0x0000000608067287 */ /* 0x000fc4000d800000 */
[----:B------:R-:W-:Y:S02]  /*04a0*/  ULOP3.LUT UR8, URZ, UR12, URZ, 0x33, !UPT ;  /* 0x0000000c3f087292 */ /* 0x000fe4000f8e333f */
[----:B------:R-:W-:Y:S01]  /*04b0*/  @!UP4 UIADD3 UR6, -UR6, URZ, URZ ;  /* 0x0000003f0606c290 */ /* 0x000fe2000fffe13f */
[----:B------:R-:W-:-:S03]  /*04c0*/  ULDC.64 UR16, c[0x0][0x298] ;  /* 0x0000a60000107ab9 */ /* 0x000fc60000000a00 */
[----:B------:R-:W-:Y:S01]  /*04d0*/  USEL UR9, UR8, UR6, !UP0 ;  /* 0x0000000608097287 */ /* 0x000fe2000c000000 */
[----:B------:R-:W-:Y:S01]  /*04e0*/  MOV R9, UR16 ;  /* 0x0000001000097c02 */ /* 0x000fe20008000f00 */
[----:B------:R-:W-:Y:S02]  /*04f0*/  @UP1 UIADD3 UR7, UR7, 0x1, URZ ;  /* 0x0000000107071890 */ /* 0x000fe4000fffe03f */
[----:B------:R-:W-:Y:S02]  /*0500*/  UIMAD UR12, UR9, 0xa0, URZ ;  /* 0x000000a0090c78a4 */ /* 0x000fe4000f8e023f */
[----:B------:R-:W-:-:S04]  /*0510*/  @!UP5 UIADD3 UR7, -UR7, URZ, URZ ;  /* 0x0000003f0707d290 */ /* 0x000fc8000fffe13f */
[----:B------:R-:W-:Y:S01]  /*0520*/  USEL UR7, UR8, UR7, !UP0 ;  /* 0x0000000708077287 */ /* 0x000fe2000c000000 */
[----:B------:R-:W-:-:S03]  /*0530*/  MOV R7, UR12 ;  /* 0x0000000c00077c02 */ /* 0x000fc60008000f00 */
[----:B------:R-:W-:-:S04]  /*0540*/  USHF.R.S32.HI UR6, URZ, 0x1f, UR7 ;  /* 0x0000001f3f067899 */ /* 0x000fc80008011407 */
[----:B------:R-:W-:-:S04]  /*0550*/  UIMAD UR6, UR6, UR16, URZ ;  /* 0x00000010060672a4 */ /* 0x000fc8000f8e023f */
[----:B------:R-:W-:Y:S01]  /*0560*/  UIMAD UR6, UR7, UR17, UR6 ;  /* 0x00000011070672a4 */ /* 0x000fe2000f8e0206 */
[----:B--2---:R-:W-:-:S04]  /*0570*/  ISETP.GT.U32.AND P0, PT, R6, 0x27f, PT ;  /* 0x0000027f0600780c */ /* 0x004fc80003f04070 */
[----:B------:R-:W-:Y:S02]  /*0580*/  ISETP.GE.OR.EX P3, PT, R3, UR19, P0, P1 ;  /* 0x0000001303007c0c */ /* 0x000fe40008766710 */
[----:B------:R-:W-:Y:S02]  /*0590*/  ISETP.GE.U32.AND P1, PT, R17, UR18, PT ;  /* 0x0000001211007c0c */ /* 0x000fe4000bf26070 */
[----:B---3--:R-:W-:Y:S02]  /*05a0*/  SHF.R.S32.HI R2, RZ, 0x1f, R5 ;  /* 0x0000001fff027819 */ /* 0x008fe40000011405 */
[----:B------:R-:W-:Y:S02]  /*05b0*/  ISETP.GE.OR.EX P6, PT, R11, UR19, P0, P1 ;  /* 0x000000130b007c0c */ /* 0x000fe400087c6710 */
[----:B------:R-:W-:-:S04]  /*05c0*/  IADD3 R6, P1, R5, UR12, RZ ;  /* 0x0000000c05067c10 */ /* 0x000fc8000ff3e0ff */
[----:B------:R-:W-:Y:S01]  /*05d0*/  LEA.HI.X.SX32 R7, R7, R2, 0x1, P1 ;  /* 0x0000000207077211 */ /* 0x000fe200008f0eff */
[----:B------:R-:W0:Y:S01]  /*05e0*/  @!P3 LDC.64 R12, c[0x0][0x288] ;  /* 0x0000a200ff0cbb82 */ /* 0x000e220000000a00 */
[----:B------:R-:W-:Y:S02]  /*05f0*/  ISETP.GE.U32.AND P1, PT, R27, UR18, PT ;  /* 0x000000121b007c0c */ /* 0x000fe4000bf26070 */
[----:B------:R-:W-:Y:S01]  /*0600*/  @P3 LOP3.LUT R43, R43, 0x2000000, RZ, 0xfc, !PT ;  /* 0x020000002b2b3812 */ /* 0x000fe200078efcff */
[----:B------:R-:W-:Y:S01]  /*0610*/  IMAD.WIDE.U32 R6, R9, UR7, R6 ;  /* 0x0000000709067c25 */ /* 0x000fe2000f8e0006 */
[----:B------:R-:W-:Y:S02]  /*0620*/  ISETP.GE.OR.EX P5, PT, R16, UR19, P0, P1 ;  /* 0x0000001310007c0c */ /* 0x000fe400087a6710 */
[----:B------:R-:W-:Y:S01]  /*0630*/  LOP3.LUT R43, R43, 0xfeffffff, RZ, 0xc0, !PT ;  /* 0xfeffffff2b2b7812 */ /* 0x000fe200078ec0ff */
[----:B------:R-:W1:Y:S01]  /*0640*/  @!P3 LDC.64 R40, c[0x0][0x230] ;  /* 0x00008c00ff28bb82 */ /* 0x000e620000000a00 */
[----:B------:R-:W-:-:S02]  /*0650*/  ISETP.GE.U32.AND P1, PT, R28, UR18, PT ;  /* 0x000000121c007c0c */ /* 0x000fc4000bf26070 */
[----:B------:R-:W-:Y:S02]  /*0660*/  @P6 LOP3.LUT R43, R43, 0x1000000, RZ, 0xfc, !PT ;  /* 0x010000002b2b6812 */ /* 0x000fe400078efcff */
[----:B------:R-:W-:Y:S01]  /*0670*/  IADD3 R9, R7, UR6, RZ ;  /* 0x0000000607097c10 */ /* 0x000fe2000fffe0ff */
[----:B------:R-:W-:Y:S01]  /*0680*/  ULDC.64 UR6, c[0x0][0x290] ;  /* 0x0000a40000067ab9 */ /* 0x000fe20000000a00 */
[----:B------:R-:W-:Y:S01]  /*0690*/  @!P3 MOV R8, R6 ;  /* 0x000000060008b202 */ /* 0x000fe20000000f00 */
[----:B------:R-:W2:Y:S01]  /*06a0*/  @!P6 LDC.64 R4, c[0x0][0x288] ;  /* 0x0000a200ff04eb82 */ /* 0x000ea20000000a00 */
[----:B------:R-:W-:Y:S02]  /*06b0*/  LOP3.LUT R43, R43, 0xff7fffff, RZ, 0xc0, !PT ;  /* 0xff7fffff2b2b7812 */ /* 0x000fe400078ec0ff */
[----:B------:R-:W-:Y:S02]  /*06c0*/  IADD3 R2, R0, 0x20, RZ ;  /* 0x0000002000027810 */ /* 0x000fe40007ffe0ff */
[----:B------:R-:W-:-:S02]  /*06d0*/  @P5 LOP3.LUT R43, R43, 0x800000, RZ, 0xfc, !PT ;  /* 0x008000002b2b5812 */ /* 0x000fc400078efcff */
[----:B------:R-:W-:Y:S01]  /*06e0*/  ISETP.GE.U32.AND P2, PT, R2, UR18, PT ;  /* 0x0000001202007c0c */ /* 0x000fe2000bf46070 */
[-C--:B0-----:R-:W-:Y:S01]  /*06f0*/  @!P3 IMAD R3, R3, R12.reuse, RZ ;  /* 0x0000000c0303b224 */ /* 0x081fe200078e02ff */
[----:B------:R-:W0:Y:S01]  /*0700*/  @!P3 LDC.64 R38, c[0x0][0x228] ;  /* 0x00008a00ff26bb82 */ /* 0x000e220000000a00 */
[----:B------:R-:W-:Y:S02]  /*0710*/  LOP3.LUT R43, R43, 0xffbfffff, RZ, 0xc0, !PT ;  /* 0xffbfffff2b2b7812 */ /* 0x000fe400078ec0ff */
[C---:B------:R-:W-:Y:S01]  /*0720*/  @!P3 IMAD R19, R0.reuse, R13, R3 ;  /* 0x0000000d0013b224 */ /* 0x040fe200078e0203 */
[----:B------:R-:W-:Y:S01]  /*0730*/  SHF.R.S32.HI R3, RZ, 0x1f, R28 ;  /* 0x0000001fff037819 */ /* 0x000fe2000001141c */
[----:B------:R-:W-:Y:S01]  /*0740*/  @!P3 IMAD.WIDE.U32 R12, R0, R12, R8 ;  /* 0x0000000c000cb225 */ /* 0x000fe200078e0008 */
[----:B------:R-:W-:Y:S02]  /*0750*/  SHF.R.S32.HI R22, RZ, 0x1f, R2 ;  /* 0x0000001fff167819 */ /* 0x000fe40000011402 */
[----:B------:R-:W-:Y:S01]  /*0760*/  ISETP.GE.OR.EX P4, PT, R3, UR19, P0, P1 ;  /* 0x0000001303007c0c */ /* 0x000fe20008786710 */
[----:B------:R-:W3:Y:S01]  /*0770*/  @!P6 LDC.64 R20, c[0x0][0x230] ;  /* 0x00008c00ff14eb82 */ /* 0x000ee20000000a00 */
[----:B------:R-:W-:-:S02]  /*0780*/  @!P3 IADD3 R13, R13, R19, RZ ;  /* 0x000000130d0db210 */ /* 0x000fc40007ffe0ff */
[C---:B------:R-:W-:Y:S02]  /*0790*/  @!P3 SHF.L.U32 R19, R12.reuse, 0x1, RZ ;  /* 0x000000010c13b819 */ /* 0x040fe400000006ff */
[----:B------:R-:W-:Y:S01]  /*07a0*/  @!P3 SHF.L.U64.HI R26, R12, 0x1, R13 ;  /* 0x000000010c1ab819 */ /* 0x000fe2000001020d */
[----:B--2---:R-:W-:Y:S01]  /*07b0*/  @!P6 IMAD R18, R11, R4, RZ ;  /* 0x000000040b12e224 */ /* 0x004fe200078e02ff */
[----:B-1----:R-:W-:Y:S01]  /*07c0*/  @!P3 IADD3 R40, P1, R19, R40, RZ ;  /* 0x000000281328b210 */ /* 0x002fe20007f3e0ff */
[----:B------:R-:W1:Y:S01]  /*07d0*/  @!P5 LDC.64 R14, c[0x0][0x288] ;  /* 0x0000a200ff0edb82 */ /* 0x000e620000000a00 */
[----:B------:R-:W-:Y:S01]  /*07e0*/  ISETP.GE.OR.EX P3, PT, R22, UR19, P0, P2 ;  /* 0x0000001316007c0c */ /* 0x000fe20008766720 */
[----:B------:R-:W-:Y:S01]  /*07f0*/  @!P6 IMAD R29, R17, R5, R18 ;  /* 0x00000005111de224 */ /* 0x000fe200078e0212 */
[----:B------:R-:W-:Y:S02]  /*0800*/  @!P6 MOV R12, R6 ;  /* 0x00000006000ce202 */ /* 0x000fe40000000f00 */
[----:B------:R-:W-:-:S02]  /*0810*/  @P4 LOP3.LUT R43, R43, 0x400000, RZ, 0xfc, !PT ;  /* 0x004000002b2b4812 */ /* 0x000fc400078efcff */
[----:B------:R-:W-:Y:S01]  /*0820*/  @!P6 MOV R13, R9 ;  /* 0x00000009000de202 */ /* 0x000fe20000000f00 */
[----:B------:R-:W2:Y:S01]  /*0830*/  @!P6 LDC.64 R10, c[0x0][0x228] ;  /* 0x00008a00ff0aeb82 */ /* 0x000ea20000000a00 */
[C---:B------:R-:W-:Y:S02]  /*0840*/  LOP3.LUT P2, RZ, R43.reuse, 0x2000000, RZ, 0xc0, !PT ;  /* 0x020000002bff7812 */ /* 0x040fe4000784c0ff */
[----:B------:R-:W-:Y:S01]  /*0850*/  LOP3.LUT R43, R43, 0xffdfffff, RZ, 0xc0, !PT ;  /* 0xffdfffff2b2b7812 */ /* 0x000fe200078ec0ff */
[----:B------:R-:W-:-:S03]  /*0860*/  @!P6 IMAD.WIDE.U32 R4, R17, R4, R12 ;  /* 0x000000041104e225 */ /* 0x000fc600078e000c */
[----:B------:R-:W-:Y:S01]  /*0870*/  @P3 LOP3.LUT R43, R43, 0x200000, RZ, 0xfc, !PT ;  /* 0x002000002b2b3812 */ /* 0x000fe200078efcff */
[----:B------:R-:W4:Y:S01]  /*0880*/  @!P4 LDC.64 R24, c[0x0][0x288] ;  /* 0x0000a200ff18cb82 */ /* 0x000f220000000a00 */
[----:B------:R-:W-:Y:S02]  /*0890*/  @!P6 IADD3 R5, R5, R29, RZ ;  /* 0x0000001d0505e210 */ /* 0x000fe40007ffe0ff */
[----:B------:R-:W-:Y:S02]  /*08a0*/  @!P6 SHF.L.U32 R17, R4, 0x1, RZ ;  /* 0x000000010411e819 */ /* 0x000fe400000006ff */
[----:B------:R-:W-:Y:S02]  /*08b0*/  LOP3.LUT R43, R43, 0xffefffff, RZ, 0xc0, !PT ;  /* 0xffefffff2b2b7812 */ /* 0x000fe400078ec0ff */
[----:B------:R-:W-:Y:S01]  /*08c0*/  @!P2 IADD3.X R41, R26, R41, RZ, P1, !PT ;  /* 0x000000291a29a210 */ /* 0x000fe20000ffe4ff */
[----:B-1----:R-:W-:Y:S01]  /*08d0*/  @!P5 IMAD R16, R16, R14, RZ ;  /* 0x0000000e1010d224 */ /* 0x002fe200078e02ff */
[----:B0-----:R-:W-:Y:S01]  /*08e0*/  @!P2 IADD3 R38, P1, R19, R38, RZ ;  /* 0x000000261326a210 */ /* 0x001fe20007f3e0ff */
[----:B------:R-:W0:Y:S02]  /*08f0*/  @!P5 LDC.64 R12, c[0x0][0x228] ;  /* 0x00008a00ff0cdb82 */ /* 0x000e240000000a00 */
[----:B------:R-:W-:Y:S01]  /*0900*/  @!P5 IMAD R29, R27, R15, R16 ;  /* 0x0000000f1b1dd224 */ /* 0x000fe200078e0210 */
[----:B------:R-:W-:Y:S01]  /*0910*/  @!P2 IADD3.X R39, R26, R39, RZ, P1, !PT ;  /* 0x000000271a27a210 */ /* 0x000fe20000ffe4ff */
[----:B------:R1:W-:Y:S01]  /*0920*/  STL.64 [R1+0xa58], R40 ;  /* 0x000a582801007387 */ /* 0x0003e20000100a00 */
[----:B------:R-:W-:-:S02]  /*0930*/  @!P6 SHF.L.U64.HI R26, R4, 0x1, R5 ;  /* 0x00000001041ae819 */ /* 0x000fc40000010205 */
[C---:B---3--:R-:W-:Y:S01]  /*0940*/  @!P6 IADD3 R20, P1, R17.reuse, R20, RZ ;  /* 0x000000141114e210 */ /* 0x048fe20007f3e0ff */
[----:B------:R-:W3:Y:S01]  /*0950*/  @!P5 LDC.64 R18, c[0x0][0x230] ;  /* 0x00008c00ff12db82 */ /* 0x000ee20000000a00 */
[----:B------:R-:W-:Y:S01]  /*0960*/  @!P5 MOV R16, R6 ;  /* 0x000000060010d202 */ /* 0x000fe20000000f00 */
[----:B------:R-:W-:Y:S01]  /*0970*/  STL.64 [R1+0xa60], R38 ;  /* 0x000a602601007387 */ /* 0x000fe20000100a00 */
[C---:B------:R-:W-:Y:S02]  /*0980*/  @!P6 IADD3.X R21, R26.reuse, R21, RZ, P1, !PT ;  /* 0x000000151a15e210 */ /* 0x040fe40000ffe4ff */
[----:B--2---:R-:W-:Y:S01]  /*0990*/  @!P6 IADD3 R10, P1, R17, R10, RZ ;  /* 0x0000000a110ae210 */ /* 0x004fe20007f3e0ff */
[----:B------:R-:W-:Y:S01]  /*09a0*/  STL [R1+0xa4c], R20 ;  /* 0x000a4c1401007387 */ /* 0x000fe20000100800 */
[----:B------:R-:W-:Y:S01]  /*09b0*/  @!P5 MOV R17, R9 ;  /* 0x000000090011d202 */ /* 0x000fe20000000f00 */
[----:B------:R-:W2:Y:S01]  /*09c0*/  @!P3 LDC.64 R4, c[0x0][0x288] ;  /* 0x0000a200ff04bb82 */ /* 0x000ea20000000a00 */
[----:B------:R-:W-:Y:S01]  /*09d0*/  @!P6 IADD3.X R11, R26, R11, RZ, P1, !PT ;  /* 0x0000000b1a0be210 */ /* 0x000fe20000ffe4ff */
[----:B----4-:R-:W-:Y:S01]  /*09e0*/  @!P4 IMAD R26, R3, R24, RZ ;  /* 0x00000018031ac224 */ /* 0x010fe200078e02ff */
[----:B------:R-:W-:Y:S01]  /*09f0*/  STL [R1+0xa50], R20 ;  /* 0x000a501401007387 */ /* 0x000fe20000100800 */
[----:B------:R-:W-:-:S03]  /*0a00*/  @!P5 IMAD.WIDE.U32 R14, R27, R14, R16 ;  /* 0x0000000e1b0ed225 */ /* 0x000fc600078e0010 */
[----:B------:R4:W-:Y:S01]  /*0a10*/  STL.64 [R1+0xa68], R20 ;  /* 0x000a681401007387 */ /* 0x0009e20000100a00 */
[----:B------:R-:W1:Y:S01]  /*0a20*/  @!P4 LDC.64 R16, c[0x0][0x230] ;  /* 0x00008c00ff10cb82 */ /* 0x000e620000000a00 */
[----:B------:R-:W-:Y:S01]  /*0a30*/  @!P5 IADD3 R15, R15, R29, RZ ;  /* 0x0000001d0f0fd210 */ /* 0x000fe20007ffe0ff */
[----:B------:R-:W-:Y:S01]  /*0a40*/  @!P4 IMAD R26, R28, R25, R26 ;  /* 0x000000191c1ac224 */ /* 0x000fe200078e021a */
[C---:B------:R-:W-:Y:S01]  /*0a50*/  @!P5 SHF.L.U32 R27, R14.reuse, 0x1, RZ ;  /* 0x000000010e1bd819 */ /* 0x040fe200000006ff */
[----:B------:R4:W-:Y:S01]  /*0a60*/  STL [R1+0xa48], R21 ;  /* 0x000a481501007387 */ /* 0x0009e20000100800 */
[----:B------:R-:W-:Y:S02]  /*0a70*/  @!P5 SHF.L.U64.HI R3, R14, 0x1, R15 ;  /* 0x000000010e03d819 */ /* 0x000fe4000001020f */
[----:B------:R-:W-:Y:S01]  /*0a80*/  @!P4 MOV R14, R6 ;  /* 0x00000006000ec202 */ /* 0x000fe20000000f00 */
[----:B------:R-:W4:Y:S01]  /*0a90*/  @!P4 LDC.64 R36, c[0x0][0x228] ;  /* 0x00008a00ff24cb82 */ /* 0x000f220000000a00 */
[----:B------:R-:W-:-:S02]  /*0aa0*/  @!P4 MOV R15, R9 ;  /* 0x00000009000fc202 */ /* 0x000fc40000000f00 */
[----:B---3--:R-:W-:Y:S01]  /*0ab0*/  @!P5 IADD3 R18, P1, R27, R18, RZ ;  /* 0x000000121b12d210 */ /* 0x008fe20007f3e0ff */
[----:B------:R-:W-:-:S03]  /*0ac0*/  @!P4 IMAD.WIDE.U32 R24, R28, R24, R14 ;  /* 0x000000181c18c225 */ /* 0x000fc600078e000e */
[----:B------:R-:W-:Y:S01]  /*0ad0*/  @!P5 IADD3.X R19, R3, R19, RZ, P1, !PT ;  /* 0x000000130313d210 */ /* 0x000fe20000ffe4ff */
[----:B------:R-:W3:Y:S01]  /*0ae0*/  @!P3 LDC.64 R34, c[0x0][0x230] ;  /* 0x00008c00ff22bb82 */ /* 0x000ee20000000a00 */
[----:B0-----:R-:W-:Y:S02]  /*0af0*/  @!P5 IADD3 R12, P1, R27, R12, RZ ;  /* 0x0000000c1b0cd210 */ /* 0x001fe40007f3e0ff */
[----:B------:R-:W-:Y:S01]  /*0b00*/  LOP3.LUT R42, R42, 0xfffffffe, RZ, 0xc0, !PT ;  /* 0xfffffffe2a2a7812 */ /* 0x000fe200078ec0ff */
[----:B------:R-:W-:Y:S01]  /*0b10*/  STL.64 [R1+0x730], R8 ;  /* 0x0007300801007387 */ /* 0x000fe20000100a00 */
[----:B------:R-:W-:Y:S01]  /*0b20*/  @!P4 IADD3 R25, R25, R26, RZ ;  /* 0x0000001a1919c210 */ /* 0x000fe20007ffe0ff */
[----:B--2---:R-:W-:Y:S01]  /*0b30*/  @!P3 IMAD R26, R22, R4, RZ ;  /* 0x00000004161ab224 */ /* 0x004fe200078e02ff */
[----:B------:R-:W-:Y:S01]  /*0b40*/  @!P5 IADD3.X R13, R3, R13, RZ, P1, !PT ;  /* 0x0000000d030dd210 */ /* 0x000fe20000ffe4ff */
[----:B------:R-:W0:Y:S01]  /*0b50*/  @!P3 LDC.64 R14, c[0x0][0x228] ;  /* 0x00008a00ff0ebb82 */ /* 0x000e220000000a00 */
[----:B------:R-:W-:Y:S01]  /*0b60*/  @!P4 SHF.L.U32 R3, R24, 0x1, RZ ;  /* 0x000000011803c819 */ /* 0x000fe200000006ff */
[----:B------:R-:W-:Y:S01]  /*0b70*/  @!P3 IMAD R5, R2, R5, R26 ;  /* 0x000000050205b224 */ /* 0x000fe200078e021a */
[----:B------:R-:W-:Y:S01]  /*0b80*/  @!P4 SHF.L.U64.HI R22, R24, 0x1, R25 ;  /* 0x000000011816c819 */ /* 0x000fe20000010219 */
[----:B------:R-:W-:Y:S01]  /*0b90*/  STL.64 [R1+0x740], R6 ;  /* 0x0007400601007387 */ /* 0x000fe20000100a00 */
[----:B------:R-:W-:-:S02]  /*0ba0*/  @!P3 MOV R24, R6 ;  /* 0x000000060018b202 */ /* 0x000fc40000000f00 */
[----:B------:R-:W-:Y:S01]  /*0bb0*/  @!P3 MOV R25, R9 ;  /* 0x000000090019b202 */ /* 0x000fe20000000f00 */
[----:B------:R-:W-:Y:S01]  /*0bc0*/  STL.64 [R1+0x788], R6 ;  /* 0x0007880601007387 */ /* 0x000fe20000100a00 */
[----:B-1----:R-:W-:Y:S01]  /*0bd0*/  @!P4 IADD3 R16, P1, R3, R16, RZ ;  /* 0x000000100310c210 */ /* 0x002fe20007f3e0ff */
[----:B------:R-:W-:-:S03]  /*0be0*/  @!P3 IMAD.WIDE.U32 R24, R2, R4, R24 ;  /* 0x000000040218b225 */ /* 0x000fc600078e0018 */
[----:B------:R-:W-:Y:S01]  /*0bf0*/  @!P4 IADD3.X R17, R22, R17, RZ, P1, !PT ;  /* 0x000000111611c210 */ /* 0x000fe20000ffe4ff */
[----:B------:R-:W-:Y:S01]  /*0c00*/  STL [R1+0x7a0], R6 ;  /* 0x0007a00601007387 */ /* 0x000fe20000100800 */
[----:B----4-:R-:W-:Y:S02]  /*0c10*/  @!P4 IADD3 R36, P1, R3, R36, RZ ;  /* 0x000000240324c210 */ /* 0x010fe40007f3e0ff */
[----:B------:R-:W-:Y:S01]  /*0c20*/  @!P3 IADD3 R5, R25, R5, RZ ;  /* 0x000000051905b210 */ /* 0x000fe20007ffe0ff */
[----:B------:R-:W-:Y:S01]  /*0c30*/  STL [R1+0xa44], R18 ;  /* 0x000a441201007387 */ /* 0x000fe20000100800 */
[----:B------:R-:W-:Y:S02]  /*0c40*/  @!P3 SHF.L.U32 R3, R24, 0x1, RZ ;  /* 0x000000011803b819 */ /* 0x000fe400000006ff */
[----:B------:R-:W-:Y:S01]  /*0c50*/  @!P4 IADD3.X R37, R22, R37, RZ, P1, !PT ;  /* 0x000000251625c210 */ /* 0x000fe20000ffe4ff */
[----:B------:R-:W-:Y:S01]  /*0c60*/  STL [R1+0xa40], R19 ;  /* 0x000a401301007387 */ /* 0x000fe20000100800 */
[----:B------:R-:W-:-:S02]  /*0c70*/  @!P3 SHF.L.U64.HI R24, R24, 0x1, R5 ;  /* 0x000000011818b819 */ /* 0x000fc40000010205 */
[C---:B---3--:R-:W-:Y:S01]  /*0c80*/  @!P3 IADD3 R34, P1, R3.reuse, R34, RZ ;  /* 0x000000220322b210 */ /* 0x048fe20007f3e0ff */
[----:B------:R-:W-:Y:S01]  /*0c90*/  STL [R1+0xa3c], R16 ;  /* 0x000a3c1001007387 */ /* 0x000fe20000100800 */
[----:B------:R-:W-:Y:S02]  /*0ca0*/  IADD3 R25, R0, 0x28, RZ ;  /* 0x0000002800197810 */ /* 0x000fe40007ffe0ff */
[C---:B------:R-:W-:Y:S01]  /*0cb0*/  @!P3 IADD3.X R35, R24.reuse, R35, RZ, P1, !PT ;  /* 0x000000231823b210 */ /* 0x040fe20000ffe4ff */
[----:B------:R-:W-:Y:S01]  /*0cc0*/  STL [R1+0xa38], R17 ;  /* 0x000a381101007387 */ /* 0x000fe20000100800 */
[----:B0-----:R-:W-:Y:S02]  /*0cd0*/  @!P3 IADD3 R14, P1, R3, R14, RZ ;  /* 0x0000000e030eb210 */ /* 0x001fe40007f3e0ff */
[----:B------:R-:W-:Y:S01]  /*0ce0*/  SHF.R.S32.HI R5, RZ, 0x1f, R25 ;  /* 0x0000001fff057819 */ /* 0x000fe20000011419 */
[----:B------:R-:W-:Y:S01]  /*0cf0*/  STL [R1+0xa34], R34 ;  /* 0x000a342201007387 */ /* 0x000fe20000100800 */
[----:B------:R-:W-:-:S02]  /*0d00*/  @!P3 IADD3.X R15, R24, R15, RZ, P1, !PT ;  /* 0x0000000f180fb210 */ /* 0x000fc40000ffe4ff */
[----:B------:R-:W-:Y:S01]  /*0d10*/  ISETP.GE.U32.AND P1, PT, R25, UR18, PT ;  /* 0x0000001219007c0c */ /* 0x000fe2000bf26070 */
[----:B------:R-:W-:Y:S01]  /*0d20*/  STL [R1+0xa30], R35 ;  /* 0x000a302301007387 */ /* 0x000fe20000100800 */
[----:B------:R-:W-:Y:S02]  /*0d30*/  IADD3 R22, R0, 0x38, RZ ;  /* 0x0000003800167810 */ /* 0x000fe40007ffe0ff */
[----:B------:R-:W-:-:S13]  /*0d40*/  ISETP.GE.OR.EX P2, PT, R5, UR19, P0, P1 ;  /* 0x0000001305007c0c */ /* 0x000fda0008746710 */
[----:B------:R-:W0:Y:S01]  /*0d50*/  @!P2 LDC.64 R2, c[0x0][0x288] ;  /* 0x0000a200ff02ab82 */ /* 0x000e220000000a00 */
[----:B------:R-:W-:-:S04]  /*0d60*/  @P2 LOP3.LUT R43, R43, 0x100000, RZ, 0xfc, !PT ;  /* 0x001000002b2b2812 */ /* 0x000fc800078efcff */
[----:B------:R-:W-:-:S03]  /*0d70*/  LOP3.LUT R43, R43, 0xfff7ffff, RZ, 0xc0, !PT ;  /* 0xfff7ffff2b2b7812 */ /* 0x000fc600078ec0ff */
[----:B------:R-:W1:Y:S08]  /*0d80*/  @!P2 LDC.64 R32, c[0x0][0x230] ;  /* 0x00008c00ff20ab82 */ /* 0x000e700000000a00 */
[----:B------:R-:W2:Y:S01]  /*0d90*/  @!P2 LDC.64 R30, c[0x0][0x228] ;  /* 0x00008a00ff1eab82 */ /* 0x000ea20000000a00 */
[----:B0-----:R-:W-:Y:S01]  /*0da0*/  @!P2 IMAD R4, R5, R2, RZ ;  /* 0x000000020504a224 */ /* 0x001fe200078e02ff */
[----:B------:R-:W-:-:S03]  /*0db0*/  @!P2 MOV R5, R9 ;  /* 0x000000090005a202 */ /* 0x000fc60000000f00 */
[----:B------:R-:W-:Y:S01]  /*0dc0*/  @!P2 IMAD R3, R25, R3, R4 ;  /* 0x000000031903a224 */ /* 0x000fe200078e0204 */
[----:B------:R-:W-:-:S05]  /*0dd0*/  @!P2 MOV R4, R6 ;  /* 0x000000060004a202 */ /* 0x000fca0000000f00 */
[----:B------:R-:W-:Y:S01]  /*0de0*/  @!P2 IMAD.WIDE.U32 R4, R25, R2, R4 ;  /* 0x000000021904a225 */ /* 0x000fe200078e0004 */
[----:B------:R-:W-:-:S04]  /*0df0*/  IADD3 R25, R0, 0x30, RZ ;  /* 0x0000003000197810 */ /* 0x000fc80007ffe0ff */
[----:B------:R-:W-:Y:S02]  /*0e00*/  @!P2 IADD3 R5, R5, R3, RZ ;  /* 0x000000030505a210 */ /* 0x000fe40007ffe0ff */
[C---:B------:R-:W-:Y:S02]  /*0e10*/  @!P2 SHF.L.U32 R3, R4.reuse, 0x1, RZ ;  /* 0x000000010403a819 */ /* 0x040fe400000006ff */
[----:B------:R-:W-:Y:S02]  /*0e20*/  @!P2 SHF.L.U64.HI R4, R4, 0x1, R5 ;  /* 0x000000010404a819 */ /* 0x000fe40000010205 */
[----:B-1----:R-:W-:Y:S02]  /*0e30*/  @!P2 IADD3 R32, P1, R3, R32, RZ ;  /* 0x000000200320a210 */ /* 0x002fe40007f3e0ff */
[----:B------:R-:W-:Y:S02]  /*0e40*/  SHF.R.S32.HI R5, RZ, 0x1f, R25 ;  /* 0x0000001fff057819 */ /* 0x000fe40000011419 */
[----:B------:R-:W-:-:S02]  /*0e50*/  @!P2 IADD3.X R33, R4, R33, RZ, P1, !PT ;  /* 0x000000210421a210 */ /* 0x000fc40000ffe4ff */
[----:B--2---:R-:W-:-:S04]  /*0e60*/  @!P2 IADD3 R30, P1, R3, R30, RZ ;  /* 0x0000001e031ea210 */ /* 0x004fc80007f3e0ff */
[----:B------:R-:W-:Y:S02]  /*0e70*/  @!P2 IADD3.X R31, R4, R31, RZ, P1, !PT ;  /* 0x0000001f041fa210 */ /* 0x000fe40000ffe4ff */
[----:B------:R-:W-:-:S04]  /*0e80*/  ISETP.GE.U32.AND P1, PT, R25, UR18, PT ;  /* 0x0000001219007c0c */ /* 0x000fc8000bf26070 */
[----:B------:R-:W-:-:S13]  /*0e90*/  ISETP.GE.OR.EX P2, PT, R5, UR19, P0, P1 ;  /* 0x0000001305007c0c */ /* 0x000fda0008746710 */
[----:B------:R-:W0:Y:S01]  /*0ea0*/  @!P2 LDC.64 R2, c[0x0][0x288] ;  /* 0x0000a200ff02ab82 */ /* 0x000e220000000a00 */
[----:B------:R-:W-:-:S04]  /*0eb0*/  @P2 LOP3.LUT R43, R43, 0x80000, RZ, 0xfc, !PT ;  /* 0x000800002b2b2812 */ /* 0x000fc800078efcff */
[----:B------:R-:W-:-:S03]  /*0ec0*/  LOP3.LUT R43, R43, 0xfffbffff, RZ, 0xc0, !PT ;  /* 0xfffbffff2b2b7812 */ /* 0x000fc600078ec0ff */
[----:B------:R-:W1:Y:S01]  /*0ed0*/  @!P2 LDC.64 R28, c[0x0][0x230] ;  /* 0x00008c00ff1cab82 */ /* 0x000e620000000a00 */
[----:B0-----:R-:W-:Y:S01]  /*0ee0*/  @!P2 IMAD R4, R5, R2, RZ ;  /* 0x000000020504a224 */ /* 0x001fe200078e02ff */
[----:B------:R-:W-:-:S03]  /*0ef0*/  @!P2 MOV R5, R9 ;  /* 0x000000090005a202 */ /* 0x000fc60000000f00 */
[----:B------:R-:W-:Y:S01]  /*0f00*/  @!P2 IMAD R3, R25, R3, R4 ;  /* 0x000000031903a224 */ /* 0x000fe200078e0204 */
[----:B------:R-:W-:-:S05]  /*0f10*/  @!P2 MOV R4, R6 ;  /* 0x000000060004a202 */ /* 0x000fca0000000f00 */
[----:B------:R-:W-:Y:S02]  /*0f20*/  @!P2 IMAD.WIDE.U32 R4, R25, R2, R4 ;  /* 0x000000021904a225 */ /* 0x000fe400078e0004 */
[----:B------:R-:W0:Y:S03]  /*0f30*/  @!P2 LDC.64 R24, c[0x0][0x228] ;  /* 0x00008a00ff18ab82 */ /* 0x000e260000000a00 */
[----:B------:R-:W-:Y:S02]  /*0f40*/  @!P2 IADD3 R3, R5, R3, RZ ;  /* 0x000000030503a210 */ /* 0x000fe40007ffe0ff */
[C---:B------:R-:W-:Y:S02]  /*0f50*/  @!P2 SHF.L.U32 R2, R4.reuse, 0x1, RZ ;  /* 0x000000010402a819 */ /* 0x040fe400000006ff */
[----:B------:R-:W-:Y:S02]  /*0f60*/  @!P2 SHF.L.U64.HI R4, R4, 0x1, R3 ;  /* 0x000000010404a819 */ /* 0x000fe40000010203 */
[----:B-1----:R-:W-:-:S04]  /*0f70*/  @!P2 IADD3 R28, P1, R2, R28, RZ ;  /* 0x0000001c021ca210 */ /* 0x002fc80007f3e0ff */
[----:B------:R-:W-:Y:S02]  /*0f80*/  @!P2 IADD3.X R29, R4, R29, RZ, P1, !PT ;  /* 0x0000001d041da210 */ /* 0x000fe40000ffe4ff */
[----:B0-----:R-:W-:-:S04]  /*0f90*/  @!P2 IADD3 R24, P1, R2, R24, RZ ;  /* 0x000000180218a210 */ /* 0x001fc80007f3e0ff */
[----:B------:R-:W-:Y:S02]  /*0fa0*/  @!P2 IADD3.X R25, R4, R25, RZ, P1, !PT ;  /* 0x000000190419a210 */ /* 0x000fe40000ffe4ff */
[----:B------:R-:W-:Y:S02]  /*0fb0*/  SHF.R.S32.HI R4, RZ, 0x1f, R22 ;  /* 0x0000001fff047819 */ /* 0x000fe40000011416 */
[----:B------:R-:W-:-:S04]  /*0fc0*/  ISETP.GE.U32.AND P1, PT, R22, UR18, PT ;  /* 0x0000001216007c0c */ /* 0x000fc8000bf26070 */
[----:B------:R-:W-:-:S13]  /*0fd0*/  ISETP.GE.OR.EX P2, PT, R4, UR19, P0, P1 ;  /* 0x0000001304007c0c */ /* 0x000fda0008746710 */
[----:B------:R-:W0:Y:S01]  /*0fe0*/  @!P2 LDC.64 R2, c[0x0][0x288] ;  /* 0x0000a200ff02ab82 */ /* 0x000e220000000a00 */
[----:B------:R-:W-:Y:S02]  /*0ff0*/  @!P2 MOV R5, R9 ;  /* 0x000000090005a202 */ /* 0x000fe40000000f00 */
[----:B------:R-:W-:-:S04]  /*1000*/  @P2 LOP3.LUT R43, R43, 0x40000, RZ, 0xfc, !PT ;  /* 0x000400002b2b2812 */ /* 0x000fc800078efcff */
[----:B------:R-:W-:Y:S01]  /*1010*/  LOP3.LUT R43, R43, 0xfffdffff, RZ, 0xc0, !PT ;  /* 0xfffdffff2b2b7812 */ /* 0x000fe200078ec0ff */
[----:B------:R-:W1:Y:S01]  /*1020*/  @!P2 LDC.64 R44, c[0x0][0x230] ;  /* 0x00008c00ff2cab82 */ /* 0x000e620000000a00 */
[----:B0-----:R-:W-:-:S04]  /*1030*/  @!P2 IMAD R4, R4, R2, RZ ;  /* 0x000000020404a224 */ /* 0x001fc800078e02ff */
[----:B------:R-:W-:Y:S01]  /*1040*/  @!P2 IMAD R3, R22, R3, R4 ;  /* 0x000000031603a224 */ /* 0x000fe200078e0204 */
[----:B------:R-:W-:-:S05]  /*1050*/  @!P2 MOV R4, R6 ;  /* 0x000000060004a202 */ /* 0x000fca0000000f00 */
[----:B------:R-:W-:-:S04]  /*1060*/  @!P2 IMAD.WIDE.U32 R4, R22, R2, R4 ;  /* 0x000000021604a225 */ /* 0x000fc800078e0004 */
[----:B------:R-:W-:Y:S01]  /*1070*/  VIADD R22, R0, 0x40 ;  /* 0x0000004000167836 */ /* 0x000fe20000000000 */
[----:B------:R-:W-:Y:S02]  /*1080*/  @!P2 IADD3 R3, R5, R3, RZ ;  /* 0x000000030503a210 */ /* 0x000fe40007ffe0ff */
[C---:B------:R-:W-:Y:S02]  /*1090*/  @!P2 SHF.L.U32 R5, R4.reuse, 0x1, RZ ;  /* 0x000000010405a819 */ /* 0x040fe400000006ff */
[----:B------:R-:W-:Y:S02]  /*10a0*/  @!P2 SHF.L.U64.HI R4, R4, 0x1, R3 ;  /* 0x000000010404a819 */ /* 0x000fe40000010203 */
[----:B------:R-:W0:Y:S01]  /*10b0*/  @!P2 LDC.64 R2, c[0x0][0x228] ;  /* 0x00008a00ff02ab82 */ /* 0x000e220000000a00 */
[----:B-1----:R-:W-:Y:S02]  /*10c0*/  @!P2 IADD3 R44, P1, R5, R44, RZ ;  /* 0x0000002c052ca210 */ /* 0x002fe40007f3e0ff */
[----:B------:R-:W-:-:S02]  /*10d0*/  SHF.R.S32.HI R26, RZ, 0x1f, R22 ;  /* 0x0000001fff1a7819 */ /* 0x000fc40000011416 */
[----:B------:R-:W-:Y:S01]  /*10e0*/  @!P2 IADD3.X R45, R4, R45, RZ, P1, !PT ;  /* 0x0000002d042da210 */ /* 0x000fe20000ffe4ff */
[----:B------:R-:W-:Y:S04]  /*10f0*/  STL [R1+0x738], R0 ;  /* 0x0007380001007387 */ /* 0x000fe80000100800 */
[----:B------:R-:W-:Y:S01]  /*1100*/  STL [R1+0xa2c], R45 ;  /* 0x000a2c2d01007387 */ /* 0x000fe20000100800 */
[----:B0-----:R-:W-:-:S04]  /*1110*/  @!P2 IADD3 R40, P1, R5, R2, RZ ;  /* 0x000000020528a210 */ /* 0x001fc80007f3e0ff */
[----:B------:R-:W-:Y:S02]  /*1120*/  @!P2 IADD3.X R41, R4, R3, RZ, P1, !PT ;  /* 0x000000030429a210 */ /* 0x000fe40000ffe4ff */
[----:B------:R-:W-:-:S03]  /*1130*/  ISETP.GE.U32.AND P1, PT, R22, UR18, PT ;  /* 0x0000001216007c0c */ /* 0x000fc6000bf26070 */
[----:B------:R-:W-:Y:S01]  /*1140*/  @!P2 STL.64 [R1+0x210], R40 ;  /* 0x000210280100a387 */ /* 0x000fe20000100a00 */
        /* <DEDUP_REMOVED lines=9> */
[----:B------:R-:W-:Y:S01]  /*11e0*/  @!P2 IMAD.WIDE.U32 R26, R22, R2, R26 ;  /* 0x00000002161aa225 */ /* 0x000fe200078e001a */
[----:B------:R-:W-:-:S04]  /*11f0*/  IADD3 R22, R0, 0x48, RZ ;  /* 0x0000004800167810 */ /* 0x000fc80007ffe0ff */
[----:B------:R-:W-:Y:S02]  /*1200*/  @!P2 IADD3 R3, R27, R3, RZ ;  /* 0x000000031b03a210 */ /* 0x000fe40007ffe0ff */
[C---:B------:R-:W-:Y:S02]  /*1210*/  @!P2 SHF.L.U32 R2, R26.reuse, 0x1, RZ ;  /* 0x000000011a02a819 */ /* 0x040fe400000006ff */
[----:B------:R-:W-:Y:S02]  /*1220*/  @!P2 SHF.L.U64.HI R26, R26, 0x1, R3 ;  /* 0x000000011a1aa819 */ /* 0x000fe40000010203 */
[----:B-1----:R-:W-:-:S04]  /*1230*/  @!P2 IADD3 R20, P1, R2, R4, RZ ;  /* 0x000000040214a210 */ /* 0x002fc80007f3e0ff */
[----:B------:R-:W-:Y:S02]  /*1240*/  @!P2 IADD3.X R21, R26, R5, RZ, P1, !PT ;  /* 0x000000051a15a210 */ /* 0x000fe40000ffe4ff */
[----:B------:R-:W0:Y:S03]  /*1250*/  @!P2 LDC.64 R4, c[0x0][0x228] ;  /* 0x00008a00ff04ab82 */ /* 0x000e260000000a00 */
[----:B------:R-:W-:Y:S01]  /*1260*/  @!P2 STL.64 [R1+0x4e0], R20 ;  /* 0x0004e0140100a387 */ /* 0x000fe20000100a00 */
[----:B0-----:R-:W-:-:S04]  /*1270*/  @!P2 IADD3 R2, P1, R2, R4, RZ ;  /* 0x000000040202a210 */ /* 0x001fc80007f3e0ff */
[----:B------:R-:W-:Y:S02]  /*1280*/  @!P2 IADD3.X R3, R26, R5, RZ, P1, !PT ;  /* 0x000000051a03a210 */ /* 0x000fe40000ffe4ff */
[----:B------:R-:W-:Y:S02]  /*1290*/  SHF.R.S32.HI R26, RZ, 0x1f, R22 ;  /* 0x0000001fff1a7819 */ /* 0x000fe40000011416 */
[----:B------:R-:W-:Y:S01]  /*12a0*/  ISETP.GE.U32.AND P1, PT, R22, UR18, PT ;  /* 0x0000001216007c0c */ /* 0x000fe2000bf26070 */
[----:B------:R0:W-:Y:S03]  /*12b0*/  @!P2 STL.64 [R1+0x220], R2 ;  /* 0x000220020100a387 */ /* 0x0001e60000100a00 */
[----:B------:R-:W-:-:S13]  /*12c0*/  ISETP.GE.OR.EX P2, PT, R26, UR19, P0, P1 ;  /* 0x000000131a007c0c */ /* 0x000fda0008746710 */
[----:B0-----:R-:W0:Y:S01]  /*12d0*/  @!P2 LDC.64 R2, c[0x0][0x288] ;  /* 0x0000a200ff02ab82 */ /* 0x001e220000000a00 */
        /* <DEDUP_REMOVED lines=53> */
[----:B------:R-:W-:-:S05]  /*1630*/  @!P2 IMAD.WIDE.U32 R26, R22, R2, R26 ;  /* 0x00000002161aa225 */ /* 0x000fca00078e001a */
[----:B------:R-:W-:Y:S02]  /*1640*/  @!P2 IADD3 R3, R27, R3, RZ ;  /* 0x000000031b03a210 */ /* 0x000fe40007ffe0ff */
[C---:B------:R-:W-:Y:S02]  /*1650*/  @!P2 SHF.L.U32 R22, R26.reuse, 0x1, RZ ;  /* 0x000000011a16a819 */ /* 0x040fe400000006ff */
[----:B------:R-:W-:Y:S02]  /*1660*/  @!P2 SHF.L.U64.HI R26, R26, 0x1, R3 ;  /* 0x000000011a1aa819 */ /* 0x000fe40000010203 */
[----:B------:R-:W0:Y:S01]  /*1670*/  @!P2 LDC.64 R2, c[0x0][0x228] ;  /* 0x00008a00ff02ab82 */ /* 0x000e220000000a00 */
[----:B-1----:R-:W-:-:S04]  /*1680*/  @!P2 IADD3 R20, P1, R22, R4, RZ ;  /* 0x000000041614a210 */ /* 0x002fc80007f3e0ff */
[----:B------:R-:W-:-:S05]  /*1690*/  @!P2 IADD3.X R21, R26, R5, RZ, P1, !PT ;  /* 0x000000051a15a210 */ /* 0x000fca0000ffe4ff */
[----:B------:R0:W-:Y:S02]  /*16a0*/  @!P2 STL.64 [R1+0x600], R20 ;  /* 0x000600140100a387 */ /* 0x0001e40000100a00 */
[----:B0-----:R-:W-:Y:S02]  /*16b0*/  @!P2 IADD3 R20, P1, R22, R2, RZ ;  /* 0x000000021614a210 */ /* 0x001fe40007f3e0ff */
[----:B------:R-:W-:Y:S02]  /*16c0*/  IADD3 R22, R0, 0x60, RZ ;  /* 0x0000006000167810 */ /* 0x000fe40007ffe0ff */
[----:B------:R-:W-:Y:S02]  /*16d0*/  @!P2 IADD3.X R21, R26, R3, RZ, P1, !PT ;  /* 0x000000031a15a210 */ /* 0x000fe40000ffe4ff */
[----:B------:R-:W-:Y:S02]  /*16e0*/  SHF.R.S32.HI R26, RZ, 0x1f, R22 ;  /* 0x0000001fff1a7819 */ /* 0x000fe40000011416 */
[----:B------:R-:W-:Y:S01]  /*16f0*/  ISETP.GE.U32.AND P1, PT, R22, UR18, PT ;  /* 0x0000001216007c0c */ /* 0x000fe2000bf26070 */
[----:B------:R0:W-:Y:S03]  /*1700*/  @!P2 STL.64 [R1+0x5f0], R20 ;  /* 0x0005f0140100a387 */ /* 0x0001e60000100a00 */
[----:B------:R-:W-:-:S13]  /*1710*/  ISETP.GE.OR.EX P2, PT, R26, UR19, P0, P1 ;  /* 0x000000131a007c0c */ /* 0x000fda0008746710 */
[----:B------:R-:W1:Y:S01]  /*1720*/  @!P2 LDC.64 R2, c[0x0][0x288] ;  /* 0x0000a200ff02ab82 */ /* 0x000e620000000a00 */
[----:B------:R-:W-:Y:S02]  /*1730*/  @!P2 MOV R27, R9 ;  /* 0x00000009001ba202 */ /* 0x000fe40000000f00 */
[----:B------:R-:W-:-:S04]  /*1740*/  @P2 LOP3.LUT R43, R43, 0x2000, RZ, 0xfc, !PT ;  /* 0x000020002b2b2812 */ /* 0x000fc800078efcff */
[----:B------:R-:W-:Y:S01]  /*1750*/  LOP3.LUT R43, R43, 0xffffefff, RZ, 0xc0, !PT ;  /* 0xffffefff2b2b7812 */ /* 0x000fe200078ec0ff */
[----:B------:R-:W0:Y:S01]  /*1760*/  @!P2 LDC.64 R4, c[0x0][0x230] ;  /* 0x00008c00ff04ab82 */ /* 0x000e220000000a00 */
[----:B-1----:R-:W-:-:S04]  /*1770*/  @!P2 IMAD R26, R26, R2, RZ ;  /* 0x000000021a1aa224 */ /* 0x002fc800078e02ff */
[----:B------:R-:W-:Y:S01]  /*1780*/  @!P2 IMAD R3, R22, R3, R26 ;  /* 0x000000031603a224 */ /* 0x000fe200078e021a */
[----:B------:R-:W-:-:S05]  /*1790*/  @!P2 MOV R26, R6 ;  /* 0x00000006001aa202 */ /* 0x000fca0000000f00 */
[----:B------:R-:W-:-:S05]  /*17a0*/  @!P2 IMAD.WIDE.U32 R26, R22, R2, R26 ;  /* 0x00000002161aa225 */ /* 0x000fca00078e001a */
[----:B------:R-:W-:Y:S02]  /*17b0*/  @!P2 IADD3 R3, R27, R3, RZ ;  /* 0x000000031b03a210 */ /* 0x000fe40007ffe0ff */
[C---:B------:R-:W-:Y:S02]  /*17c0*/  @!P2 SHF.L.U32 R22, R26.reuse, 0x1, RZ ;  /* 0x000000011a16a819 */ /* 0x040fe400000006ff */
[----:B------:R-:W-:Y:S02]  /*17d0*/  @!P2 SHF.L.U64.HI R26, R26, 0x1, R3 ;  /* 0x000000011a1aa819 */ /* 0x000fe40000010203 */
[----:B------:R-:W1:Y:S01]  /*17e0*/  @!P2 LDC.64 R2, c[0x0][0x228] ;  /* 0x00008a00ff02ab82 */ /* 0x000e620000000a00 */
[----:B0-----:R-:W-:-:S04]  /*17f0*/  @!P2 IADD3 R20, P1, R22, R4, RZ ;  /* 0x000000041614a210 */ /* 0x001fc80007f3e0ff */
[----:B------:R-:W-:-:S05]  /*1800*/  @!P2 IADD3.X R21, R26, R5, RZ, P1, !PT ;  /* 0x000000051a15a210 */ /* 0x000fca0000ffe4ff */
[----:B------:R1:W-:Y:S02]  /*1810*/  @!P2 STL.64 [R1+0x5f8], R20 ;  /* 0x0005f8140100a387 */ /* 0x0003e40000100a00 */
[----:B-1----:R-:W-:Y:S02]  /*1820*/  @!P2 IADD3 R20, P1, R22, R2, RZ ;  /* 0x000000021614a210 */ /* 0x002fe40007f3e0ff */
        /* <DEDUP_REMOVED lines=76> */
[----:B------:R-:W-:Y:S01]  /*1cf0*/  @!P2 IMAD.MOV.U32 R27, RZ, RZ, R9 ;  /* 0x000000ffff1ba224 */ /* 0x000fe200078e0009 */
[----:B------:R-:W-:-:S04]  /*1d00*/  @P2 LOP3.LUT R43, R43, 0x200, RZ, 0xfc, !PT ;  /* 0x000002002b2b2812 */ /* 0x000fc800078efcff */
[----:B------:R-:W-:Y:S02]  /*1d10*/  LOP3.LUT R43, R43, 0xfffffeff, RZ, 0xc0, !PT ;  /* 0xfffffeff2b2b7812 */ /* 0x000fe400078ec0ff */
        /* <DEDUP_REMOVED lines=188> */
[----:B------:R-:W-:-:S04]  /*28e0*/  @!P2 IMAD.WIDE.U32 R26, R22, R2, R26 ;  /* 0x00000002161aa225 */ /* 0x000fc800078e001a */
[----:B------:R-:W-:Y:S01]  /*28f0*/  @!P2 IMAD.SHL.U32 R22, R26, 0x2, RZ ;  /* 0x000000021a16a824 */ /* 0x000fe200078e00ff */
[----:B------:R-:W-:-:S04]  /*2900*/  @!P2 IADD3 R3, R27, R3, RZ ;  /* 0x000000031b03a210 */ /* 0x000fc80007ffe0ff */
        /* <DEDUP_REMOVED lines=190> */
[----:B------:R-:W-:-:S03]  /*34f0*/  IADD3 R22, R0, 0x108, RZ ;  /* 0x0000010800167810 */ /* 0x000fc60007ffe0ff */
[----:B------:R-:W-:Y:S01]  /*3500*/  @!P2 IMAD.X R21, R26, 0x1, R3, P1 ;  /* 0x000000011a15a824 */ /* 0x000fe200008e0603 */
[----:B------:R-:W-:Y:S02]  /*3510*/  SHF.R.S32.HI R26, RZ, 0x1f, R22 ;  /* 0x0000001fff1a7819 */ /* 0x000fe40000011416 */
[----:B------:R-:W-:Y:S02]  /*3520*/  ISETP.GE.U32.AND P1, PT, R22, UR18, PT ;  /* 0x0000001216007c0c */ /* 0x000fe4000bf26070 */
[----:B------:R0:W-:Y:S02]  /*3530*/  @!P2 STL.64 [R1+0x490], R20 ;  /* 0x000490140100a387 */ /* 0x0001e40000100a00 */
        /* <DEDUP_REMOVED lines=191> */
[----:B------:R-:W-:Y:S02]  /*4130*/  @!P2 IMAD R3, R22, R3, R26 ;  /* 0x000000031603a224 */ /* 0x000fe400078e021a */
[----:B------:R-:W-:-:S04]  /*4140*/  @!P2 IMAD.MOV.U32 R26, RZ, RZ, R6 ;  /* 0x000000ffff1aa224 */ /* 0x000fc800078e0006 */
        /* <DEDUP_REMOVED lines=185> */
[----:B------:R-:W-:Y:S01]  /*4ce0*/  @!P2 IMAD.IADD R3, R27, 0x1, R3 ;  /* 0x000000011b03a824 */ /* 0x000fe200078e0203 */
[----:B------:R-:W-:-:S04]  /*4cf0*/  @!P2 SHF.L.U32 R22, R26, 0x1, RZ ;  /* 0x000000011a16a819 */ /* 0x000fc800000006ff */
        /* <DEDUP_REMOVED lines=175> */
[----:B------:R-:W-:-:S05]  /*57f0*/  @P2 LOP3.LUT R23, R23, 0x1, RZ, 0xfc, !PT ;  /* 0x0000000117172812 */ /* 0x000fca00078efcff */
[----:B------:R-:W0:Y:S01]  /*5800*/  @!P2 LDC.64 R4, c[0x0][0x230] ;  /* 0x00008c00ff04ab82 */ /* 0x000e220000000a00 */
[----:B------:R-:W-:Y:S04]  /*5810*/  STL [R1+0x938], R23 ;  /* 0x0009381701007387 */ /* 0x000fe80000100800 */
[----:B------:R-:W-:Y:S04]  /*5820*/  STL [R1+0x948], R23 ;  /* 0x0009481701007387 */ /* 0x000fe80000100800 */
[----:B------:R-:W-:Y:S04]  /*5830*/  STL [R1+0x958], R23 ;  /* 0x0009581701007387 */ /* 0x000fe80000100800 */
[----:B------:R-:W-:Y:S01]  /*5840*/  STL [R1+0x968], R23 ;  /* 0x0009681701007387 */ /* 0x000fe20000100800 */
[----:B-1----:R-:W-:-:S03]  /*5850*/  @!P2 IMAD R26, R26, R2, RZ ;  /* 0x000000021a1aa224 */ /* 0x002fc600078e02ff */
[----:B------:R-:W-:Y:S01]  /*5860*/  STL [R1+0x978], R23 ;  /* 0x0009781701007387 */ /* 0x000fe20000100800 */
[C---:B------:R-:W-:Y:S01]  /*5870*/  @!P2 IMAD R3, R22.reuse, R3, R26 ;  /* 0x000000031603a224 */ /* 0x040fe200078e021a */
[----:B------:R-:W-:Y:S02]  /*5880*/  @!P2 MOV R26, R6 ;  /* 0x00000006001aa202 */ /* 0x000fe40000000f00 */
[----:B------:R-:W-:Y:S03]  /*5890*/  STL [R1+0x988], R23 ;  /* 0x0009881701007387 */ /* 0x000fe60000100800 */
[----:B------:R-:W-:Y:S01]  /*58a0*/  @!P2 IMAD.WIDE.U32 R26, R22, R2, R26 ;  /* 0x00000002161aa225 */ /* 0x000fe200078e001a */
[----:B------:R-:W-:Y:S04]  /*58b0*/  STL [R1+0x998], R23 ;  /* 0x0009981701007387 */ /* 0x000fe80000100800 */
[----:B------:R-:W-:Y:S01]  /*58c0*/  @!P2 IADD3 R3, R27, R3, RZ ;  /* 0x000000031b03a210 */ /* 0x000fe20007ffe0ff */
[----:B------:R-:W-:Y:S01]  /*58d0*/  STL [R1+0x9a8], R23 ;  /* 0x0009a81701007387 */ /* 0x000fe20000100800 */
[----:B------:R-:W-:-:S02]  /*58e0*/  @!P2 SHF.L.U32 R22, R26, 0x1, RZ ;  /* 0x000000011a16a819 */ /* 0x000fc400000006ff */
[----:B------:R-:W-:Y:S01]  /*58f0*/  @!P2 SHF.L.U64.HI R26, R26, 0x1, R3 ;  /* 0x000000011a1aa819 */ /* 0x000fe20000010203 */
[----:B------:R-:W-:Y:S01]  /*5900*/  STL [R1+0x9b8], R23 ;  /* 0x0009b81701007387 */ /* 0x000fe20000100800 */
[----:B------:R-:W1:Y:S01]  /*5910*/  @!P2 LDC.64 R2, c[0x0][0x228] ;  /* 0x00008a00ff02ab82 */ /* 0x000e620000000a00 */
[----:B0-----:R-:W-:Y:S02]  /*5920*/  @!P2 IADD3 R20, P1, R22, R4, RZ ;  /* 0x000000041614a210 */ /* 0x001fe40007f3e0ff */
[----:B------:R-:W-:Y:S03]  /*5930*/  STL [R1+0x9c8], R23 ;  /* 0x0009c81701007387 */ /* 0x000fe60000100800 */
[----:B------:R-:W-:Y:S01]  /*5940*/  @!P2 IMAD.X R21, R26, 0x1, R5, P1 ;  /* 0x000000011a15a824 */ /* 0x000fe200008e0605 */
[----:B------:R-:W-:Y:S04]  /*5950*/  STL [R1+0x9d8], R23 ;  /* 0x0009d81701007387 */ /* 0x000fe80000100800 */
[----:B------:R1:W-:Y:S04]  /*5960*/  @!P2 STL.64 [R1+0x2e8], R20 ;  /* 0x0002e8140100a387 */ /* 0x0003e80000100a00 */
[----:B------:R-:W-:Y:S04]  /*5970*/  STL [R1+0xa08], R23 ;  /* 0x000a081701007387 */ /* 0x000fe80000100800 */
[----:B------:R-:W-:Y:S04]  /*5980*/  STL [R1+0xa18], R23 ;  /* 0x000a181701007387 */ /* 0x000fe80000100800 */
[----:B------:R-:W-:Y:S01]  /*5990*/  STL [R1+0xa28], R23 ;  /* 0x000a281701007387 */ /* 0x000fe20000100800 */
[----:B-1----:R-:W-:-:S02]  /*59a0*/  @!P2 IADD3 R20, P1, R22, R2, RZ ;  /* 0x000000021614a210 */ /* 0x002fc40007f3e0ff */
        /* <DEDUP_REMOVED lines=26> */
[----:B------:R0:W-:Y:S01]  /*5b50*/  @!P1 STL.64 [R1+0x2c8], R20 ;  /* 0x0002c81401009387 */ /* 0x0001e20000100a00 */
[----:B------:R-:W-:-:S02]  /*5b60*/  LOP3.LUT P1, RZ, R43, 0x1000000, RZ, 0xc0, !PT ;  /* 0x010000002bff7812 */ /* 0x000fc4000782c0ff */
[----:B------:R-:W-:Y:S02]  /*5b70*/  ISETP.GE.OR.EX P2, PT, R26, UR7, P0, P2 ;  /* 0x000000071a007c0c */ /* 0x000fe40008746720 */
[----:B------:R-:W-:-:S11]  /*5b80*/  LOP3.LUT R43, R43, 0x7fffffff, RZ, 0xc0, !PT ;  /* 0x7fffffff2b2b7812 */ /* 0x000fd600078ec0ff */
        /* <DEDUP_REMOVED lines=22> */
[----:B------:R-:W-:-:S13]  /*5cf0*/  ISETP.GE.OR.EX P3, PT, R26, UR7, P0, P3 ;  /* 0x000000071a007c0c */ /* 0x000fda0008766730 */
[----:B------:R-:W1:Y:S01]  /*5d00*/  @!P3 LDC.64 R2, c[0x0][0x288] ;  /* 0x0000a200ff02bb82 */ /* 0x000e620000000a00 */
[----:B------:R-:W-:-:S07]  /*5d10*/  @!P3 MOV R27, R9 ;  /* 0x00000009001bb202 */ /* 0x000fce0000000f00 */
        /* <DEDUP_REMOVED lines=16> */
[----:B------:R-:W-:-:S04]  /*5e20*/  ISETP.GE.U32.AND P4, PT, R22, UR6, PT ;  /* 0x0000000616007c0c */ /* 0x000fc8000bf86070 */
[----:B------:R-:W-:-:S13]  /*5e30*/  ISETP.GE.OR.EX P4, PT, R26, UR7, P0, P4 ;  /* 0x000000071a007c0c */ /* 0x000fda0008786740 */
[----:B------:R-:W0:Y:S01]  /*5e40*/  @!P4 LDC.64 R2, c[0x0][0x288] ;  /* 0x0000a200ff02cb82 */ /* 0x000e220000000a00 */
[----:B------:R-:W-:-:S07]  /*5e50*/  @!P4 MOV R27, R9 ;  /* 0x00000009001bc202 */ /* 0x000fce0000000f00 */
        /* <DEDUP_REMOVED lines=10> */
[----:B------:R-:W-:Y:S02]  /*5f00*/  @!P4 IADD3.X R39, R26, R5, RZ, P5, !PT ;  /* 0x000000051a27c210 */ /* 0x000fe40002ffe4ff */
[----:B0-----:R-:W-:Y:S02]  /*5f10*/  @!P4 IADD3 R40, P5, R22, R2, RZ ;  /* 0x000000021628c210 */ /* 0x001fe40007fbe0ff */
        /* <DEDUP_REMOVED lines=16> */
[----:B------:R1:W-:Y:S01]  /*6020*/  @!P3 STL.64 [R1+0x290], R20 ;  /* 0x000290140100b387 */ /* 0x0003e20000100a00 */
[----:B------:R-:W-:Y:S02]  /*6030*/  @P5 LOP3.LUT R42, R42, 0x1, RZ, 0xfc, !PT ;  /* 0x000000012a2a5812 */ /* 0x000fe400078efcff */
[----:B-1----:R-:W-:-:S04]  /*6040*/  @!P5 IADD3 R20, P6, R22, R4, RZ ;  /* 0x000000041614d210 */ /* 0x002fc80007fde0ff */
[----:B------:R-:W-:Y:S01]  /*6050*/  @!P5 IADD3.X R21, R26, R5, RZ, P6, !PT ;  /* 0x000000051a15d210 */ /* 0x000fe200037fe4ff */
[----:B------:R1:W-:Y:S04]  /*6060*/  STL [R1+0x618], R42 ;  /* 0x0006182a01007387 */ /* 0x0003e80000100800 */
[----:B------:R0:W-:Y:S01]  /*6070*/  @!P5 STL.64 [R1+0x260], R20 ;  /* 0x000260140100d387 */ /* 0x0001e20000100a00 */
[----:B-1----:R-:W-:Y:S02]  /*6080*/  IADD3 R42, R0, 0x1f8, RZ ;  /* 0x000001f8002a7810 */ /* 0x002fe40007ffe0ff */
[----:B0-----:R-:W-:Y:S02]  /*6090*/  @!P5 IADD3 R20, P6, R22, R2, RZ ;  /* 0x000000021614d210 */ /* 0x001fe40007fde0ff */
[----:B------:R-:W-:-:S02]  /*60a0*/  SHF.R.S32.HI R22, RZ, 0x1f, R42 ;  /* 0x0000001fff167819 */ /* 0x000fc4000001142a */
[----:B------:R-:W-:Y:S02]  /*60b0*/  @!P5 IADD3.X R21, R26, R3, RZ, P6, !PT ;  /* 0x000000031a15d210 */ /* 0x000fe400037fe4ff */
[----:B------:R-:W-:-:S04]  /*60c0*/  ISETP.GE.U32.AND P6, PT, R42, UR6, PT ;  /* 0x000000062a007c0c */ /* 0x000fc8000bfc6070 */
[----:B------:R-:W-:Y:S01]  /*60d0*/  ISETP.GE.OR.EX P6, PT, R22, UR7, P0, P6 ;  /* 0x0000000716007c0c */ /* 0x000fe200087c6760 */
[----:B------:R-:W-:Y:S01]  /*60e0*/  STL [R1+0x748], R0 ;  /* 0x0007480001007387 */ /* 0x000fe20000100800 */
[----:B------:R-:W-:Y:S01]  /*60f0*/  LOP3.LUT R43, R43, 0xdfffffff, RZ, 0xc0, !PT ;  /* 0xdfffffff2b2b7812 */ /* 0x000fe200078ec0ff */
[----:B------:R-:W-:-:S10]  /*6100*/  ULDC.64 UR6, c[0x0][0x248] ;  /* 0x0000920000067ab9 */ /* 0x000fd40000000a00 */
[----:B------:R-:W0:Y:S01]  /*6110*/  @!P6 LDC.64 R4, c[0x0][0x288] ;  /* 0x0000a200ff04eb82 */ /* 0x000e220000000a00 */
[----:B------:R-:W-:Y:S02]  /*6120*/  @!P6 MOV R26, R6 ;  /* 0x00000006001ae202 */ /* 0x000fe40000000f00 */
[----:B------:R-:W-:-:S05]  /*6130*/  @!P6 MOV R27, R9 ;  /* 0x00000009001be202 */ /* 0x000fca0000000f00 */
[----:B------:R-:W1:Y:S01]  /*6140*/  @!P6 LDC.64 R2, c[0x0][0x230] ;  /* 0x00008c00ff02eb82 */ /* 0x000e620000000a00 */
[----:B0-----:R-:W-:-:S04]  /*6150*/  @!P6 IMAD R22, R22, R4, RZ ;  /* 0x000000041616e224 */ /* 0x001fc800078e02ff */
[C---:B------:R-:W-:Y:S02]  /*6160*/  @!P6 IMAD R22, R42.reuse, R5, R22 ;  /* 0x000000052a16e224 */ /* 0x040fe400078e0216 */
[----:B------:R-:W-:Y:S01]  /*6170*/  @!P6 IMAD.WIDE.U32 R4, R42, R4, R26 ;  /* 0x000000042a04e225 */ /* 0x000fe200078e001a */
[----:B------:R-:W-:Y:S02]  /*6180*/  MOV R26, R40 ;  /* 0x00000028001a7202 */ /* 0x000fe40000000f00 */
[----:B------:R-:W-:Y:S02]  /*6190*/  MOV R27, R41 ;  /* 0x00000029001b7202 */ /* 0x000fe40000000f00 */
[----:B------:R-:W2:Y:S01]  /*61a0*/  LDL.LU.64 R40, [R1+0xa58] ;  /* 0x000a580001287983 */ /* 0x000ea20000300a00 */
[----:B------:R-:W-:Y:S02]  /*61b0*/  @!P6 IADD3 R22, R5, R22, RZ ;  /* 0x000000160516e210 */ /* 0x000fe40007ffe0ff */
[----:B------:R-:W-:-:S02]  /*61c0*/  @!P6 SHF.L.U32 R5, R4, 0x1, RZ ;  /* 0x000000010405e819 */ /* 0x000fc400000006ff */
[----:B------:R-:W-:Y:S02]  /*61d0*/  @P3 LOP3.LUT R43, R43, 0x20000000, RZ, 0xfc, !PT ;  /* 0x200000002b2b3812 */ /* 0x000fe400078efcff */
[----:B------:R-:W-:Y:S02]  /*61e0*/  @!P6 SHF.L.U64.HI R4, R4, 0x1, R22 ;  /* 0x000000010404e819 */ /* 0x000fe40000010216 */
[----:B-1----:R-:W-:-:S04]  /*61f0*/  @!P6 IADD3 R2, P3, R5, R2, RZ ;  /* 0x000000020502e210 */ /* 0x002fc80007f7e0ff */
[----:B------:R-:W-:-:S05]  /*6200*/  @!P6 IADD3.X R3, R4, R3, RZ, P3, !PT ;  /* 0x000000030403e210 */ /* 0x000fca0001ffe4ff */
[----:B------:R0:W-:Y:S02]  /*6210*/  STL.64 [R1+0x750], R2 ;  /* 0x0007500201007387 */ /* 0x0001e40000100a00 */
[----:B0-----:R-:W-:Y:S02]  /*6220*/  MOV R2, R26 ;  /* 0x0000001a00027202 */ /* 0x001fe40000000f00 */
[----:B------:R-:W-:Y:S02]  /*6230*/  MOV R3, R27 ;  /* 0x0000001b00037202 */ /* 0x000fe40000000f00 */
[----:B------:R-:W0:Y:S01]  /*6240*/  @!P6 LDC.64 R26, c[0x0][0x228] ;  /* 0x00008a00ff1aeb82 */ /* 0x000e220000000a00 */
[----:B------:R-:W-:-:S04]  /*6250*/  LOP3.LUT R43, R43, 0xefffffff, RZ, 0xc0, !PT ;  /* 0xefffffff2b2b7812 */ /* 0x000fc800078ec0ff */
[----:B------:R-:W-:-:S04]  /*6260*/  @P4 LOP3.LUT R43, R43, 0x10000000, RZ, 0xfc, !PT ;  /* 0x100000002b2b4812 */ /* 0x000fc800078efcff */
[----:B------:R-:W-:-:S04]  /*6270*/  LOP3.LUT R43, R43, 0xf7ffffff, RZ, 0xc0, !PT ;  /* 0xf7ffffff2b2b7812 */ /* 0x000fc800078ec0ff */
[----:B------:R-:W-:Y:S02]  /*6280*/  @P0 LOP3.LUT R43, R43, 0x8000000, RZ, 0xfc, !PT ;  /* 0x080000002b2b0812 */ /* 0x000fe400078efcff */
[----:B0-----:R-:W-:-:S04]  /*6290*/  @!P6 IADD3 R26, P0, R5, R26, RZ ;  /* 0x0000001a051ae210 */ /* 0x001fc80007f1e0ff */
[----:B------:R-:W-:Y:S01]  /*62a0*/  @!P6 IADD3.X R27, R4, R27, RZ, P0, !PT ;  /* 0x0000001b041be210 */ /* 0x000fe200007fe4ff */
[----:B------:R-:W-:Y:S01]  /*62b0*/  HFMA2.MMA R4, -RZ, RZ, 0, 0 ;  /* 0x00000000ff047435 */ /* 0x000fe200000001ff */
[----:B------:R-:W-:Y:S02]  /*62c0*/  MOV R8, R20 ;  /* 0x0000001400087202 */ /* 0x000fe40000000f00 */
[----:B------:R-:W-:Y:S02]  /*62d0*/  MOV R9, R21 ;  /* 0x0000001500097202 */ /* 0x000fe40000000f00 */
[----:B------:R-:W3:Y:S01]  /*62e0*/  LDL.LU.64 R20, [R1+0xa68] ;  /* 0x000a680001147983 */ /* 0x000ee20000300a00 */
[----:B------:R-:W-:Y:S02]  /*62f0*/  MOV R6, R38 ;  /* 0x0000002600067202 */ /* 0x000fe40000000f00 */
[----:B------:R-:W-:Y:S02]  /*6300*/  MOV R7, R39 ;  /* 0x0000002700077202 */ /* 0x000fe40000000f00 */
[----:B------:R-:W4:Y:S04]  /*6310*/  LDL.LU.64 R38, [R1+0xa60] ;  /* 0x000a600001267983 */ /* 0x000f280000300a00 */
[----:B--2---:R-:W2:Y:S01]  /*6320*/  @!P2 LDG.E R4, desc[UR10][R40.64] ;  /* 0x0000000a2804a981 */ /* 0x004ea2000c1e1900 */
[----:B------:R-:W-:-:S03]  /*6330*/  MOV R22, RZ ;  /* 0x000000ff00167202 */ /* 0x000fc60000000f00 */
[----:B------:R-:W-:Y:S04]  /*6340*/  STL [R1+0x760], R0 ;  /* 0x0007600001007387 */ /* 0x000fe80000100800 */
        /* <DEDUP_REMOVED lines=13> */
[----:B------:R-:W-:Y:S01]  /*6420*/  STL [R1+0x8b8], R0 ;  /* 0x0008b80001007387 */ /* 0x000fe20000100800 */
[----:B---3--:R-:W-:-:S03]  /*6430*/  PRMT R20, RZ, 0x7610, R20 ;  /* 0x00007610ff147816 */ /* 0x008fc60000000014 */
[----:B------:R-:W-:Y:S04]  /*6440*/  STL [R1+0x8c8], R0 ;  /* 0x0008c80001007387 */ /* 0x000fe80000100800 */
[----:B------:R-:W-:Y:S04]  /*6450*/  STL [R1+0x8d8], R0 ;  /* 0x0008d80001007387 */ /* 0x000fe80000100800 */
[----:B------:R-:W-:Y:S04]  /*6460*/  STL [R1+0x8e8], R0 ;  /* 0x0008e80001007387 */ /* 0x000fe80000100800 */
[----:B------:R-:W-:Y:S04]  /*6470*/  STL [R1+0x8f8], R0 ;  /* 0x0008f80001007387 */ /* 0x000fe80000100800 */
[----:B------:R-:W-:Y:S04]  /*6480*/  STL [R1+0x908], R0 ;  /* 0x0009080001007387 */ /* 0x000fe80000100800 */
[----:B------:R-:W-:Y:S04]  /*6490*/  STL [R1+0x918], R0 ;  /* 0x0009180001007387 */ /* 0x000fe80000100800 */
[----:B------:R-:W-:Y:S04]  /*64a0*/  STL [R1+0x928], R0 ;  /* 0x0009280001007387 */ /* 0x000fe80000100800 */
[----:B------:R-:W-:Y:S04]  /*64b0*/  STL.64 [R1+0x758], R26 ;  /* 0x0007581a01007387 */ /* 0x000fe80000100a00 */
        /* <DEDUP_REMOVED lines=22> */
[----:B------:R-:W-:Y:S04]  /*6620*/  STL [R1+0x7bc], R40 ;  /* 0x0007bc2801007387 */ /* 0x000fe80000100800 */
[----:B------:R-:W-:Y:S04]  /*6630*/  STL.64 [R1+0x7d8], R40 ;  /* 0x0007d82801007387 */ /* 0x000fe80000100a00 */
[----:B------:R-:W-:Y:S04]  /*6640*/  STL [R1+0x7f4], R40 ;  /* 0x0007f42801007387 */ /* 0x000fe80000100800 */
[----:B----4-:R-:W-:Y:S04]  /*6650*/  STL.64 [R1+0x7f8], R38 ;  /* 0x0007f82601007387 */ /* 0x010fe80000100a00 */
        /* <DEDUP_REMOVED lines=9> */
[----:B------:R-:W3:Y:S01]  /*66f0*/  @!P2 LDG.E R22, desc[UR10][R38.64] ;  /* 0x0000000a2616a981 */ /* 0x000ee2000c1e1900 */
[----:B--2---:R-:W-:-:S04]  /*6700*/  @!P2 SHF.R.U32.HI R5, RZ, 0x10, R4 ;  /* 0x00000010ff05a819 */ /* 0x004fc80000011604 */
[----:B------:R-:W-:-:S05]  /*6710*/  @!P2 PRMT R20, R5, 0x7610, R20 ;  /* 0x000076100514a816 */ /* 0x000fca0000000014 */
[----:B------:R0:W-:Y:S04]  /*6720*/  STL.S16 [R1+0x2d8], R20 ;  /* 0x0002d81401007387 */ /* 0x0001e80000100600 */
[----:B0-----:R-:W2:Y:S01]  /*6730*/  LDL.LU R20, [R1+0xa50] ;  /* 0x000a500001147983 */ /* 0x001ea20000300800 */
[----:B------:R-:W-:-:S04]  /*6740*/  PRMT R21, RZ, 0x7610, R21 ;  /* 0x00007610ff157816 */ /* 0x000fc80000000015 */
[----:B------:R-:W-:-:S05]  /*6750*/  @!P2 PRMT R21, R4, 0x7610, R21 ;  /* 0x000076100415a816 */ /* 0x000fca0000000015 */
[----:B------:R0:W-:Y:S04]  /*6760*/  STL.S16 [R1+0x2b4], R21 ;  /* 0x0002b41501007387 */ /* 0x0001e80000100600 */
[----:B0-----:R-:W4:Y:S01]  /*6770*/  LDL.LU R21, [R1+0xa48] ;  /* 0x000a480001157983 */ /* 0x001f220000300800 */
[----:B---3--:R-:W-:Y:S02]  /*6780*/  @!P2 SHF.R.U32.HI R5, RZ, 0x10, R22 ;  /* 0x00000010ff05a819 */ /* 0x008fe40000011616 */
[----:B--2---:R-:W-:-:S04]  /*6790*/  PRMT R20, RZ, 0x7610, R20 ;  /* 0x00007610ff147816 */ /* 0x004fc80000000014 */
[----:B------:R-:W-:-:S05]  /*67a0*/  @!P2 PRMT R20, R5, 0x7610, R20 ;  /* 0x000076100514a816 */ /* 0x000fca0000000014 */
[----:B------:R0:W-:Y:S04]  /*67b0*/  STL.S16 [R1+0x2c4], R20 ;  /* 0x0002c41401007387 */ /* 0x0001e80000100600 */
[----:B0-----:R-:W4:Y:S01]  /*67c0*/  LDL.LU R20, [R1+0xa4c] ;  /* 0x000a4c0001147983 */ /* 0x001f220000300800 */
[----:B------:R-:W-:-:S04]  /*67d0*/  PRMT R5, RZ, 0x7610, R5 ;  /* 0x00007610ff057816 */ /* 0x000fc80000000005 */
[----:B------:R-:W-:-:S05]  /*67e0*/  @!P2 PRMT R5, R22, 0x7610, R5 ;  /* 0x000076101605a816 */ /* 0x000fca0000000005 */
[----:B------:R0:W-:Y:S02]  /*67f0*/  STL.S16 [R1+0x2c0], R5 ;  /* 0x0002c00501007387 */ /* 0x0001e40000100600 */
[----:B0-----:R-:W-:-:S10]  /*6800*/  HFMA2.MMA R5, -RZ, RZ, 0, 0 ;  /* 0x00000000ff057435 */ /* 0x001fd400000001ff */
[----:B----4-:R0:W2:Y:S02]  /*6810*/  @!P1 LDG.E R5, desc[UR10][R20.64] ;  /* 0x0000000a14059981 */ /* 0x0100a4000c1e1900 */
[----:B0-----:R-:W-:-:S06]  /*6820*/  MOV R20, RZ ;  /* 0x000000ff00147202 */ /* 0x001fcc0000000f00 */
[----:B------:R2:W3:Y:S01]  /*6830*/  @!P1 LDG.E R20, desc[UR10][R10.64] ;  /* 0x0000000a0a149981 */ /* 0x0004e2000c1e1900 */
[----:B------:R-:W-:Y:S02]  /*6840*/  PRMT R18, RZ, 0x7610, R18 ;  /* 0x00007610ff127816 */ /* 0x000fe40000000012 */
[----:B------:R-:W-:Y:S02]  /*6850*/  PRMT R19, RZ, 0x7610, R19 ;  /* 0x00007610ff137816 */ /* 0x000fe40000000013 */
[----:B--2---:R-:W-:-:S04]  /*6860*/  @!P1 SHF.R.U32.HI R10, RZ, 0x10, R5 ;  /* 0x00000010ff0a9819 */ /* 0x004fc80000011605 */
[----:B------:R-:W-:Y:S02]  /*6870*/  @!P1 PRMT R18, R10, 0x7610, R18 ;  /* 0x000076100a129816 */ /* 0x000fe40000000012 */
[----:B---3--:R-:W-:-:S04]  /*6880*/  @!P1 SHF.R.U32.HI R10, RZ, 0x10, R20 ;  /* 0x00000010ff0a9819 */ /* 0x008fc80000011614 */
[----:B------:R-:W-:Y:S01]  /*6890*/  @!P1 PRMT R19, R10, 0x7610, R19 ;  /* 0x000076100a139816 */ /* 0x000fe20000000013 */
[----:B------:R0:W-:Y:S04]  /*68a0*/  STL.S16 [R1+0x2b0], R18 ;  /* 0x0002b01201007387 */ /* 0x0001e80000100600 */
[----:B------:R1:W-:Y:S04]  /*68b0*/  STL.S16 [R1+0x2a4], R19 ;  /* 0x0002a41301007387 */ /* 0x0003e80000100600 */
[----:B0-----:R-:W2:Y:S04]  /*68c0*/  LDL.LU R18, [R1+0xa44] ;  /* 0x000a440001127983 */ /* 0x001ea80000300800 */
[----:B-1----:R-:W2:Y:S01]  /*68d0*/  LDL.LU R19, [R1+0xa40] ;  /* 0x000a400001137983 */ /* 0x002ea20000300800 */
[----:B------:R-:W-:-:S04]  /*68e0*/  PRMT R11, RZ, 0x7610, R11 ;  /* 0x00007610ff0b7816 */ /* 0x000fc8000000000b */
[----:B------:R-:W-:Y:S02]  /*68f0*/  @!P1 PRMT R11, R20, 0x7610, R11 ;  /* 0x00007610140b9816 */ /* 0x000fe4000000000b */
[----:B------:R-:W-:-:S03]  /*6900*/  LOP3.LUT P3, RZ, R43, 0x800000, RZ, 0xc0, !PT ;  /* 0x008000002bff7812 */ /* 0x000fc6000786c0ff */
[----:B------:R0:W-:Y:S02]  /*6910*/  STL.S16 [R1+0x2a0], R11 ;  /* 0x0002a00b01007387 */ /* 0x0001e40000100600 */
[----:B0-----:R-:W-:-:S10]  /*6920*/  HFMA2.MMA R11, -RZ, RZ, 0, 0 ;  /* 0x00000000ff0b7435 */ /* 0x001fd400000001ff */
[----:B--2---:R0:W2:Y:S02]  /*6930*/  @!P3 LDG.E R11, desc[UR10][R18.64] ;  /* 0x0000000a120bb981 */ /* 0x0040a4000c1e1900 */
[----:B0-----:R-:W-:-:S06]  /*6940*/  MOV R19, RZ ;  /* 0x000000ff00137202 */ /* 0x001fcc0000000f00 */
[----:B------:R-:W3:Y:S01]  /*6950*/  @!P3 LDG.E R19, desc[UR10][R12.64] ;  /* 0x0000000a0c13b981 */ /* 0x000ee2000c1e1900 */
[----:B------:R-:W-:-:S04]  /*6960*/  PRMT R10, RZ, 0x7610, R10 ;  /* 0x00007610ff0a7816 */ /* 0x000fc8000000000a */
[----:B------:R-:W-:Y:S02]  /*6970*/  @!P1 PRMT R10, R5, 0x7610, R10 ;  /* 0x00007610050a9816 */ /* 0x000fe4000000000a */
[----:B------:R-:W-:-:S03]  /*6980*/  PRMT R16, RZ, 0x7610, R16 ;  /* 0x00007610ff107816 */ /* 0x000fc60000000010 */
[----:B------:R2:W-:Y:S01]  /*6990*/  STL.S16 [R1+0x28c], R10 ;  /* 0x00028c0a01007387 */ /* 0x0005e20000100600 */
        /* <DEDUP_REMOVED lines=9> */
[----:B------:R-:W-:-:S02]  /*6a30*/  PRMT R12, RZ, 0x7610, R12 ;  /* 0x00007610ff0c7816 */ /* 0x000fc4000000000c */
[----:B------:R-:W-:Y:S02]  /*6a40*/  LOP3.LUT P2, RZ, R43, 0x400000, RZ, 0xc0, !PT ;  /* 0x004000002bff7812 */ /* 0x000fe4000784c0ff */
[----:B------:R-:W-:-:S05]  /*6a50*/  @!P3 PRMT R12, R19, 0x7610, R12 ;  /* 0x00007610130cb816 */ /* 0x000fca000000000c */
[----:B------:R0:W-:Y:S02]  /*6a60*/  STL.S16 [R1+0x288], R12 ;  /* 0x0002880c01007387 */ /* 0x0001e40000100600 */
[----:B0-----:R-:W-:-:S06]  /*6a70*/  IMAD.MOV.U32 R12, RZ, RZ, RZ ;  /* 0x000000ffff0c7224 */ /* 0x001fcc00078e00ff */
[----:B--2---:R0:W2:Y:S02]  /*6a80*/  @!P2 LDG.E R12, desc[UR10][R16.64] ;  /* 0x0000000a100ca981 */ /* 0x0040a4000c1e1900 */
[----:B0-----:R-:W-:-:S10]  /*6a90*/  HFMA2.MMA R17, -RZ, RZ, 0, 0 ;  /* 0x00000000ff117435 */ /* 0x001fd400000001ff */
[----:B------:R-:W3:Y:S01]  /*6aa0*/  @!P2 LDG.E R17, desc[UR10][R36.64] ;  /* 0x0000000a2411a981 */ /* 0x000ee2000c1e1900 */
[----:B------:R-:W-:-:S04]  /*6ab0*/  PRMT R10, RZ, 0x7610, R10 ;  /* 0x00007610ff0a7816 */ /* 0x000fc8000000000a */
[----:B------:R-:W-:Y:S02]  /*6ac0*/  @!P3 PRMT R10, R11, 0x7610, R10 ;  /* 0x000076100b0ab816 */ /* 0x000fe4000000000a */
[----:B------:R-:W-:-:S03]  /*6ad0*/  PRMT R34, RZ, 0x7610, R34 ;  /* 0x00007610ff227816 */ /* 0x000fc60000000022 */
[----:B------:R2:W-:Y:S01]  /*6ae0*/  STL.S16 [R1+0x274], R10 ;  /* 0x0002740a01007387 */ /* 0x0005e20000100600 */
[----:B------:R-:W-:Y:S02]  /*6af0*/  PRMT R35, RZ, 0x7610, R35 ;  /* 0x00007610ff237816 */ /* 0x000fe40000000023 */
[----:B--2---:R-:W-:-:S04]  /*6b00*/  @!P2 SHF.R.U32.HI R10, RZ, 0x10, R12 ;  /* 0x00000010ff0aa819 */ /* 0x004fc8000001160c */
[----:B------:R-:W-:-:S05]  /*6b10*/  @!P2 PRMT R34, R10, 0x7610, R34 ;  /* 0x000076100a22a816 */ /* 0x000fca0000000022 */
[----:B------:R0:W-:Y:S04]  /*6b20*/  STL.S16 [R1+0x3d8], R34 ;  /* 0x0003d82201007387 */ /* 0x0001e80000100600 */
[----:B0-----:R-:W2:Y:S01]  /*6b30*/  LDL.LU R34, [R1+0xa34] ;  /* 0x000a340001227983 */ /* 0x001ea20000300800 */
[----:B---3--:R-:W-:-:S04]  /*6b40*/  @!P2 SHF.R.U32.HI R10, RZ, 0x10, R17 ;  /* 0x00000010ff0aa819 */ /* 0x008fc80000011611 */
[----:B------:R-:W-:-:S05]  /*6b50*/  @!P2 PRMT R35, R10, 0x7610, R35 ;  /* 0x000076100a23a816 */ /* 0x000fca0000000023 */
[----:B------:R0:W-:Y:S04]  /*6b60*/  STL.S16 [R1+0x3c4], R35 ;  /* 0x0003c42301007387 */ /* 0x0001e80000100600 */
[----:B0-----:R-:W2:Y:S01]  /*6b70*/  LDL.LU R35, [R1+0xa30] ;  /* 0x000a300001237983 */ /* 0x001ea20000300800 */
[----:B------:R-:W-:Y:S02]  /*6b80*/  PRMT R13, RZ, 0x7610, R13 ;  /* 0x00007610ff0d7816 */ /* 0x000fe4000000000d */
[----:B------:R-:W-:Y:S02]  /*6b90*/  PRMT R16, RZ, 0x7610, R16 ;  /* 0x00007610ff107816 */ /* 0x000fe40000000010 */
[----:B------:R-:W-:Y:S02]  /*6ba0*/  LOP3.LUT P1, RZ, R43, 0x200000, RZ, 0xc0, !PT ;  /* 0x002000002bff7812 */ /* 0x000fe4000782c0ff */
[----:B------:R-:W-:-:S02]  /*6bb0*/  @!P2 PRMT R13, R17, 0x7610, R13 ;  /* 0x00007610110da816 */ /* 0x000fc4000000000d */
[----:B------:R-:W-:-:S03]  /*6bc0*/  @!P2 PRMT R16, R12, 0x7610, R16 ;  /* 0x000076100c10a816 */ /* 0x000fc60000000010 */
[----:B------:R0:W-:Y:S04]  /*6bd0*/  STL.S16 [R1+0x3c0], R13 ;  /* 0x0003c00d01007387 */ /* 0x0001e80000100600 */
[----:B------:R1:W-:Y:S01]  /*6be0*/  STL.S16 [R1+0x36c], R16 ;  /* 0x00036c1001007387 */ /* 0x0003e20000100600 */
[----:B0-----:R-:W-:Y:S01]  /*6bf0*/  MOV R13, RZ ;  /* 0x000000ff000d7202 */ /* 0x001fe20000000f00 */
[----:B-1----:R-:W-:-:S10]  /*6c00*/  HFMA2.MMA R16, -RZ, RZ, 0, 0 ;  /* 0x00000000ff107435 */ /* 0x002fd400000001ff */
[----:B------:R0:W3:Y:S04]  /*6c10*/  @!P1 LDG.E R16, desc[UR10][R14.64] ;  /* 0x0000000a0e109981 */ /* 0x0000e8000c1e1900 */
[----:B--2---:R-:W2:Y:S01]  /*6c20*/  @!P1 LDG.E R13, desc[UR10][R34.64] ;  /* 0x0000000a220d9981 */ /* 0x004ea2000c1e1900 */
[----:B------:R-:W-:Y:S02]  /*6c30*/  PRMT R41, RZ, 0x7610, R41 ;  /* 0x00007610ff297816 */ /* 0x000fe40000000029 */
[----:B------:R-:W-:Y:S02]  /*6c40*/  PRMT R40, RZ, 0x7610, R40 ;  /* 0x00007610ff287816 */ /* 0x000fe40000000028 */
[----:B------:R-:W-:Y:S02]  /*6c50*/  LOP3.LUT P3, RZ, R43, 0x100000, RZ, 0xc0, !PT ;  /* 0x001000002bff7812 */ /* 0x000fe4000786c0ff */
[----:B0-----:R-:W-:-:S02]  /*6c60*/  PRMT R14, RZ, 0x7610, R14 ;  /* 0x00007610ff0e7816 */ /* 0x001fc4000000000e */
[----:B--2---:R-:W-:-:S04]  /*6c70*/  @!P1 SHF.R.U32.HI R10, RZ, 0x10, R13 ;  /* 0x00000010ff0a9819 */ /* 0x004fc8000001160d */
[----:B------:R-:W-:Y:S02]  /*6c80*/  @!P1 PRMT R41, R10, 0x7610, R41 ;  /* 0x000076100a299816 */ /* 0x000fe40000000029 */
[----:B---3--:R-:W-:-:S04]  /*6c90*/  @!P1 SHF.R.U32.HI R10, RZ, 0x10, R16 ;  /* 0x00000010ff0a9819 */ /* 0x008fc80000011610 */
[----:B------:R-:W-:Y:S01]  /*6ca0*/  @!P1 PRMT R40, R10, 0x7610, R40 ;  /* 0x000076100a289816 */ /* 0x000fe20000000028 */
[----:B------:R-:W-:-:S10]  /*6cb0*/  HFMA2.MMA R10, -RZ, RZ, 0, 0 ;  /* 0x00000000ff0a7435 */ /* 0x000fd400000001ff */
[----:B------:R-:W2:Y:S01]  /*6cc0*/  @!P3 LDG.E R10, desc[UR10][R30.64] ;  /* 0x0000000a1e0ab981 */ /* 0x000ea2000c1e1900 */
[----:B------:R-:W-:-:S05]  /*6cd0*/  @!P1 PRMT R14, R16, 0x7610, R14 ;  /* 0x00007610100e9816 */ /* 0x000fca000000000e */
[----:B------:R0:W-:Y:S02]  /*6ce0*/  STL.S16 [R1+0x270], R14 ;  /* 0x0002700e01007387 */ /* 0x0001e40000100600 */
[----:B0-----:R-:W-:-:S06]  /*6cf0*/  MOV R14, RZ ;  /* 0x000000ff000e7202 */ /* 0x001fcc0000000f00 */
[----:B------:R-:W3:Y:S01]  /*6d00*/  @!P3 LDG.E R14, desc[UR10][R32.64] ;  /* 0x0000000a200eb981 */ /* 0x000ee2000c1e1900 */
[----:B------:R-:W-:Y:S02]  /*6d10*/  PRMT R18, RZ, 0x7610, R18 ;  /* 0x00007610ff127816 */ /* 0x000fe40000000012 */
[----:B------:R-:W-:Y:S02]  /*6d20*/  LOP3.LUT P2, RZ, R43, 0x80000, RZ, 0xc0, !PT ;  /* 0x000800002bff7812 */ /* 0x000fe4000784c0ff */
[----:B------:R-:W-:Y:S02]  /*6d30*/  PRMT R15, RZ, 0x7610, R15 ;  /* 0x00007610ff0f7816 */ /* 0x000fe4000000000f */
[----:B--2---:R-:W-:-:S05]  /*6d40*/  @!P3 PRMT R18, R10, 0x7610, R18 ;  /* 0x000076100a12b816 */ /* 0x004fca0000000012 */
[----:B------:R0:W-:Y:S02]  /*6d50*/  STL.S16 [R1+0x258], R18 ;  /* 0x0002581201007387 */ /* 0x0001e40000100600 */
[----:B0-----:R-:W-:-:S06]  /*6d60*/  MOV R18, RZ ;  /* 0x000000ff00127202 */ /* 0x001fcc0000000f00 */
[----:B------:R-:W2:Y:S01]  /*6d70*/  @!P2 LDG.E R18, desc[UR10][R28.64] ;  /* 0x0000000a1c12a981 */ /* 0x000ea2000c1e1900 */
[----:B------:R-:W-:-:S03]  /*6d80*/  @!P1 PRMT R15, R13, 0x7610, R15 ;  /* 0x000076100d0f9816 */ /* 0x000fc6000000000f */
[----:B------:R0:W-:Y:S04]  /*6d90*/  STL.64 [R1+0xa00], R36 ;  /* 0x000a002401007387 */ /* 0x0001e80000100a00 */
[----:B------:R3:W-:Y:S01]  /*6da0*/  STL.S16 [R1+0x268], R15 ;  /* 0x0002680f01007387 */ /* 0x0007e20000100600 */
[----:B0-----:R-:W-:Y:S02]  /*6db0*/  PRMT R37, RZ, 0x7610, R37 ;  /* 0x00007610ff257816 */ /* 0x001fe40000000025 */
[----:B---3--:R-:W-:Y:S02]  /*6dc0*/  @!P3 SHF.R.U32.HI R15, RZ, 0x10, R14 ;  /* 0x00000010ff0fb819 */ /* 0x008fe4000001160e */
[----:B------:R-:W-:Y:S02]  /*6dd0*/  PRMT R36, RZ, 0x7610, R36 ;  /* 0x00007610ff247816 */ /* 0x000fe40000000024 */
[----:B------:R-:W-:-:S02]  /*6de0*/  @!P3 PRMT R37, R15, 0x7610, R37 ;  /* 0x000076100f25b816 */ /* 0x000fc40000000025 */
[----:B------:R-:W-:-:S04]  /*6df0*/  @!P3 SHF.R.U32.HI R15, RZ, 0x10, R10 ;  /* 0x00000010ff0fb819 */ /* 0x000fc8000001160a */
[----:B------:R-:W-:Y:S01]  /*6e00*/  @!P3 PRMT R36, R15, 0x7610, R36 ;  /* 0x000076100f24b816 */ /* 0x000fe20000000024 */
[----:B------:R-:W-:-:S10]  /*6e10*/  HFMA2.MMA R15, -RZ, RZ, 0, 0 ;  /* 0x00000000ff0f7435 */ /* 0x000fd400000001ff */
[----:B------:R-:W3:Y:S01]  /*6e20*/  @!P2 LDG.E R15, desc[UR10][R24.64] ;  /* 0x0000000a180fa981 */ /* 0x000ee2000c1e1900 */
[----:B------:R-:W-:-:S03]  /*6e30*/  PRMT R45, RZ, 0x7610, R45 ;  /* 0x00007610ff2d7816 */ /* 0x000fc6000000002d */
[----:B------:R-:W-:Y:S04]  /*6e40*/  STL.S16 [R1+0x26c], R41 ;  /* 0x00026c2901007387 */ /* 0x000fe80000100600 */
[----:B------:R0:W-:Y:S04]  /*6e50*/  STL.S16 [R1+0x3dc], R40 ;  /* 0x0003dc2801007387 */ /* 0x0001e80000100600 */
[----:B0-----:R-:W4:Y:S01]  /*6e60*/  LDL.LU.64 R40, [R1+0x210] ;  /* 0x0002100001287983 */ /* 0x001f220000300a00 */
[----:B--2---:R-:W-:-:S05]  /*6e70*/  @!P2 PRMT R45, R18, 0x7610, R45 ;  /* 0x00007610122da816 */ /* 0x004fca000000002d */
[----:B------:R0:W-:Y:S04]  /*6e80*/  STL.S16 [R1+0x238], R45 ;  /* 0x0002382d01007387 */ /* 0x0001e80000100600 */
[----:B0-----:R-:W2:Y:S01]  /*6e90*/  LDL.LU R45, [R1+0xa2c] ;  /* 0x000a2c00012d7983 */ /* 0x001ea20000300800 */
[----:B------:R-:W-:-:S04]  /*6ea0*/  PRMT R21, RZ, 0x7610, R21 ;  /* 0x00007610ff157816 */ /* 0x000fc80000000015 */
[----:B------:R-:W-:Y:S02]  /*6eb0*/  @!P3 PRMT R21, R14, 0x7610, R21 ;  /* 0x000076100e15b816 */ /* 0x000fe40000000015 */
[----:B------:R-:W-:-:S03]  /*6ec0*/  PRMT R27, RZ, 0x7610, R27 ;  /* 0x00007610ff1b7816 */ /* 0x000fc6000000001b */
[----:B------:R0:W-:Y:S01]  /*6ed0*/  STL.S16 [R1+0x244], R21 ;  /* 0x0002441501007387 */ /* 0x0001e20000100600 */
[----:B------:R-:W-:Y:S02]  /*6ee0*/  PRMT R26, RZ, 0x7610, R26 ;  /* 0x00007610ff1a7816 */ /* 0x000fe4000000001a */
[----:B0-----:R-:W-:-:S04]  /*6ef0*/  @!P2 SHF.R.U32.HI R21, RZ, 0x10, R18 ;  /* 0x00000010ff15a819 */ /* 0x001fc80000011612 */
[----:B------:R-:W-:Y:S02]  /*6f00*/  @!P2 PRMT R27, R21, 0x7610, R27 ;  /* 0x00007610151ba816 */ /* 0x000fe4000000001b */
[----:B---3--:R-:W-:-:S04]  /*6f10*/  @!P2 SHF.R.U32.HI R21, RZ, 0x10, R15 ;  /* 0x00000010ff15a819 */ /* 0x008fc8000001160f */
[----:B------:R-:W-:Y:S02]  /*6f20*/  @!P2 PRMT R26, R21, 0x7610, R26 ;  /* 0x00007610151aa816 */ /* 0x000fe4000000001a */
[----:B------:R-:W-:Y:S02]  /*6f30*/  PRMT R21, RZ, 0x7610, R21 ;  /* 0x00007610ff157816 */ /* 0x000fe40000000015 */
[----:B------:R-:W-:Y:S02]  /*6f40*/  LOP3.LUT P1, RZ, R43, 0x40000, RZ, 0xc0, !PT ;  /* 0x000400002bff7812 */ /* 0x000fe4000782c0ff */
[----:B------:R-:W-:Y:S01]  /*6f50*/  @!P2 PRMT R21, R15, 0x7610, R21 ;  /* 0x000076100f15a816 */ /* 0x000fe20000000015 */
[----:B------:R0:W-:Y:S04]  /*6f60*/  STL [R1+0x10], R4 ;  /* 0x0000100401007387 */ /* 0x0001e80000100800 */
[----:B------:R1:W-:Y:S01]  /*6f70*/  STL.S16 [R1+0x23c], R21 ;  /* 0x00023c1501007387 */ /* 0x0003e20000100600 */
[----:B0-----:R-:W-:Y:S01]  /*6f80*/  HFMA2.MMA R4, -RZ, RZ, 0, 0 ;  /* 0x00000000ff047435 */ /* 0x001fe200000001ff */
[----:B-1----:R-:W-:-:S09]  /*6f90*/  MOV R21, RZ ;  /* 0x000000ff00157202 */ /* 0x002fd20000000f00 */
[----:B----4-:R-:W3:Y:S04]  /*6fa0*/  @!P1 LDG.E R4, desc[UR10][R40.64] ;  /* 0x0000000a28049981 */ /* 0x010ee8000c1e1900 */
[----:B------:R-:W-:Y:S04]  /*6fb0*/  STL.S16 [R1+0x250], R37 ;  /* 0x0002502501007387 */ /* 0x000fe80000100600 */
[----:B------:R0:W-:Y:S04]  /*6fc0*/  STL.S16 [R1+0x418], R36 ;  /* 0x0004182401007387 */ /* 0x0001e80000100600 */
[----:B------:R-:W-:Y:S04]  /*6fd0*/  STL.S16 [R1+0x41c], R27 ;  /* 0x00041c1b01007387 */ /* 0x000fe80000100600 */
[----:B------:R1:W-:Y:S04]  /*6fe0*/  STL.S16 [R1+0x4bc], R26 ;  /* 0x0004bc1a01007387 */ /* 0x0003e80000100600 */
[----:B0-----:R-:W4:Y:S04]  /*6ff0*/  LDL.LU.64 R36, [R1+0x220] ;  /* 0x0002200001247983 */ /* 0x001f280000300a00 */
[----:B------:R-:W-:Y:S04]  /*7000*/  STL.64 [R1+0x920], R38 ;  /* 0x0009202601007387 */ /* 0x000fe80000100a00 */
[----:B-1----:R-:W3:Y:S04]  /*7010*/  LDL.LU.64 R26, [R1+0x4e0] ;  /* 0x0004e000011a7983 */ /* 0x002ee80000300a00 */
[----:B------:R-:W-:Y:S04]  /*7020*/  STL.64 [R1+0x940], R38 ;  /* 0x0009402601007387 */ /* 0x000fe80000100a00 */
[----:B------:R-:W-:Y:S04]  /*7030*/  STL.64 [R1+0x960], R38 ;  /* 0x0009602601007387 */ /* 0x000fe80000100a00 */
[----:B------:R-:W-:Y:S04]  /*7040*/  STL.64 [R1+0x980], R38 ;  /* 0x0009802601007387 */ /* 0x000fe80000100a00 */
[----:B------:R-:W-:Y:S04]  /*7050*/  STL.64 [R1+0x9a0], R38 ;  /* 0x0009a02601007387 */ /* 0x000fe80000100a00 */
[----:B------:R-:W-:Y:S04]  /*7060*/  STL.64 [R1+0x9c0], R38 ;  /* 0x0009c02601007387 */ /* 0x000fe80000100a00 */
[----:B------:R-:W-:Y:S04]  /*7070*/  STL.64 [R1+0x9e0], R38 ;  /* 0x0009e02601007387 */ /* 0x000fe80000100a00 */
[----:B------:R-:W-:Y:S04]  /*7080*/  STL.64 [R1+0x9f0], R38 ;  /* 0x0009f02601007387 */ /* 0x000fe80000100a00 */
[----:B------:R0:W-:Y:S04]  /*7090*/  STL.64 [R1+0xa10], R38 ;  /* 0x000a102601007387 */ /* 0x0001e80000100a00 */
[----:B------:R-:W-:Y:S01]  /*70a0*/  STL [R1+0x110], R22 ;  /* 0x0001101601007387 */ /* 0x000fe20000100800 */
[----:B------:R-:W-:-:S03]  /*70b0*/  LOP3.LUT P3, RZ, R43, 0x20000, RZ, 0xc0, !PT ;  /* 0x000200002bff7812 */ /* 0x000fc6000786c0ff */
[----:B------:R1:W-:Y:S04]  /*70c0*/  STL [R1+0x14], R5 ;  /* 0x0000140501007387 */ /* 0x0003e80000100800 */
[----:B--2---:R-:W2:Y:S01]  /*70d0*/  @!P1 LDG.E R21, desc[UR10][R44.64] ;  /* 0x0000000a2c159981 */ /* 0x004ea2000c1e1900 */
[----:B0-----:R-:W-:Y:S02]  /*70e0*/  PRMT R39, RZ, 0x7610, R39 ;  /* 0x00007610ff277816 */ /* 0x001fe40000000027 */
[----:B------:R-:W-:Y:S01]  /*70f0*/  PRMT R38, RZ, 0x7610, R38 ;  /* 0x00007610ff267816 */ /* 0x000fe20000000026 */
[----:B-1----:R-:W-:Y:S01]  /*7100*/  HFMA2.MMA R5, -RZ, RZ, 0, 0 ;  /* 0x00000000ff057435 */ /* 0x002fe200000001ff */
[----:B------:R-:W3:Y:S09]  /*7110*/  LDL.LU.64 R40, [R1+0x218] ;  /* 0x0002180001287983 */ /* 0x000ef20000300a00 */
[----:B----4-:R-:W4:Y:S01]  /*7120*/  @!P3 LDG.E R5, desc[UR10][R36.64] ;  /* 0x0000000a2405b981 */ /* 0x010f22000c1e1900 */
[----:B------:R-:W-:-:S03]  /*7130*/  LOP3.LUT P2, RZ, R43, 0x10000, RZ, 0xc0, !PT ;  /* 0x000100002bff7812 */ /* 0x000fc6000784c0ff */
[----:B------:R-:W-:Y:S01]  /*7140*/  STL [R1+0x18], R11 ;  /* 0x0000180b01007387 */ /* 0x000fe20000100800 */
[----:B------:R-:W-:-:S03]  /*7150*/  PRMT R24, RZ, 0x7610, R24 ;  /* 0x00007610ff187816 */ /* 0x000fc60000000018 */
[----:B------:R-:W-:Y:S04]  /*7160*/  STL [R1+0x114], R20 ;  /* 0x0001141401007387 */ /* 0x000fe80000100800 */
[----:B------:R-:W4:Y:S01]  /*7170*/  LDL.LU.64 R36, [R1+0x610] ;  /* 0x0006100001247983 */ /* 0x000f220000300a00 */
[----:B--2---:R-:W-:-:S04]  /*7180*/  @!P1 SHF.R.U32.HI R22, RZ, 0x10, R21 ;  /* 0x00000010ff169819 */ /* 0x004fc80000011615 */
[----:B------:R-:W-:Y:S02]  /*7190*/  @!P1 PRMT R39, R22, 0x7610, R39 ;  /* 0x0000761016279816 */ /* 0x000fe40000000027 */
[----:B---3--:R-:W-:-:S04]  /*71a0*/  @!P1 SHF.R.U32.HI R22, RZ, 0x10, R4 ;  /* 0x00000010ff169819 */ /* 0x008fc80000011604 */
[----:B------:R-:W-:Y:S02]  /*71b0*/  @!P1 PRMT R38, R22, 0x7610, R38 ;  /* 0x0000761016269816 */ /* 0x000fe40000000026 */
[----:B------:R-:W-:-:S04]  /*71c0*/  PRMT R22, RZ, 0x7610, R22 ;  /* 0x00007610ff167816 */ /* 0x000fc80000000016 */
[----:B------:R-:W-:-:S05]  /*71d0*/  @!P1 PRMT R22, R4, 0x7610, R22 ;  /* 0x0000761004169816 */ /* 0x000fca0000000016 */
[----:B------:R0:W-:Y:S02]  /*71e0*/  STL.S16 [R1+0x234], R22 ;  /* 0x0002341601007387 */ /* 0x0001e40000100600 */
[----:B0-----:R-:W-:-:S06]  /*71f0*/  MOV R22, RZ ;  /* 0x000000ff00167202 */ /* 0x001fcc0000000f00 */
[----:B------:R-:W2:Y:S04]  /*7200*/  @!P3 LDG.E R22, desc[UR10][R26.64] ;  /* 0x0000000a1a16b981 */ /* 0x000ea8000c1e1900 */
[----:B------:R-:W3:Y:S04]  /*7210*/  LDL.LU.64 R26, [R1+0xa20] ;  /* 0x000a2000011a7983 */ /* 0x000ee80000300a00 */
[----:B------:R-:W-:Y:S04]  /*7220*/  STL.S16 [R1+0x230], R39 ;  /* 0x0002302701007387 */ /* 0x000fe80000100600 */
[----:B------:R0:W-:Y:S04]  /*7230*/  STL.S16 [R1+0x240], R38 ;  /* 0x0002402601007387 */ /* 0x0001e80000100600 */
[----:B0-----:R-:W3:Y:S01]  /*7240*/  LDL.LU.64 R38, [R1+0x568] ;  /* 0x0005680001267983 */ /* 0x001ee20000300a00 */
[----:B------:R-:W-:-:S10]  /*7250*/  HFMA2.MMA R11, -RZ, RZ, 0, 0 ;  /* 0x00000000ff0b7435 */ /* 0x000fd400000001ff */
[----:B------:R-:W3:Y:S01]  /*7260*/  @!P2 LDG.E R11, desc[UR10][R40.64] ;  /* 0x0000000a280ba981 */ /* 0x000ee2000c1e1900 */
[----:B----4-:R-:W-:-:S05]  /*7270*/  @!P3 PRMT R24, R5, 0x7610, R24 ;  /* 0x000076100518b816 */ /* 0x010fca0000000018 */
[----:B------:R0:W-:Y:S01]  /*7280*/  STL.S16 [R1+0x228], R24 ;  /* 0x0002281801007387 */ /* 0x0001e20000100600 */
[----:B------:R-:W-:-:S03]  /*7290*/  PRMT R23, RZ, 0x7610, R23 ;  /* 0x00007610ff177816 */ /* 0x000fc60000000017 */
[----:B------:R-:W-:Y:S04]  /*72a0*/  STL [R1+0x1c], R12 ;  /* 0x00001c0c01007387 */ /* 0x000fe80000100800 */
[----:B------:R-:W-:Y:S01]  /*72b0*/  STL [R1+0x118], R19 ;  /* 0x0001181301007387 */ /* 0x000fe20000100800 */
[----:B0-----:R-:W-:-:S03]  /*72c0*/  MOV R24, RZ ;  /* 0x000000ff00187202 */ /* 0x001fc60000000f00 */
[----:B------:R-:W4:Y:S01]  /*72d0*/  LDL.LU.64 R40, [R1+0x5f0] ;  /* 0x0005f00001287983 */ /* 0x000f220000300a00 */
[----:B--2---:R-:W-:Y:S02]  /*72e0*/  @!P3 SHF.R.U32.HI R20, RZ, 0x10, R22 ;  /* 0x00000010ff14b819 */ /* 0x004fe40000011616 */
[----:B---3--:R-:W-:Y:S02]  /*72f0*/  PRMT R27, RZ, 0x7610, R27 ;  /* 0x00007610ff1b7816 */ /* 0x008fe4000000001b */
[----:B------:R-:W-:Y:S02]  /*7300*/  PRMT R26, RZ, 0x7610, R26 ;  /* 0x00007610ff1a7816 */ /* 0x000fe4000000001a */
[----:B------:R-:W-:Y:S02]  /*7310*/  @!P3 PRMT R27, R20, 0x7610, R27 ;  /* 0x00007610141bb816 */ /* 0x000fe4000000001b */
[----:B------:R-:W-:-:S04]  /*7320*/  @!P3 SHF.R.U32.HI R20, RZ, 0x10, R5 ;  /* 0x00000010ff14b819 */ /* 0x000fc80000011605 */
[----:B------:R-:W-:Y:S01]  /*7330*/  @!P3 PRMT R26, R20, 0x7610, R26 ;  /* 0x00007610141ab816 */ /* 0x000fe2000000001a */
[----:B------:R-:W-:Y:S04]  /*7340*/  STL.S16 [R1+0x4e0], R27 ;  /* 0x0004e01b01007387 */ /* 0x000fe80000100600 */
[----:B------:R0:W-:Y:S04]  /*7350*/  STL.S16 [R1+0x4e4], R26 ;  /* 0x0004e41a01007387 */ /* 0x0001e80000100600 */
[----:B------:R-:W2:Y:S04]  /*7360*/  @!P2 LDG.E R24, desc[UR10][R38.64] ;  /* 0x0000000a2618a981 */ /* 0x000ea8000c1e1900 */
[----:B0-----:R-:W3:Y:S04]  /*7370*/  LDL.LU.64 R26, [R1+0x608] ;  /* 0x00060800011a7983 */ /* 0x001ee80000300a00 */
[----:B------:R-:W4:Y:S01]  /*7380*/  LDL.LU.64 R38, [R1+0xa10] ;  /* 0x000a100001267983 */ /* 0x000f220000300a00 */
[----:B------:R-:W-:-:S02]  /*7390*/  PRMT R20, RZ, 0x7610, R20 ;  /* 0x00007610ff147816 */ /* 0x000fc40000000014 */
[----:B------:R-:W-:Y:S02]  /*73a0*/  @!P1 PRMT R23, R21, 0x7610, R23 ;  /* 0x0000761015179816 */ /* 0x000fe40000000017 */
[----:B------:R-:W-:Y:S02]  /*73b0*/  LOP3.LUT P1, RZ, R43, 0x8000, RZ, 0xc0, !PT ;  /* 0x000080002bff7812 */ /* 0x000fe4000782c0ff */
[----:B------:R-:W-:Y:S01]  /*73c0*/  @!P2 PRMT R20, R11, 0x7610, R20 ;  /* 0x000076100b14a816 */ /* 0x000fe20000000014 */
[----:B------:R-:W-:-:S04]  /*73d0*/  HFMA2.MMA R12, -RZ, RZ, 0, 0 ;  /* 0x00000000ff0c7435 */ /* 0x000fc800000001ff */
[----:B------:R0:W-:Y:S04]  /*73e0*/  STL.S16 [R1+0x220], R20 ;  /* 0x0002201401007387 */ /* 0x0001e80000100600 */
[----:B------:R1:W-:Y:S01]  /*73f0*/  STL.S16 [R1+0x22c], R23 ;  /* 0x00022c1701007387 */ /* 0x0003e20000100600 */
[----:B0-----:R-:W-:-:S03]  /*7400*/  MOV R20, RZ ;  /* 0x000000ff00147202 */ /* 0x001fc60000000f00 */
[----:B-1----:R-:W4:Y:S04]  /*7410*/  LDL.LU R23, [R1+0xa28] ;  /* 0x000a280001177983 */ /* 0x002f280000300800 */
[----:B------:R-:W4:Y:S04]  /*7420*/  @!P1 LDG.E R20, desc[UR10][R36.64] ;  /* 0x0000000a24149981 */ /* 0x000f28000c1e1900 */
[----:B------:R-:W-:Y:S04]  /*7430*/  STL.64 [R1+0x7b0], R28 ;  /* 0x0007b01c01007387 */ /* 0x000fe80000100a00 */
[----:B------:R-:W-:Y:S04]  /*7440*/  STL [R1+0x11c], R17 ;  /* 0x00011c1101007387 */ /* 0x000fe80000100800 */
[----:B------:R-:W-:Y:S01]  /*7450*/  STL [R1+0x20], R13 ;  /* 0x0000200d01007387 */ /* 0x000fe20000100800 */
[----:B--2---:R-:W-:-:S03]  /*7460*/  @!P2 SHF.R.U32.HI R19, RZ, 0x10, R24 ;  /* 0x00000010ff13a819 */ /* 0x004fc60000011618 */
[----:B------:R-:W-:Y:S04]  /*7470*/  STL [R1+0x7f0], R28 ;  /* 0x0007f01c01007387 */ /* 0x000fe80000100800 */
[----:B---3--:R-:W2:Y:S01]  /*7480*/  @!P1 LDG.E R12, desc[UR10][R26.64] ;  /* 0x0000000a1a0c9981 */ /* 0x008ea2000c1e1900 */
[----:B----4-:R-:W-:-:S03]  /*7490*/  PRMT R39, RZ, 0x7610, R39 ;  /* 0x00007610ff277816 */ /* 0x010fc60000000027 */
[----:B------:R-:W-:Y:S01]  /*74a0*/  STL [R1+0x120], R16 ;  /* 0x0001201001007387 */ /* 0x000fe20000100800 */
[----:B------:R-:W-:Y:S02]  /*74b0*/  PRMT R38, RZ, 0x7610, R38 ;  /* 0x00007610ff267816 */ /* 0x000fe40000000026 */
[----:B------:R-:W-:Y:S01]  /*74c0*/  @!P2 PRMT R39, R19, 0x7610, R39 ;  /* 0x000076101327a816 */ /* 0x000fe20000000027 */
[----:B------:R-:W-:Y:S01]  /*74d0*/  STL [R1+0x24], R14 ;  /* 0x0000240e01007387 */ /* 0x000fe20000100800 */
[----:B------:R-:W-:-:S03]  /*74e0*/  @!P2 SHF.R.U32.HI R19, RZ, 0x10, R11 ;  /* 0x00000010ff13a819 */ /* 0x000fc6000001160b */
[----:B------:R-:W3:Y:S01]  /*74f0*/  LDL.LU.64 R26, [R1+0x9f8] ;  /* 0x0009f800011a7983 */ /* 0x000ee20000300a00 */
[----:B------:R-:W-:-:S03]  /*7500*/  @!P2 PRMT R38, R19, 0x7610, R38 ;  /* 0x000076101326a816 */ /* 0x000fc60000000026 */
[----:B------:R-:W-:Y:S04]  /*7510*/  STL.S16 [R1+0x4b8], R39 ;  /* 0x0004b82701007387 */ /* 0x000fe80000100600 */
[----:B------:R0:W-:Y:S04]  /*7520*/  STL.S16 [R1+0x568], R38 ;  /* 0x0005682601007387 */ /* 0x0001e80000100600 */
[----:B------:R-:W-:Y:S04]  /*7530*/  STL [R1+0x28], R18 ;  /* 0x0000281201007387 */ /* 0x000fe80000100800 */
[----:B------:R-:W-:Y:S04]  /*7540*/  STL [R1+0x124], R10 ;  /* 0x0001240a01007387 */ /* 0x000fe80000100800 */
[----:B0-----:R-:W4:Y:S01]  /*7550*/  LDL.LU.64 R38, [R1+0x600] ;  /* 0x0006000001267983 */ /* 0x001f220000300a00 */
[----:B------:R-:W-:-:S02]  /*7560*/  PRMT R23, RZ, 0x7610, R23 ;  /* 0x00007610ff177816 */ /* 0x000fc40000000017 */
[----:B------:R-:W-:Y:S01]  /*7570*/  PRMT R29, RZ, 0x7610, R29 ;  /* 0x00007610ff1d7816 */ /* 0x000fe2000000001d */
[----:B------:R-:W-:Y:S01]  /*7580*/  STL [R1+0x128], R15 ;  /* 0x0001280f01007387 */ /* 0x000fe20000100800 */
[----:B------:R-:W-:Y:S02]  /*7590*/  @!P1 SHF.R.U32.HI R17, RZ, 0x10, R20 ;  /* 0x00000010ff119819 */ /* 0x000fe40000011614 */
[----:B------:R-:W-:Y:S02]  /*75a0*/  @!P3 PRMT R23, R22, 0x7610, R23 ;  /* 0x000076101617b816 */ /* 0x000fe40000000017 */
[----:B------:R-:W-:Y:S01]  /*75b0*/  PRMT R44, RZ, 0x7610, R44 ;  /* 0x00007610ff2c7816 */ /* 0x000fe2000000002c */
[----:B------:R-:W-:Y:S01]  /*75c0*/  STL [R1+0x2c], R21 ;  /* 0x00002c1501007387 */ /* 0x000fe20000100800 */
[----:B------:R-:W-:Y:S02]  /*75d0*/  LOP3.LUT P3, RZ, R43, 0x4000, RZ, 0xc0, !PT ;  /* 0x000040002bff7812 */ /* 0x000fe4000786c0ff */
[----:B------:R-:W-:Y:S01]  /*75e0*/  @!P1 PRMT R29, R17, 0x7610, R29 ;  /* 0x00007610111d9816 */ /* 0x000fe2000000001d */
[----:B------:R-:W-:Y:S01]  /*75f0*/  HFMA2.MMA R13, -RZ, RZ, 0, 0 ;  /* 0x00000000ff0d7435 */ /* 0x000fe200000001ff */
[----:B------:R0:W-:Y:S04]  /*7600*/  STL.S16 [R1+0x224], R23 ;  /* 0x0002241701007387 */ /* 0x0001e80000100600 */
[----:B------:R-:W-:Y:S04]  /*7610*/  STL [R1+0x12c], R4 ;  /* 0x00012c0401007387 */ /* 0x000fe80000100800 */
[----:B------:R-:W-:Y:S04]  /*7620*/  STL [R1+0x30], R22 ;  /* 0x0000301601007387 */ /* 0x000fe80000100800 */
[----:B------:R-:W4:Y:S04]  /*7630*/  @!P3 LDG.E R13, desc[UR10][R40.64] ;  /* 0x0000000a280db981 */ /* 0x000f28000c1e1900 */
[----:B0-----:R-:W4:Y:S01]  /*7640*/  LDL.LU R23, [R1+0xa18] ;  /* 0x000a180001177983 */ /* 0x001f220000300800 */
[----:B------:R-:W-:-:S03]  /*7650*/  PRMT R28, RZ, 0x7610, R28 ;  /* 0x00007610ff1c7816 */ /* 0x000fc6000000001c */
[----:B------:R-:W-:Y:S01]  /*7660*/  STL.S16 [R1+0x218], R29 ;  /* 0x0002181d01007387 */ /* 0x000fe20000100600 */
[----:B------:R-:W-:-:S03]  /*7670*/  MOV R14, RZ ;  /* 0x000000ff000e7202 */ /* 0x000fc60000000f00 */
[----:B------:R-:W4:Y:S04]  /*7680*/  LDL.LU.64 R40, [R1+0x590] ;  /* 0x0005900001287983 */ /* 0x000f280000300a00 */
[----:B------:R-:W-:Y:S04]  /*7690*/  STL [R1+0x130], R5 ;  /* 0x0001300501007387 */ /* 0x000fe80000100800 */
[----:B------:R-:W-:Y:S04]  /*76a0*/  STL [R1+0x34], R24 ;  /* 0x0000341801007387 */ /* 0x000fe80000100800 */
[----:B------:R-:W-:Y:S01]  /*76b0*/  STL [R1+0x134], R11 ;  /* 0x0001340b01007387 */ /* 0x000fe20000100800 */
[----:B------:R-:W-:-:S03]  /*76c0*/  PRMT R0, RZ, 0x7610, R0 ;  /* 0x00007610ff007816 */ /* 0x000fc60000000000 */
[----:B------:R-:W-:Y:S04]  /*76d0*/  STL.64 [R1+0x798], R34 ;  /* 0x0007982201007387 */ /* 0x000fe80000100a00 */
[----:B------:R-:W-:Y:S04]  /*76e0*/  STL [R1+0x7b8], R34 ;  /* 0x0007b82201007387 */ /* 0x000fe80000100800 */
[----:B------:R-:W-:Y:S04]  /*76f0*/  STL.64 [R1+0x7e0], R34 ;  /* 0x0007e02201007387 */ /* 0x000fe80000100a00 */
[----:B------:R-:W4:Y:S01]  /*7700*/  LDL.LU.64 R36, [R1+0xa00] ;  /* 0x000a000001247983 */ /* 0x000f220000300a00 */
[----:B--2---:R-:W-:-:S02]  /*7710*/  @!P1 SHF.R.U32.HI R17, RZ, 0x10, R12 ;  /* 0x00000010ff119819 */ /* 0x004fc4000001160c */
[----:B---3--:R-:W-:-:S04]  /*7720*/  PRMT R27, RZ, 0x7610, R27 ;  /* 0x00007610ff1b7816 */ /* 0x008fc8000000001b */
[----:B------:R-:W-:Y:S02]  /*7730*/  @!P1 PRMT R27, R17, 0x7610, R27 ;  /* 0x00007610111b9816 */ /* 0x000fe4000000001b */
[----:B------:R-:W-:-:S06]  /*7740*/  MOV R17, RZ ;  /* 0x000000ff00117202 */ /* 0x000fcc0000000f00 */
[----:B----4-:R-:W2:Y:S04]  /*7750*/  @!P3 LDG.E R17, desc[UR10][R38.64] ;  /* 0x0000000a2611b981 */ /* 0x010ea8000c1e1900 */
[----:B------:R-:W3:Y:S01]  /*7760*/  LDL.LU.64 R38, [R1+0x9f0] ;  /* 0x0009f00001267983 */ /* 0x000ee20000300a00 */
[----:B------:R-:W-:-:S05]  /*7770*/  @!P1 PRMT R28, R12, 0x7610, R28 ;  /* 0x000076100c1c9816 */ /* 0x000fca000000001c */
[----:B------:R0:W-:Y:S04]  /*7780*/  STL.S16 [R1+0x608], R28 ;  /* 0x0006081c01007387 */ /* 0x0001e80000100600 */
[----:B0-----:R-:W4:Y:S01]  /*7790*/  LDL.LU.64 R28, [R1+0x5e8] ;  /* 0x0005e800011c7983 */ /* 0x001f220000300a00 */
[----:B------:R-:W-:-:S04]  /*77a0*/  PRMT R26, RZ, 0x7610, R26 ;  /* 0x00007610ff1a7816 */ /* 0x000fc8000000001a */
[----:B------:R-:W-:Y:S01]  /*77b0*/  @!P1 PRMT R26, R20, 0x7610, R26 ;  /* 0x00007610141a9816 */ /* 0x000fe2000000001a */
[----:B------:R-:W-:Y:S04]  /*77c0*/  STL.S16 [R1+0x60c], R27 ;  /* 0x00060c1b01007387 */ /* 0x000fe80000100600 */
[----:B------:R0:W-:Y:S04]  /*77d0*/  STL.S16 [R1+0x214], R26 ;  /* 0x0002141a01007387 */ /* 0x0001e80000100600 */
[----:B0-----:R-:W4:Y:S01]  /*77e0*/  LDL.LU.64 R26, [R1+0x5f8] ;  /* 0x0005f800011a7983 */ /* 0x001f220000300a00 */
[----:B------:R-:W-:-:S04]  /*77f0*/  PRMT R23, RZ, 0x7610, R23 ;  /* 0x00007610ff177816 */ /* 0x000fc80000000017 */
[----:B------:R-:W-:Y:S02]  /*7800*/  @!P2 PRMT R23, R24, 0x7610, R23 ;  /* 0x000076101817a816 */ /* 0x000fe40000000017 */
[----:B------:R-:W-:Y:S02]  /*7810*/  LOP3.LUT P2, RZ, R43, 0x2000, RZ, 0xc0, !PT ;  /* 0x000020002bff7812 */ /* 0x000fe4000784c0ff */
[----:B--2---:R-:W-:Y:S02]  /*7820*/  @!P3 SHF.R.U32.HI R16, RZ, 0x10, R17 ;  /* 0x00000010ff10b819 */ /* 0x004fe40000011611 */
[----:B---3--:R-:W-:Y:S02]  /*7830*/  PRMT R39, RZ, 0x7610, R39 ;  /* 0x00007610ff277816 */ /* 0x008fe40000000027 */
[----:B------:R-:W-:Y:S02]  /*7840*/  PRMT R38, RZ, 0x7610, R38 ;  /* 0x00007610ff267816 */ /* 0x000fe40000000026 */
[----:B------:R-:W-:-:S02]  /*7850*/  @!P3 PRMT R39, R16, 0x7610, R39 ;  /* 0x000076101027b816 */ /* 0x000fc40000000027 */
[----:B------:R-:W-:-:S04]  /*7860*/  @!P3 SHF.R.U32.HI R16, RZ, 0x10, R13 ;  /* 0x00000010ff10b819 */ /* 0x000fc8000001160d */
[----:B------:R-:W-:Y:S02]  /*7870*/  @!P3 PRMT R38, R16, 0x7610, R38 ;  /* 0x000076101026b816 */ /* 0x000fe40000000026 */
[----:B------:R-:W-:-:S04]  /*7880*/  PRMT R16, RZ, 0x7610, R16 ;  /* 0x00007610ff107816 */ /* 0x000fc80000000010 */
[----:B------:R-:W-:-:S05]  /*7890*/  @!P3 PRMT R16, R13, 0x7610, R16 ;  /* 0x000076100d10b816 */ /* 0x000fca0000000010 */
[----:B------:R0:W-:Y:S02]  /*78a0*/  STL.S16 [R1+0x210], R16 ;  /* 0x0002101001007387 */ /* 0x0001e40000100600 */
[----:B0-----:R-:W-:Y:S02]  /*78b0*/  HFMA2.MMA R16, -RZ, RZ, 0, 0 ;  /* 0x00000000ff107435 */ /* 0x001fe400000001ff */
[----:B----4-:R0:W2:Y:S08]  /*78c0*/  @!P2 LDG.E R14, desc[UR10][R26.64] ;  /* 0x0000000a1a0ea981 */ /* 0x0100b0000c1e1900 */
[----:B------:R-:W3:Y:S04]  /*78d0*/  @!P2 LDG.E R16, desc[UR10][R28.64] ;  /* 0x0000000a1c10a981 */ /* 0x000ee8000c1e1900 */
[----:B------:R-:W-:Y:S04]  /*78e0*/  STL.S16 [R1+0x5f0], R39 ;  /* 0x0005f02701007387 */ /* 0x000fe80000100600 */
[----:B------:R1:W-:Y:S04]  /*78f0*/  STL.S16 [R1+0x5f4], R38 ;  /* 0x0005f42601007387 */ /* 0x0003e80000100600 */
[----:B------:R-:W0:Y:S01]  /*7900*/  LDL.LU.64 R26, [R1+0x9e8] ;  /* 0x0009e800011a7983 */ /* 0x000e220000300a00 */
[----:B------:R-:W-:-:S02]  /*7910*/  PRMT R19, RZ, 0x7610, R19 ;  /* 0x00007610ff137816 */ /* 0x000fc40000000013 */
[----:B------:R-:W-:Y:S01]  /*7920*/  LOP3.LUT P1, RZ, R43, 0x1000, RZ, 0xc0, !PT ;  /* 0x000010002bff7812 */ /* 0x000fe2000782c0ff */
[----:B------:R-:W4:Y:S04]  /*7930*/  LDL.LU.64 R28, [R1+0x5d0] ;  /* 0x0005d000011c7983 */ /* 0x000f280000300a00 */
[----:B-1----:R-:W2:Y:S01]  /*7940*/  LDL.LU.64 R38, [R1+0x5e0] ;  /* 0x0005e00001267983 */ /* 0x002ea20000300a00 */
[----:B---3--:R-:W-:-:S05]  /*7950*/  @!P2 PRMT R19, R16, 0x7610, R19 ;  /* 0x000076101013a816 */ /* 0x008fca0000000013 */
[----:B------:R1:W-:Y:S02]  /*7960*/  STL.S16 [R1+0x5ec], R19 ;  /* 0x0005ec1301007387 */ /* 0x0003e40000100600 */
[----:B-1----:R-:W-:-:S06]  /*7970*/  CS2R R18, SRZ ;  /* 0x0000000000127805 */ /* 0x002fcc000001ff00 */
[----:B--2---:R-:W2:Y:S04]  /*7980*/  @!P1 LDG.E R19, desc[UR10][R38.64] ;  /* 0x0000000a26139981 */ /* 0x004ea8000c1e1900 */
[----:B------:R-:W3:Y:S04]  /*7990*/  @!P1 LDG.E R18, desc[UR10][R40.64] ;  /* 0x0000000a28129981 */ /* 0x000ee8000c1e1900 */
[----:B------:R-:W4:Y:S01]  /*79a0*/  LDL.LU.64 R38, [R1+0x9e0] ;  /* 0x0009e00001267983 */ /* 0x000f220000300a00 */
[----:B0-----:R-:W-:Y:S02]  /*79b0*/  PRMT R27, RZ, 0x7610, R27 ;  /* 0x00007610ff1b7816 */ /* 0x001fe4000000001b */
[----:B------:R-:W-:Y:S01]  /*79c0*/  @!P2 SHF.R.U32.HI R10, RZ, 0x10, R14 ;  /* 0x00000010ff0aa819 */ /* 0x000fe2000001160e */
[----:B------:R-:W3:Y:S01]  /*79d0*/  LDL.LU.64 R40, [R1+0x5c0] ;  /* 0x0005c00001287983 */ /* 0x000ee20000300a00 */
[----:B------:R-:W-:-:S02]  /*79e0*/  PRMT R26, RZ, 0x7610, R26 ;  /* 0x00007610ff1a7816 */ /* 0x000fc4000000001a */
[----:B------:R-:W-:Y:S02]  /*79f0*/  @!P2 PRMT R27, R10, 0x7610, R27 ;  /* 0x000076100a1ba816 */ /* 0x000fe4000000001b */
[----:B------:R-:W-:-:S04]  /*7a00*/  @!P2 SHF.R.U32.HI R10, RZ, 0x10, R16 ;  /* 0x00000010ff0aa819 */ /* 0x000fc80000011610 */
[----:B------:R-:W-:Y:S01]  /*7a10*/  @!P2 PRMT R26, R10, 0x7610, R26 ;  /* 0x000076100a1aa816 */ /* 0x000fe2000000001a */
[----:B------:R-:W-:Y:S04]  /*7a20*/  STL.S16 [R1+0x5e8], R27 ;  /* 0x0005e81b01007387 */ /* 0x000fe80000100600 */
[----:B------:R0:W-:Y:S04]  /*7a30*/  STL.S16 [R1+0x5f8], R26 ;  /* 0x0005f81a01007387 */ /* 0x0001e80000100600 */
[----:B0-----:R-:W3:Y:S01]  /*7a40*/  LDL.LU.64 R26, [R1+0x5d8] ;  /* 0x0005d800011a7983 */ /* 0x001ee20000300a00 */
[----:B------:R-:W-:-:S02]  /*7a50*/  @!P3 PRMT R44, R17, 0x7610, R44 ;  /* 0x00007610112cb816 */ /* 0x000fc4000000002c */
[----:B------:R-:W-:Y:S02]  /*7a60*/  LOP3.LUT P3, RZ, R43, 0x800, RZ, 0xc0, !PT ;  /* 0x000008002bff7812 */ /* 0x000fe4000786c0ff */
[----:B------:R-:W-:Y:S01]  /*7a70*/  MOV R21, RZ ;  /* 0x000000ff00157202 */ /* 0x000fe20000000f00 */
[----:B------:R0:W-:Y:S04]  /*7a80*/  STL.S16 [R1+0x21c], R23 ;  /* 0x00021c1701007387 */ /* 0x0001e80000100600 */
[----:B0-----:R-:W3:Y:S01]  /*7a90*/  LDL.LU R23, [R1+0xa08] ;  /* 0x000a080001177983 */ /* 0x001ee20000300800 */
[----:B--2---:R-:W-:Y:S02]  /*7aa0*/  @!P1 SHF.R.U32.HI R15, RZ, 0x10, R19 ;  /* 0x00000010ff0f9819 */ /* 0x004fe40000011613 */
[----:B----4-:R-:W-:-:S02]  /*7ab0*/  PRMT R39, RZ, 0x7610, R39 ;  /* 0x00007610ff277816 */ /* 0x010fc40000000027 */
[----:B------:R-:W-:Y:S02]  /*7ac0*/  PRMT R38, RZ, 0x7610, R38 ;  /* 0x00007610ff267816 */ /* 0x000fe40000000026 */
[----:B------:R-:W-:Y:S02]  /*7ad0*/  @!P1 PRMT R39, R15, 0x7610, R39 ;  /* 0x000076100f279816 */ /* 0x000fe40000000027 */
[----:B---3--:R-:W-:-:S04]  /*7ae0*/  @!P1 SHF.R.U32.HI R15, RZ, 0x10, R18 ;  /* 0x00000010ff0f9819 */ /* 0x008fc80000011612 */
[----:B------:R-:W-:Y:S02]  /*7af0*/  @!P1 PRMT R38, R15, 0x7610, R38 ;  /* 0x000076100f269816 */ /* 0x000fe40000000026 */
[----:B------:R-:W-:-:S04]  /*7b00*/  PRMT R15, RZ, 0x7610, R15 ;  /* 0x00007610ff0f7816 */ /* 0x000fc8000000000f */
[----:B------:R-:W-:-:S05]  /*7b10*/  @!P1 PRMT R15, R18, 0x7610, R15 ;  /* 0x00007610120f9816 */ /* 0x000fca000000000f */
[----:B------:R0:W-:Y:S04]  /*7b20*/  STL.S16 [R1+0x25c], R15 ;  /* 0x00025c0f01007387 */ /* 0x0001e80000100600 */
[----:B------:R-:W2:Y:S01]  /*7b30*/  @!P3 LDG.E R21, desc[UR10][R26.64] ;  /* 0x0000000a1a15b981 */ /* 0x000ea2000c1e1900 */
[----:B0-----:R-:W-:-:S03]  /*7b40*/  HFMA2.MMA R15, -RZ, RZ, 0, 0 ;  /* 0x00000000ff0f7435 */ /* 0x001fc600000001ff */
[----:B------:R-:W3:Y:S07]  /*7b50*/  LDL.LU.64 R26, [R1+0x9d0] ;  /* 0x0009d000011a7983 */ /* 0x000eee0000300a00 */
[----:B------:R-:W4:Y:S04]  /*7b60*/  @!P3 LDG.E R15, desc[UR10][R28.64] ;  /* 0x0000000a1c0fb981 */ /* 0x000f28000c1e1900 */
[----:B------:R-:W-:Y:S04]  /*7b70*/  STL.S16 [R1+0x590], R39 ;  /* 0x0005902701007387 */ /* 0x000fe80000100600 */
[----:B------:R0:W-:Y:S01]  /*7b80*/  STL.S16 [R1+0x594], R38 ;  /* 0x0005942601007387 */ /* 0x0001e20000100600 */
[----:B------:R-:W-:-:S02]  /*7b90*/  PRMT R10, RZ, 0x7610, R10 ;  /* 0x00007610ff0a7816 */ /* 0x000fc4000000000a */
[----:B------:R-:W-:Y:S01]  /*7ba0*/  MOV R22, RZ ;  /* 0x000000ff00167202 */ /* 0x000fe20000000f00 */
[----:B------:R-:W4:Y:S04]  /*7bb0*/  LDL.LU.64 R28, [R1+0x5b0] ;  /* 0x0005b000011c7983 */ /* 0x000f280000300a00 */
[----:B0-----:R-:W4:Y:S01]  /*7bc0*/  LDL.LU.64 R38, [R1+0x5c8] ;  /* 0x0005c80001267983 */ /* 0x001f220000300a00 */
[----:B------:R-:W-:Y:S02]  /*7bd0*/  @!P2 PRMT R10, R14, 0x7610, R10 ;  /* 0x000076100e0aa816 */ /* 0x000fe4000000000a */
[----:B------:R-:W-:Y:S02]  /*7be0*/  LOP3.LUT P2, RZ, R43, 0x400, RZ, 0xc0, !PT ;  /* 0x000004002bff7812 */ /* 0x000fe4000784c0ff */
[----:B------:R-:W-:-:S04]  /*7bf0*/  PRMT R23, RZ, 0x7610, R23 ;  /* 0x00007610ff177816 */ /* 0x000fc80000000017 */
[----:B------:R-:W-:-:S05]  /*7c00*/  @!P1 PRMT R23, R19, 0x7610, R23 ;  /* 0x0000761013179816 */ /* 0x000fca0000000017 */
[----:B------:R0:W-:Y:S04]  /*7c10*/  STL.S16 [R1+0x254], R23 ;  /* 0x0002541701007387 */ /* 0x0001e80000100600 */
[----:B0-----:R-:W4:Y:S01]  /*7c20*/  LDL.LU R23, [R1+0x9d8] ;  /* 0x0009d80001177983 */ /* 0x001f220000300800 */
[----:B--2---:R-:W-:Y:S02]  /*7c30*/  @!P3 SHF.R.U32.HI R4, RZ, 0x10, R21 ;  /* 0x00000010ff04b819 */ /* 0x004fe40000011615 */
[----:B---3--:R-:W-:Y:S02]  /*7c40*/  PRMT R27, RZ, 0x7610, R27 ;  /* 0x00007610ff1b7816 */ /* 0x008fe4000000001b */
[----:B------:R-:W-:Y:S02]  /*7c50*/  PRMT R26, RZ, 0x7610, R26 ;  /* 0x00007610ff1a7816 */ /* 0x000fe4000000001a */
[----:B------:R-:W-:-:S02]  /*7c60*/  @!P3 PRMT R27, R4, 0x7610, R27 ;  /* 0x00007610041bb816 */ /* 0x000fc4000000001b */
[----:B----4-:R-:W-:-:S04]  /*7c70*/  @!P3 SHF.R.U32.HI R4, RZ, 0x10, R15 ;  /* 0x00000010ff04b819 */ /* 0x010fc8000001160f */
        /* <DEDUP_REMOVED lines=10> */
[----:B------:R-:W-:-:S02]  /*7d20*/  LOP3.LUT P1, RZ, R43, 0x200, RZ, 0xc0, !PT ;  /* 0x000002002bff7812 */ /* 0x000fc4000782c0ff */
[----:B------:R-:W-:Y:S01]  /*7d30*/  MOV R24, RZ ;  /* 0x000000ff00187202 */ /* 0x000fe20000000f00 */
[----:B------:R-:W4:Y:S04]  /*7d40*/  LDL.LU.64 R40, [R1+0x5a0] ;  /* 0x0005a00001287983 */ /* 0x000f280000300a00 */
[----:B0-----:R-:W4:Y:S01]  /*7d50*/  LDL.LU.64 R26, [R1+0x5b8] ;  /* 0x0005b800011a7983 */ /* 0x001f220000300a00 */
        /* <DEDUP_REMOVED lines=19> */
[----:B------:R-:W-:-:S03]  /*7e90*/  LOP3.LUT P3, RZ, R43, 0x100, RZ, 0xc0, !PT ;  /* 0x000001002bff7812 */ /* 0x000fc6000786c0ff */
[----:B------:R1:W-:Y:S04]  /*7ea0*/  STL [R1+0x38], R20 ;  /* 0x0000381401007387 */ /* 0x0003e80000100800 */
[----:B------:R-:W4:Y:S04]  /*7eb0*/  LDL.LU.64 R28, [R1+0x588] ;  /* 0x00058800011c7983 */ /* 0x000f280000300a00 */
[----:B0-----:R-:W4:Y:S01]  /*7ec0*/  LDL.LU.64 R38, [R1+0x5a8] ;  /* 0x0005a80001267983 */ /* 0x001f220000300a00 */
[----:B-1----:R-:W-:Y:S02]  /*7ed0*/  MOV R20, RZ ;  /* 0x000000ff00147202 */ /* 0x002fe40000000f00 */
        /* <DEDUP_REMOVED lines=18> */
[----:B------:R0:W-:Y:S04]  /*8000*/  STL.S16 [R1+0x5bc], R26 ;  /* 0x0005bc1a01007387 */ /* 0x0001e80000100600 */
[----:B------:R-:W-:Y:S01]  /*8010*/  STL [R1+0x138], R12 ;  /* 0x0001380c01007387 */ /* 0x000fe20000100800 */
[----:B------:R-:W-:-:S03]  /*8020*/  LOP3.LUT P2, RZ, R43, 0x80, RZ, 0xc0, !PT ;  /* 0x000000802bff7812 */ /* 0x000fc6000784c0ff */
[----:B------:R1:W-:Y:S04]  /*8030*/  STL [R1+0x3c], R17 ;  /* 0x00003c1101007387 */ /* 0x0003e80000100800 */
[----:B0-----:R-:W4:Y:S04]  /*8040*/  LDL.LU.64 R26, [R1+0x598] ;  /* 0x00059800011a7983 */ /* 0x001f280000300a00 */
[----:B------:R-:W4:Y:S01]  /*8050*/  LDL.LU.64 R40, [R1+0x578] ;  /* 0x0005780001287983 */ /* 0x000f220000300a00 */
        /* <DEDUP_REMOVED lines=25> */
[----:B-1----:R-:W-:-:S10]  /*81f0*/  HFMA2.MMA R14, -RZ, RZ, 0, 0 ;  /* 0x00000000ff0e7435 */ /* 0x002fd400000001ff */
[----:B------:R-:W4:Y:S01]  /*8200*/  @!P1 LDG.E R14, desc[UR10][R40.64] ;  /* 0x0000000a280e9981 */ /* 0x000f22000c1e1900 */
[----:B------:R-:W-:-:S04]  /*8210*/  PRMT R23, RZ, 0x7610, R23 ;  /* 0x00007610ff177816 */ /* 0x000fc80000000017 */
[----:B------:R-:W-:-:S05]  /*8220*/  @!P3 PRMT R23, R20, 0x7610, R23 ;  /* 0x000076101417b816 */ /* 0x000fca0000000017 */
[----:B------:R0:W-:Y:S04]  /*8230*/  STL.S16 [R1+0x5a0], R23 ;  /* 0x0005a01701007387 */ /* 0x0001e80000100600 */
[----:B------:R-:W-:Y:S04]  /*8240*/  STL [R1+0x140], R16 ;  /* 0x0001401001007387 */ /* 0x000fe80000100800 */
[----:B------:R-:W-:Y:S04]  /*8250*/  STL [R1+0x44], R19 ;  /* 0x0000441301007387 */ /* 0x000fe80000100800 */
[----:B0-----:R-:W4:Y:S01]  /*8260*/  LDL.LU R23, [R1+0x998] ;  /* 0x0009980001177983 */ /* 0x001f220000300800 */
[----:B--2---:R-:W-:-:S03]  /*8270*/  @!P2 SHF.R.U32.HI R13, RZ, 0x10, R17 ;  /* 0x00000010ff0da819 */ /* 0x004fc60000011611 */
[----:B------:R-:W2:Y:S01]  /*8280*/  LDL.LU.64 R40, [R1+0x550] ;  /* 0x0005500001287983 */ /* 0x000ea20000300a00 */
[----:B---3--:R-:W-:Y:S02]  /*8290*/  PRMT R27, RZ, 0x7610, R27 ;  /* 0x00007610ff1b7816 */ /* 0x008fe4000000001b */
[----:B------:R-:W-:Y:S02]  /*82a0*/  PRMT R26, RZ, 0x7610, R26 ;  /* 0x00007610ff1a7816 */ /* 0x000fe4000000001a */
[----:B------:R-:W-:Y:S02]  /*82b0*/  @!P2 PRMT R27, R13, 0x7610, R27 ;  /* 0x000076100d1ba816 */ /* 0x000fe4000000001b */
[----:B----4-:R-:W-:-:S04]  /*82c0*/  @!P2 SHF.R.U32.HI R13, RZ, 0x10, R12 ;  /* 0x00000010ff0da819 */ /* 0x010fc8000001160c */
[----:B------:R-:W-:Y:S02]  /*82d0*/  @!P2 PRMT R26, R13, 0x7610, R26 ;  /* 0x000076100d1aa816 */ /* 0x000fe4000000001a */
[----:B------:R-:W-:-:S04]  /*82e0*/  PRMT R13, RZ, 0x7610, R13 ;  /* 0x00007610ff0d7816 */ /* 0x000fc8000000000d */
[----:B------:R-:W-:-:S05]  /*82f0*/  @!P2 PRMT R13, R12, 0x7610, R13 ;  /* 0x000076100c0da816 */ /* 0x000fca000000000d */
[----:B------:R0:W-:Y:S02]  /*8300*/  STL.S16 [R1+0x598], R13 ;  /* 0x0005980d01007387 */ /* 0x0001e40000100600 */
[----:B0-----:R-:W-:-:S06]  /*8310*/  MOV R13, RZ ;  /* 0x000000ff000d7202 */ /* 0x001fcc0000000f00 */
[----:B------:R-:W3:Y:S04]  /*8320*/  @!P1 LDG.E R13, desc[UR10][R38.64] ;  /* 0x0000000a260d9981 */ /* 0x000ee8000c1e1900 */
[----:B------:R-:W4:Y:S04]  /*8330*/  LDL.LU.64 R38, [R1+0x980] ;  /* 0x0009800001267983 */ /* 0x000f280000300a00 */
[----:B------:R-:W-:Y:S04]  /*8340*/  STL.S16 [R1+0x58c], R27 ;  /* 0x00058c1b01007387 */ /* 0x000fe80000100600 */
[----:B------:R0:W-:Y:S04]  /*8350*/  STL.S16 [R1+0x59c], R26 ;  /* 0x00059c1a01007387 */ /* 0x0001e80000100600 */
[----:B0-----:R-:W2:Y:S01]  /*8360*/  LDL.LU.64 R26, [R1+0x570] ;  /* 0x00057000011a7983 */ /* 0x001ea20000300a00 */
[----:B------:R-:W-:Y:S01]  /*8370*/  LOP3.LUT P3, RZ, R43, 0x20, RZ, 0xc0, !PT ;  /* 0x000000202bff7812 */ /* 0x000fe2000786c0ff */
[----:B------:R-:W-:-:S12]  /*8380*/  HFMA2.MMA R19, -RZ, RZ, 0, 0 ;  /* 0x00000000ff137435 */ /* 0x000fd800000001ff */
[----:B------:R-:W2:Y:S01]  /*8390*/  @!P3 LDG.E R19, desc[UR10][R28.64] ;  /* 0x0000000a1c13b981 */ /* 0x000ea2000c1e1900 */
[----:B------:R-:W-:-:S04]  /*83a0*/  PRMT R23, RZ, 0x7610, R23 ;  /* 0x00007610ff177816 */ /* 0x000fc80000000017 */
[----:B------:R-:W-:-:S05]  /*83b0*/  @!P2 PRMT R23, R17, 0x7610, R23 ;  /* 0x000076101117a816 */ /* 0x000fca0000000017 */
[----:B------:R0:W-:Y:S04]  /*83c0*/  STL.S16 [R1+0x588], R23 ;  /* 0x0005881701007387 */ /* 0x0001e80000100600 */
[----:B------:R-:W-:Y:S04]  /*83d0*/  STL [R1+0x144], R18 ;  /* 0x0001441201007387 */ /* 0x000fe80000100800 */
[----:B------:R-:W-:Y:S04]  /*83e0*/  STL [R1+0x48], R21 ;  /* 0x0000481501007387 */ /* 0x000fe80000100800 */
[----:B0-----:R-:W2:Y:S01]  /*83f0*/  LDL.LU R23, [R1+0x988] ;  /* 0x0009880001177983 */ /* 0x001ea20000300800 */
[----:B---3--:R-:W-:-:S03]  /*8400*/  @!P1 SHF.R.U32.HI R16, RZ, 0x10, R13 ;  /* 0x00000010ff109819 */ /* 0x008fc6000001160d */
[----:B------:R-:W3:Y:S01]  /*8410*/  LDL.LU.64 R28, [R1+0x540] ;  /* 0x00054000011c7983 */ /* 0x000ee20000300a00 */
[----:B----4-:R-:W-:Y:S02]  /*8420*/  PRMT R39, RZ, 0x7610, R39 ;  /* 0x00007610ff277816 */ /* 0x010fe40000000027 */
[----:B------:R-:W-:Y:S02]  /*8430*/  PRMT R38, RZ, 0x7610, R38 ;  /* 0x00007610ff267816 */ /* 0x000fe40000000026 */
[----:B------:R-:W-:Y:S02]  /*8440*/  @!P1 PRMT R39, R16, 0x7610, R39 ;  /* 0x0000761010279816 */ /* 0x000fe40000000027 */
[----:B------:R-:W-:-:S04]  /*8450*/  @!P1 SHF.R.U32.HI R16, RZ, 0x10, R14 ;  /* 0x00000010ff109819 */ /* 0x000fc8000001160e */
[----:B------:R-:W-:Y:S02]  /*8460*/  @!P1 PRMT R38, R16, 0x7610, R38 ;  /* 0x0000761010269816 */ /* 0x000fe40000000026 */
[----:B------:R-:W-:-:S04]  /*8470*/  PRMT R16, RZ, 0x7610, R16 ;  /* 0x00007610ff107816 */ /* 0x000fc80000000010 */
[----:B------:R-:W-:-:S05]  /*8480*/  @!P1 PRMT R16, R14, 0x7610, R16 ;  /* 0x000076100e109816 */ /* 0x000fca0000000010 */
[----:B------:R0:W-:Y:S02]  /*8490*/  STL.S16 [R1+0x580], R16 ;  /* 0x0005801001007387 */ /* 0x0001e40000100600 */
[----:B0-----:R-:W-:-:S06]  /*84a0*/  MOV R16, RZ ;  /* 0x000000ff00107202 */ /* 0x001fcc0000000f00 */
[----:B--2---:R-:W2:Y:S04]  /*84b0*/  @!P3 LDG.E R16, desc[UR10][R26.64] ;  /* 0x0000000a1a10b981 */ /* 0x004ea8000c1e1900 */
[----:B------:R-:W4:Y:S04]  /*84c0*/  LDL.LU.64 R26, [R1+0x970] ;  /* 0x00097000011a7983 */ /* 0x000f280000300a00 */
[----:B------:R-:W-:Y:S04]  /*84d0*/  STL.S16 [R1+0x57c], R39 ;  /* 0x00057c2701007387 */ /* 0x000fe80000100600 */
[----:B------:R0:W-:Y:S04]  /*84e0*/  STL.S16 [R1+0x584], R38 ;  /* 0x0005842601007387 */ /* 0x0001e80000100600 */
[----:B0-----:R-:W3:Y:S01]  /*84f0*/  LDL.LU.64 R38, [R1+0x558] ;  /* 0x0005580001267983 */ /* 0x001ee20000300a00 */
[----:B------:R-:W-:-:S02]  /*8500*/  LOP3.LUT P2, RZ, R43, 0x10, RZ, 0xc0, !PT ;  /* 0x000000102bff7812 */ /* 0x000fc4000784c0ff */
[----:B------:R-:W-:Y:S02]  /*8510*/  MOV R21, RZ ;  /* 0x000000ff00157202 */ /* 0x000fe40000000f00 */
[----:B------:R-:W-:-:S04]  /*8520*/  PRMT R23, RZ, 0x7610, R23 ;  /* 0x00007610ff177816 */ /* 0x000fc80000000017 */
[----:B------:R-:W-:-:S05]  /*8530*/  @!P1 PRMT R23, R13, 0x7610, R23 ;  /* 0x000076100d179816 */ /* 0x000fca0000000017 */
[----:B------:R0:W-:Y:S04]  /*8540*/  STL.S16 [R1+0x578], R23 ;  /* 0x0005781701007387 */ /* 0x0001e80000100600 */
[----:B0-----:R-:W3:Y:S01]  /*8550*/  LDL.LU R23, [R1+0x978] ;  /* 0x0009780001177983 */ /* 0x001ee20000300800 */
[----:B--2---:R-:W-:Y:S02]  /*8560*/  @!P3 SHF.R.U32.HI R18, RZ, 0x10, R16 ;  /* 0x00000010ff12b819 */ /* 0x004fe40000011610 */
[----:B----4-:R-:W-:Y:S02]  /*8570*/  PRMT R27, RZ, 0x7610, R27 ;  /* 0x00007610ff1b7816 */ /* 0x010fe4000000001b */
[----:B------:R-:W-:Y:S02]  /*8580*/  PRMT R26, RZ, 0x7610, R26 ;  /* 0x00007610ff1a7816 */ /* 0x000fe4000000001a */
[----:B------:R-:W-:-:S02]  /*8590*/  @!P3 PRMT R27, R18, 0x7610, R27 ;  /* 0x00007610121bb816 */ /* 0x000fc4000000001b */
[----:B------:R-:W-:-:S04]  /*85a0*/  @!P3 SHF.R.U32.HI R18, RZ, 0x10, R19 ;  /* 0x00000010ff12b819 */ /* 0x000fc80000011613 */
[----:B------:R-:W-:Y:S02]  /*85b0*/  @!P3 PRMT R26, R18, 0x7610, R26 ;  /* 0x00007610121ab816 */ /* 0x000fe4000000001a */
[----:B------:R-:W-:-:S04]  /*85c0*/  PRMT R18, RZ, 0x7610, R18 ;  /* 0x00007610ff127816 */ /* 0x000fc80000000012 */
[----:B------:R-:W-:Y:S01]  /*85d0*/  @!P3 PRMT R18, R19, 0x7610, R18 ;  /* 0x000076101312b816 */ /* 0x000fe20000000012 */
[----:B---3--:R-:W2:Y:S04]  /*85e0*/  @!P2 LDG.E R21, desc[UR10][R38.64] ;  /* 0x0000000a2615a981 */ /* 0x008ea8000c1e1900 */
[----:B------:R0:W-:Y:S04]  /*85f0*/  STL.S16 [R1+0x570], R18 ;  /* 0x0005701201007387 */ /* 0x0001e80000100600 */
[----:B------:R-:W3:Y:S01]  /*8600*/  LDL.LU.64 R38, [R1+0x960] ;  /* 0x0009600001267983 */ /* 0x000ee20000300a00 */
[----:B0-----:R-:W-:-:S10]  /*8610*/  HFMA2.MMA R18, -RZ, RZ, 0, 0 ;  /* 0x00000000ff127435 */ /* 0x001fd400000001ff */
        /* <DEDUP_REMOVED lines=31> */
[----:B0-----:R-:W4:Y:S01]  /*8810*/  LDL.LU.64 R38, [R1+0x538] ;  /* 0x0005380001267983 */ /* 0x001f220000300a00 */
[----:B------:R-:W-:-:S03]  /*8820*/  PRMT R23, RZ, 0x7610, R23 ;  /* 0x00007610ff177816 */ /* 0x000fc60000000017 */
[----:B------:R-:W4:Y:S01]  /*8830*/  LDL.LU.64 R28, [R1+0x520] ;  /* 0x00052000011c7983 */ /* 0x000f220000300a00 */
[----:B-1----:R-:W-:Y:S02]  /*8840*/  MOV R24, RZ ;  /* 0x000000ff00187202 */ /* 0x002fe40000000f00 */
        /* <DEDUP_REMOVED lines=70> */
[----:B------:R-:W-:Y:S04]  /*8cb0*/  STL [R1+0x5c], R13 ;  /* 0x00005c0d01007387 */ /* 0x000fe80000100800 */
[----:B0-----:R-:W4:Y:S01]  /*8cc0*/  LDL.LU.64 R26, [R1+0x508] ;  /* 0x00050800011a7983 */ /* 0x001f220000300a00 */
[----:B------:R-:W-:-:S03]  /*8cd0*/  @!P2 PRMT R0, R20, 0x7610, R0 ;  /* 0x000076101400a816 */ /* 0x000fc60000000000 */
[----:B------:R-:W4:Y:S04]  /*8ce0*/  LDL.LU.64 R40, [R1+0x4f0] ;  /* 0x0004f00001287983 */ /* 0x000f280000300a00 */
[----:B------:R0:W-:Y:S04]  /*8cf0*/  STL.S16 [R1+0x520], R0 ;  /* 0x0005200001007387 */ /* 0x0001e80000100600 */
[----:B0-----:R-:W4:Y:S01]  /*8d00*/  LDL.LU R0, [R1+0x928] ;  /* 0x0009280001007983 */ /* 0x001f220000300800 */
[----:B--2---:R-:W-:Y:S02]  /*8d10*/  @!P1 SHF.R.U32.HI R12, RZ, 0x10, R17 ;  /* 0x00000010ff0c9819 */ /* 0x004fe40000011611 */
[----:B---3--:R-:W-:-:S02]  /*8d20*/  PRMT R39, RZ, 0x7610, R39 ;  /* 0x00007610ff277816 */ /* 0x008fc40000000027 */
[----:B------:R-:W-:Y:S02]  /*8d30*/  PRMT R38, RZ, 0x7610, R38 ;  /* 0x00007610ff267816 */ /* 0x000fe40000000026 */
[----:B------:R-:W-:Y:S02]  /*8d40*/  @!P1 PRMT R39, R12, 0x7610, R39 ;  /* 0x000076100c279816 */ /* 0x000fe40000000027 */
[----:B----4-:R-:W-:-:S04]  /*8d50*/  @!P1 SHF.R.U32.HI R12, RZ, 0x10, R11 ;  /* 0x00000010ff0c9819 */ /* 0x010fc8000001160b */
[----:B------:R-:W-:Y:S02]  /*8d60*/  @!P1 PRMT R38, R12, 0x7610, R38 ;  /* 0x000076100c269816 */ /* 0x000fe40000000026 */
[----:B------:R-:W-:-:S04]  /*8d70*/  PRMT R12, RZ, 0x7610, R12 ;  /* 0x00007610ff0c7816 */ /* 0x000fc8000000000c */
[----:B------:R-:W-:-:S05]  /*8d80*/  @!P1 PRMT R12, R11, 0x7610, R12 ;  /* 0x000076100b0c9816 */ /* 0x000fca000000000c */
[----:B------:R0:W-:Y:S02]  /*8d90*/  STL.S16 [R1+0x518], R12 ;  /* 0x0005180c01007387 */ /* 0x0001e40000100600 */
[----:B0-----:R-:W-:-:S06]  /*8da0*/  CS2R R12, SRZ ;  /* 0x00000000000c7805 */ /* 0x001fcc000001ff00 */
[----:B------:R-:W2:Y:S04]  /*8db0*/  @!P3 LDG.E R12, desc[UR10][R26.64] ;  /* 0x0000000a1a0cb981 */ /* 0x000ea8000c1e1900 */
[----:B------:R-:W3:Y:S04]  /*8dc0*/  @!P3 LDG.E R13, desc[UR10][R28.64] ;  /* 0x0000000a1c0db981 */ /* 0x000ee8000c1e1900 */
[----:B------:R-:W4:Y:S04]  /*8dd0*/  LDL.LU.64 R26, [R1+0x910] ;  /* 0x00091000011a7983 */ /* 0x000f280000300a00 */
[----:B------:R-:W-:Y:S04]  /*8de0*/  STL.S16 [R1+0x514], R39 ;  /* 0x0005142701007387 */ /* 0x000fe80000100600 */
[----:B------:R0:W-:Y:S04]  /*8df0*/  STL.S16 [R1+0x51c], R38 ;  /* 0x00051c2601007387 */ /* 0x0001e80000100600 */
[----:B0-----:R-:W3:Y:S04]  /*8e00*/  LDL.LU.64 R38, [R1+0x4f8] ;  /* 0x0004f80001267983 */ /* 0x001ee80000300a00 */
[----:B------:R-:W-:Y:S01]  /*8e10*/  STL [R1+0x15c], R14 ;  /* 0x00015c0e01007387 */ /* 0x000fe20000100800 */
[----:B------:R-:W-:-:S02]  /*8e20*/  PRMT R0, RZ, 0x7610, R0 ;  /* 0x00007610ff007816 */ /* 0x000fc40000000000 */
[----:B------:R-:W-:Y:S02]  /*8e30*/  LOP3.LUT P2, RZ, R23, 0x40000000, RZ, 0xc0, !PT ;  /* 0x4000000017ff7812 */ /* 0x000fe4000784c0ff */
[----:B------:R-:W-:Y:S01]  /*8e40*/  @!P1 PRMT R0, R17, 0x7610, R0 ;  /* 0x0000761011009816 */ /* 0x000fe20000000000 */
[----:B------:R-:W-:Y:S04]  /*8e50*/  STL.64 [R1+0x778], R44 ;  /* 0x0007782c01007387 */ /* 0x000fe80000100a00 */
[----:B------:R0:W-:Y:S04]  /*8e60*/  STL.S16 [R1+0x510], R0 ;  /* 0x0005100001007387 */ /* 0x0001e80000100600 */
[----:B------:R-:W-:Y:S04]  /*8e70*/  STL.64 [R1+0x7a8], R44 ;  /* 0x0007a82c01007387 */ /* 0x000fe80000100a00 */
[----:B------:R-:W-:Y:S04]  /*8e80*/  STL.64 [R1+0x7c0], R44 ;  /* 0x0007c02c01007387 */ /* 0x000fe80000100a00 */
[----:B0-----:R-:W3:Y:S04]  /*8e90*/  LDL.LU R0, [R1+0x918] ;  /* 0x0009180001007983 */ /* 0x001ee80000300800 */
[----:B------:R0:W-:Y:S02]  /*8ea0*/  STL [R1+0x60], R16 ;  /* 0x0000601001007387 */ /* 0x0001e40000100800 */
[----:B0-----:R-:W-:-:S10]  /*8eb0*/  HFMA2.MMA R16, -RZ, RZ, 0, 0 ;  /* 0x00000000ff107435 */ /* 0x001fd400000001ff */
[----:B------:R-:W3:Y:S01]  /*8ec0*/  @!P2 LDG.E R16, desc[UR10][R40.64] ;  /* 0x0000000a2810a981 */ /* 0x000ee2000c1e1900 */
[----:B--2---:R-:W-:Y:S02]  /*8ed0*/  @!P3 SHF.R.U32.HI R14, RZ, 0x10, R12 ;  /* 0x00000010ff0eb819 */ /* 0x004fe4000001160c */
[----:B----4-:R-:W-:Y:S02]  /*8ee0*/  PRMT R27, RZ, 0x7610, R27 ;  /* 0x00007610ff1b7816 */ /* 0x010fe4000000001b */
[----:B------:R-:W-:Y:S02]  /*8ef0*/  PRMT R26, RZ, 0x7610, R26 ;  /* 0x00007610ff1a7816 */ /* 0x000fe4000000001a */
[----:B------:R-:W-:Y:S02]  /*8f00*/  @!P3 PRMT R27, R14, 0x7610, R27 ;  /* 0x000076100e1bb816 */ /* 0x000fe4000000001b */
[----:B---3--:R-:W-:-:S04]  /*8f10*/  @!P3 SHF.R.U32.HI R14, RZ, 0x10, R13 ;  /* 0x00000010ff0eb819 */ /* 0x008fc8000001160d */
[----:B------:R-:W-:Y:S02]  /*8f20*/  @!P3 PRMT R26, R14, 0x7610, R26 ;  /* 0x000076100e1ab816 */ /* 0x000fe4000000001a */
[----:B------:R-:W-:Y:S01]  /*8f30*/  PRMT R14, RZ, 0x7610, R14 ;  /* 0x00007610ff0e7816 */ /* 0x000fe2000000000e */
[----:B------:R-:W-:Y:S03]  /*8f40*/  STL.S16 [R1+0x504], R27 ;  /* 0x0005041b01007387 */ /* 0x000fe60000100600 */
[----:B------:R-:W-:Y:S01]  /*8f50*/  @!P3 PRMT R14, R13, 0x7610, R14 ;  /* 0x000076100d0eb816 */ /* 0x000fe2000000000e */
[----:B------:R0:W-:Y:S04]  /*8f60*/  STL.S16 [R1+0x50c], R26 ;  /* 0x00050c1a01007387 */ /* 0x0001e80000100600 */
[----:B0-----:R-:W2:Y:S04]  /*8f70*/  LDL.LU.64 R26, [R1+0x4e8] ;  /* 0x0004e800011a7983 */ /* 0x001ea80000300a00 */
[----:B------:R0:W-:Y:S04]  /*8f80*/  STL.S16 [R1+0x508], R14 ;  /* 0x0005080e01007387 */ /* 0x0001e80000100600 */
[----:B------:R-:W3:Y:S04]  /*8f90*/  LDL.LU.64 R28, [R1+0x4d8] ;  /* 0x0004d800011c7983 */ /* 0x000ee80000300a00 */
[----:B------:R-:W-:Y:S01]  /*8fa0*/  STL [R1+0x160], R19 ;  /* 0x0001601301007387 */ /* 0x000fe20000100800 */
[----:B0-----:R-:W-:-:S02]  /*8fb0*/  MOV R14, RZ ;  /* 0x000000ff000e7202 */ /* 0x001fc40000000f00 */
[----:B------:R-:W-:Y:S01]  /*8fc0*/  LOP3.LUT P1, RZ, R23, 0x20000000, RZ, 0xc0, !PT ;  /* 0x2000000017ff7812 */ /* 0x000fe2000782c0ff */
[----:B------:R0:W-:Y:S04]  /*8fd0*/  STL [R1+0x64], R21 ;  /* 0x0000641501007387 */ /* 0x0001e80000100800 */
[----:B------:R-:W4:Y:S04]  /*8fe0*/  @!P2 LDG.E R14, desc[UR10][R38.64] ;  /* 0x0000000a260ea981 */ /* 0x000f28000c1e1900 */
[----:B------:R-:W2:Y:S04]  /*8ff0*/  LDL.LU.64 R40, [R1+0x4c8] ;  /* 0x0004c80001287983 */ /* 0x000ea80000300a00 */
[----:B------:R-:W2:Y:S01]  /*9000*/  LDL.LU.64 R38, [R1+0x900] ;  /* 0x0009000001267983 */ /* 0x000ea20000300a00 */
[----:B0-----:R-:W-:-:S10]  /*9010*/  HFMA2.MMA R21, -RZ, RZ, 0, 0 ;  /* 0x00000000ff157435 */ /* 0x001fd400000001ff */
[----:B---3--:R-:W3:Y:S04]  /*9020*/  @!P1 LDG.E R21, desc[UR10][R28.64] ;  /* 0x0000000a1c159981 */ /* 0x008ee8000c1e1900 */
[----:B------:R-:W-:Y:S01]  /*9030*/  STL [R1+0x164], R18 ;  /* 0x0001641201007387 */ /* 0x000fe20000100800 */
[----:B------:R-:W-:Y:S02]  /*9040*/  PRMT R0, RZ, 0x7610, R0 ;  /* 0x00007610ff007816 */ /* 0x000fe40000000000 */
[----:B----4-:R-:W-:Y:S01]  /*9050*/  @!P2 SHF.R.U32.HI R19, RZ, 0x10, R14 ;  /* 0x00000010ff13a819 */ /* 0x010fe2000001160e */
[----:B------:R-:W-:Y:S01]  /*9060*/  STL [R1+0x68], R22 ;  /* 0x0000681601007387 */ /* 0x000fe20000100800 */
[----:B--2---:R-:W-:-:S03]  /*9070*/  PRMT R39, RZ, 0x7610, R39 ;  /* 0x00007610ff277816 */ /* 0x004fc60000000027 */
[----:B------:R-:W2:Y:S01]  /*9080*/  LDL.LU.64 R28, [R1+0x4b0] ;  /* 0x0004b000011c7983 */ /* 0x000ea20000300a00 */
        /* <DEDUP_REMOVED lines=8> */
[----:B------:R-:W4:Y:S04]  /*9110*/  @!P1 LDG.E R19, desc[UR10][R26.64] ;  /* 0x0000000a1a139981 */ /* 0x000f28000c1e1900 */
[----:B------:R-:W3:Y:S04]  /*9120*/  LDL.LU.64 R26, [R1+0x8f0] ;  /* 0x0008f000011a7983 */ /* 0x000ee80000300a00 */
[----:B------:R-:W-:Y:S04]  /*9130*/  STL.S16 [R1+0x4f4], R39 ;  /* 0x0004f42701007387 */ /* 0x000fe80000100600 */
[----:B------:R0:W-:Y:S04]  /*9140*/  STL.S16 [R1+0x4fc], R38 ;  /* 0x0004fc2601007387 */ /* 0x0001e80000100600 */
[----:B0-----:R-:W2:Y:S01]  /*9150*/  LDL.LU.64 R38, [R1+0x4d0] ;  /* 0x0004d00001267983 */ /* 0x001ea20000300a00 */
[----:B------:R-:W-:-:S02]  /*9160*/  @!P3 PRMT R0, R12, 0x7610, R0 ;  /* 0x000076100c00b816 */ /* 0x000fc40000000000 */
[----:B------:R-:W-:Y:S02]  /*9170*/  LOP3.LUT P3, RZ, R23, 0x10000000, RZ, 0xc0, !PT ;  /* 0x1000000017ff7812 */ /* 0x000fe4000786c0ff */
[----:B------:R-:W-:Y:S01]  /*9180*/  MOV R22, RZ ;  /* 0x000000ff00167202 */ /* 0x000fe20000000f00 */
[----:B------:R0:W-:Y:S04]  /*9190*/  STL.S16 [R1+0x500], R0 ;  /* 0x0005000001007387 */ /* 0x0001e80000100600 */
[----:B0-----:R-:W2:Y:S01]  /*91a0*/  LDL.LU R0, [R1+0x908] ;  /* 0x0009080001007983 */ /* 0x001ea20000300800 */
[----:B----4-:R-:W-:Y:S02]  /*91b0*/  @!P1 SHF.R.U32.HI R18, RZ, 0x10, R19 ;  /* 0x00000010ff129819 */ /* 0x010fe40000011613 */
[----:B---3--:R-:W-:-:S02]  /*91c0*/  PRMT R27, RZ, 0x7610, R27 ;  /* 0x00007610ff1b7816 */ /* 0x008fc4000000001b */
[----:B------:R-:W-:Y:S02]  /*91d0*/  PRMT R26, RZ, 0x7610, R26 ;  /* 0x00007610ff1a7816 */ /* 0x000fe4000000001a */
[----:B------:R-:W-:Y:S02]  /*91e0*/  @!P1 PRMT R27, R18, 0x7610, R27 ;  /* 0x00007610121b9816 */ /* 0x000fe4000000001b */
[----:B------:R-:W-:-:S04]  /*91f0*/  @!P1 SHF.R.U32.HI R18, RZ, 0x10, R21 ;  /* 0x00000010ff129819 */ /* 0x000fc80000011615 */
[----:B------:R-:W-:Y:S02]  /*9200*/  @!P1 PRMT R26, R18, 0x7610, R26 ;  /* 0x00007610121a9816 */ /* 0x000fe4000000001a */
[----:B------:R-:W-:-:S04]  /*9210*/  PRMT R18, RZ, 0x7610, R18 ;  /* 0x00007610ff127816 */ /* 0x000fc80000000012 */
[----:B------:R-:W-:Y:S01]  /*9220*/  @!P1 PRMT R18, R21, 0x7610, R18 ;  /* 0x0000761015129816 */ /* 0x000fe20000000012 */
[----:B--2---:R-:W2:Y:S04]  /*9230*/  @!P3 LDG.E R22, desc[UR10][R38.64] ;  /* 0x0000000a2616b981 */ /* 0x004ea8000c1e1900 */
[----:B------:R0:W-:Y:S04]  /*9240*/  STL.S16 [R1+0x4e8], R18 ;  /* 0x0004e81201007387 */ /* 0x0001e80000100600 */
[----:B------:R-:W3:Y:S01]  /*9250*/  LDL.LU.64 R38, [R1+0x8e0] ;  /* 0x0008e00001267983 */ /* 0x000ee20000300a00 */
[----:B0-----:R-:W-:-:S10]  /*9260*/  HFMA2.MMA R18, -RZ, RZ, 0, 0 ;  /* 0x00000000ff127435 */ /* 0x001fd400000001ff */
[----:B------:R-:W4:Y:S04]  /*9270*/  @!P3 LDG.E R18, desc[UR10][R40.64] ;  /* 0x0000000a2812b981 */ /* 0x000f28000c1e1900 */
[----:B------:R-:W-:Y:S04]  /*9280*/  STL.S16 [R1+0x4dc], R27 ;  /* 0x0004dc1b01007387 */ /* 0x000fe80000100600 */
[----:B------:R0:W-:Y:S04]  /*9290*/  STL.S16 [R1+0x4ec], R26 ;  /* 0x0004ec1a01007387 */ /* 0x0001e80000100600 */
[----:B------:R-:W-:Y:S01]  /*92a0*/  STL [R1+0x168], R15 ;  /* 0x0001680f01007387 */ /* 0x000fe20000100800 */
[----:B------:R-:W-:-:S03]  /*92b0*/  PRMT R0, RZ, 0x7610, R0 ;  /* 0x00007610ff007816 */ /* 0x000fc60000000000 */
[----:B------:R1:W-:Y:S04]  /*92c0*/  STL [R1+0x6c], R24 ;  /* 0x00006c1801007387 */ /* 0x0003e80000100800 */
[----:B0-----:R-:W4:Y:S01]  /*92d0*/  LDL.LU.64 R26, [R1+0x4c0] ;  /* 0x0004c000011a7983 */ /* 0x001f220000300a00 */
[----:B------:R-:W-:Y:S02]  /*92e0*/  @!P2 PRMT R0, R14, 0x7610, R0 ;  /* 0x000076100e00a816 */ /* 0x000fe40000000000 */
[----:B------:R-:W-:Y:S01]  /*92f0*/  LOP3.LUT P2, RZ, R23, 0x8000000, RZ, 0xc0, !PT ;  /* 0x0800000017ff7812 */ /* 0x000fe2000784c0ff */
[----:B------:R-:W4:Y:S01]  /*9300*/  LDL.LU.64 R40, [R1+0x4a0] ;  /* 0x0004a00001287983 */ /* 0x000f220000300a00 */
[----:B-1----:R-:W-:-:S03]  /*9310*/  MOV R24, RZ ;  /* 0x000000ff00187202 */ /* 0x002fc60000000f00 */
        /* <DEDUP_REMOVED lines=74> */
[----:B-1----:R-:W-:-:S03]  /*97c0*/  HFMA2.MMA R12, -RZ, RZ, 0, 0 ;  /* 0x00000000ff0c7435 */ /* 0x002fc600000001ff */
[----:B------:R0:W-:Y:S08]  /*97d0*/  STL.S16 [R1+0x4b0], R0 ;  /* 0x0004b00001007387 */ /* 0x0001f00000100600 */
[----:B------:R-:W4:Y:S04]  /*97e0*/  @!P2 LDG.E R12, desc[UR10][R40.64] ;  /* 0x0000000a280ca981 */ /* 0x000f28000c1e1900 */
[----:B0-----:R-:W4:Y:S04]  /*97f0*/  LDL.LU R0, [R1+0x8c8] ;  /* 0x0008c80001007983 */ /* 0x001f280000300800 */
[----:B------:R-:W-:Y:S04]  /*9800*/  STL [R1+0x178], R13 ;  /* 0x0001780d01007387 */ /* 0x000fe80000100800 */
[----:B------:R-:W-:Y:S04]  /*9810*/  STL [R1+0x7c], R14 ;  /* 0x00007c0e01007387 */ /* 0x000fe80000100800 */
[----:B------:R-:W4:Y:S01]  /*9820*/  LDL.LU.64 R40, [R1+0x460] ;  /* 0x0004600001287983 */ /* 0x000f220000300a00 */
[----:B--2---:R-:W-:-:S02]  /*9830*/  @!P3 SHF.R.U32.HI R11, RZ, 0x10, R17 ;  /* 0x00000010ff0bb819 */ /* 0x004fc40000011611 */
        /* <DEDUP_REMOVED lines=13> */
[----:B0-----:R-:W4:Y:S01]  /*9910*/  LDL.LU.64 R26, [R1+0x478] ;  /* 0x00047800011a7983 */ /* 0x001f220000300a00 */
[----:B------:R-:W-:-:S04]  /*9920*/  PRMT R0, RZ, 0x7610, R0 ;  /* 0x00007610ff007816 */ /* 0x000fc80000000000 */
[----:B------:R-:W-:Y:S02]  /*9930*/  @!P1 PRMT R0, R20, 0x7610, R0 ;  /* 0x0000761014009816 */ /* 0x000fe40000000000 */
[----:B------:R-:W-:Y:S02]  /*9940*/  LOP3.LUT P1, RZ, R23, 0x800000, RZ, 0xc0, !PT ;  /* 0x0080000017ff7812 */ /* 0x000fe4000782c0ff */
[----:B------:R-:W-:Y:S01]  /*9950*/  MOV R14, RZ ;  /* 0x000000ff000e7202 */ /* 0x000fe20000000f00 */
[----:B------:R0:W-:Y:S10]  /*9960*/  STL.S16 [R1+0x4a0], R0 ;  /* 0x0004a00001007387 */ /* 0x0001f40000100600 */
        /* <DEDUP_REMOVED lines=9> */
[----:B------:R-:W-:-:S04]  /*9a00*/  @!P2 SHF.R.U32.HI R13, RZ, 0x10, R12 ;  /* 0x00000010ff0da819 */ /* 0x000fc8000001160c */
[----:B------:R-:W-:Y:S02]  /*9a10*/  @!P2 PRMT R38, R13, 0x7610, R38 ;  /* 0x000076100d26a816 */ /* 0x000fe40000000026 */
[----:B------:R-:W-:-:S04]  /*9a20*/  PRMT R13, RZ, 0x7610, R13 ;  /* 0x00007610ff0d7816 */ /* 0x000fc8000000000d */
[----:B------:R-:W-:-:S05]  /*9a30*/  @!P2 PRMT R13, R12, 0x7610, R13 ;  /* 0x000076100c0da816 */ /* 0x000fca000000000d */
[----:B------:R0:W-:Y:S02]  /*9a40*/  STL.S16 [R1+0x488], R13 ;  /* 0x0004880d01007387 */ /* 0x0001e40000100600 */
[----:B0-----:R-:W-:-:S06]  /*9a50*/  IMAD.MOV.U32 R13, RZ, RZ, RZ ;  /* 0x000000ffff0d7224 */ /* 0x001fcc00078e00ff */
[----:B----4-:R-:W2:Y:S04]  /*9a60*/  @!P1 LDG.E R13, desc[UR10][R26.64] ;  /* 0x0000000a1a0d9981 */ /* 0x010ea8000c1e1900 */
        /* <DEDUP_REMOVED lines=8> */
[----:B------:R0:W-:Y:S04]  /*9af0*/  STL.S16 [R1+0x490], R0 ;  /* 0x0004900001007387 */ /* 0x0001e80000100600 */
[----:B0-----:R-:W4:Y:S06]  /*9b00*/  LDL.LU R0, [R1+0x8a8] ;  /* 0x0008a80001007983 */ /* 0x001f2c0000300800 */
[----:B------:R-:W4:Y:S04]  /*9b10*/  @!P3 LDG.E R19, desc[UR10][R40.64] ;  /* 0x0000000a2813b981 */ /* 0x000f28000c1e1900 */
        /* <DEDUP_REMOVED lines=12> */
[----:B0-----:R-:W-:-:S10]  /*9be0*/  HFMA2.MMA R16, -RZ, RZ, 0, 0 ;  /* 0x00000000ff107435 */ /* 0x001fd400000001ff */
[----:B----4-:R-:W2:Y:S04]  /*9bf0*/  @!P3 LDG.E R16, desc[UR10][R38.64] ;  /* 0x0000000a2610b981 */ /* 0x010ea8000c1e1900 */
[----:B------:R-:W3:Y:S04]  /*9c00*/  LDL.LU.64 R38, [R1+0x880] ;  /* 0x0008800001267983 */ /* 0x000ee80000300a00 */
[----:B------:R-:W-:Y:S04]  /*9c10*/  STL.S16 [R1+0x474], R27 ;  /* 0x0004741b01007387 */ /* 0x000fe80000100600 */
[----:B------:R0:W-:Y:S04]  /*9c20*/  STL.S16 [R1+0x47c], R26 ;  /* 0x00047c1a01007387 */ /* 0x0001e80000100600 */
[----:B0-----:R-:W4:Y:S01]  /*9c30*/  LDL.LU.64 R26, [R1+0x458] ;  /* 0x00045800011a7983 */ /* 0x001f220000300a00 */
[----:B------:R-:W-:-:S04]  /*9c40*/  PRMT R0, RZ, 0x7610, R0 ;  /* 0x00007610ff007816 */ /* 0x000fc80000000000 */
[----:B------:R-:W-:Y:S02]  /*9c50*/  @!P2 PRMT R0, R11, 0x7610, R0 ;  /* 0x000076100b00a816 */ /* 0x000fe40000000000 */
[----:B------:R-:W-:Y:S01]  /*9c60*/  LOP3.LUT P2, RZ, R23, 0x200000, RZ, 0xc0, !PT ;  /* 0x0020000017ff7812 */ /* 0x000fe2000784c0ff */
[----:B------:R-:W-:Y:S02]  /*9c70*/  HFMA2.MMA R22, -RZ, RZ, 0, 0 ;  /* 0x00000000ff167435 */ /* 0x000fe400000001ff */
[----:B------:R0:W-:Y:S04]  /*9c80*/  STL.S16 [R1+0x480], R0 ;  /* 0x0004800001007387 */ /* 0x0001e80000100600 */
[----:B0-----:R-:W4:Y:S01]  /*9c90*/  LDL.LU R0, [R1+0x898] ;  /* 0x0008980001007983 */ /* 0x001f220000300800 */
[----:B--2---:R-:W-:-:S02]  /*9ca0*/  @!P3 SHF.R.U32.HI R21, RZ, 0x10, R16 ;  /* 0x00000010ff15b819 */ /* 0x004fc40000011610 */
[----:B---3--:R-:W-:Y:S02]  /*9cb0*/  PRMT R39, RZ, 0x7610, R39 ;  /* 0x00007610ff277816 */ /* 0x008fe40000000027 */
[----:B------:R-:W-:Y:S02]  /*9cc0*/  PRMT R38, RZ, 0x7610, R38 ;  /* 0x00007610ff267816 */ /* 0x000fe40000000026 */
[----:B------:R-:W-:Y:S02]  /*9cd0*/  @!P3 PRMT R39, R21, 0x7610, R39 ;  /* 0x000076101527b816 */ /* 0x000fe40000000027 */
[----:B------:R-:W-:-:S04]  /*9ce0*/  @!P3 SHF.R.U32.HI R21, RZ, 0x10, R19 ;  /* 0x00000010ff15b819 */ /* 0x000fc80000011613 */
[----:B------:R-:W-:Y:S02]  /*9cf0*/  @!P3 PRMT R38, R21, 0x7610, R38 ;  /* 0x000076101526b816 */ /* 0x000fe40000000026 */
[----:B------:R-:W-:-:S04]  /*9d00*/  PRMT R21, RZ, 0x7610, R21 ;  /* 0x00007610ff157816 */ /* 0x000fc80000000015 */
[----:B------:R-:W-:Y:S01]  /*9d10*/  @!P3 PRMT R21, R19, 0x7610, R21 ;  /* 0x000076101315b816 */ /* 0x000fe20000000015 */
[----:B----4-:R-:W2:Y:S04]  /*9d20*/  @!P2 LDG.E R22, desc[UR10][R26.64] ;  /* 0x0000000a1a16a981 */ /* 0x010ea8000c1e1900 */
[----:B------:R0:W-:Y:S04]  /*9d30*/  STL.S16 [R1+0x468], R21 ;  /* 0x0004681501007387 */ /* 0x0001e80000100600 */
[----:B------:R-:W3:Y:S01]  /*9d40*/  LDL.LU.64 R26, [R1+0x870] ;  /* 0x00087000011a7983 */ /* 0x000ee20000300a00 */
[----:B0-----:R-:W-:-:S06]  /*9d50*/  MOV R21, RZ ;  /* 0x000000ff00157202 */ /* 0x001fcc0000000f00 */
[----:B------:R-:W4:Y:S04]  /*9d60*/  @!P2 LDG.E R21, desc[UR10][R28.64] ;  /* 0x0000000a1c15a981 */ /* 0x000f28000c1e1900 */
[----:B------:R-:W-:Y:S04]  /*9d70*/  STL.S16 [R1+0x464], R39 ;  /* 0x0004642701007387 */ /* 0x000fe80000100600 */
[----:B------:R0:W-:Y:S01]  /*9d80*/  STL.S16 [R1+0x46c], R38 ;  /* 0x00046c2601007387 */ /* 0x0001e20000100600 */
[----:B------:R-:W-:-:S03]  /*9d90*/  PRMT R0, RZ, 0x7610, R0 ;  /* 0x00007610ff007816 */ /* 0x000fc60000000000 */
[----:B------:R-:W-:Y:S04]  /*9da0*/  STL [R1+0x184], R18 ;  /* 0x0001841201007387 */ /* 0x000fe80000100800 */
[----:B------:R1:W-:Y:S04]  /*9db0*/  STL [R1+0x88], R24 ;  /* 0x0000881801007387 */ /* 0x0003e80000100800 */
[----:B0-----:R-:W4:Y:S01]  /*9dc0*/  LDL.LU.64 R38, [R1+0x448] ;  /* 0x0004480001267983 */ /* 0x001f220000300a00 */
[----:B------:R-:W-:Y:S02]  /*9dd0*/  @!P1 PRMT R0, R13, 0x7610, R0 ;  /* 0x000076100d009816 */ /* 0x000fe40000000000 */
[----:B------:R-:W-:Y:S01]  /*9de0*/  LOP3.LUT P1, RZ, R23, 0x100000, RZ, 0xc0, !PT ;  /* 0x0010000017ff7812 */ /* 0x000fe2000782c0ff */
[----:B------:R-:W4:Y:S01]  /*9df0*/  LDL.LU.64 R28, [R1+0x430] ;  /* 0x00043000011c7983 */ /* 0x000f220000300a00 */
[----:B-1----:R-:W-:-:S03]  /*9e00*/  HFMA2.MMA R24, -RZ, RZ, 0, 0 ;  /* 0x00000000ff187435 */ /* 0x002fc600000001ff */
        /* <DEDUP_REMOVED lines=12> */
[----:B0-----:R-:W-:-:S03]  /*9ed0*/  MOV R18, RZ ;  /* 0x000000ff00127202 */ /* 0x001fc60000000f00 */
[----:B------:R-:W3:Y:S04]  /*9ee0*/  LDL.LU.64 R38, [R1+0x860] ;  /* 0x0008600001267983 */ /* 0x000ee80000300a00 */
        /* <DEDUP_REMOVED lines=76> */
[----:B0-----:R-:W-:-:S10]  /*a3b0*/  HFMA2.MMA R5, -RZ, RZ, 0, 0 ;  /* 0x00000000ff057435 */ /* 0x001fd400000001ff */
[----:B------:R-:W2:Y:S04]  /*a3c0*/  @!P1 LDG.E R5, desc[UR10][R26.64] ;  /* 0x0000000a1a059981 */ /* 0x000ea8000c1e1900 */
[----:B------:R-:W3:Y:S04]  /*a3d0*/  LDL.LU.64 R26, [R1+0x830] ;  /* 0x00083000011a7983 */ /* 0x000ee80000300a00 */
[----:B------:R-:W-:Y:S04]  /*a3e0*/  STL.S16 [R1+0x424], R39 ;  /* 0x0004242701007387 */ /* 0x000fe80000100600 */
[----:B------:R0:W-:Y:S04]  /*a3f0*/  STL.S16 [R1+0x42c], R38 ;  /* 0x00042c2601007387 */ /* 0x0001e80000100600 */
[----:B0-----:R-:W4:Y:S01]  /*a400*/  LDL.LU.64 R38, [R1+0x400] ;  /* 0x0004000001267983 */ /* 0x001f220000300a00 */
[----:B------:R-:W-:-:S04]  /*a410*/  PRMT R0, RZ, 0x7610, R0 ;  /* 0x00007610ff007816 */ /* 0x000fc80000000000 */
[----:B------:R-:W-:Y:S02]  /*a420*/  @!P3 PRMT R0, R20, 0x7610, R0 ;  /* 0x000076101400b816 */ /* 0x000fe40000000000 */
[----:B------:R-:W-:-:S03]  /*a430*/  LOP3.LUT P3, RZ, R23, 0x10000, RZ, 0xc0, !PT ;  /* 0x0001000017ff7812 */ /* 0x000fc6000786c0ff */
[----:B------:R0:W-:Y:S04]  /*a440*/  STL.S16 [R1+0x430], R0 ;  /* 0x0004300001007387 */ /* 0x0001e80000100600 */
[----:B0-----:R-:W4:Y:S01]  /*a450*/  LDL.LU R0, [R1+0x848] ;  /* 0x0008480001007983 */ /* 0x001f220000300800 */
        /* <DEDUP_REMOVED lines=9> */
[----:B0-----:R-:W-:-:S06]  /*a4f0*/  CS2R R12, SRZ ;  /* 0x00000000000c7805 */ /* 0x001fcc000001ff00 */
[----:B----4-:R-:W2:Y:S04]  /*a500*/  @!P3 LDG.E R12, desc[UR10][R38.64] ;  /* 0x0000000a260cb981 */ /* 0x010ea8000c1e1900 */
[----:B------:R-:W3:Y:S04]  /*a510*/  @!P3 LDG.E R13, desc[UR10][R40.64] ;  /* 0x0000000a280db981 */ /* 0x000ee8000c1e1900 */
[----:B------:R-:W4:Y:S04]  /*a520*/  LDL.LU.64 R38, [R1+0x820] ;  /* 0x0008200001267983 */ /* 0x000f280000300a00 */
[----:B------:R-:W-:Y:S04]  /*a530*/  STL.S16 [R1+0x40c], R27 ;  /* 0x00040c1b01007387 */ /* 0x000fe80000100600 */
[----:B------:R0:W-:Y:S04]  /*a540*/  STL.S16 [R1+0x414], R26 ;  /* 0x0004141a01007387 */ /* 0x0001e80000100600 */
[----:B------:R-:W-:Y:S01]  /*a550*/  STL [R1+0x198], R14 ;  /* 0x0001980e01007387 */ /* 0x000fe20000100800 */
[----:B------:R-:W-:-:S03]  /*a560*/  PRMT R0, RZ, 0x7610, R0 ;  /* 0x00007610ff007816 */ /* 0x000fc60000000000 */
[----:B------:R1:W-:Y:S04]  /*a570*/  STL [R1+0x9c], R16 ;  /* 0x00009c1001007387 */ /* 0x0003e80000100800 */
[----:B0-----:R-:W3:Y:S01]  /*a580*/  LDL.LU.64 R26, [R1+0x3f0] ;  /* 0x0003f000011a7983 */ /* 0x001ee20000300a00 */
[----:B------:R-:W-:Y:S02]  /*a590*/  @!P2 PRMT R0, R17, 0x7610, R0 ;  /* 0x000076101100a816 */ /* 0x000fe40000000000 */
[----:B------:R-:W-:Y:S01]  /*a5a0*/  LOP3.LUT P2, RZ, R23, 0x8000, RZ, 0xc0, !PT ;  /* 0x0000800017ff7812 */ /* 0x000fe2000784c0ff */
[----:B------:R-:W3:Y:S01]  /*a5b0*/  LDL.LU.64 R40, [R1+0x3d0] ;  /* 0x0003d00001287983 */ /* 0x000ee20000300a00 */
[----:B-1----:R-:W-:-:S03]  /*a5c0*/  MOV R16, RZ ;  /* 0x000000ff00107202 */ /* 0x002fc60000000f00 */
[----:B------:R0:W-:Y:S08]  /*a5d0*/  STL.S16 [R1+0x420], R0 ;  /* 0x0004200001007387 */ /* 0x0001f00000100600 */
[----:B------:R-:W3:Y:S04]  /*a5e0*/  @!P2 LDG.E R16, desc[UR10][R28.64] ;  /* 0x0000000a1c10a981 */ /* 0x000ee8000c1e1900 */
[----:B0-----:R-:W3:Y:S04]  /*a5f0*/  LDL.LU R0, [R1+0x838] ;  /* 0x0008380001007983 */ /* 0x001ee80000300800 */
[----:B------:R-:W-:Y:S04]  /*a600*/  STL [R1+0x19c], R19 ;  /* 0x00019c1301007387 */ /* 0x000fe80000100800 */
[----:B------:R-:W-:Y:S04]  /*a610*/  STL [R1+0xa0], R22 ;  /* 0x0000a01601007387 */ /* 0x000fe80000100800 */
[----:B------:R-:W3:Y:S01]  /*a620*/  LDL.LU.64 R28, [R1+0x3b8] ;  /* 0x0003b800011c7983 */ /* 0x000ee20000300a00 */
[----:B--2---:R-:W-:-:S02]  /*a630*/  @!P3 SHF.R.U32.HI R14, RZ, 0x10, R12 ;  /* 0x00000010ff0eb819 */ /* 0x004fc4000001160c */
[----:B----4-:R-:W-:Y:S02]  /*a640*/  PRMT R39, RZ, 0x7610, R39 ;  /* 0x00007610ff277816 */ /* 0x010fe40000000027 */
[----:B------:R-:W-:Y:S02]  /*a650*/  PRMT R38, RZ, 0x7610, R38 ;  /* 0x00007610ff267816 */ /* 0x000fe40000000026 */
[----:B------:R-:W-:Y:S02]  /*a660*/  @!P3 PRMT R39, R14, 0x7610, R39 ;  /* 0x000076100e27b816 */ /* 0x000fe40000000027 */
[----:B---3--:R-:W-:-:S04]  /*a670*/  @!P3 SHF.R.U32.HI R14, RZ, 0x10, R13 ;  /* 0x00000010ff0eb819 */ /* 0x008fc8000001160d */
        /* <DEDUP_REMOVED lines=13> */
[----:B------:R0:W-:Y:S01]  /*a750*/  STL.S16 [R1+0x408], R0 ;  /* 0x0004080001007387 */ /* 0x0001e20000100600 */
[----:B------:R-:W-:-:S03]  /*a760*/  MOV R22, RZ ;  /* 0x000000ff00167202 */ /* 0x000fc60000000f00 */
[----:B0-----:R-:W4:Y:S06]  /*a770*/  LDL.LU R0, [R1+0x828] ;  /* 0x0008280001007983 */ /* 0x001f2c0000300800 */
[----:B------:R-:W4:Y:S01]  /*a780*/  @!P1 LDG.E R22, desc[UR10][R40.64] ;  /* 0x0000000a28169981 */ /* 0x000f22000c1e1900 */
[----:B------:R-:W-:Y:S02]  /*a790*/  PRMT R30, RZ, 0x7610, R30 ;  /* 0x00007610ff1e7816 */ /* 0x000fe4000000001e */
[----:B------:R-:W-:Y:S01]  /*a7a0*/  PRMT R25, RZ, 0x7610, R25 ;  /* 0x00007610ff197816 */ /* 0x000fe20000000019 */
[----:B------:R-:W-:Y:S04]  /*a7b0*/  STL [R1+0x1a0], R21 ;  /* 0x0001a01501007387 */ /* 0x000fe80000100800 */
[----:B------:R-:W4:Y:S01]  /*a7c0*/  LDL.LU.64 R40, [R1+0x3a8] ;  /* 0x0003a80001287983 */ /* 0x000f220000300a00 */
[----:B--2---:R-:W-:-:S02]  /*a7d0*/  @!P2 SHF.R.U32.HI R19, RZ, 0x10, R14 ;  /* 0x00000010ff13a819 */ /* 0x004fc4000001160e */
[----:B---3--:R-:W-:Y:S02]  /*a7e0*/  PRMT R27, RZ, 0x7610, R27 ;  /* 0x00007610ff1b7816 */ /* 0x008fe4000000001b */
[----:B------:R-:W-:Y:S02]  /*a7f0*/  PRMT R26, RZ, 0x7610, R26 ;  /* 0x00007610ff1a7816 */ /* 0x000fe4000000001a */
[----:B------:R-:W-:Y:S02]  /*a800*/  @!P2 PRMT R27, R19, 0x7610, R27 ;  /* 0x00007610131ba816 */ /* 0x000fe4000000001b */
[----:B------:R-:W-:-:S04]  /*a810*/  @!P2 SHF.R.U32.HI R19, RZ, 0x10, R16 ;  /* 0x00000010ff13a819 */ /* 0x000fc80000011610 */
[----:B------:R-:W-:Y:S01]  /*a820*/  @!P2 PRMT R26, R19, 0x7610, R26 ;  /* 0x00007610131aa816 */ /* 0x000fe2000000001a */
[----:B------:R-:W-:-:S10]  /*a830*/  HFMA2.MMA R19, -RZ, RZ, 0, 0 ;  /* 0x00000000ff137435 */ /* 0x000fd400000001ff */
        /* <DEDUP_REMOVED lines=8> */
[----:B------:R-:W-:-:S05]  /*a8c0*/  @!P1 PRMT R25, R22, 0x7610, R25 ;  /* 0x0000761016199816 */ /* 0x000fca0000000019 */
[----:B------:R0:W-:Y:S02]  /*a8d0*/  STL.S16 [R1+0x3e0], R25 ;  /* 0x0003e01901007387 */ /* 0x0001e40000100600 */
[----:B0-----:R-:W-:Y:S01]  /*a8e0*/  HFMA2.MMA R25, -RZ, RZ, 0, 0 ;  /* 0x00000000ff197435 */ /* 0x001fe200000001ff */
[----:B--2---:R-:W-:-:S05]  /*a8f0*/  @!P1 PRMT R30, R19, 0x7610, R30 ;  /* 0x00007610131e9816 */ /* 0x004fca000000001e */
[----:B------:R0:W-:Y:S01]  /*a900*/  STL.S16 [R1+0x3d0], R30 ;  /* 0x0003d01e01007387 */ /* 0x0001e20000100600 */
[----:B------:R-:W-:Y:S02]  /*a910*/  @!P1 SHF.R.U32.HI R21, RZ, 0x10, R19 ;  /* 0x00000010ff159819 */ /* 0x000fe40000011613 */
[----:B0-----:R-:W-:Y:S02]  /*a920*/  MOV R30, RZ ;  /* 0x000000ff001e7202 */ /* 0x001fe40000000f00 */
[----:B---3--:R-:W-:-:S04]  /*a930*/  PRMT R39, RZ, 0x7610, R39 ;  /* 0x00007610ff277816 */ /* 0x008fc80000000027 */
[----:B------:R-:W2:Y:S01]  /*a940*/  @!P3 LDG.E R30, desc[UR10][R28.64] ;  /* 0x0000000a1c1eb981 */ /* 0x000ea2000c1e1900 */
[----:B------:R-:W-:Y:S02]  /*a950*/  @!P1 PRMT R39, R21, 0x7610, R39 ;  /* 0x0000761015279816 */ /* 0x000fe40000000027 */
[----:B------:R-:W-:Y:S02]  /*a960*/  PRMT R38, RZ, 0x7610, R38 ;  /* 0x00007610ff267816 */ /* 0x000fe40000000026 */
[----:B------:R-:W-:Y:S01]  /*a970*/  @!P1 SHF.R.U32.HI R21, RZ, 0x10, R22 ;  /* 0x00000010ff159819 */ /* 0x000fe20000011616 */
[----:B----4-:R-:W3:Y:S03]  /*a980*/  @!P3 LDG.E R25, desc[UR10][R26.64] ;  /* 0x0000000a1a19b981 */ /* 0x010ee6000c1e1900 */
[----:B------:R-:W-:Y:S01]  /*a990*/  @!P1 PRMT R38, R21, 0x7610, R38 ;  /* 0x0000761015269816 */ /* 0x000fe20000000026 */
[----:B------:R-:W-:Y:S04]  /*a9a0*/  STL.S16 [R1+0x3d4], R39 ;  /* 0x0003d42701007387 */ /* 0x000fe80000100600 */
[----:B------:R0:W-:Y:S04]  /*a9b0*/  STL.S16 [R1+0x3e4], R38 ;  /* 0x0003e42601007387 */ /* 0x0001e80000100600 */
[----:B------:R-:W4:Y:S01]  /*a9c0*/  LDL.LU.64 R26, [R1+0x800] ;  /* 0x00080000011a7983 */ /* 0x000f220000300a00 */
[----:B------:R-:W-:-:S02]  /*a9d0*/  PRMT R33, RZ, 0x7610, R33 ;  /* 0x00007610ff217816 */ /* 0x000fc40000000021 */
[----:B------:R-:W-:Y:S02]  /*a9e0*/  PRMT R45, RZ, 0x7610, R45 ;  /* 0x00007610ff2d7816 */ /* 0x000fe4000000002d */
[----:B------:R-:W-:Y:S01]  /*a9f0*/  PRMT R42, RZ, 0x7610, R42 ;  /* 0x00007610ff2a7816 */ /* 0x000fe2000000002a */
[----:B0-----:R-:W4:Y:S01]  /*aa00*/  LDL.LU.64 R38, [R1+0x3b0] ;  /* 0x0003b00001267983 */ /* 0x001f220000300a00 */
[----:B------:R-:W-:Y:S02]  /*aa10*/  @!P2 PRMT R45, R14, 0x7610, R45 ;  /* 0x000076100e2da816 */ /* 0x000fe4000000002d */
[----:B------:R-:W-:Y:S02]  /*aa20*/  @!P2 PRMT R42, R16, 0x7610, R42 ;  /* 0x00007610102aa816 */ /* 0x000fe4000000002a */
[----:B------:R-:W-:Y:S01]  /*aa30*/  PRMT R36, RZ, 0x7610, R36 ;  /* 0x00007610ff247816 */ /* 0x000fe20000000024 */
[----:B------:R-:W-:Y:S01]  /*aa40*/  STL [R1+0x1a4], R18 ;  /* 0x0001a41201007387 */ /* 0x000fe20000100800 */
[----:B------:R-:W-:-:S03]  /*aa50*/  LOP3.LUT P2, RZ, R23, 0x1000, RZ, 0xc0, !PT ;  /* 0x0000100017ff7812 */ /* 0x000fc6000784c0ff */
[----:B------:R-:W4:Y:S01]  /*aa60*/  LDL.LU.64 R28, [R1+0x3a0] ;  /* 0x0003a000011c7983 */ /* 0x000f220000300a00 */
[----:B--2---:R-:W-:-:S05]  /*aa70*/  @!P3 PRMT R33, R30, 0x7610, R33 ;  /* 0x000076101e21b816 */ /* 0x004fca0000000021 */
[----:B------:R0:W-:Y:S01]  /*aa80*/  STL.S16 [R1+0x3c8], R33 ;  /* 0x0003c82101007387 */ /* 0x0001e20000100600 */
[----:B---3--:R-:W-:Y:S01]  /*aa90*/  @!P3 PRMT R36, R25, 0x7610, R36 ;  /* 0x000076101924b816 */ /* 0x008fe20000000024 */
[----:B0-----:R-:W-:-:S04]  /*aaa0*/  HFMA2.MMA R33, -RZ, RZ, 0, 0 ;  /* 0x00000000ff217435 */ /* 0x001fc800000001ff */
[----:B------:R0:W-:Y:S01]  /*aab0*/  STL.S16 [R1+0x3b8], R36 ;  /* 0x0003b82401007387 */ /* 0x0001e20000100600 */
[----:B------:R-:W-:Y:S02]  /*aac0*/  @!P3 SHF.R.U32.HI R18, RZ, 0x10, R25 ;  /* 0x00000010ff12b819 */ /* 0x000fe40000011619 */
[----:B----4-:R-:W-:-:S03]  /*aad0*/  PRMT R27, RZ, 0x7610, R27 ;  /* 0x00007610ff1b7816 */ /* 0x010fc6000000001b */
[----:B------:R1:W2:Y:S01]  /*aae0*/  @!P2 LDG.E R33, desc[UR10][R38.64] ;  /* 0x0000000a2621a981 */ /* 0x0002a2000c1e1900 */
[----:B0-----:R-:W-:Y:S02]  /*aaf0*/  MOV R36, RZ ;  /* 0x000000ff00247202 */ /* 0x001fe40000000f00 */
[----:B------:R-:W-:-:S04]  /*ab00*/  @!P3 PRMT R27, R18, 0x7610, R27 ;  /* 0x00007610121bb816 */ /* 0x000fc8000000001b */
[----:B------:R-:W3:Y:S04]  /*ab10*/  @!P2 LDG.E R36, desc[UR10][R40.64] ;  /* 0x0000000a2824a981 */ /* 0x000ee8000c1e1900 */
[----:B------:R-:W1:Y:S01]  /*ab20*/  LDL.LU.64 R38, [R1+0x7f8] ;  /* 0x0007f80001267983 */ /* 0x000e620000300a00 */
[----:B------:R-:W-:Y:S02]  /*ab30*/  PRMT R26, RZ, 0x7610, R26 ;  /* 0x00007610ff1a7816 */ /* 0x000fe4000000001a */
[----:B------:R-:W-:Y:S01]  /*ab40*/  @!P3 SHF.R.U32.HI R18, RZ, 0x10, R30 ;  /* 0x00000010ff12b819 */ /* 0x000fe2000001161e */
[----:B------:R-:W-:Y:S03]  /*ab50*/  STL.S16 [R1+0x3bc], R27 ;  /* 0x0003bc1b01007387 */ /* 0x000fe60000100600 */
[----:B------:R-:W-:Y:S01]  /*ab60*/  @!P3 PRMT R26, R18, 0x7610, R26 ;  /* 0x00007610121ab816 */ /* 0x000fe2000000001a */
[----:B------:R-:W4:Y:S04]  /*ab70*/  LDL.LU R40, [R1+0x7f4] ;  /* 0x0007f40001287983 */ /* 0x000f280000300800 */
[----:B------:R0:W-:Y:S04]  /*ab80*/  STL.S16 [R1+0x3cc], R26 ;  /* 0x0003cc1a01007387 */ /* 0x0001e80000100600 */
[----:B0-----:R-:W2:Y:S01]  /*ab90*/  LDL.LU.64 R26, [R1+0x398] ;  /* 0x00039800011a7983 */ /* 0x001ea20000300a00 */
[----:B------:R-:W-:-:S03]  /*aba0*/  LOP3.LUT P1, RZ, R23, 0x800, RZ, 0xc0, !PT ;  /* 0x0000080017ff7812 */ /* 0x000fc6000782c0ff */
[----:B------:R0:W-:Y:S02]  /*abb0*/  STL.S16 [R1+0x3f0], R42 ;  /* 0x0003f02a01007387 */ /* 0x0001e40000100600 */
[----:B0-----:R-:W-:Y:S02]  /*abc0*/  MOV R42, RZ ;  /* 0x000000ff002a7202 */ /* 0x001fe40000000f00 */
[----:B------:R-:W-:Y:S01]  /*abd0*/  STL [R1+0x1a8], R15 ;  /* 0x0001a80f01007387 */ /* 0x000fe20000100800 */
[----:B------:R-:W-:Y:S02]  /*abe0*/  PRMT R35, RZ, 0x7610, R35 ;  /* 0x00007610ff237816 */ /* 0x000fe40000000023 */
[----:B------:R-:W-:Y:S02]  /*abf0*/  PRMT R34, RZ, 0x7610, R34 ;  /* 0x00007610ff227816 */ /* 0x000fe40000000022 */
[----:B-1----:R-:W-:-:S04]  /*ac00*/  PRMT R39, RZ, 0x7610, R39 ;  /* 0x00007610ff277816 */ /* 0x002fc80000000027 */
[----:B---3--:R-:W-:-:S05]  /*ac10*/  @!P2 PRMT R39, R36, 0x7610, R39 ;  /* 0x000076102427a816 */ /* 0x008fca0000000027 */
[----:B------:R0:W-:Y:S02]  /*ac20*/  STL.S16 [R1+0x5e0], R39 ;  /* 0x0005e02701007387 */ /* 0x0001e40000100600 */
[----:B0-----:R-:W-:Y:S02]  /*ac30*/  HFMA2.MMA R39, -RZ, RZ, 0, 0 ;  /* 0x00000000ff277435 */ /* 0x001fe400000001ff */
[----:B--2---:R0:W2:Y:S08]  /*ac40*/  @!P1 LDG.E R42, desc[UR10][R26.64] ;  /* 0x0000000a1a2a9981 */ /* 0x0040b0000c1e1900 */
[----:B------:R-:W3:Y:S04]  /*ac50*/  @!P1 LDG.E R39, desc[UR10][R28.64] ;  /* 0x0000000a1c279981 */ /* 0x000ee8000c1e1900 */
[----:B------:R-:W0:Y:S01]  /*ac60*/  LDL.LU.64 R26, [R1+0x7e8] ;  /* 0x0007e800011a7983 */ /* 0x000e220000300a00 */
[----:B------:R-:W-:-:S04]  /*ac70*/  @!P2 SHF.R.U32.HI R15, RZ, 0x10, R33 ;  /* 0x00000010ff0fa819 */ /* 0x000fc80000011621 */
[----:B------:R-:W-:Y:S01]  /*ac80*/  @!P2 PRMT R35, R15, 0x7610, R35 ;  /* 0x000076100f23a816 */ /* 0x000fe20000000023 */
[----:B------:R-:W2:Y:S01]  /*ac90*/  LDL.LU R28, [R1+0x7f0] ;  /* 0x0007f000011c7983 */ /* 0x000ea20000300800 */
[----:B------:R-:W-:Y:S02]  /*aca0*/  @!P2 SHF.R.U32.HI R15, RZ, 0x10, R36 ;  /* 0x00000010ff0fa819 */ /* 0x000fe40000011624 */
[----:B----4-:R-:W-:Y:S02]  /*acb0*/  PRMT R40, RZ, 0x7610, R40 ;  /* 0x00007610ff287816 */ /* 0x010fe40000000028 */
[----:B------:R-:W-:Y:S01]  /*acc0*/  @!P2 PRMT R34, R15, 0x7610, R34 ;  /* 0x000076100f22a816 */ /* 0x000fe20000000022 */
[----:B------:R-:W-:Y:S01]  /*acd0*/  STL.S16 [R1+0x5dc], R35 ;  /* 0x0005dc2301007387 */ /* 0x000fe20000100600 */
[----:B------:R-:W-:-:S03]  /*ace0*/  @!P2 PRMT R40, R33, 0x7610, R40 ;  /* 0x000076102128a816 */ /* 0x000fc60000000028 */
[----:B------:R1:W-:Y:S04]  /*acf0*/  STL.S16 [R1+0x5e4], R34 ;  /* 0x0005e42201007387 */ /* 0x0003e80000100600 */
[----:B------:R4:W-:Y:S04]  /*ad00*/  STL.S16 [R1+0x3b4], R40 ;  /* 0x0003b42801007387 */ /* 0x0009e80000100600 */
[----:B-1----:R-:W2:Y:S04]  /*ad10*/  LDL.LU.64 R34, [R1+0x390] ;  /* 0x0003900001227983 */ /* 0x002ea80000300a00 */
[----:B----4-:R-:W4:Y:S04]  /*ad20*/  LDL.LU.64 R40, [R1+0x388] ;  /* 0x0003880001287983 */ /* 0x010f280000300a00 */
[----:B------:R3:W-:Y:S01]  /*ad30*/  STL [R1+0x1ac], R4 ;  /* 0x0001ac0401007387 */ /* 0x0007e20000100800 */
[----:B------:R-:W-:-:S03]  /*ad40*/  LOP3.LUT P3, RZ, R23, 0x400, RZ, 0xc0, !PT ;  /* 0x0000040017ff7812 */ /* 0x000fc6000786c0ff */
[----:B------:R-:W-:Y:S01]  /*ad50*/  STL [R1+0xb0], R5 ;  /* 0x0000b00501007387 */ /* 0x000fe20000100800 */
[----:B---3--:R-:W-:Y:S02]  /*ad60*/  @!P1 SHF.R.U32.HI R4, RZ, 0x10, R39 ;  /* 0x00000010ff049819 */ /* 0x008fe40000011627 */
[----:B0-----:R-:W-:Y:S02]  /*ad70*/  PRMT R27, RZ, 0x7610, R27 ;  /* 0x00007610ff1b7816 */ /* 0x001fe4000000001b */
[----:B------:R-:W-:Y:S02]  /*ad80*/  PRMT R26, RZ, 0x7610, R26 ;  /* 0x00007610ff1a7816 */ /* 0x000fe4000000001a */
[----:B------:R-:W-:Y:S02]  /*ad90*/  @!P1 PRMT R27, R4, 0x7610, R27 ;  /* 0x00007610041b9816 */ /* 0x000fe4000000001b */
[----:B--2---:R-:W-:-:S04]  /*ada0*/  @!P1 SHF.R.U32.HI R4, RZ, 0x10, R42 ;  /* 0x00000010ff049819 */ /* 0x004fc8000001162a */
[----:B------:R-:W-:Y:S02]  /*adb0*/  @!P1 PRMT R26, R4, 0x7610, R26 ;  /* 0x00007610041a9816 */ /* 0x000fe4000000001a */
[----:B------:R-:W-:-:S04]  /*adc0*/  PRMT R4, RZ, 0x7610, R4 ;  /* 0x00007610ff047816 */ /* 0x000fc80000000004 */
[----:B------:R-:W-:-:S05]  /*add0*/  @!P1 PRMT R4, R42, 0x7610, R4 ;  /* 0x000076102a049816 */ /* 0x000fca0000000004 */
[----:B------:R0:W-:Y:S02]  /*ade0*/  STL.S16 [R1+0x604], R4 ;  /* 0x0006040401007387 */ /* 0x0001e40000100600 */
[----:B0-----:R-:W-:-:S06]  /*adf0*/  CS2R R4, SRZ ;  /* 0x0000000000047805 */ /* 0x001fcc000001ff00 */
[----:B------:R-:W2:Y:S04]  /*ae00*/  @!P3 LDG.E R4, desc[UR10][R34.64] ;  /* 0x0000000a2204b981 */ /* 0x000ea8000c1e1900 */
[----:B----4-:R-:W3:Y:S01]  /*ae10*/  @!P3 LDG.E R5, desc[UR10][R40.64] ;  /* 0x0000000a2805b981 */ /* 0x010ee2000c1e1900 */
[----:B------:R-:W-:-:S03]  /*ae20*/  PRMT R28, RZ, 0x7610, R28 ;  /* 0x00007610ff1c7816 */ /* 0x000fc6000000001c */
[----:B------:R-:W-:Y:S04]  /*ae30*/  STL.S16 [R1+0x600], R27 ;  /* 0x0006001b01007387 */ /* 0x000fe80000100600 */
[----:B------:R0:W-:Y:S04]  /*ae40*/  STL.S16 [R1+0x610], R26 ;  /* 0x0006101a01007387 */ /* 0x0001e80000100600 */
[----:B------:R-:W4:Y:S01]  /*ae50*/  LDL.LU.64 R40, [R1+0x7d8] ;  /* 0x0007d80001287983 */ /* 0x000f220000300a00 */
[----:B------:R-:W-:Y:S02]  /*ae60*/  @!P1 PRMT R28, R39, 0x7610, R28 ;  /* 0x00007610271c9816 */ /* 0x000fe4000000001c */
[----:B------:R-:W-:Y:S01]  /*ae70*/  PRMT R44, RZ, 0x7610, R44 ;  /* 0x00007610ff2c7816 */ /* 0x000fe2000000002c */
[----:B------:R-:W-:Y:S04]  /*ae80*/  STL [R1+0x1b0], R11 ;  /* 0x0001b00b01007387 */ /* 0x000fe80000100800 */
[----:B0-----:R-:W4:Y:S04]  /*ae90*/  LDL.LU.64 R26, [R1+0x380] ;  /* 0x00038000011a7983 */ /* 0x001f280000300a00 */
[----:B------:R0:W-:Y:S01]  /*aea0*/  STL.S16 [R1+0x5fc], R28 ;  /* 0x0005fc1c01007387 */ /* 0x0001e20000100600 */
[----:B------:R-:W-:-:S03]  /*aeb0*/  LOP3.LUT P2, RZ, R23, 0x200, RZ, 0xc0, !PT ;  /* 0x0000020017ff7812 */ /* 0x000fc6000784c0ff */
[----:B------:R1:W-:Y:S04]  /*aec0*/  STL [R1+0xb4], R12 ;  /* 0x0000b40c01007387 */ /* 0x0003e80000100800 */
[----:B------:R1:W-:Y:S04]  /*aed0*/  STL.S16 [R1+0x3f8], R0 ;  /* 0x0003f80001007387 */ /* 0x0003e80000100600 */
[----:B0-----:R-:W4:Y:S01]  /*aee0*/  LDL.LU.64 R28, [R1+0x378] ;  /* 0x00037800011c7983 */ /* 0x001f220000300a00 */
[----:B-1----:R-:W-:-:S03]  /*aef0*/  MOV R12, RZ ;  /* 0x000000ff000c7202 */ /* 0x002fc60000000f00 */
[----:B------:R-:W4:Y:S04]  /*af00*/  LDL.LU.64 R34, [R1+0x7e0] ;  /* 0x0007e00001227983 */ /* 0x000f280000300a00 */
[----:B------:R-:W4:Y:S04]  /*af10*/  LDL.LU R0, [R1+0x818] ;  /* 0x0008180001007983 */ /* 0x000f280000300800 */
[----:B------:R-:W-:Y:S01]  /*af20*/  STL.S16 [R1+0x3e8], R45 ;  /* 0x0003e82d01007387 */ /* 0x000fe20000100600 */
[----:B--2---:R-:W-:-:S04]  /*af30*/  @!P3 SHF.R.U32.HI R11, RZ, 0x10, R4 ;  /* 0x00000010ff0bb819 */ /* 0x004fc80000011604 */
[----:B------:R-:W-:Y:S02]  /*af40*/  @!P3 PRMT R44, R11, 0x7610, R44 ;  /* 0x000076100b2cb816 */ /* 0x000fe4000000002c */
[----:B---3--:R-:W-:Y:S02]  /*af50*/  @!P3 SHF.R.U32.HI R11, RZ, 0x10, R5 ;  /* 0x00000010ff0bb819 */ /* 0x008fe40000011605 */
[----:B----4-:R-:W-:-:S04]  /*af60*/  PRMT R41, RZ, 0x7610, R41 ;  /* 0x00007610ff297816 */ /* 0x010fc80000000029 */
[----:B------:R-:W-:Y:S02]  /*af70*/  @!P3 PRMT R41, R11, 0x7610, R41 ;  /* 0x000076100b29b816 */ /* 0x000fe40000000029 */
[----:B------:R-:W-:-:S04]  /*af80*/  PRMT R11, RZ, 0x7610, R11 ;  /* 0x00007610ff0b7816 */ /* 0x000fc8000000000b */
[----:B------:R-:W-:-:S05]  /*af90*/  @!P3 PRMT R11, R5, 0x7610, R11 ;  /* 0x00007610050bb816 */ /* 0x000fca000000000b */
[----:B------:R0:W-:Y:S04]  /*afa0*/  STL.S16 [R1+0x624], R11 ;  /* 0x0006240b01007387 */ /* 0x0001e80000100600 */
[----:B------:R-:W2:Y:S01]  /*afb0*/  @!P2 LDG.E R12, desc[UR10][R28.64] ;  /* 0x0000000a1c0ca981 */ /* 0x000ea2000c1e1900 */
[----:B0-----:R-:W-:Y:S01]  /*afc0*/  HFMA2.MMA R11, -RZ, RZ, 0, 0 ;  /* 0x00000000ff0b7435 */ /* 0x001fe200000001ff */
[----:B------:R-:W-:Y:S02]  /*afd0*/  PRMT R40, RZ, 0x7610, R40 ;  /* 0x00007610ff287816 */ /* 0x000fe40000000028 */
[----:B------:R0:W-:Y:S04]  /*afe0*/  STL.S16 [R1+0x620], R44 ;  /* 0x0006202c01007387 */ /* 0x0001e80000100600 */
[----:B------:R-:W-:Y:S04]  /*aff0*/  STL.S16 [R1+0x628], R41 ;  /* 0x0006282901007387 */ /* 0x000fe80000100600 */
[----:B------:R-:W3:Y:S01]  /*b000*/  @!P2 LDG.E R11, desc[UR10][R26.64] ;  /* 0x0000000a1a0ba981 */ /* 0x000ee2000c1e1900 */
[----:B------:R-:W-:-:S03]  /*b010*/  @!P3 PRMT R40, R4, 0x7610, R40 ;  /* 0x000076100428b816 */ /* 0x000fc60000000028 */
[----:B0-----:R-:W4:Y:S04]  /*b020*/  LDL.LU.64 R44, [R1+0x370] ;  /* 0x00037000012c7983 */ /* 0x001f280000300a00 */
[----:B------:R0:W-:Y:S01]  /*b030*/  STL.S16 [R1+0x614], R40 ;  /* 0x0006142801007387 */ /* 0x0001e20000100600 */
[----:B------:R-:W-:-:S03]  /*b040*/  PRMT R0, RZ, 0x7610, R0 ;  /* 0x00007610ff007816 */ /* 0x000fc60000000000 */
[----:B------:R-:W-:Y:S01]  /*b050*/  STL [R1+0x1b4], R13 ;  /* 0x0001b40d01007387 */ /* 0x000fe20000100800 */
[----:B------:R-:W-:Y:S02]  /*b060*/  PRMT R35, RZ, 0x7610, R35 ;  /* 0x00007610ff237816 */ /* 0x000fe40000000023 */
[----:B------:R-:W-:Y:S01]  /*b070*/  LOP3.LUT P1, RZ, R23, 0x100, RZ, 0xc0, !PT ;  /* 0x0000010017ff7812 */ /* 0x000fe2000782c0ff */
[----:B------:R1:W-:Y:S04]  /*b080*/  STL [R1+0xb8], R14 ;  /* 0x0000b80e01007387 */ /* 0x0003e80000100800 */
[----:B0-----:R-:W4:Y:S04]  /*b090*/  LDL.LU.64 R40, [R1+0x360] ;  /* 0x0003600001287983 */ /* 0x001f280000300a00 */
[----:B------:R-:W4:Y:S01]  /*b0a0*/  LDL.LU.64 R26, [R1+0x7d0] ;  /* 0x0007d000011a7983 */ /* 0x000f220000300a00 */
[----:B-1----:R-:W-:-:S03]  /*b0b0*/  MOV R14, RZ ;  /* 0x000000ff000e7202 */ /* 0x002fc60000000f00 */
[----:B------:R-:W4:Y:S01]  /*b0c0*/  LDL.LU.64 R28, [R1+0x358] ;  /* 0x00035800011c7983 */ /* 0x000f220000300a00 */
[----:B---3--:R-:W-:-:S04]  /*b0d0*/  @!P2 SHF.R.U32.HI R13, RZ, 0x10, R11 ;  /* 0x00000010ff0da819 */ /* 0x008fc8000001160b */
[----:B------:R-:W-:Y:S02]  /*b0e0*/  @!P2 PRMT R0, R13, 0x7610, R0 ;  /* 0x000076100d00a816 */ /* 0x000fe40000000000 */
[----:B--2---:R-:W-:-:S04]  /*b0f0*/  @!P2 SHF.R.U32.HI R13, RZ, 0x10, R12 ;  /* 0x00000010ff0da819 */ /* 0x004fc8000001160c */
[----:B------:R-:W-:Y:S01]  /*b100*/  @!P2 PRMT R35, R13, 0x7610, R35 ;  /* 0x000076100d23a816 */ /* 0x000fe20000000023 */
[----:B------:R-:W-:Y:S01]  /*b110*/  HFMA2.MMA R13, -RZ, RZ, 0, 0 ;  /* 0x00000000ff0d7435 */ /* 0x000fe200000001ff */
[----:B------:R0:W-:Y:S04]  /*b120*/  STL.S16 [R1+0x630], R0 ;  /* 0x0006300001007387 */ /* 0x0001e80000100600 */
[----:B----4-:R-:W2:Y:S04]  /*b130*/  @!P1 LDG.E R14, desc[UR10][R40.64] ;  /* 0x0000000a280e9981 */ /* 0x010ea8000c1e1900 */
[----:B0-----:R-:W3:Y:S04]  /*b140*/  LDL.LU R0, [R1+0x7cc] ;  /* 0x0007cc0001007983 */ /* 0x001ee80000300800 */
[----:B------:R-:W4:Y:S01]  /*b150*/  @!P1 LDG.E R13, desc[UR10][R44.64] ;  /* 0x0000000a2c0d9981 */ /* 0x000f22000c1e1900 */
[----:B------:R-:W-:-:S02]  /*b160*/  PRMT R15, RZ, 0x7610, R15 ;  /* 0x00007610ff0f7816 */ /* 0x000fc4000000000f */
[----:B------:R-:W-:Y:S02]  /*b170*/  PRMT R27, RZ, 0x7610, R27 ;  /* 0x00007610ff1b7816 */ /* 0x000fe4000000001b */
[----:B------:R-:W-:Y:S02]  /*b180*/  LOP3.LUT P3, RZ, R23, 0x80, RZ, 0xc0, !PT ;  /* 0x0000008017ff7812 */ /* 0x000fe4000786c0ff */
[----:B------:R-:W-:Y:S01]  /*b190*/  PRMT R34, RZ, 0x7610, R34 ;  /* 0x00007610ff227816 */ /* 0x000fe20000000022 */
[----:B------:R-:W-:Y:S01]  /*b1a0*/  STL.S16 [R1+0x638], R35 ;  /* 0x0006382301007387 */ /* 0x000fe20000100600 */
[----:B------:R-:W-:-:S03]  /*b1b0*/  @!P2 PRMT R15, R12, 0x7610, R15 ;  /* 0x000076100c0fa816 */ /* 0x000fc6000000000f */
[----:B------:R-:W2:Y:S04]  /*b1c0*/  LDL.LU.64 R44, [R1+0x348] ;  /* 0x00034800012c7983 */ /* 0x000ea80000300a00 */
[----:B------:R-:W-:Y:S01]  /*b1d0*/  STL.S16 [R1+0x634], R15 ;  /* 0x0006340f01007387 */ /* 0x000fe20000100600 */
[----:B------:R-:W-:-:S03]  /*b1e0*/  @!P2 PRMT R34, R11, 0x7610, R34 ;  /* 0x000076100b22a816 */ /* 0x000fc60000000022 */
[----:B------:R-:W-:Y:S04]  /*b1f0*/  STL [R1+0xac], R17 ;  /* 0x0000ac1101007387 */ /* 0x000fe80000100800 */
[----:B------:R0:W-:Y:S01]  /*b200*/  STL.S16 [R1+0x62c], R34 ;  /* 0x00062c2201007387 */ /* 0x0001e20000100600 */
[----:B------:R-:W-:Y:S02]  /*b210*/  PRMT R18, RZ, 0x7610, R18 ;  /* 0x00007610ff127816 */ /* 0x000fe40000000012 */
[----:B------:R-:W-:Y:S01]  /*b220*/  LOP3.LUT P4, RZ, R23, 0x40, RZ, 0xc0, !PT ;  /* 0x0000004017ff7812 */ /* 0x000fe2000788c0ff */
[----:B------:R1:W-:Y:S04]  /*b230*/  STL [R1+0x1b8], R16 ;  /* 0x0001b81001007387 */ /* 0x0003e80000100800 */
[----:B------:R-:W2:Y:S04]  /*b240*/  LDL.LU.64 R40, [R1+0x340] ;  /* 0x0003400001287983 */ /* 0x000ea80000300a00 */
[----:B0-----:R-:W2:Y:S01]  /*b250*/  LDL.LU.64 R34, [R1+0x350] ;  /* 0x0003500001227983 */ /* 0x001ea20000300a00 */
[----:B---3--:R-:W-:-:S02]  /*b260*/  PRMT R0, RZ, 0x7610, R0 ;  /* 0x00007610ff007816 */ /* 0x008fc40000000000 */
[----:B----4-:R-:W-:-:S04]  /*b270*/  @!P1 SHF.R.U32.HI R15, RZ, 0x10, R13 ;  /* 0x00000010ff0f9819 */ /* 0x010fc8000001160d */
[----:B------:R-:W-:Y:S02]  /*b280*/  @!P1 PRMT R0, R15, 0x7610, R0 ;  /* 0x000076100f009816 */ /* 0x000fe40000000000 */
[----:B--2---:R-:W-:-:S04]  /*b290*/  @!P1 SHF.R.U32.HI R15, RZ, 0x10, R14 ;  /* 0x00000010ff0f9819 */ /* 0x004fc8000001160e */
[----:B------:R-:W-:Y:S01]  /*b2a0*/  @!P1 PRMT R27, R15, 0x7610, R27 ;  /* 0x000076100f1b9816 */ /* 0x000fe2000000001b */
[----:B------:R-:W-:-:S10]  /*b2b0*/  HFMA2.MMA R15, -RZ, RZ, 0, 0 ;  /* 0x00000000ff0f7435 */ /* 0x000fd400000001ff */
[----:B------:R-:W2:Y:S01]  /*b2c0*/  @!P3 LDG.E R15, desc[UR10][R28.64] ;  /* 0x0000000a1c0fb981 */ /* 0x000ea2000c1e1900 */
[----:B------:R-:W-:-:S04]  /*b2d0*/  PRMT R17, RZ, 0x7610, R17 ;  /* 0x00007610ff117816 */ /* 0x000fc80000000011 */
[----:B------:R-:W-:-:S05]  /*b2e0*/  @!P1 PRMT R17, R14, 0x7610, R17 ;  /* 0x000076100e119816 */ /* 0x000fca0000000011 */
[----:B------:R-:W-:Y:S01]  /*b2f0*/  STL.S16 [R1+0x644], R17 ;  /* 0x0006441101007387 */ /* 0x000fe20000100600 */
[----:B-1----:R-:W-:Y:S02]  /*b300*/  MOV R16, RZ ;  /* 0x000000ff00107202 */ /* 0x002fe40000000f00 */
[----:B------:R-:W-:Y:S01]  /*b310*/  PRMT R26, RZ, 0x7610, R26 ;  /* 0x00007610ff1a7816 */ /* 0x000fe2000000001a */
[----:B------:R-:W3:Y:S04]  /*b320*/  LDL.LU.64 R28, [R1+0x338] ;  /* 0x00033800011c7983 */ /* 0x000ee80000300a00 */
[----:B------:R-:W4:Y:S01]  /*b330*/  @!P3 LDG.E R16, desc[UR10][R34.64] ;  /* 0x0000000a2210b981 */ /* 0x000f22000c1e1900 */
[----:B------:R-:W-:-:S03]  /*b340*/  @!P1 PRMT R26, R13, 0x7610, R26 ;  /* 0x000076100d1a9816 */ /* 0x000fc6000000001a */
[----:B------:R-:W-:Y:S04]  /*b350*/  STL.S16 [R1+0x648], R27 ;  /* 0x0006481b01007387 */ /* 0x000fe80000100600 */
[----:B------:R0:W-:Y:S01]  /*b360*/  STL.S16 [R1+0x63c], R26 ;  /* 0x00063c1a01007387 */ /* 0x0001e20000100600 */
[----:B------:R-:W-:-:S03]  /*b370*/  LOP3.LUT P5, RZ, R23, 0x20, RZ, 0xc0, !PT ;  /* 0x0000002017ff7812 */ /* 0x000fc600078ac0ff */
[----:B------:R1:W-:Y:S04]  /*b380*/  STL [R1+0xa8], R20 ;  /* 0x0000a81401007387 */ /* 0x0003e80000100800 */
[----:B------:R-:W-:Y:S04]  /*b390*/  STL [R1+0xbc], R19 ;  /* 0x0000bc1301007387 */ /* 0x000fe80000100800 */
[----:B0-----:R-:W3:Y:S01]  /*b3a0*/  LDL.LU.64 R26, [R1+0x330] ;  /* 0x00033000011a7983 */ /* 0x001ee20000300a00 */
[----:B--2---:R-:W-:-:S03]  /*b3b0*/  @!P3 SHF.R.U32.HI R17, RZ, 0x10, R15 ;  /* 0x00000010ff11b819 */ /* 0x004fc6000001160f */
[----:B------:R-:W2:Y:S01]  /*b3c0*/  LDL.LU.64 R34, [R1+0x328] ;  /* 0x0003280001227983 */ /* 0x000ea20000300a00 */
[----:B------:R-:W-:Y:S01]  /*b3d0*/  @!P3 PRMT R18, R17, 0x7610, R18 ;  /* 0x000076101112b816 */ /* 0x000fe20000000012 */
[----:B------:R-:W-:-:S10]  /*b3e0*/  HFMA2.MMA R17, -RZ, RZ, 0, 0 ;  /* 0x00000000ff117435 */ /* 0x000fd400000001ff */
[----:B------:R0:W2:Y:S04]  /*b3f0*/  @!P4 LDG.E R17, desc[UR10][R44.64] ;  /* 0x0000000a2c11c981 */ /* 0x0000a8000c1e1900 */
[----:B------:R-:W0:Y:S04]  /*b400*/  LDL.LU.64 R44, [R1+0x7c0] ;  /* 0x0007c000012c7983 */ /* 0x000e280000300a00 */
[----:B------:R4:W-:Y:S01]  /*b410*/  STL.S16 [R1+0x650], R18 ;  /* 0x0006501201007387 */ /* 0x0009e20000100600 */
[----:B-1----:R-:W-:Y:S02]  /*b420*/  PRMT R20, RZ, 0x7610, R20 ;  /* 0x00007610ff147816 */ /* 0x002fe40000000014 */
[----:B----4-:R-:W-:Y:S01]  /*b430*/  @!P3 SHF.R.U32.HI R18, RZ, 0x10, R16 ;  /* 0x00000010ff12b819 */ /* 0x010fe20000011610 */
[----:B------:R-:W-:Y:S01]  /*b440*/  HFMA2.MMA R19, -RZ, RZ, 0, 0 ;  /* 0x00000000ff137435 */ /* 0x000fe200000001ff */
[----:B------:R-:W-:-:S02]  /*b450*/  @!P3 PRMT R20, R16, 0x7610, R20 ;  /* 0x000076101014b816 */ /* 0x000fc40000000014 */
[----:B------:R-:W-:-:S03]  /*b460*/  PRMT R21, RZ, 0x7610, R21 ;  /* 0x00007610ff157816 */ /* 0x000fc60000000015 */
[----:B------:R2:W-:Y:S04]  /*b470*/  STL.S16 [R1+0x654], R20 ;  /* 0x0006541401007387 */ /* 0x0005e80000100600 */
[----:B---3--:R-:W3:Y:S04]  /*b480*/  @!P5 LDG.E R19, desc[UR10][R28.64] ;  /* 0x0000000a1c13d981 */ /* 0x008ee8000c1e1900 */
[----:B------:R-:W4:Y:S01]  /*b490*/  LDL.LU.64 R28, [R1+0x318] ;  /* 0x00031800011c7983 */ /* 0x000f220000300a00 */
[----:B0-----:R-:W-:-:S04]  /*b4a0*/  PRMT R45, RZ, 0x7610, R45 ;  /* 0x00007610ff2d7816 */ /* 0x001fc8000000002d */
[----:B------:R-:W-:Y:S02]  /*b4b0*/  @!P3 PRMT R45, R18, 0x7610, R45 ;  /* 0x00007610122db816 */ /* 0x000fe4000000002d */
[----:B------:R-:W-:-:S06]  /*b4c0*/  MOV R18, RZ ;  /* 0x000000ff00127202 */ /* 0x000fcc0000000f00 */
[----:B------:R-:W3:Y:S01]  /*b4d0*/  @!P4 LDG.E R18, desc[UR10][R40.64] ;  /* 0x0000000a2812c981 */ /* 0x000ee2000c1e1900 */
[----:B--2---:R-:W-:-:S03]  /*b4e0*/  @!P4 SHF.R.U32.HI R20, RZ, 0x10, R17 ;  /* 0x00000010ff14c819 */ /* 0x004fc60000011611 */
[----:B------:R-:W2:Y:S01]  /*b4f0*/  LDL.LU R40, [R1+0x7bc] ;  /* 0x0007bc0001287983 */ /* 0x000ea20000300800 */
[----:B------:R-:W-:Y:S02]  /*b500*/  @!P4 PRMT R21, R20, 0x7610, R21 ;  /* 0x000076101415c816 */ /* 0x000fe40000000015 */
[----:B------:R-:W-:-:S06]  /*b510*/  MOV R20, RZ ;  /* 0x000000ff00147202 */ /* 0x000fcc0000000f00 */
[----:B------:R-:W4:Y:S04]  /*b520*/  @!P5 LDG.E R20, desc[UR10][R26.64] ;  /* 0x0000000a1a14d981 */ /* 0x000f28000c1e1900 */
[----:B------:R-:W4:Y:S01]  /*b530*/  LDL.LU.64 R26, [R1+0x310] ;  /* 0x00031000011a7983 */ /* 0x000f220000300a00 */
[----:B------:R-:W-:-:S03]  /*b540*/  LOP3.LUT P2, RZ, R23, 0x10, RZ, 0xc0, !PT ;  /* 0x0000001017ff7812 */ /* 0x000fc6000784c0ff */
[----:B------:R0:W-:Y:S01]  /*b550*/  STL.64 [R1+0x780], R38 ;  /* 0x0007802601007387 */ /* 0x0001e20000100a00 */
[----:B------:R-:W-:-:S03]  /*b560*/  PRMT R44, RZ, 0x7610, R44 ;  /* 0x00007610ff2c7816 */ /* 0x000fc6000000002c */
[----:B------:R-:W-:Y:S01]  /*b570*/  STL.S16 [R1+0x664], R21 ;  /* 0x0006641501007387 */ /* 0x000fe20000100600 */
[C---:B------:R-:W-:Y:S02]  /*b580*/  LOP3.LUT P1, RZ, R23.reuse, 0x8, RZ, 0xc0, !PT ;  /* 0x0000000817ff7812 */ /* 0x040fe4000782c0ff */
[----:B0-----:R-:W-:Y:S02]  /*b590*/  PRMT R39, RZ, 0x7610, R39 ;  /* 0x00007610ff277816 */ /* 0x001fe40000000027 */
[----:B------:R-:W-:Y:S01]  /*b5a0*/  PRMT R38, RZ, 0x7610, R38 ;  /* 0x00007610ff267816 */ /* 0x000fe20000000026 */
[----:B------:R0:W-:Y:S01]  /*b5b0*/  STL [R1+0xa4], R24 ;  /* 0x0000a41801007387 */ /* 0x0001e20000100800 */
[----:B------:R-:W-:Y:S02]  /*b5c0*/  LOP3.LUT P0, RZ, R23, 0x1, RZ, 0xc0, !PT ;  /* 0x0000000117ff7812 */ /* 0x000fe4000780c0ff */
[----:B------:R-:W-:Y:S01]  /*b5d0*/  @!P4 PRMT R38, R17, 0x7610, R38 ;  /* 0x000076101126c816 */ /* 0x000fe20000000026 */
[----:B------:R1:W-:Y:S01]  /*b5e0*/  STL.S16 [R1+0x640], R0 ;  /* 0x0006400001007387 */ /* 0x0003e20000100600 */
[----:B0-----:R-:W-:-:S03]  /*b5f0*/  PRMT R24, RZ, 0x7610, R24 ;  /* 0x00007610ff187816 */ /* 0x001fc60000000018 */
[----:B------:R0:W-:Y:S04]  /*b600*/  STL.64 [R1+0x790], R36 ;  /* 0x0007902401007387 */ /* 0x0001e80000100a00 */
[----:B-1----:R-:W4:Y:S04]  /*b610*/  LDL.LU R0, [R1+0x7c8] ;  /* 0x0007c80001007983 */ /* 0x002f280000300800 */
[----:B------:R-:W-:Y:S01]  /*b620*/  STL.S16 [R1+0x658], R45 ;  /* 0x0006582d01007387 */ /* 0x000fe20000100600 */
[----:B0-----:R-:W-:Y:S02]  /*b630*/  PRMT R37, RZ, 0x7610, R37 ;  /* 0x00007610ff257816 */ /* 0x001fe40000000025 */
[----:B---3--:R-:W-:-:S02]  /*b640*/  @!P4 SHF.R.U32.HI R21, RZ, 0x10, R18 ;  /* 0x00000010ff15c819 */ /* 0x008fc40000011612 */
[----:B------:R-:W-:Y:S02]  /*b650*/  @!P4 PRMT R44, R18, 0x7610, R44 ;  /* 0x00007610122cc816 */ /* 0x000fe4000000002c */
[----:B------:R-:W-:Y:S01]  /*b660*/  @!P4 PRMT R39, R21, 0x7610, R39 ;  /* 0x000076101527c816 */ /* 0x000fe20000000027 */
[----:B------:R-:W-:Y:S01]  /*b670*/  HFMA2.MMA R21, -RZ, RZ, 0, 0 ;  /* 0x00000000ff157435 */ /* 0x000fe200000001ff */
[----:B--2---:R-:W-:Y:S02]  /*b680*/  PRMT R40, RZ, 0x7610, R40 ;  /* 0x00007610ff287816 */ /* 0x004fe40000000028 */
[----:B------:R-:W-:Y:S02]  /*b690*/  LOP3.LUT P4, RZ, R23, 0x2, RZ, 0xc0, !PT ;  /* 0x0000000217ff7812 */ /* 0x000fe4000788c0ff */
[----:B------:R-:W-:-:S05]  /*b6a0*/  @!P3 PRMT R40, R15, 0x7610, R40 ;  /* 0x000076100f28b816 */ /* 0x000fca0000000028 */
[----:B------:R-:W2:Y:S01]  /*b6b0*/  @!P2 LDG.E R21, desc[UR10][R34.64] ;  /* 0x0000000a2215a981 */ /* 0x000ea2000c1e1900 */
[----:B------:R-:W-:Y:S02]  /*b6c0*/  LOP3.LUT P3, RZ, R23, 0x4, RZ, 0xc0, !PT ;  /* 0x0000000417ff7812 */ /* 0x000fe4000786c0ff */
[----:B------:R-:W-:Y:S01]  /*b6d0*/  @!P5 SHF.R.U32.HI R23, RZ, 0x10, R19 ;  /* 0x00000010ff17d819 */ /* 0x000fe20000011613 */
[----:B------:R0:W-:Y:S03]  /*b6e0*/  STL.S16 [R1+0x64c], R40 ;  /* 0x00064c2801007387 */ /* 0x0001e60000100600 */
[----:B------:R-:W-:Y:S01]  /*b6f0*/  @!P5 PRMT R24, R23, 0x7610, R24 ;  /* 0x000076101718d816 */ /* 0x000fe20000000018 */
[----:B0-----:R-:W3:Y:S04]  /*b700*/  LDL.LU.64 R40, [R1+0x320] ;  /* 0x0003200001287983 */ /* 0x001ee80000300a00 */
[----:B------:R-:W2:Y:S04]  /*b710*/  LDL.LU R34, [R1+0x7b8] ;  /* 0x0007b80001227983 */ /* 0x000ea80000300800 */
[----:B------:R4:W-:Y:S01]  /*b720*/  STL.S16 [R1+0x670], R24 ;  /* 0x0006701801007387 */ /* 0x0009e20000100600 */
[----:B------:R-:W-:-:S03]  /*b730*/  HFMA2.MMA R23, -RZ, RZ, 0, 0 ;  /* 0x00000000ff177435 */ /* 0x000fc600000001ff */
[----:B------:R-:W2:Y:S01]  /*b740*/  LDL.LU R35, [R1+0x618] ;  /* 0x0006180001237983 */ /* 0x000ea20000300800 */
[----:B----4-:R-:W-:-:S06]  /*b750*/  @!P5 SHF.R.U32.HI R24, RZ, 0x10, R20 ;  /* 0x00000010ff18d819 */ /* 0x010fcc0000011614 */
[----:B------:R-:W4:Y:S01]  /*b760*/  @!P1 LDG.E R23, desc[UR10][R28.64] ;  /* 0x0000000a1c179981 */ /* 0x000f22000c1e1900 */
[----:B------:R-:W-:Y:S02]  /*b770*/  @!P5 PRMT R37, R24, 0x7610, R37 ;  /* 0x000076101825d816 */ /* 0x000fe40000000025 */
[----:B------:R-:W-:Y:S01]  /*b780*/  MOV R24, RZ ;  /* 0x000000ff00187202 */ /* 0x000fe20000000f00 */
[----:B------:R-:W4:Y:S05]  /*b790*/  LDL.LU.64 R28, [R1+0x7b0] ;  /* 0x0007b000011c7983 */ /* 0x000f2a0000300a00 */
[----:B------:R0:W4:Y:S02]  /*b7a0*/  @!P1 LDG.E R24, desc[UR10][R26.64] ;  /* 0x0000000a1a189981 */ /* 0x000124000c1e1900 */
[----:B0-----:R-:W-:-:S02]  /*b7b0*/  MOV R26, R6 ;  /* 0x00000006001a7202 */ /* 0x001fc40000000f00 */
[----:B------:R-:W-:Y:S02]  /*b7c0*/  MOV R27, R7 ;  /* 0x00000007001b7202 */ /* 0x000fe40000000f00 */
[----:B------:R-:W4:Y:S04]  /*b7d0*/  LDL.LU.64 R6, [R1+0x2f0] ;  /* 0x0002f00001067983 */ /* 0x000f280000300a00 */
[----:B------:R0:W-:Y:S04]  /*b7e0*/  STL [R1+0x1bc], R22 ;  /* 0x0001bc1601007387 */ /* 0x0001e80000100800 */
[----:B------:R1:W-:Y:S01]  /*b7f0*/  STL [R1+0x1c0], R30 ;  /* 0x0001c01e01007387 */ /* 0x0003e20000100800 */
[----:B0-----:R-:W-:-:S02]  /*b800*/  MOV R22, RZ ;  /* 0x000000ff00167202 */ /* 0x001fc40000000f00 */
[----:B-1----:R-:W-:Y:S01]  /*b810*/  MOV R30, RZ ;  /* 0x000000ff001e7202 */ /* 0x002fe20000000f00 */
[----:B------:R0:W-:Y:S04]  /*b820*/  STL.S16 [R1+0x660], R44 ;  /* 0x0006602c01007387 */ /* 0x0001e80000100600 */
[----:B0-----:R-:W4:Y:S04]  /*b830*/  LDL.LU.64 R44, [R1+0x300] ;  /* 0x00030000012c7983 */ /* 0x001f280000300a00 */
[----:B------:R-:W-:Y:S04]  /*b840*/  STL.S16 [R1+0x668], R39 ;  /* 0x0006682701007387 */ /* 0x000fe80000100600 */
[----:B------:R0:W-:Y:S04]  /*b850*/  STL.S16 [R1+0x65c], R38 ;  /* 0x00065c2601007387 */ /* 0x0001e80000100600 */
[----:B0-----:R-:W4:Y:S04]  /*b860*/  LDL.LU.64 R38, [R1+0x308] ;  /* 0x0003080001267983 */ /* 0x001f280000300a00 */
[----:B---3--:R-:W3:Y:S01]  /*b870*/  @!P2 LDG.E R22, desc[UR10][R40.64] ;  /* 0x0000000a2816a981 */ /* 0x008ee2000c1e1900 */
[----:B--2---:R-:W-:-:S04]  /*b880*/  PRMT R34, RZ, 0x7610, R34 ;  /* 0x00007610ff227816 */ /* 0x004fc80000000022 */
[----:B------:R-:W-:Y:S02]  /*b890*/  @!P5 PRMT R34, R19, 0x7610, R34 ;  /* 0x000076101322d816 */ /* 0x000fe40000000022 */
[----:B------:R-:W-:Y:S01]  /*b8a0*/  PRMT R31, RZ, 0x7610, R31 ;  /* 0x00007610ff1f7816 */ /* 0x000fe2000000001f */
[----:B------:R-:W-:Y:S04]  /*b8b0*/  STL [R1+0xc0], R25 ;  /* 0x0000c01901007387 */ /* 0x000fe80000100800 */
[----:B------:R0:W-:Y:S01]  /*b8c0*/  STL.S16 [R1+0x66c], R34 ;  /* 0x00066c2201007387 */ /* 0x0001e20000100600 */
[----:B------:R-:W-:-:S03]  /*b8d0*/  PRMT R36, RZ, 0x7610, R36 ;  /* 0x00007610ff247816 */ /* 0x000fc60000000024 */
[----:B------:R-:W-:Y:S01]  /*b8e0*/  STL.S16 [R1+0x678], R37 ;  /* 0x0006782501007387 */ /* 0x000fe20000100600 */
[----:B----4-:R-:W-:-:S03]  /*b8f0*/  PRMT R28, RZ, 0x7610, R28 ;  /* 0x00007610ff1c7816 */ /* 0x010fc6000000001c */
[----:B------:R-:W2:Y:S01]  /*b900*/  LDL.LU.64 R40, [R1+0x2f8] ;  /* 0x0002f80001287983 */ /* 0x000ea20000300a00 */
[----:B------:R-:W-:-:S03]  /*b910*/  @!P5 PRMT R28, R20, 0x7610, R28 ;  /* 0x00007610141cd816 */ /* 0x000fc6000000001c */
[----:B------:R1:W4:Y:S04]  /*b920*/  @!P4 LDG.E R30, desc[UR10][R6.64] ;  /* 0x0000000a061ec981 */ /* 0x000328000c1e1900 */
[----:B------:R-:W1:Y:S01]  /*b930*/  LDL.LU R6, [R1+0x7a0] ;  /* 0x0007a00001067983 */ /* 0x000e620000300800 */
[----:B------:R-:W-:-:S03]  /*b940*/  LOP3.LUT P5, RZ, R35, 0x1, RZ, 0xc0, !PT ;  /* 0x0000000123ff7812 */ /* 0x000fc600078ac0ff */
[----:B0-----:R-:W2:Y:S01]  /*b950*/  LDL.LU.64 R34, [R1+0x2e8] ;  /* 0x0002e80001227983 */ /* 0x001ea20000300a00 */
[----:B------:R-:W-:-:S03]  /*b960*/  PRMT R29, RZ, 0x7610, R29 ;  /* 0x00007610ff1d7816 */ /* 0x000fc6000000001d */
[----:B------:R0:W-:Y:S01]  /*b970*/  STL.S16 [R1+0x674], R28 ;  /* 0x0006741c01007387 */ /* 0x0001e20000100600 */
[----:B------:R-:W-:Y:S01]  /*b980*/  HFMA2.MMA R25, -RZ, RZ, 0, 0 ;  /* 0x00000000ff197435 */ /* 0x000fe200000001ff */
[----:B0-----:R-:W-:-:S04]  /*b990*/  @!P2 SHF.R.U32.HI R28, RZ, 0x10, R21 ;  /* 0x00000010ff1ca819 */ /* 0x001fc80000011615 */
[----:B------:R-:W-:Y:S02]  /*b9a0*/  @!P2 PRMT R29, R28, 0x7610, R29 ;  /* 0x000076101c1da816 */ /* 0x000fe4000000001d */
[----:B------:R-:W-:-:S06]  /*b9b0*/  MOV R28, RZ ;  /* 0x000000ff001c7202 */ /* 0x000fcc0000000f00 */
[----:B------:R0:W4:Y:S04]  /*b9c0*/  @!P3 LDG.E R28, desc[UR10][R44.64] ;  /* 0x0000000a2c1cb981 */ /* 0x000128000c1e1900 */
[----:B------:R-:W4:Y:S04]  /*b9d0*/  @!P3 LDG.E R25, desc[UR10][R38.64] ;  /* 0x0000000a2619b981 */ /* 0x000f28000c1e1900 */
[----:B------:R-:W0:Y:S04]  /*b9e0*/  LDL.LU.64 R44, [R1+0x7a8] ;  /* 0x0007a800012c7983 */ /* 0x000e280000300a00 */
[----:B------:R-:W-:Y:S04]  /*b9f0*/  STL.S16 [R1+0x680], R29 ;  /* 0x0006801d01007387 */ /* 0x000fe80000100600 */
[----:B------:R-:W4:Y:S01]  /*ba00*/  LDL.LU.64 R38, [R1+0x2e0] ;  /* 0x0002e00001267983 */ /* 0x000f220000300a00 */
[----:B---3--:R-:W-:-:S05]  /*ba10*/  @!P2 PRMT R31, R22, 0x7610, R31 ;  /* 0x00007610161fa816 */ /* 0x008fca000000001f */
[----:B------:R3:W-:Y:S02]  /*ba20*/  STL.S16 [R1+0x67c], R31 ;  /* 0x00067c1f01007387 */ /* 0x0007e40000100600 */
[----:B---3--:R-:W-:Y:S02]  /*ba30*/  @!P1 SHF.R.U32.HI R31, RZ, 0x10, R23 ;  /* 0x00000010ff1f9819 */ /* 0x008fe40000011617 */
[----:B------:R-:W-:-:S04]  /*ba40*/  @!P2 SHF.R.U32.HI R29, RZ, 0x10, R22 ;  /* 0x00000010ff1da819 */ /* 0x000fc80000011616 */
[----:B------:R-:W-:Y:S02]  /*ba50*/  @!P2 PRMT R36, R29, 0x7610, R36 ;  /* 0x000076101d24a816 */ /* 0x000fe40000000024 */
[----:B-1----:R-:W-:-:S04]  /*ba60*/  PRMT R6, RZ, 0x7610, R6 ;  /* 0x00007610ff067816 */ /* 0x002fc80000000006 */
[----:B------:R-:W-:Y:S01]  /*ba70*/  @!P1 PRMT R6, R31, 0x7610, R6 ;  /* 0x000076101f069816 */ /* 0x000fe20000000006 */
[----:B------:R-:W-:-:S10]  /*ba80*/  HFMA2.MMA R31, -RZ, RZ, 0, 0 ;  /* 0x00000000ff1f7435 */ /* 0x000fd400000001ff */
[----:B--2---:R1:W2:Y:S04]  /*ba90*/  @!P0 LDG.E R31, desc[UR10][R34.64] ;  /* 0x0000000a221f8981 */ /* 0x0042a8000c1e1900 */
[----:B------:R-:W1:Y:S04]  /*baa0*/  LDL.LU.64 R34, [R1+0x798] ;  /* 0x0007980001227983 */ /* 0x000e680000300a00 */
[----:B------:R3:W-:Y:S04]  /*bab0*/  STL.S16 [R1+0x684], R36 ;  /* 0x0006842401007387 */ /* 0x0007e80000100600 */
[----:B---3--:R-:W3:Y:S01]  /*bac0*/  LDL.LU.64 R36, [R1+0x2c8] ;  /* 0x0002c80001247983 */ /* 0x008ee20000300a00 */
[----:B------:R-:W-:-:S04]  /*bad0*/  PRMT R32, RZ, 0x7610, R32 ;  /* 0x00007610ff207816 */ /* 0x000fc80000000020 */
[----:B------:R-:W-:Y:S02]  /*bae0*/  @!P2 PRMT R32, R21, 0x7610, R32 ;  /* 0x000076101520a816 */ /* 0x000fe40000000020 */
[----:B0-----:R-:W-:Y:S02]  /*baf0*/  PRMT R45, RZ, 0x7610, R45 ;  /* 0x00007610ff2d7816 */ /* 0x001fe4000000002d */
[----:B------:R-:W-:Y:S01]  /*bb00*/  PRMT R44, RZ, 0x7610, R44 ;  /* 0x00007610ff2c7816 */ /* 0x000fe2000000002c */
[----:B------:R0:W-:Y:S03]  /*bb10*/  STL.S16 [R1+0x618], R32 ;  /* 0x0006182001007387 */ /* 0x0001e60000100600 */
[----:B------:R-:W-:Y:S02]  /*bb20*/  @!P1 PRMT R44, R23, 0x7610, R44 ;  /* 0x00007610172c9816 */ /* 0x000fe4000000002c */
[----:B0-----:R-:W-:-:S04]  /*bb30*/  @!P1 SHF.R.U32.HI R32, RZ, 0x10, R24 ;  /* 0x00000010ff209819 */ /* 0x001fc80000011618 */
[----:B------:R-:W-:Y:S02]  /*bb40*/  @!P1 PRMT R45, R32, 0x7610, R45 ;  /* 0x00007610202d9816 */ /* 0x000fe4000000002d */
[----:B------:R-:W-:-:S06]  /*bb50*/  MOV R32, RZ ;  /* 0x000000ff00207202 */ /* 0x000fcc0000000f00 */
[----:B----4-:R-:W4:Y:S04]  /*bb60*/  @!P0 LDG.E R32, desc[UR10][R38.64] ;  /* 0x0000000a26208981 */ /* 0x010f28000c1e1900 */
[----:B------:R-:W2:Y:S01]  /*bb70*/  LDL.LU.64 R38, [R1+0x2a8] ;  /* 0x0002a80001267983 */ /* 0x000ea20000300a00 */
[----:B-1----:R-:W-:-:S04]  /*bb80*/  PRMT R34, RZ, 0x7610, R34 ;  /* 0x00007610ff227816 */ /* 0x002fc80000000022 */
[----:B------:R-:W-:Y:S02]  /*bb90*/  @!P1 PRMT R34, R24, 0x7610, R34 ;  /* 0x0000761018229816 */ /* 0x000fe40000000022 */
[----:B------:R-:W-:Y:S02]  /*bba0*/  LOP3.LUT P1, RZ, R43, 0x40000000, RZ, 0xc0, !PT ;  /* 0x400000002bff7812 */ /* 0x000fe4000782c0ff */
[----:B------:R-:W-:Y:S01]  /*bbb0*/  PRMT R35, RZ, 0x7610, R35 ;  /* 0x00007610ff237816 */ /* 0x000fe20000000023 */
[----:B------:R0:W-:Y:S02]  /*bbc0*/  STL.S16 [R1+0x690], R34 ;  /* 0x0006902201007387 */ /* 0x0001e40000100600 */
[----:B0-----:R-:W-:-:S04]  /*bbd0*/  @!P3 SHF.R.U32.HI R34, RZ, 0x10, R25 ;  /* 0x00000010ff22b819 */ /* 0x001fc80000011619 */
[----:B------:R-:W-:Y:S02]  /*bbe0*/  @!P3 PRMT R35, R34, 0x7610, R35 ;  /* 0x000076102223b816 */ /* 0x000fe40000000023 */
[----:B------:R-:W-:-:S06]  /*bbf0*/  MOV R34, RZ ;  /* 0x000000ff00227202 */ /* 0x000fcc0000000f00 */
[----:B---3--:R0:W3:Y:S04]  /*bc00*/  @!P1 LDG.E R34, desc[UR10][R36.64] ;  /* 0x0000000a24229981 */ /* 0x0080e8000c1e1900 */
[----:B------:R-:W4:Y:S01]  /*bc10*/  LDL.LU.64 R36, [R1+0x790] ;  /* 0x0007900001247983 */ /* 0x000f220000300a00 */
[----:B------:R-:W-:Y:S01]  /*bc20*/  LOP3.LUT P2, RZ, R43, 0x80000000, RZ, 0xc0, !PT ;  /* 0x800000002bff7812 */ /* 0x000fe2000784c0ff */
[----:B------:R-:W-:Y:S02]  /*bc30*/  HFMA2.MMA R29, -RZ, RZ, 0, 0 ;  /* 0x00000000ff1d7435 */ /* 0x000fe400000001ff */
[----:B------:R1:W-:Y:S08]  /*bc40*/  STL.S16 [R1+0x68c], R6 ;  /* 0x00068c0601007387 */ /* 0x0003f00000100600 */
[----:B------:R-:W3:Y:S04]  /*bc50*/  @!P4 LDG.E R29, desc[UR10][R40.64] ;  /* 0x0000000a281dc981 */ /* 0x000ee8000c1e1900 */
[----:B-1----:R-:W3:Y:S04]  /*bc60*/  LDL.LU.64 R6, [R1+0x2b8] ;  /* 0x0002b80001067983 */ /* 0x002ee80000300a00 */
[----:B------:R-:W3:Y:S04]  /*bc70*/  LDL.LU.64 R40, [R1+0x2d0] ;  /* 0x0002d00001287983 */ /* 0x000ee80000300a00 */
[----:B----4-:R0:W-:Y:S02]  /*bc80*/  STL [R1+0x1c4], R36 ;  /* 0x0001c42401007387 */ /* 0x0101e40000100800 */
[----:B0-----:R-:W-:-:S06]  /*bc90*/  MOV R36, RZ ;  /* 0x000000ff00247202 */ /* 0x001fcc0000000f00 */
[----:B--2---:R0:W2:Y:S04]  /*bca0*/  @!P2 LDG.E R36, desc[UR10][R38.64] ;  /* 0x0000000a2624a981 */ /* 0x0040a8000c1e1900 */
[----:B------:R-:W0:Y:S01]  /*bcb0*/  LDL.LU.64 R38, [R1+0x780] ;  /* 0x0007800001267983 */ /* 0x000e220000300a00 */
[----:B------:R-:W-:-:S03]  /*bcc0*/  PRMT R37, RZ, 0x7610, R37 ;  /* 0x00007610ff257816 */ /* 0x000fc60000000025 */
[----:B------:R1:W-:Y:S02]  /*bcd0*/  STL.S16 [R1+0x6a0], R35 ;  /* 0x0006a02301007387 */ /* 0x0003e40000100600 */
[----:B-1----:R-:W-:-:S04]  /*bce0*/  @!P3 SHF.R.U32.HI R35, RZ, 0x10, R28 ;  /* 0x00000010ff23b819 */ /* 0x002fc8000001161c */
[----:B------:R-:W-:Y:S01]  /*bcf0*/  @!P3 PRMT R37, R35, 0x7610, R37 ;  /* 0x000076102325b816 */ /* 0x000fe20000000025 */
[----:B------:R-:W-:Y:S01]  /*bd00*/  HFMA2.MMA R35, -RZ, RZ, 0, 0 ;  /* 0x00000000ff237435 */ /* 0x000fe200000001ff */
[----:B------:R1:W-:Y:S09]  /*bd10*/  STL [R1+0xc4], R33 ;  /* 0x0000c42101007387 */ /* 0x0003f20000100800 */
[----:B---3--:R3:W4:Y:S01]  /*bd20*/  @!P2 LDG.E R35, desc[UR10][R6.64] ;  /* 0x0000000a0623a981 */ /* 0x008722000c1e1900 */
[----:B-1----:R-:W-:-:S03]  /*bd30*/  HFMA2.MMA R33, -RZ, RZ, 0, 0 ;  /* 0x00000000ff217435 */ /* 0x002fc600000001ff */
[----:B------:R-:W3:Y:S04]  /*bd40*/  LDL.LU.64 R6, [R1+0x788] ;  /* 0x0007880001067983 */ /* 0x000ee80000300a00 */
[----:B------:R1:W-:Y:S01]  /*bd50*/  STL.S16 [R1+0x6a4], R37 ;  /* 0x0006a42501007387 */ /* 0x0003e20000100600 */
[----:B------:R-:W-:-:S03]  /*bd60*/  PRMT R0, RZ, 0x7610, R0 ;  /* 0x00007610ff007816 */ /* 0x000fc60000000000 */
[----:B------:R-:W2:Y:S01]  /*bd70*/  @!P1 LDG.E R33, desc[UR10][R40.64] ;  /* 0x0000000a28219981 */ /* 0x000ea2000c1e1900 */
[----:B-1----:R-:W-:-:S03]  /*bd80*/  @!P4 SHF.R.U32.HI R37, RZ, 0x10, R29 ;  /* 0x00000010ff25c819 */ /* 0x002fc6000001161d */
[----:B------:R-:W4:Y:S01]  /*bd90*/  LDL.LU.64 R40, [R1+0x290] ;  /* 0x0002900001287983 */ /* 0x000f220000300a00 */
[----:B0-----:R-:W-:-:S04]  /*bda0*/  PRMT R38, RZ, 0x7610, R38 ;  /* 0x00007610ff267816 */ /* 0x001fc80000000026 */
[----:B------:R-:W-:-:S05]  /*bdb0*/  @!P4 PRMT R38, R37, 0x7610, R38 ;  /* 0x000076102526c816 */ /* 0x000fca0000000026 */
[----:B------:R0:W-:Y:S02]  /*bdc0*/  STL.S16 [R1+0x6a8], R38 ;  /* 0x0006a82601007387 */ /* 0x0001e40000100600 */
[----:B0-----:R-:W-:-:S04]  /*bdd0*/  @!P4 SHF.R.U32.HI R38, RZ, 0x10, R30 ;  /* 0x00000010ff26c819 */ /* 0x001fc8000001161e */
[----:B------:R-:W-:-:S05]  /*bde0*/  @!P4 PRMT R0, R38, 0x7610, R0 ;  /* 0x000076102600c816 */ /* 0x000fca0000000000 */
[----:B------:R0:W-:Y:S04]  /*bdf0*/  STL.S16 [R1+0x6b0], R0 ;  /* 0x0006b00001007387 */ /* 0x0001e80000100600 */
[----:B0-----:R-:W2:Y:S01]  /*be00*/  LDL.LU R0, [R1+0x770] ;  /* 0x0007700001007983 */ /* 0x001ea20000300800 */
[----:B---3--:R-:W-:Y:S02]  /*be10*/  PRMT R7, RZ, 0x7610, R7 ;  /* 0x00007610ff077816 */ /* 0x008fe40000000007 */
[----:B------:R-:W-:Y:S02]  /*be20*/  PRMT R6, RZ, 0x7610, R6 ;  /* 0x00007610ff067816 */ /* 0x000fe40000000006 */
[----:B------:R-:W-:Y:S02]  /*be30*/  @!P3 PRMT R7, R25, 0x7610, R7 ;  /* 0x000076101907b816 */ /* 0x000fe40000000007 */
[----:B------:R-:W-:-:S02]  /*be40*/  @!P3 PRMT R6, R28, 0x7610, R6 ;  /* 0x000076101c06b816 */ /* 0x000fc40000000006 */
[----:B------:R-:W-:Y:S02]  /*be50*/  LOP3.LUT P3, RZ, R43, 0x20000000, RZ, 0xc0, !PT ;  /* 0x200000002bff7812 */ /* 0x000fe4000786c0ff */
[----:B------:R-:W-:-:S11]  /*be60*/  MOV R38, RZ ;  /* 0x000000ff00267202 */ /* 0x000fd60000000f00 */
[----:B----4-:R0:W3:Y:S04]  /*be70*/  @!P3 LDG.E R38, desc[UR10][R40.64] ;  /* 0x0000000a2826b981 */ /* 0x0100e8000c1e1900 */
[----:B------:R-:W0:Y:S04]  /*be80*/  LDL.LU.64 R40, [R1+0x768] ;  /* 0x0007680001287983 */ /* 0x000e280000300a00 */
[----:B------:R-:W-:Y:S04]  /*be90*/  STL.S16 [R1+0x694], R45 ;  /* 0x0006942d01007387 */ /* 0x000fe80000100600 */
[----:B------:R1:W-:Y:S04]  /*bea0*/  STL.S16 [R1+0x688], R44 ;  /* 0x0006882c01007387 */ /* 0x0003e80000100600 */
[----:B-1----:R-:W4:Y:S01]  /*beb0*/  LDL.LU.64 R44, [R1+0x298] ;  /* 0x00029800012c7983 */ /* 0x002f220000300a00 */
[----:B--2---:R-:W-:-:S04]  /*bec0*/  PRMT R0, RZ, 0x7610, R0 ;  /* 0x00007610ff007816 */ /* 0x004fc80000000000 */
[----:B------:R-:W-:-:S05]  /*bed0*/  @!P4 PRMT R0, R29, 0x7610, R0 ;  /* 0x000076101d00c816 */ /* 0x000fca0000000000 */
[----:B------:R1:W-:Y:S04]  /*bee0*/  STL.S16 [R1+0x29c], R0 ;  /* 0x00029c0001007387 */ /* 0x0003e80000100600 */
[----:B-1----:R-:W2:Y:S01]  /*bef0*/  LDL.LU R0, [R1+0x760] ;  /* 0x0007600001007983 */ /* 0x002ea20000300800 */
[----:B0-----:R-:W-:-:S04]  /*bf00*/  PRMT R40, RZ, 0x7610, R40 ;  /* 0x00007610ff287816 */ /* 0x001fc80000000028 */
[----:B------:R-:W-:Y:S02]  /*bf10*/  @!P4 PRMT R40, R30, 0x7610, R40 ;  /* 0x000076101e28c816 */ /* 0x000fe40000000028 */
[----:B------:R-:W-:-:S03]  /*bf20*/  PRMT R41, RZ, 0x7610, R41 ;  /* 0x00007610ff297816 */ /* 0x000fc60000000029 */
[----:B------:R0:W-:Y:S01]  /*bf30*/  STL.S16 [R1+0x6ac], R40 ;  /* 0x0006ac2801007387 */ /* 0x0001e20000100600 */
[----:B------:R-:W-:Y:S01]  /*bf40*/  HFMA2.MMA R37, -RZ, RZ, 0, 0 ;  /* 0x00000000ff257435 */ /* 0x000fe200000001ff */
[----:B0-----:R-:W-:-:S09]  /*bf50*/  @!P0 SHF.R.U32.HI R40, RZ, 0x10, R31 ;  /* 0x00000010ff288819 */ /* 0x001fd2000001161f */
[----:B----4-:R0:W4:Y:S01]  /*bf60*/  @!P3 LDG.E R37, desc[UR10][R44.64] ;  /* 0x0000000a2c25b981 */ /* 0x010122000c1e1900 */
[----:B------:R-:W-:-:S05]  /*bf70*/  @!P0 PRMT R41, R40, 0x7610, R41 ;  /* 0x0000761028298816 */ /* 0x000fca0000000029 */
[----:B------:R1:W-:Y:S01]  /*bf80*/  STL.S16 [R1+0x6c4], R41 ;  /* 0x0006c42901007387 */ /* 0x0003e20000100600 */
[----:B------:R-:W-:-:S03]  /*bf90*/  LOP3.LUT P4, RZ, R43, 0x10000000, RZ, 0xc0, !PT ;  /* 0x100000002bff7812 */ /* 0x000fc6000788c0ff */
[----:B------:R-:W0:Y:S01]  /*bfa0*/  LDL.LU.64 R44, [R1+0x778] ;  /* 0x00077800012c7983 */ /* 0x000e220000300a00 */
[----:B-1----:R-:W-:Y:S02]  /*bfb0*/  @!P0 SHF.R.U32.HI R41, RZ, 0x10, R32 ;  /* 0x00000010ff298819 */ /* 0x002fe40000011620 */
[----:B------:R-:W-:-:S07]  /*bfc0*/  MOV R40, RZ ;  /* 0x000000ff00287202 */ /* 0x000fce0000000f00 */
[----:B------:R-:W3:Y:S04]  /*bfd0*/  @!P4 LDG.E R40, desc[UR10][R2.64] ;  /* 0x0000000a0228c981 */ /* 0x000ee8000c1e1900 */
[----:B------:R-:W4:Y:S04]  /*bfe0*/  LDL.LU.64 R2, [R1+0x750] ;  /* 0x0007500001027983 */ /* 0x000f280000300a00 */
[----:B------:R-:W-:Y:S04]  /*bff0*/  STL.S16 [R1+0x69c], R6 ;  /* 0x00069c0601007387 */ /* 0x000fe80000100600 */
[----:B------:R1:W-:Y:S04]  /*c000*/  STL.S16 [R1+0x698], R7 ;  /* 0x0006980701007387 */ /* 0x0003e80000100600 */
[----:B-1----:R-:W3:Y:S04]  /*c010*/  LDL.LU.64 R6, [R1+0x260] ;  /* 0x0002600001067983 */ /* 0x002ee80000300a00 */
[----:B------:R1:W-:Y:S02]  /*c020*/  STL [R1+0xc8], R39 ;  /* 0x0000c82701007387 */ /* 0x0003e40000100800 */
[----:B-1----:R-:W-:-:S10]  /*c030*/  HFMA2.MMA R39, -RZ, RZ, 0, 0 ;  /* 0x00000000ff277435 */ /* 0x002fd400000001ff */
[----:B------:R-:W4:Y:S04]  /*c040*/  @!P4 LDG.E R39, desc[UR10][R26.64] ;  /* 0x0000000a1a27c981 */ /* 0x000f28000c1e1900 */
[----:B------:R-:W4:Y:S01]  /*c050*/  LDL.LU.64 R26, [R1+0x758] ;  /* 0x00075800011a7983 */ /* 0x000f220000300a00 */
[----:B--2---:R-:W-:-:S04]  /*c060*/  PRMT R0, RZ, 0x7610, R0 ;  /* 0x00007610ff007816 */ /* 0x004fc80000000000 */
[----:B------:R-:W-:-:S05]  /*c070*/  @!P0 PRMT R0, R41, 0x7610, R0 ;  /* 0x0000761029008816 */ /* 0x000fca0000000000 */
[----:B------:R1:W-:Y:S04]  /*c080*/  STL.S16 [R1+0x6d0], R0 ;  /* 0x0006d00001007387 */ /* 0x0003e80000100600 */
[----:B-1----:R-:W2:Y:S01]  /*c090*/  LDL.LU R0, [R1+0x748] ;  /* 0x0007480001007983 */ /* 0x002ea20000300800 */
[----:B------:R-:W-:-:S03]  /*c0a0*/  UIMAD.WIDE UR6, UR5, 0x8, UR6 ;  /* 0x00000008050678a5 */ /* 0x000fc6000f8e0206 */
[----:B------:R-:W-:Y:S01]  /*c0b0*/  STL [R1+0x1c8], R42 ;  /* 0x0001c82a01007387 */ /* 0x000fe20000100800 */
[----:B0-----:R-:W-:-:S04]  /*c0c0*/  PRMT R45, RZ, 0x7610, R45 ;  /* 0x00007610ff2d7816 */ /* 0x001fc8000000002d */
[----:B------:R-:W-:Y:S01]  /*c0d0*/  @!P0 PRMT R45, R32, 0x7610, R45 ;  /* 0x00007610202d8816 */ /* 0x000fe2000000002d */
[----:B------:R-:W-:-:S04]  /*c0e0*/  HFMA2.MMA R41, -RZ, RZ, 0, 0 ;  /* 0x00000000ff297435 */ /* 0x000fc800000001ff */
[----:B------:R0:W-:Y:S02]  /*c0f0*/  STL.S16 [R1+0x6c0], R45 ;  /* 0x0006c02d01007387 */ /* 0x0001e40000100600 */
[----:B0-----:R-:W-:-:S04]  /*c100*/  MOV R45, RZ ;  /* 0x000000ff002d7202 */ /* 0x001fc80000000f00 */
[----:B---3--:R-:W3:Y:S04]  /*c110*/  @!P5 LDG.E R41, desc[UR10][R6.64] ;  /* 0x0000000a0629d981 */ /* 0x008ee8000c1e1900 */
[----:B------:R-:W5:Y:S04]  /*c120*/  LDL.LU.64 R6, [R1+0x740] ;  /* 0x0007400001067983 */ /* 0x000f680000300a00 */
[----:B----4-:R-:W4:Y:S01]  /*c130*/  @!P6 LDG.E R45, desc[UR10][R26.64] ;  /* 0x0000000a1a2de981 */ /* 0x010f22000c1e1900 */
[----:B--2---:R-:W-:-:S04]  /*c140*/  PRMT R0, RZ, 0x7610, R0 ;  /* 0x00007610ff007816 */ /* 0x004fc80000000000 */
[----:B------:R-:W-:Y:S02]  /*c150*/  @!P0 PRMT R0, R31, 0x7610, R0 ;  /* 0x000076101f008816 */ /* 0x000fe40000000000 */
[----:B------:R-:W-:Y:S02]  /*c160*/  LOP3.LUT P0, RZ, R43, 0x8000000, RZ, 0xc0, !PT ;  /* 0x080000002bff7812 */ /* 0x000fe4000780c0ff */
[----:B------:R-:W-:-:S06]  /*c170*/  CS2R R42, SRZ ;  /* 0x00000000002a7805 */ /* 0x000fcc000001ff00 */
[----:B------:R0:W2:Y:S04]  /*c180*/  @!P6 LDG.E R43, desc[UR10][R2.64] ;  /* 0x0000000a022be981 */ /* 0x0000a8000c1e1900 */
[----:B------:R-:W4:Y:S01]  /*c190*/  @!P5 LDG.E R42, desc[UR10][R8.64] ;  /* 0x0000000a082ad981 */ /* 0x000f22000c1e1900 */
[----:B0-----:R-:W-:Y:S02]  /*c1a0*/  MOV R2, UR6 ;  /* 0x0000000600027c02 */ /* 0x001fe40008000f00 */
[----:B------:R-:W-:Y:S01]  /*c1b0*/  MOV R3, UR7 ;  /* 0x0000000700037c02 */ /* 0x000fe20008000f00 */
[----:B------:R0:W-:Y:S04]  /*c1c0*/  STL.S16 [R1+0x6b4], R0 ;  /* 0x0006b40001007387 */ /* 0x0001e80000100600 */
[----:B------:R1:W5:Y:S04]  /*c1d0*/  LDL.LU.64 R8, [R1+0x730] ;  /* 0x0007300001087983 */ /* 0x0003680000300a00 */
[----:B------:R-:W2:Y:S04]  /*c1e0*/  LDG.E.64 R2, desc[UR10][R2.64] ;  /* 0x0000000a02027981 */ /* 0x000ea8000c1e1b00 */
[----:B0-----:R1:W5:Y:S04]  /*c1f0*/  LDL.LU R0, [R1+0x738] ;  /* 0x0007380001007983 */ /* 0x0013680000300800 */
[----:B------:R0:W-:Y:S04]  /*c200*/  STL [R1+0xe4], R21 ;  /* 0x0000e41501007387 */ /* 0x0001e80000100800 */
[----:B------:R1:W-:Y:S01]  /*c210*/  STL [R1+0xe0], R19 ;  /* 0x0000e01301007387 */ /* 0x0003e20000100800 */
[----:B0-----:R-:W-:-:S03]  /*c220*/  PRMT R21, RZ, 0x7610, R21 ;  /* 0x00007610ff157816 */ /* 0x001fc60000000015 */
[----:B------:R0:W-:Y:S01]  /*c230*/  STL [R1+0x1ec], R28 ;  /* 0x0001ec1c01007387 */ /* 0x0001e20000100800 */
[----:B-1----:R-:W-:-:S03]  /*c240*/  PRMT R19, RZ, 0x7610, R19 ;  /* 0x00007610ff137816 */ /* 0x002fc60000000013 */
[----:B------:R1:W-:Y:S01]  /*c250*/  STL [R1+0xcc], R4 ;  /* 0x0000cc0401007387 */ /* 0x0003e20000100800 */
[----:B------:R-:W-:Y:S02]  /*c260*/  PRMT R27, RZ, 0x7610, R27 ;  /* 0x00007610ff1b7816 */ /* 0x000fe4000000001b */
[----:B0-----:R-:W-:Y:S01]  /*c270*/  PRMT R28, RZ, 0x7610, R28 ;  /* 0x00007610ff1c7816 */ /* 0x001fe2000000001c */
[----:B------:R0:W-:Y:S03]  /*c280*/  STL [R1+0xf0], R29 ;  /* 0x0000f01d01007387 */ /* 0x0001e60000100800 */
[----:B------:R-:W-:Y:S01]  /*c290*/  @!P1 PRMT R28, R34, 0x7610, R28 ;  /* 0x00007610221c9816 */ /* 0x000fe2000000001c */
[----:B------:R3:W-:Y:S01]  /*c2a0*/  STL [R1+0x1f0], R30 ;  /* 0x0001f01e01007387 */ /* 0x0007e20000100800 */
[----:B-1----:R-:W-:-:S03]  /*c2b0*/  @!P1 SHF.R.U32.HI R4, RZ, 0x10, R33 ;  /* 0x00000010ff049819 */ /* 0x002fc60000011621 */
[----:B------:R1:W-:Y:S01]  /*c2c0*/  STL [R1+0x1f8], R34 ;  /* 0x0001f82201007387 */ /* 0x0003e20000100800 */
[----:B0-----:R-:W-:Y:S02]  /*c2d0*/  PRMT R29, RZ, 0x7610, R29 ;  /* 0x00007610ff1d7816 */ /* 0x001fe4000000001d */
[----:B---3--:R-:W-:Y:S02]  /*c2e0*/  PRMT R30, RZ, 0x7610, R30 ;  /* 0x00007610ff1e7816 */ /* 0x008fe4000000001e */
[----:B-1----:R-:W-:Y:S02]  /*c2f0*/  @!P1 SHF.R.U32.HI R34, RZ, 0x10, R34 ;  /* 0x00000010ff229819 */ /* 0x002fe40000011622 */
[----:B------:R-:W-:Y:S02]  /*c300*/  @!P1 PRMT R30, R33, 0x7610, R30 ;  /* 0x00007610211e9816 */ /* 0x000fe4000000001e */
[----:B------:R-:W-:Y:S02]  /*c310*/  @!P1 PRMT R29, R4, 0x7610, R29 ;  /* 0x00007610041d9816 */ /* 0x000fe4000000001d */
[----:B------:R-:W-:Y:S01]  /*c320*/  @!P1 PRMT R27, R34, 0x7610, R27 ;  /* 0x00007610221b9816 */ /* 0x000fe2000000001b */
[----:B------:R0:W-:Y:S01]  /*c330*/  STL [R1+0x1d0], R12 ;  /* 0x0001d00c01007387 */ /* 0x0001e20000100800 */
[----:B------:R-:W-:-:S03]  /*c340*/  @!P2 SHF.R.U32.HI R4, RZ, 0x10, R35 ;  /* 0x00000010ff04a819 */ /* 0x000fc60000011623 */
[----:B------:R1:W-:Y:S04]  /*c350*/  STL [R1+0x1d4], R14 ;  /* 0x0001d40e01007387 */ /* 0x0003e80000100800 */
[----:B------:R3:W-:Y:S01]  /*c360*/  STL [R1+0x1d8], R16 ;  /* 0x0001d81001007387 */ /* 0x0007e20000100800 */
[----:B0-----:R-:W-:-:S03]  /*c370*/  PRMT R12, RZ, 0x7610, R12 ;  /* 0x00007610ff0c7816 */ /* 0x001fc6000000000c */
[----:B------:R0:W-:Y:S01]  /*c380*/  STL [R1+0x1dc], R18 ;  /* 0x0001dc1201007387 */ /* 0x0001e20000100800 */
[----:B-1----:R-:W-:-:S03]  /*c390*/  PRMT R14, RZ, 0x7610, R14 ;  /* 0x00007610ff0e7816 */ /* 0x002fc6000000000e */
[----:B------:R1:W-:Y:S01]  /*c3a0*/  STL [R1+0xec], R25 ;  /* 0x0000ec1901007387 */ /* 0x0003e20000100800 */
[----:B---3--:R-:W-:Y:S02]  /*c3b0*/  PRMT R16, RZ, 0x7610, R16 ;  /* 0x00007610ff107816 */ /* 0x008fe40000000010 */
[----:B0-----:R-:W-:Y:S02]  /*c3c0*/  PRMT R18, RZ, 0x7610, R18 ;  /* 0x00007610ff127816 */ /* 0x001fe40000000012 */
[----:B-1----:R-:W-:Y:S01]  /*c3d0*/  PRMT R25, RZ, 0x7610, R25 ;  /* 0x00007610ff197816 */ /* 0x002fe20000000019 */
[----:B------:R0:W-:Y:S01]  /*c3e0*/  STL [R1+0xd0], R11 ;  /* 0x0000d00b01007387 */ /* 0x0001e20000100800 */
[----:B------:R-:W-:Y:S02]  /*c3f0*/  @!P4 PRMT R18, R39, 0x7610, R18 ;  /* 0x000076102712c816 */ /* 0x000fe40000000012 */
[----:B------:R-:W-:Y:S01]  /*c400*/  @!P2 PRMT R25, R4, 0x7610, R25 ;  /* 0x000076100419a816 */ /* 0x000fe20000000019 */
[----:B------:R1:W-:Y:S01]  /*c410*/  STL [R1+0xd4], R13 ;  /* 0x0000d40d01007387 */ /* 0x0003e20000100800 */
[----:B------:R-:W-:-:S02]  /*c420*/  @!P4 PRMT R16, R40, 0x7610, R16 ;  /* 0x000076102810c816 */ /* 0x000fc40000000010 */
[----:B------:R-:W-:Y:S01]  /*c430*/  @!P5 PRMT R14, R41, 0x7610, R14 ;  /* 0x00007610290ed816 */ /* 0x000fe2000000000e */
[----:B------:R3:W-:Y:S01]  /*c440*/  STL [R1+0xd8], R15 ;  /* 0x0000d80f01007387 */ /* 0x0007e20000100800 */
[----:B------:R-:W-:Y:S02]  /*c450*/  PRMT R26, RZ, 0x7610, R26 ;  /* 0x00007610ff1a7816 */ /* 0x000fe4000000001a */
[----:B------:R-:W-:Y:S01]  /*c460*/  @!P2 SHF.R.U32.HI R4, RZ, 0x10, R36 ;  /* 0x00000010ff04a819 */ /* 0x000fe20000011624 */
[----:B------:R3:W-:Y:S01]  /*c470*/  STL [R1+0xdc], R17 ;  /* 0x0000dc1101007387 */ /* 0x0007e20000100800 */
[----:B0-----:R-:W-:Y:S02]  /*c480*/  PRMT R11, RZ, 0x7610, R11 ;  /* 0x00007610ff0b7816 */ /* 0x001fe4000000000b */
[----:B-1----:R-:W-:Y:S01]  /*c490*/  PRMT R13, RZ, 0x7610, R13 ;  /* 0x00007610ff0d7816 */ /* 0x002fe2000000000d */
[----:B------:R0:W-:Y:S01]  /*c4a0*/  STL [R1+0x1e0], R20 ;  /* 0x0001e01401007387 */ /* 0x0001e20000100800 */
[----:B---3--:R-:W-:-:S03]  /*c4b0*/  PRMT R15, RZ, 0x7610, R15 ;  /* 0x00007610ff0f7816 */ /* 0x008fc6000000000f */
[----:B------:R1:W-:Y:S01]  /*c4c0*/  STL [R1+0x1e4], R22 ;  /* 0x0001e41601007387 */ /* 0x0003e20000100800 */
[----:B------:R-:W-:-:S03]  /*c4d0*/  PRMT R17, RZ, 0x7610, R17 ;  /* 0x00007610ff117816 */ /* 0x000fc60000000011 */
[----:B------:R3:W-:Y:S01]  /*c4e0*/  STL [R1+0xe8], R23 ;  /* 0x0000e81701007387 */ /* 0x0007e20000100800 */
[----:B0-----:R-:W-:-:S03]  /*c4f0*/  PRMT R20, RZ, 0x7610, R20 ;  /* 0x00007610ff147816 */ /* 0x001fc60000000014 */
[----:B------:R0:W-:Y:S01]  /*c500*/  STL [R1+0x1e8], R24 ;  /* 0x0001e81801007387 */ /* 0x0001e20000100800 */
[----:B-1----:R-:W-:-:S03]  /*c510*/  PRMT R22, RZ, 0x7610, R22 ;  /* 0x00007610ff167816 */ /* 0x002fc60000000016 */
[----:B------:R1:W-:Y:S01]  /*c520*/  STL [R1+0x104], R39 ;  /* 0x0001042701007387 */ /* 0x0003e20000100800 */
[----:B---3--:R-:W-:-:S03]  /*c530*/  PRMT R23, RZ, 0x7610, R23 ;  /* 0x00007610ff177816 */ /* 0x008fc60000000017 */
[----:B------:R3:W-:Y:S01]  /*c540*/  STL [R1+0x204], R40 ;  /* 0x0002042801007387 */ /* 0x0007e20000100800 */
[----:B0-----:R-:W-:-:S03]  /*c550*/  PRMT R24, RZ, 0x7610, R24 ;  /* 0x00007610ff187816 */ /* 0x001fc60000000018 */
[----:B------:R0:W-:Y:S01]  /*c560*/  STL [R1+0x108], R41 ;  /* 0x0001082901007387 */ /* 0x0001e20000100800 */
[----:B-1----:R-:W-:Y:S02]  /*c570*/  @!P4 SHF.R.U32.HI R39, RZ, 0x10, R39 ;  /* 0x00000010ff27c819 */ /* 0x002fe40000011627 */
[----:B---3--:R-:W-:Y:S02]  /*c580*/  @!P4 SHF.R.U32.HI R40, RZ, 0x10, R40 ;  /* 0x00000010ff28c819 */ /* 0x008fe40000011628 */
[----:B0-----:R-:W-:Y:S02]  /*c590*/  @!P5 SHF.R.U32.HI R41, RZ, 0x10, R41 ;  /* 0x00000010ff29d819 */ /* 0x001fe40000011629 */
[----:B------:R-:W-:Y:S02]  /*c5a0*/  @!P2 PRMT R26, R35, 0x7610, R26 ;  /* 0x00007610231aa816 */ /* 0x000fe4000000001a */
[----:B------:R-:W-:Y:S02]  /*c5b0*/  @!P2 PRMT R24, R36, 0x7610, R24 ;  /* 0x000076102418a816 */ /* 0x000fe40000000018 */
[----:B------:R-:W-:-:S02]  /*c5c0*/  @!P2 PRMT R23, R4, 0x7610, R23 ;  /* 0x000076100417a816 */ /* 0x000fc40000000017 */
[----:B------:R-:W-:Y:S02]  /*c5d0*/  @!P3 PRMT R22, R37, 0x7610, R22 ;  /* 0x000076102516b816 */ /* 0x000fe40000000016 */
[----:B------:R-:W-:Y:S02]  /*c5e0*/  @!P3 PRMT R20, R38, 0x7610, R20 ;  /* 0x000076102614b816 */ /* 0x000fe40000000014 */
[----:B------:R-:W-:Y:S02]  /*c5f0*/  @!P4 PRMT R17, R39, 0x7610, R17 ;  /* 0x000076102711c816 */ /* 0x000fe40000000011 */
[----:B------:R-:W-:Y:S02]  /*c600*/  @!P4 PRMT R15, R40, 0x7610, R15 ;  /* 0x00007610280fc816 */ /* 0x000fe4000000000f */
[----:B------:R-:W-:Y:S01]  /*c610*/  @!P5 PRMT R13, R41, 0x7610, R13 ;  /* 0x00007610290dd816 */ /* 0x000fe2000000000d */
[----:B------:R-:W-:Y:S04]  /*c620*/  STL [R1+0xf4], R31 ;  /* 0x0000f41f01007387 */ /* 0x000fe80000100800 */
[----:B------:R-:W-:Y:S04]  /*c630*/  STL [R1+0x1f4], R32 ;  /* 0x0001f42001007387 */ /* 0x000fe80000100800 */
[----:B------:R-:W-:Y:S04]  /*c640*/  STL [R1+0xf8], R33 ;  /* 0x0000f82101007387 */ /* 0x000fe80000100800 */
[----:B------:R-:W-:Y:S04]  /*c650*/  STL.S16 [R1+0x6b8], R30 ;  /* 0x0006b81e01007387 */ /* 0x000fe80000100600 */
[----:B------:R-:W-:Y:S04]  /*c660*/  STL.S16 [R1+0x6bc], R29 ;  /* 0x0006bc1d01007387 */ /* 0x000fe80000100600 */
[----:B------:R-:W-:Y:S04]  /*c670*/  STL.S16 [R1+0x6cc], R28 ;  /* 0x0006cc1c01007387 */ /* 0x000fe80000100600 */
[----:B------:R-:W-:Y:S04]  /*c680*/  STL [R1+0xfc], R35 ;  /* 0x0000fc2301007387 */ /* 0x000fe80000100800 */
[----:B------:R-:W-:Y:S04]  /*c690*/  STL.S16 [R1+0x6c8], R27 ;  /* 0x0006c81b01007387 */ /* 0x000fe80000100600 */
[----:B------:R-:W-:Y:S04]  /*c6a0*/  STL.S16 [R1+0x6d4], R26 ;  /* 0x0006d41a01007387 */ /* 0x000fe80000100600 */
[----:B------:R-:W-:Y:S04]  /*c6b0*/  STL.S16 [R1+0x6d8], R25 ;  /* 0x0006d81901007387 */ /* 0x000fe80000100600 */
[----:B------:R-:W-:Y:S04]  /*c6c0*/  STL [R1+0x1fc], R36 ;  /* 0x0001fc2401007387 */ /* 0x000fe80000100800 */
[----:B------:R-:W-:Y:S04]  /*c6d0*/  STL.S16 [R1+0x6dc], R24 ;  /* 0x0006dc1801007387 */ /* 0x000fe80000100600 */
[----:B------:R-:W-:Y:S04]  /*c6e0*/  STL.S16 [R1+0x6e0], R23 ;  /* 0x0006e01701007387 */ /* 0x000fe80000100600 */
[----:B------:R-:W-:Y:S04]  /*c6f0*/  STL [R1+0x100], R37 ;  /* 0x0001002501007387 */ /* 0x000fe80000100800 */
[----:B------:R-:W-:Y:S04]  /*c700*/  STL.S16 [R1+0x6e4], R22 ;  /* 0x0006e41601007387 */ /* 0x000fe80000100600 */
[----:B------:R-:W-:Y:S04]  /*c710*/  STL [R1+0x200], R38 ;  /* 0x0002002601007387 */ /* 0x000fe80000100800 */
[----:B------:R-:W-:Y:S04]  /*c720*/  STL.S16 [R1+0x6ec], R20 ;  /* 0x0006ec1401007387 */ /* 0x000fe80000100600 */
[----:B------:R-:W-:Y:S04]  /*c730*/  STL.S16 [R1+0x6f8], R18 ;  /* 0x0006f81201007387 */ /* 0x000fe80000100600 */
[----:B------:R-:W-:Y:S04]  /*c740*/  STL.S16 [R1+0x6f4], R17 ;  /* 0x0006f41101007387 */ /* 0x000fe80000100600 */
[----:B------:R-:W-:Y:S04]  /*c750*/  STL.S16 [R1+0x6fc], R16 ;  /* 0x0006fc1001007387 */ /* 0x000fe80000100600 */
[----:B------:R-:W-:Y:S01]  /*c760*/  STL.S16 [R1+0x700], R15 ;  /* 0x0007000f01007387 */ /* 0x000fe20000100600 */
[----:B--2---:R-:W-:-:S02]  /*c770*/  R2UR UR16, R2 ;  /* 0x00000000021072ca */ /* 0x004fc400000e0000 */
[----:B------:R-:W-:-:S04]  /*c780*/  @!P3 SHF.R.U32.HI R2, RZ, 0x10, R37 ;  /* 0x00000010ff02b819 */ /* 0x000fc80000011625 */
[----:B------:R-:W-:Y:S02]  /*c790*/  @!P3 PRMT R21, R2, 0x7610, R21 ;  /* 0x000076100215b816 */ /* 0x000fe40000000015 */
[----:B------:R-:W-:-:S04]  /*c7a0*/  @!P3 SHF.R.U32.HI R2, RZ, 0x10, R38 ;  /* 0x00000010ff02b819 */ /* 0x000fc80000011626 */
[----:B------:R-:W-:Y:S01]  /*c7b0*/  @!P3 PRMT R19, R2, 0x7610, R19 ;  /* 0x000076100213b816 */ /* 0x000fe20000000013 */
[----:B------:R-:W-:-:S04]  /*c7c0*/  IMAD.U32 R2, RZ, RZ, UR16 ;  /* 0x00000010ff027e24 */ /* 0x000fc8000f8e00ff */
[----:B------:R-:W-:-:S05]  /*c7d0*/  FFMA.FTZ R2, -R2, UR16, R3 ;  /* 0x0000001002027c23 */ /* 0x000fca0008010103 */
[----:B------:R-:W-:-:S13]  /*c7e0*/  FSETP.GTU.FTZ.AND P1, PT, R2, RZ, PT ;  /* 0x000000ff0200720b */ /* 0x000fda0003f3c000 */
[----:B------:R-:W-:Y:S01]  /*c7f0*/  VOTEU.ANY UP0, P1 ;  /* 0x00000000003f7886 */ /* 0x000fe20000800100 */
[----:B------:R-:W-:-:S04]  /*c800*/  PLOP3.LUT P1, PT, PT, PT, UP0, 0x80, 0x0 ;  /* 0x000000000000781c */ /* 0x000fc80003f2f008 */
[----:B------:R-:W-:-:S09]  /*c810*/  @UP0 ULDC UR6, c[0x0][0x250] ;  /* 0x0000940000060ab9 */ /* 0x000fd20000000800 */
[----:B------:R-:W-:Y:S01]  /*c820*/  @P1 FADD.FTZ R2, R2, UR6 ;  /* 0x0000000602021e21 */ /* 0x000fe20008010000 */
[----:B----4-:R-:W-:Y:S01]  /*c830*/  @!P5 PRMT R12, R42, 0x7610, R12 ;  /* 0x000076102a0cd816 */ /* 0x010fe2000000000c */
[----:B------:R0:W-:Y:S04]  /*c840*/  STL [R1+0x208], R42 ;  /* 0x0002082a01007387 */ /* 0x0001e80000100800 */
[----:B------:R-:W1:Y:S01]  /*c850*/  @P1 MUFU.RSQ R2, R2 ;  /* 0x0000000200021308 */ /* 0x000e620000001400 */
[----:B0-----:R-:W-:-:S04]  /*c860*/  @!P5 SHF.R.U32.HI R42, RZ, 0x10, R42 ;  /* 0x00000010ff2ad819 */ /* 0x001fc8000001162a */
[----:B------:R-:W-:Y:S01]  /*c870*/  @!P5 PRMT R11, R42, 0x7610, R11 ;  /* 0x000076102a0bd816 */ /* 0x000fe2000000000b */
[----:B------:R-:W-:Y:S04]  /*c880*/  STL.S16 [R1+0x6e8], R21 ;  /* 0x0006e81501007387 */ /* 0x000fe80000100600 */
[----:B------:R-:W-:Y:S04]  /*c890*/  STL.S16 [R1+0x6f0], R19 ;  /* 0x0006f01301007387 */ /* 0x000fe80000100600 */
[----:B------:R-:W-:Y:S04]  /*c8a0*/  STL.S16 [R1+0x704], R14 ;  /* 0x0007040e01007387 */ /* 0x000fe80000100600 */
[----:B------:R-:W-:Y:S04]  /*c8b0*/  STL.S16 [R1+0x708], R13 ;  /* 0x0007080d01007387 */ /* 0x000fe80000100600 */
[----:B------:R-:W-:Y:S04]  /*c8c0*/  STL.S16 [R1+0x710], R12 ;  /* 0x0007100c01007387 */ /* 0x000fe80000100600 */
[----:B------:R-:W-:Y:S01]  /*c8d0*/  STL.S16 [R1+0x70c], R11 ;  /* 0x00070c0b01007387 */ /* 0x000fe20000100600 */
[----:B-1----:R-:W-:-:S02]  /*c8e0*/  @P1 R2UR UR6, R2 ;  /* 0x00000000020612ca */ /* 0x002fc400000e0000 */
[----:B------:R-:W-:Y:S01]  /*c8f0*/  PRMT R3, RZ, 0x7610, R3 ;  /* 0x00007610ff037816 */ /* 0x000fe20000000003 */
[----:B------:R0:W-:Y:S01]  /*c900*/  STL [R1+0x1cc], R5 ;  /* 0x0001cc0501007387 */ /* 0x0001e20000100800 */
[----:B------:R-:W-:Y:S02]  /*c910*/  PRMT R4, RZ, 0x7610, R4 ;  /* 0x00007610ff047816 */ /* 0x000fe40000000004 */
[----:B------:R-:W-:Y:S01]  /*c920*/  @!P6 PRMT R3, R45, 0x7610, R3 ;  /* 0x000076102d03e816 */ /* 0x000fe20000000003 */
[----:B------:R1:W-:Y:S01]  /*c930*/  STL [R1+0x10c], R43 ;  /* 0x00010c2b01007387 */ /* 0x0003e20000100800 */
[----:B------:R-:W-:Y:S02]  /*c940*/  PRMT R2, RZ, 0x7610, R2 ;  /* 0x00007610ff027816 */ /* 0x000fe40000000002 */
[----:B0-----:R-:W-:Y:S01]  /*c950*/  PRMT R5, RZ, 0x7610, R5 ;  /* 0x00007610ff057816 */ /* 0x001fe20000000005 */
[----:B------:R0:W-:Y:S03]  /*c960*/  STL [R1+0x20c], R45 ;  /* 0x00020c2d01007387 */ /* 0x0001e60000100800 */
[----:B------:R-:W-:-:S02]  /*c970*/  @!P6 PRMT R5, R43, 0x7610, R5 ;  /* 0x000076102b05e816 */ /* 0x000fc40000000005 */
[----:B-1----:R-:W-:Y:S02]  /*c980*/  @!P6 SHF.R.U32.HI R43, RZ, 0x10, R43 ;  /* 0x00000010ff2be819 */ /* 0x002fe4000001162b */
[----:B0-----:R-:W-:Y:S02]  /*c990*/  @!P6 SHF.R.U32.HI R45, RZ, 0x10, R45 ;  /* 0x00000010ff2de819 */ /* 0x001fe4000001162d */
[----:B------:R-:W-:Y:S02]  /*c9a0*/  @!P6 PRMT R4, R43, 0x7610, R4 ;  /* 0x000076102b04e816 */ /* 0x000fe40000000004 */
[----:B------:R-:W-:Y:S01]  /*c9b0*/  @!P6 PRMT R2, R45, 0x7610, R2 ;  /* 0x000076102d02e816 */ /* 0x000fe20000000002 */
[----:B------:R-:W-:Y:S01]  /*c9c0*/  UMOV UR12, 0x3f800000 ;  /* 0x3f800000000c7882 */ /* 0x000fe20000000000 */
[----:B------:R-:W-:Y:S01]  /*c9d0*/  @UP0 UMOV UR12, UR6 ;  /* 0x00000006000c0c82 */ /* 0x000fe20008000000 */
[----:B------:R-:W-:Y:S01]  /*c9e0*/  BSSY B0, `(.L_x_304) ;  /* 0x0000014000007945 */ /* 0x000fe20003800000 */
[----:B------:R-:W-:Y:S04]  /*c9f0*/  STL.S16 [R1+0x714], R5 ;  /* 0x0007140501007387 */ /* 0x000fe80000100600 */
[----:B------:R0:W-:Y:S04]  /*ca00*/  STL.S16 [R1+0x718], R4 ;  /* 0x0007180401007387 */ /* 0x0001e80000100600 */
[----:B------:R-:W-:Y:S04]  /*ca10*/  STL.S16 [R1+0x71c], R3 ;  /* 0x00071c0301007387 */ /* 0x000fe80000100600 */
[----:B------:R1:W-:Y:S01]  /*ca20*/  STL.S16 [R1+0x720], R2 ;  /* 0x0007200201007387 */ /* 0x0003e20000100600 */
[----:B0-----:R-:W-:-:S02]  /*ca30*/  CS2R R4, SRZ ;  /* 0x0000000000047805 */ /* 0x001fc4000001ff00 */
[----:B-1----:R-:W-:Y:S01]  /*ca40*/  CS2R R2, SRZ ;  /* 0x0000000000027805 */ /* 0x002fe2000001ff00 */
[----:B------:R-:W-:Y:S06]  /*ca50*/  @P0 BRA `(.L_x_305) ;  /* 0x0000000000300947 */ /* 0x000fec0003800000 */
[----:B------:R-:W2:Y:S01]  /*ca60*/  LDL R27, [R1+0x724] ;  /* 0x00072400011b7983 */ /* 0x000ea20000100800 */
[----:B------:R-:W-:Y:S01]  /*ca70*/  ISETP.NE.AND P1, PT, RZ, UR15, PT ;  /* 0x0000000fff007c0c */ /* 0x000fe2000bf25270 */
[----:B------:R-:W0:Y:S01]  /*ca80*/  LDC.64 R12, c[0x0][0x238] ;  /* 0x00008e00ff0c7b82 */ /* 0x000e220000000a00 */
[----:B------:R-:W-:-:S11]  /*ca90*/  MOV R11, UR9 ;  /* 0x00000009000b7c02 */ /* 0x000fd60008000f00 */
[----:B------:R-:W1:Y:S01]  /*caa0*/  @P1 LDC.64 R2, c[0x0][0x240] ;  /* 0x00009000ff021b82 */ /* 0x000e620000000a00 */
[----:B--2---:R-:W-:-:S04]  /*cab0*/  IMAD R11, R11, 0xa0, R27 ;  /* 0x000000a00b0b7824 */ /* 0x004fc800078e021b */
[C---:B0-----:R-:W-:Y:S01]  /*cac0*/  IMAD.WIDE R12, R11.reuse, 0x4, R12 ;  /* 0x000000040b0c7825 */ /* 0x041fe200078e020c */
[----:B-1----:R-:W-:Y:S02]  /*cad0*/  @P1 LEA R2, P2, R11, R2, 0x2 ;  /* 0x000000020b021211 */ /* 0x002fe400078410ff */
[----:B------:R-:W-:-:S04]  /*cae0*/  @P1 SHF.R.S32.HI R14, RZ, 0x1f, R11 ;  /* 0x0000001fff0e1819 */ /* 0x000fc8000001140b */
[----:B------:R-:W-:-:S05]  /*caf0*/  @P1 LEA.HI.X R3, R11, R3, R14, 0x2, P2 ;  /* 0x000000030b031211 */ /* 0x000fca00010f140e */
[----:B------:R0:W5:Y:S04]  /*cb00*/  @P1 LDG.E.64 R4, desc[UR10][R2.64] ;  /* 0x0000000a02041981 */ /* 0x000168000c1e1b00 */
[----:B------:R0:W5:Y:S02]  /*cb10*/  LDG.E.64 R2, desc[UR10][R12.64] ;  /* 0x0000000a0c027981 */ /* 0x000164000c1e1b00 */
.L_x_305:
[----:B------:R-:W-:Y:S05]  /*cb20*/  BSYNC B0 ;  /* 0x0000000000007941 */ /* 0x000fea0003800000 */
.L_x_304:
[----:B0-----:R-:W2:Y:S01]  /*cb30*/  LDL.LU R13, [R1+0x2b4] ;  /* 0x0002b400010d7983 */ /* 0x001ea20000300800 */
[----:B------:R-:W-:-:S03]  /*cb40*/  ULDC.U8 UR15, c[0x0][0x2a4] ;  /* 0x0000a900000f7ab9 */ /* 0x000fc60000000000 */
[----:B------:R-:W3:Y:S04]  /*cb50*/  LDL.LU R12, [R1+0x2d8] ;  /* 0x0002d800010c7983 */ /* 0x000ee80000300800 */
[----:B------:R-:W4:Y:S04]  /*cb60*/  LDL.LU R11, [R1+0x2c0] ;  /* 0x0002c000010b7983 */ /* 0x000f280000300800 */
[----:B------:R-:W4:Y:S01]  /*cb70*/  LDL.LU R14, [R1+0x2c4] ;  /* 0x0002c400010e7983 */ /* 0x000f220000300800 */
[----:B------:R-:W-:Y:S02]  /*cb80*/  ISETP.NE.AND P1, PT, RZ, UR15, PT ;  /* 0x0000000fff007c0c */ /* 0x000fe4000bf25270 */
[----:B--2---:R-:W-:-:S02]  /*cb90*/  SHF.L.U32 R13, R13, 0x10, RZ ;  /* 0x000000100d0d7819 */ /* 0x004fc400000006ff */
[----:B---3--:R-:W-:-:S03]  /*cba0*/  SHF.L.U32 R12, R12, 0x10, RZ ;  /* 0x000000100c0c7819 */ /* 0x008fc600000006ff */
[----:B------:R-:W-:Y:S01]  /*cbb0*/  FADD.FTZ R13, R13, -UR16 ;  /* 0x800000100d0d7e21 */ /* 0x000fe20008010000 */
[----:B----4-:R-:W-:Y:S01]  /*cbc0*/  SHF.L.U32 R11, R11, 0x10, RZ ;  /* 0x000000100b0b7819 */ /* 0x010fe200000006ff */
[----:B------:R-:W-:Y:S02]  /*cbd0*/  FADD.FTZ R12, R12, -UR16 ;  /* 0x800000100c0c7e21 */ /* 0x000fe40008010000 */
[----:B------:R-:W-:Y:S01]  /*cbe0*/  FMUL.FTZ R13, R13, UR12 ;  /* 0x0000000c0d0d7c20 */ /* 0x000fe20008410000 */
[----:B------:R-:W-:Y:S01]  /*cbf0*/  SHF.L.U32 R14, R14, 0x10, RZ ;  /* 0x000000100e0e7819 */ /* 0x000fe200000006ff */
[----:B------:R-:W-:Y:S01]  /*cc00*/  FMUL.FTZ R12, R12, UR12 ;  /* 0x0000000c0c0c7c20 */ /* 0x000fe20008410000 */
[----:B------:R-:W-:Y:S06]  /*cc10*/  @!P1 BRA `(.L_x_306) ;  /* 0x0000000000489947 */ /* 0x000fec0003800000 */
[----:B-----5:R-:W-:-:S04]  /*cc20*/  FFMA.FTZ R15, R13, R2, R4 ;  /* 0x000000020d0f7223 */ /* 0x020fc80000010004 */
        /* <DEDUP_REMOVED lines=17> */
.L_x_306:
[----:B------:R-:W2:Y:S04]  /*cd40*/  LDL.LU R16, [R1+0x28c] ;  /* 0x00028c0001107983 */ /* 0x000ea80000300800 */
[----:B------:R-:W3:Y:S04]  /*cd50*/  LDL.LU R17, [R1+0x2b0] ;  /* 0x0002b00001117983 */ /* 0x000ee80000300800 */
[----:B------:R-:W4:Y:S04]  /*cd60*/  LDL.LU R20, [R1+0x2a0] ;  /* 0x0002a00001147983 */ /* 0x000f280000300800 */
[----:B------:R-:W4:Y:S01]  /*cd70*/  LDL.LU R18, [R1+0x2a4] ;  /* 0x0002a40001127983 */ /* 0x000f220000300800 */
[----:B-----5:R-:W-:-:S04]  /*cd80*/  FMUL.FTZ R15, R11, R2 ;  /* 0x000000020b0f7220 */ /* 0x020fc80000410000 */
[C---:B------:R-:W-:Y:S01]  /*cd90*/  FFMA.FTZ R15, R13.reuse, R15, RZ ;  /* 0x0000000f0d0f7223 */ /* 0x040fe200000100ff */
[----:B------:R-:W-:Y:S01]  /*cda0*/  FFMA.FTZ R13, R13, R11, RZ ;  /* 0x0000000b0d0d7223 */ /* 0x000fe200000100ff */
[----:B--2---:R-:W-:Y:S01]  /*cdb0*/  SHF.L.U32 R19, R16, 0x10, RZ ;  /* 0x0000001010137819 */ /* 0x004fe200000006ff */
[----:B------:R-:W-:Y:S01]  /*cdc0*/  FMUL.FTZ R16, R14, R3 ;  /* 0x000000030e107220 */ /* 0x000fe20000410000 */
[----:B---3--:R-:W-:-:S03]  /*cdd0*/  SHF.L.U32 R17, R17, 0x10, RZ ;  /* 0x0000001011117819 */ /* 0x008fc600000006ff */
[----:B------:R-:W-:Y:S01]  /*cde0*/  FADD.FTZ R19, R19, -UR16 ;  /* 0x8000001013137e21 */ /* 0x000fe20008010000 */
[----:B------:R-:W-:Y:S01]  /*cdf0*/  FFMA.FTZ R15, R12, R16, R15 ;  /* 0x000000100c0f7223 */ /* 0x000fe2000001000f */
[----:B----4-:R-:W-:Y:S01]  /*ce00*/  SHF.L.U32 R16, R20, 0x10, RZ ;  /* 0x0000001014107819 */ /* 0x010fe200000006ff */
[----:B------:R-:W-:Y:S01]  /*ce10*/  FADD.FTZ R17, R17, -UR16 ;  /* 0x8000001011117e21 */ /* 0x000fe20008010000 */
[----:B------:R-:W-:Y:S01]  /*ce20*/  FMUL.FTZ R19, R19, UR12 ;  /* 0x0000000c13137c20 */ /* 0x000fe20008410000 */
[----:B------:R-:W-:Y:S02]  /*ce30*/  SHF.L.U32 R18, R18, 0x10, RZ ;  /* 0x0000001012127819 */ /* 0x000fe400000006ff */
        /* <DEDUP_REMOVED lines=20> */
.L_x_307:
[----:B------:R-:W2:Y:S04]  /*cf80*/  LDL.LU R24, [R1+0x274] ;  /* 0x0002740001187983 */ /* 0x000ea80000300800 */
[----:B------:R-:W3:Y:S04]  /*cf90*/  LDL.LU R21, [R1+0x2dc] ;  /* 0x0002dc0001157983 */ /* 0x000ee80000300800 */
[----:B------:R-:W4:Y:S04]  /*cfa0*/  LDL.LU R23, [R1+0x288] ;  /* 0x0002880001177983 */ /* 0x000f280000300800 */
[----:B------:R-:W5:Y:S01]  /*cfb0*/  LDL.LU R22, [R1+0x368] ;  /* 0x0003680001167983 */ /* 0x000f620000300800 */
[----:B------:R-:W-:Y:S01]  /*cfc0*/  FMUL.FTZ R20, R16, R2 ;  /* 0x0000000210147220 */ /* 0x000fe20000410000 */
[----:B------:R-:W-:Y:S01]  /*cfd0*/  FFMA.FTZ R13, R19, R16, R13 ;  /* 0x00000010130d7223 */ /* 0x000fe2000001000d */
[----:B------:R-:W-:-:S02]  /*cfe0*/  FFMA.FTZ R12, R12, R14, RZ ;  /* 0x0000000e0c0c7223 */ /* 0x000fc400000100ff */
[----:B------:R-:W-:Y:S01]  /*cff0*/  FFMA.FTZ R15, R19, R20, R15 ;  /* 0x00000014130f7223 */ /* 0x000fe2000001000f */
[----:B------:R-:W-:Y:S01]  /*d000*/  FADD.FTZ R19, RZ, R11 ;  /* 0x0000000bff137221 */ /* 0x000fe20000010000 */
[----:B------:R-:W-:Y:S01]  /*d010*/  FFMA.FTZ R11, R11, R2, RZ ;  /* 0x000000020b0b7223 */ /* 0x000fe200000100ff */
[----:B------:R-:W-:Y:S02]  /*d020*/  FFMA.FTZ R12, R17, R18, R12 ;  /* 0x00000012110c7223 */ /* 0x000fe4000001000c */
[----:B------:R-:W-:Y:S01]  /*d030*/  FADD.FTZ R16, R19, R16 ;  /* 0x0000001013107221 */ /* 0x000fe20000010000 */
[-C--:B------:R-:W-:Y:S01]  /*d040*/  FFMA.FTZ R11, R14, R3.reuse, R11 ;  /* 0x000000030e0b7223 */ /* 0x080fe2000001000b */
[----:B------:R-:W-:Y:S01]  /*d050*/  FADD.FTZ R19, RZ, R14 ;  /* 0x0000000eff137221 */ /* 0x000fe20000010000 */
[----:B------:R-:W-:Y:S02]  /*d060*/  FMUL.FTZ R14, R18, R3 ;  /* 0x00000003120e7220 */ /* 0x000fe40000410000 */
[----:B------:R-:W-:Y:S01]  /*d070*/  FADD.FTZ R11, R11, R20 ;  /* 0x000000140b0b7221 */ /* 0x000fe20000010000 */
[----:B------:R-:W-:Y:S01]  /*d080*/  FADD.FTZ R19, R19, R18 ;  /* 0x0000001213137221 */ /* 0x000fe20000010000 */
[----:B------:R-:W-:Y:S01]  /*d090*/  FFMA.FTZ R15, R17, R14, R15 ;  /* 0x0000000e110f7223 */ /* 0x000fe2000001000f */
[----:B--2---:R-:W-:-:S02]  /*d0a0*/  SHF.L.U32 R17, R24, 0x10, RZ ;  /* 0x0000001018117819 */ /* 0x004fc400000006ff */
[----:B---3--:R-:W-:-:S03]  /*d0b0*/  SHF.L.U32 R18, R21, 0x10, RZ ;  /* 0x0000001015127819 */ /* 0x008fc600000006ff */
[----:B------:R-:W-:Y:S02]  /*d0c0*/  FADD.FTZ R17, R17, -UR16 ;  /* 0x8000001011117e21 */ /* 0x000fe40008010000 */
[----:B------:R-:W-:Y:S02]  /*d0d0*/  FADD.FTZ R21, R18, -UR16 ;  /* 0x8000001012157e21 */ /* 0x000fe40008010000 */
[----:B------:R-:W-:Y:S01]  /*d0e0*/  FMUL.FTZ R20, R17, UR12 ;  /* 0x0000000c11147c20 */ /* 0x000fe20008410000 */
[----:B----4-:R-:W-:Y:S02]  /*d0f0*/  SHF.L.U32 R18, R23, 0x10, RZ ;  /* 0x0000001017127819 */ /* 0x010fe400000006ff */
[----:B-----5:R-:W-:Y:S01]  /*d100*/  SHF.L.U32 R22, R22, 0x10, RZ ;  /* 0x0000001016167819 */ /* 0x020fe200000006ff */
        /* <DEDUP_REMOVED lines=20> */
.L_x_308:
[----:B------:R-:W2:Y:S04]  /*d250*/  LDL.LU R25, [R1+0x36c] ;  /* 0x00036c0001197983 */ /* 0x000ea80000300800 */
[----:B------:R-:W3:Y:S04]  /*d260*/  LDL.LU R24, [R1+0x3d8] ;  /* 0x0003d80001187983 */ /* 0x000ee80000300800 */
[----:B------:R-:W4:Y:S04]  /*d270*/  LDL.LU R23, [R1+0x3c0] ;  /* 0x0003c00001177983 */ /* 0x000f280000300800 */
[----:B------:R-:W5:Y:S01]  /*d280*/  LDL.LU R21, [R1+0x3c4] ;  /* 0x0003c40001157983 */ /* 0x000f620000300800 */
[----:B------:R-:W-:Y:S01]  /*d290*/  FADD.FTZ R16, R16, R18 ;  /* 0x0000001210107221 */ /* 0x000fe20000010000 */
[----:B------:R-:W-:Y:S01]  /*d2a0*/  FFMA.FTZ R13, R20, R18, R13 ;  /* 0x00000012140d7223 */ /* 0x000fe2000001000d */
[----:B------:R-:W-:Y:S01]  /*d2b0*/  FMUL.FTZ R18, R18, R2 ;  /* 0x0000000212127220 */ /* 0x000fe20000410000 */
[----:B------:R-:W-:Y:S01]  /*d2c0*/  FADD.FTZ R14, R14, R11 ;  /* 0x0000000b0e0e7221 */ /* 0x000fe20000010000 */
[----:B------:R-:W-:-:S02]  /*d2d0*/  FADD.FTZ R11, R19, R22 ;  /* 0x00000016130b7221 */ /* 0x000fc40000010000 */
[----:B------:R-:W-:Y:S01]  /*d2e0*/  FFMA.FTZ R20, R20, R18, R15 ;  /* 0x0000001214147223 */ /* 0x000fe2000001000f */
[----:B------:R-:W-:Y:S01]  /*d2f0*/  FMUL.FTZ R15, R22, R3 ;  /* 0x00000003160f7220 */ /* 0x000fe20000410000 */
[C---:B------:R-:W-:Y:S01]  /*d300*/  FFMA.FTZ R22, R17.reuse, R22, R12 ;  /* 0x0000001611167223 */ /* 0x040fe2000001000c */
[----:B------:R-:W-:Y:S02]  /*d310*/  FADD.FTZ R14, R14, R18 ;  /* 0x000000120e0e7221 */ /* 0x000fe40000010000 */
[----:B------:R-:W-:Y:S02]  /*d320*/  FFMA.FTZ R19, R17, R15, R20 ;  /* 0x0000000f11137223 */ /* 0x000fe40000010014 */
[----:B------:R-:W-:Y:S01]  /*d330*/  FADD.FTZ R15, R15, R14 ;  /* 0x0000000e0f0f7221 */ /* 0x000fe20000010000 */
[----:B--2---:R-:W-:Y:S02]  /*d340*/  SHF.L.U32 R12, R25, 0x10, RZ ;  /* 0x00000010190c7819 */ /* 0x004fe400000006ff */
[----:B---3--:R-:W-:-:S03]  /*d350*/  SHF.L.U32 R17, R24, 0x10, RZ ;  /* 0x0000001018117819 */ /* 0x008fc600000006ff */
[----:B------:R-:W-:Y:S01]  /*d360*/  FADD.FTZ R20, R12, -UR16 ;  /* 0x800000100c147e21 */ /* 0x000fe20008010000 */
[----:B----4-:R-:W-:Y:S01]  /*d370*/  SHF.L.U32 R18, R23, 0x10, RZ ;  /* 0x0000001017127819 */ /* 0x010fe200000006ff */
[----:B------:R-:W-:Y:S02]  /*d380*/  FADD.FTZ R17, R17, -UR16 ;  /* 0x8000001011117e21 */ /* 0x000fe40008010000 */
[----:B------:R-:W-:Y:S01]  /*d390*/  FMUL.FTZ R20, R20, UR12 ;  /* 0x0000000c14147c20 */ /* 0x000fe20008410000 */
        /* <DEDUP_REMOVED lines=21> */
.L_x_309:
[----:B------:R-:W2:Y:S04]  /*d4f0*/  LDL.LU R26, [R1+0x268] ;  /* 0x00026800011a7983 */ /* 0x000ea80000300800 */
[----:B------:R-:W3:Y:S04]  /*d500*/  LDL.LU R25, [R1+0x26c] ;  /* 0x00026c0001197983 */ /* 0x000ee80000300800 */
[----:B------:R-:W4:Y:S04]  /*d510*/  LDL.LU R23, [R1+0x270] ;  /* 0x0002700001177983 */ /* 0x000f280000300800 */
[----:B------:R-:W5:Y:S01]  /*d520*/  LDL.LU R24, [R1+0x3dc] ;  /* 0x0003dc0001187983 */ /* 0x000f620000300800 */
[----:B------:R-:W-:Y:S01]  /*d530*/  FMUL.FTZ R21, R18, R2 ;  /* 0x0000000212157220 */ /* 0x000fe20000410000 */
[----:B------:R-:W-:Y:S01]  /*d540*/  FADD.FTZ R14, R16, R18 ;  /* 0x00000012100e7221 */ /* 0x000fe20000010000 */
[----:B------:R-:W-:-:S02]  /*d550*/  FFMA.FTZ R13, R20, R18, R13 ;  /* 0x00000012140d7223 */ /* 0x000fc4000001000d */
[----:B------:R-:W-:Y:S01]  /*d560*/  FFMA.FTZ R19, R20, R21, R19 ;  /* 0x0000001514137223 */ /* 0x000fe20000010013 */
[----:B------:R-:W-:Y:S01]  /*d570*/  FADD.FTZ R16, R15, R21 ;  /* 0x000000150f107221 */ /* 0x000fe20000010000 */
[----:B------:R-:W-:-:S04]  /*d580*/  FMUL.FTZ R20, R12, R3 ;  /* 0x000000030c147220 */ /* 0x000fc80000410000 */
[----:B------:R-:W-:Y:S01]  /*d590*/  FFMA.FTZ R15, R17, R20, R19 ;  /* 0x00000014110f7223 */ /* 0x000fe20000010013 */
        /* <DEDUP_REMOVED lines=28> */
.L_x_310:
[----:B------:R-:W2:Y:S04]  /*d760*/  LDL.LU R29, [R1+0x244] ;  /* 0x00024400011d7983 */ /* 0x000ea80000300800 */
[----:B------:R-:W3:Y:S04]  /*d770*/  LDL.LU R21, [R1+0x250] ;  /* 0x0002500001157983 */ /* 0x000ee80000300800 */
[----:B------:R-:W4:Y:S04]  /*d780*/  LDL.LU R28, [R1+0x258] ;  /* 0x00025800011c7983 */ /* 0x000f280000300800 */
[----:B------:R-:W5:Y:S01]  /*d790*/  LDL.LU R24, [R1+0x418] ;  /* 0x0004180001187983 */ /* 0x000f620000300800 */
[----:B------:R-:W-:Y:S01]  /*d7a0*/  FMUL.FTZ R18, R23, R2 ;  /* 0x0000000217127220 */ /* 0x000fe20000410000 */
[----:B------:R-:W-:-:S03]  /*d7b0*/  FMUL.FTZ R27, R19, R3 ;  /* 0x00000003131b7220 */ /* 0x000fc60000410000 */
[----:B------:R-:W-:Y:S01]  /*d7c0*/  FFMA.FTZ R26, R25, R18, R15 ;  /* 0x00000012191a7223 */ /* 0x000fe2000001000f */
[----:B------:R-:W-:-:S03]  /*d7d0*/  FADD.FTZ R16, R16, R18 ;  /* 0x0000001210107221 */ /* 0x000fc60000010000 */
[----:B------:R-:W-:Y:S01]  /*d7e0*/  FFMA.FTZ R26, R20, R27, R26 ;  /* 0x0000001b141a7223 */ /* 0x000fe2000001001a */
[----:B------:R-:W-:Y:S01]  /*d7f0*/  FADD.FTZ R27, R27, R16 ;  /* 0x000000101b1b7221 */ /* 0x000fe20000010000 */
[----:B--2---:R-:W-:Y:S02]  /*d800*/  SHF.L.U32 R15, R29, 0x10, RZ ;  /* 0x000000101d0f7819 */ /* 0x004fe400000006ff */
[----:B---3--:R-:W-:-:S03]  /*d810*/  SHF.L.U32 R18, R21, 0x10, RZ ;  /* 0x0000001015127819 */ /* 0x008fc600000006ff */
[----:B------:R-:W-:Y:S02]  /*d820*/  FADD.FTZ R21, R15, -UR16 ;  /* 0x800000100f157e21 */ /* 0x000fe40008010000 */
[----:B------:R-:W-:Y:S01]  /*d830*/  FADD.FTZ R16, R18, -UR16 ;  /* 0x8000001012107e21 */ /* 0x000fe20008010000 */
[----:B----4-:R-:W-:Y:S01]  /*d840*/  SHF.L.U32 R18, R28, 0x10, RZ ;  /* 0x000000101c127819 */ /* 0x010fe200000006ff */
        /* <DEDUP_REMOVED lines=22> */
.L_x_311:
[----:B------:R-:W2:Y:S04]  /*d9b0*/  LDL.LU R32, [R1+0x238] ;  /* 0x0002380001207983 */ /* 0x000ea80000300800 */
[----:B------:R-:W3:Y:S04]  /*d9c0*/  LDL.LU R31, [R1+0x41c] ;  /* 0x00041c00011f7983 */ /* 0x000ee80000300800 */
[----:B------:R-:W4:Y:S04]  /*d9d0*/  LDL.LU R30, [R1+0x23c] ;  /* 0x00023c00011e7983 */ /* 0x000f280000300800 */
[----:B------:R-:W5:Y:S01]  /*d9e0*/  LDL.LU R29, [R1+0x4bc] ;  /* 0x0004bc00011d7983 */ /* 0x000f620000300800 */
[----:B------:R-:W-:Y:S01]  /*d9f0*/  FFMA.FTZ R22, R17, R12, R22 ;  /* 0x0000000c11167223 */ /* 0x000fe20000010016 */
[----:B------:R-:W-:Y:S01]  /*da00*/  FADD.FTZ R24, R11, R12 ;  /* 0x0000000c0b187221 */ /* 0x000fe20000010000 */
[----:B------:R-:W-:Y:S01]  /*da10*/  FMUL.FTZ R28, R18, R2 ;  /* 0x00000002121c7220 */ /* 0x000fe20000410000 */
[----:B------:R-:W-:Y:S01]  /*da20*/  FMUL.FTZ R11, R15, R3 ;  /* 0x000000030f0b7220 */ /* 0x000fe20000410000 */
[----:B------:R-:W-:-:S02]  /*da30*/  FFMA.FTZ R25, R25, R23, R13 ;  /* 0x0000001719197223 */ /* 0x000fc4000001000d */
[----:B------:R-:W-:Y:S01]  /*da40*/  FFMA.FTZ R26, R21, R28, R26 ;  /* 0x0000001c151a7223 */ /* 0x000fe2000001001a */
[----:B------:R-:W-:-:S03]  /*da50*/  FADD.FTZ R27, R27, R28 ;  /* 0x0000001c1b1b7221 */ /* 0x000fc60000010000 */
        /* <DEDUP_REMOVED lines=29> */
.L_x_312:
[----:B------:R-:W2:Y:S04]  /*dc30*/  LDL.LU R29, [R1+0x22c] ;  /* 0x00022c00011d7983 */ /* 0x000ea80000300800 */
[----:B------:R-:W3:Y:S04]  /*dc40*/  LDL.LU R32, [R1+0x230] ;  /* 0x0002300001207983 */ /* 0x000ee80000300800 */
[----:B------:R-:W4:Y:S04]  /*dc50*/  LDL.LU R31, [R1+0x234] ;  /* 0x00023400011f7983 */ /* 0x000f280000300800 */
[----:B------:R-:W5:Y:S01]  /*dc60*/  LDL.LU R30, [R1+0x240] ;  /* 0x00024000011e7983 */ /* 0x000f620000300800 */
        /* <DEDUP_REMOVED lines=10> */
[----:B------:R-:W-:Y:S01]  /*dd10*/  FMUL.FTZ R29, R11, R3 ;  /* 0x000000030b1d7220 */ /* 0x000fe20000410000 */
        /* <DEDUP_REMOVED lines=21> */
.L_x_313:
[----:B------:R-:W2:Y:S04]  /*de70*/  LDL.LU R33, [R1+0x224] ;  /* 0x0002240001217983 */ /* 0x000ea80000300800 */
[----:B------:R-:W3:Y:S04]  /*de80*/  LDL.LU R32, [R1+0x4e0] ;  /* 0x0004e00001207983 */ /* 0x000ee80000300800 */
[----:B------:R-:W4:Y:S04]  /*de90*/  LDL.LU R31, [R1+0x228] ;  /* 0x00022800011f7983 */ /* 0x000f280000300800 */
[----:B------:R-:W5:Y:S01]  /*dea0*/  LDL.LU R30, [R1+0x4e4] ;  /* 0x0004e400011e7983 */ /* 0x000f620000300800 */
[----:B------:R-:W-:Y:S01]  /*deb0*/  FFMA.FTZ R26, R12, R29, R26 ;  /* 0x0000001d0c1a7223 */ /* 0x000fe2000001001a */
[----:B------:R-:W-:Y:S01]  /*dec0*/  FMUL.FTZ R28, R37, R2 ;  /* 0x00000002251c7220 */ /* 0x000fe20000410000 */
[----:B------:R-:W-:Y:S01]  /*ded0*/  FADD.FTZ R27, R29, R27 ;  /* 0x0000001b1d1b7221 */ /* 0x000fe20000010000 */
[----:B------:R-:W-:Y:S01]  /*dee0*/  FFMA.FTZ R22, R20, R19, R22 ;  /* 0x0000001314167223 */ /* 0x000fe20000010016 */
[----:B------:R-:W-:Y:S01]  /*def0*/  FADD.FTZ R24, R24, R19 ;  /* 0x0000001318187221 */ /* 0x000fe20000010000 */
[----:B------:R-:W-:Y:S01]  /*df00*/  FFMA.FTZ R26, R14, R28, R26 ;  /* 0x0000001c0e1a7223 */ /* 0x000fe2000001001a */
[----:B------:R-:W-:Y:S01]  /*df10*/  FADD.FTZ R27, R27, R28 ;  /* 0x0000001c1b1b7221 */ /* 0x000fe20000010000 */
[----:B------:R-:W-:Y:S01]  /*df20*/  FMUL.FTZ R19, R35, R3 ;  /* 0x0000000323137220 */ /* 0x000fe20000410000 */
[----:B------:R-:W-:-:S03]  /*df30*/  FFMA.FTZ R25, R21, R18, R25 ;  /* 0x0000001215197223 */ /* 0x000fc60000010019 */
        /* <DEDUP_REMOVED lines=29> */
.L_x_314:
[----:B------:R-:W2:Y:S04]  /*e110*/  LDL.LU R20, [R1+0x21c] ;  /* 0x00021c0001147983 */ /* 0x000ea80000300800 */
[----:B------:R-:W3:Y:S04]  /*e120*/  LDL.LU R21, [R1+0x4b8] ;  /* 0x0004b80001157983 */ /* 0x000ee80000300800 */
[----:B------:R-:W4:Y:S04]  /*e130*/  LDL.LU R29, [R1+0x220] ;  /* 0x00022000011d7983 */ /* 0x000f280000300800 */
[----:B------:R-:W5:Y:S01]  /*e140*/  LDL.LU R28, [R1+0x568] ;  /* 0x00056800011c7983 */ /* 0x000f620000300800 */
[----:B------:R-:W-:Y:S01]  /*e150*/  FMUL.FTZ R19, R33, R2 ;  /* 0x0000000221137220 */ /* 0x000fe20000410000 */
        /* <DEDUP_REMOVED lines=31> */
.L_x_315:
[----:B------:R-:W2:Y:S04]  /*e350*/  LDL.LU R38, [R1+0x214] ;  /* 0x0002140001267983 */ /* 0x000ea80000300800 */
[----:B------:R-:W3:Y:S04]  /*e360*/  LDL.LU R28, [R1+0x218] ;  /* 0x00021800011c7983 */ /* 0x000ee80000300800 */
[----:B------:R-:W4:Y:S04]  /*e370*/  LDL.LU R39, [R1+0x608] ;  /* 0x0006080001277983 */ /* 0x000f280000300800 */
[----:B------:R-:W5:Y:S01]  /*e380*/  LDL.LU R36, [R1+0x60c] ;  /* 0x00060c0001247983 */ /* 0x000f620000300800 */
[----:B------:R-:W-:Y:S01]  /*e390*/  FFMA.FTZ R18, R31, R21, R18 ;  /* 0x000000151f127223 */ /* 0x000fe20000010012 */
[----:B------:R-:W-:Y:S01]  /*e3a0*/  FADD.FTZ R19, R21, R19 ;  /* 0x0000001315137221 */ /* 0x000fe20000010000 */
[----:B------:R-:W-:Y:S01]  /*e3b0*/  FFMA.FTZ R16, R16, R15, R22 ;  /* 0x0000000f10107223 */ /* 0x000fe20000010016 */
[----:B------:R-:W-:Y:S01]  /*e3c0*/  FMUL.FTZ R20, R29, R2 ;  /* 0x000000021d147220 */ /* 0x000fe20000410000 */
[----:B------:R-:W-:-:S03]  /*e3d0*/  FADD.FTZ R15, R24, R15 ;  /* 0x0000000f180f7221 */ /* 0x000fc60000010000 */
[----:B------:R-:W-:Y:S01]  /*e3e0*/  FFMA.FTZ R18, R32, R20, R18 ;  /* 0x0000001420127223 */ /* 0x000fe20000010012 */
[----:B------:R-:W-:Y:S01]  /*e3f0*/  FADD.FTZ R19, R19, R20 ;  /* 0x0000001413137221 */ /* 0x000fe20000010000 */
[----:B------:R-:W-:-:S04]  /*e400*/  FMUL.FTZ R20, R27, R3 ;  /* 0x000000031b147220 */ /* 0x000fc80000410000 */
[----:B------:R-:W-:Y:S01]  /*e410*/  FFMA.FTZ R18, R26, R20, R18 ;  /* 0x000000141a127223 */ /* 0x000fe20000010012 */
[----:B------:R-:W-:Y:S01]  /*e420*/  FADD.FTZ R19, R20, R19 ;  /* 0x0000001314137221 */ /* 0x000fe20000010000 */
[----:B--2---:R-:W-:Y:S01]  /*e430*/  SHF.L.U32 R21, R38, 0x10, RZ ;  /* 0x0000001026157819 */ /* 0x004fe200000006ff */
[----:B------:R-:W-:Y:S01]  /*e440*/  FFMA.FTZ R38, R17, R13, R25 ;  /* 0x0000000d11267223 */ /* 0x000fe20000010019 */
        /* <DEDUP_REMOVED lines=26> */
.L_x_316:
[----:B------:R-:W2:Y:S04]  /*e5f0*/  LDL.LU R20, [R1+0x5f0] ;  /* 0x0005f00001147983 */ /* 0x000ea80000300800 */
[----:B------:R-:W3:Y:S04]  /*e600*/  LDL.LU R36, [R1+0x5f4] ;  /* 0x0005f40001247983 */ /* 0x000ee80000300800 */
[----:B------:R-:W4:Y:S01]  /*e610*/  LDL.LU R39, [R1+0x210] ;  /* 0x0002100001277983 */ /* 0x000f220000300800 */
[----:B------:R-:W-:Y:S01]  /*e620*/  FMUL.FTZ R17, R25, R2 ;  /* 0x0000000219117220 */ /* 0x000fe20000410000 */
[----:B------:R-:W-:Y:S01]  /*e630*/  SHF.L.U32 R44, R44, 0x10, RZ ;  /* 0x000000102c2c7819 */ /* 0x000fe200000006ff */
[----:B------:R-:W-:-:S04]  /*e640*/  FADD.FTZ R13, R23, R13 ;  /* 0x0000000d170d7221 */ /* 0x000fc80000010000 */
[----:B------:R-:W-:Y:S01]  /*e650*/  FADD.FTZ R44, R44, -UR16 ;  /* 0x800000102c2c7e21 */ /* 0x000fe20008010000 */
[----:B--2---:R-:W-:Y:S01]  /*e660*/  SHF.L.U32 R24, R20, 0x10, RZ ;  /* 0x0000001014187819 */ /* 0x004fe200000006ff */
[----:B------:R-:W-:Y:S01]  /*e670*/  FFMA.FTZ R20, R28, R17, R18 ;  /* 0x000000111c147223 */ /* 0x000fe20000010012 */
[----:B------:R-:W-:-:S03]  /*e680*/  FADD.FTZ R17, R19, R17 ;  /* 0x0000001113117221 */ /* 0x000fc60000010000 */
[----:B------:R-:W-:Y:S01]  /*e690*/  FADD.FTZ R19, R24, -UR16 ;  /* 0x8000001018137e21 */ /* 0x000fe20008010000 */
[----:B---3--:R-:W-:Y:S01]  /*e6a0*/  SHF.L.U32 R18, R36, 0x10, RZ ;  /* 0x0000001024127819 */ /* 0x008fe200000006ff */
[----:B------:R-:W-:Y:S01]  /*e6b0*/  FMUL.FTZ R24, R44, UR12 ;  /* 0x0000000c2c187c20 */ /* 0x000fe20008410000 */
[----:B----4-:R-:W-:Y:S01]  /*e6c0*/  SHF.L.U32 R23, R39, 0x10, RZ ;  /* 0x0000001027177819 */ /* 0x010fe200000006ff */
        /* <DEDUP_REMOVED lines=21> */
.L_x_317:
[----:B------:R-:W2:Y:S04]  /*e820*/  LDL.LU R43, [R1+0x5e8] ;  /* 0x0005e800012b7983 */ /* 0x000ea80000300800 */
[----:B------:R-:W3:Y:S04]  /*e830*/  LDL.LU R42, [R1+0x5ec] ;  /* 0x0005ec00012a7983 */ /* 0x000ee80000300800 */
[----:B------:R-:W4:Y:S01]  /*e840*/  LDL.LU R41, [R1+0x5f8] ;  /* 0x0005f80001297983 */ /* 0x000f220000300800 */
[----:B------:R-:W-:Y:S01]  /*e850*/  FFMA.FTZ R20, R22, R36, R20 ;  /* 0x0000002416147223 */ /* 0x000fe20000010014 */
[----:B------:R-:W-:Y:S01]  /*e860*/  FADD.FTZ R17, R36, R17 ;  /* 0x0000001124117221 */ /* 0x000fe20000010000 */
[----:B------:R-:W-:Y:S01]  /*e870*/  FADD.FTZ R36, R15, R11 ;  /* 0x0000000b0f247221 */ /* 0x000fe20000010000 */
[----:B------:R-:W-:Y:S01]  /*e880*/  FMUL.FTZ R39, R23, R2 ;  /* 0x0000000217277220 */ /* 0x000fe20000410000 */
[----:B------:R-:W-:Y:S01]  /*e890*/  FFMA.FTZ R12, R12, R11, R16 ;  /* 0x0000000b0c0c7223 */ /* 0x000fe20000010010 */
[----:B------:R-:W-:Y:S01]  /*e8a0*/  SHF.L.U32 R15, R10, 0x10, RZ ;  /* 0x000000100a0f7819 */ /* 0x000fe200000006ff */
[----:B------:R-:W-:Y:S01]  /*e8b0*/  FMUL.FTZ R11, R18, R3 ;  /* 0x00000003120b7220 */ /* 0x000fe20000410000 */
[----:B------:R-:W-:Y:S01]  /*e8c0*/  FFMA.FTZ R20, R24, R39, R20 ;  /* 0x0000002718147223 */ /* 0x000fe20000010014 */
[----:B------:R-:W-:Y:S01]  /*e8d0*/  FADD.FTZ R17, R17, R39 ;  /* 0x0000002711117221 */ /* 0x000fe20000010000 */
[----:B------:R-:W-:Y:S01]  /*e8e0*/  FFMA.FTZ R38, R14, R37, R38 ;  /* 0x000000250e267223 */ /* 0x000fe20000010026 */
[----:B------:R-:W-:Y:S01]  /*e8f0*/  FADD.FTZ R15, R15, -UR16 ;  /* 0x800000100f0f7e21 */ /* 0x000fe20008010000 */
[----:B------:R-:W-:Y:S01]  /*e900*/  FFMA.FTZ R10, R19, R11, R20 ;  /* 0x0000000b130a7223 */ /* 0x000fe20000010014 */
[----:B------:R-:W-:-:S02]  /*e910*/  FADD.FTZ R11, R11, R17 ;  /* 0x000000110b0b7221 */ /* 0x000fc40000010000 */
[----:B------:R-:W-:Y:S01]  /*e920*/  FMUL.FTZ R20, R15, UR12 ;  /* 0x0000000c0f147c20 */ /* 0x000fe20008410000 */
[----:B--2---:R-:W-:Y:S02]  /*e930*/  SHF.L.U32 R16, R43, 0x10, RZ ;  /* 0x000000102b107819 */ /* 0x004fe400000006ff */
[----:B---3--:R-:W-:-:S03]  /*e940*/  SHF.L.U32 R17, R42, 0x10, RZ ;  /* 0x000000102a117819 */ /* 0x008fc600000006ff */
[----:B------:R-:W-:Y:S01]  /*e950*/  FADD.FTZ R16, R16, -UR16 ;  /* 0x8000001010107e21 */ /* 0x000fe20008010000 */
[----:B----4-:R-:W-:-:S03]  /*e960*/  SHF.L.U32 R14, R41, 0x10, RZ ;  /* 0x00000010290e7819 */ /* 0x010fc600000006ff */
        /* <DEDUP_REMOVED lines=20> */
.L_x_318:
[----:B------:R-:W2:Y:S04]  /*eab0*/  LDL.LU R41, [R1+0x254] ;  /* 0x0002540001297983 */ /* 0x000ea80000300800 */
[----:B------:R-:W3:Y:S04]  /*eac0*/  LDL.LU R39, [R1+0x590] ;  /* 0x0005900001277983 */ /* 0x000ee80000300800 */
[----:B------:R-:W4:Y:S04]  /*ead0*/  LDL.LU R43, [R1+0x594] ;  /* 0x00059400012b7983 */ /* 0x000f280000300800 */
[----:B------:R-:W5:Y:S01]  /*eae0*/  LDL.LU R44, [R1+0x25c] ;  /* 0x00025c00012c7983 */ /* 0x000f620000300800 */
[----:B------:R-:W-:Y:S01]  /*eaf0*/  FADD.FTZ R37, R13, R37 ;  /* 0x000000250d257221 */ /* 0x000fe20000010000 */
[----:B------:R-:W-:-:S04]  /*eb00*/  FMUL.FTZ R16, R17, R2 ;  /* 0x0000000211107220 */ /* 0x000fc80000410000 */
[----:B------:R-:W-:Y:S01]  /*eb10*/  FADD.FTZ R42, R11, R16 ;  /* 0x000000100b2a7221 */ /* 0x000fe20000010000 */
[----:B--2---:R-:W-:Y:S02]  /*eb20*/  SHF.L.U32 R41, R41, 0x10, RZ ;  /* 0x0000001029297819 */ /* 0x004fe400000006ff */
[----:B---3--:R-:W-:Y:S01]  /*eb30*/  SHF.L.U32 R13, R39, 0x10, RZ ;  /* 0x00000010270d7819 */ /* 0x008fe200000006ff */
[----:B------:R-:W-:Y:S02]  /*eb40*/  FFMA.FTZ R39, R20, R16, R10 ;  /* 0x0000001014277223 */ /* 0x000fe4000001000a */
[----:B------:R-:W-:Y:S02]  /*eb50*/  FADD.FTZ R16, R41, -UR16 ;  /* 0x8000001029107e21 */ /* 0x000fe40008010000 */
[----:B------:R-:W-:Y:S01]  /*eb60*/  FADD.FTZ R10, R13, -UR16 ;  /* 0x800000100d0a7e21 */ /* 0x000fe20008010000 */
[----:B----4-:R-:W-:Y:S01]  /*eb70*/  SHF.L.U32 R13, R43, 0x10, RZ ;  /* 0x000000102b0d7819 */ /* 0x010fe200000006ff */
[----:B------:R-:W-:Y:S01]  /*eb80*/  FMUL.FTZ R16, R16, UR12 ;  /* 0x0000000c10107c20 */ /* 0x000fe20008410000 */
[----:B-----5:R-:W-:Y:S01]  /*eb90*/  SHF.L.U32 R11, R44, 0x10, RZ ;  /* 0x000000102c0b7819 */ /* 0x020fe200000006ff */
        /* <DEDUP_REMOVED lines=21> */
.L_x_319:
[----:B------:R-:W-:Y:S01]  /*ecf0*/  FFMA.FTZ R39, R15, R43, R39 ;  /* 0x0000002b0f277223 */ /* 0x000fe20000010027 */
[----:B------:R-:W-:Y:S01]  /*ed00*/  FADD.FTZ R42, R43, R42 ;  /* 0x0000002a2b2a7221 */ /* 0x000fe20000010000 */
[----:B------:R-:W2:Y:S04]  /*ed10*/  LDL.LU R44, [R1+0x5d4] ;  /* 0x0005d400012c7983 */ /* 0x000ea80000300800 */
[----:B------:R-:W3:Y:S01]  /*ed20*/  LDL.LU R43, [R1+0x5d0] ;  /* 0x0005d000012b7983 */ /* 0x000ee20000300800 */
[----:B------:R-:W-:Y:S01]  /*ed30*/  FMUL.FTZ R41, R11, R2 ;  /* 0x000000020b297220 */ /* 0x000fe20000410000 */
[----:B------:R-:W-:Y:S01]  /*ed40*/  FFMA.FTZ R40, R40, R35, R12 ;  /* 0x0000002328287223 */ /* 0x000fe2000001000c */
[----:B------:R-:W-:Y:S01]  /*ed50*/  FADD.FTZ R35, R36, R35 ;  /* 0x0000002324237221 */ /* 0x000fe20000010000 */
[----:B------:R-:W4:Y:S01]  /*ed60*/  LDL.LU R45, [R1+0x5d8] ;  /* 0x0005d800012d7983 */ /* 0x000f220000300800 */
[----:B------:R-:W-:-:S03]  /*ed70*/  FFMA.FTZ R36, R16, R41, R39 ;  /* 0x0000002910247223 */ /* 0x000fc60000010027 */
[----:B------:R-:W5:Y:S01]  /*ed80*/  LDL.LU R39, [R1+0x56c] ;  /* 0x00056c0001277983 */ /* 0x000f620000300800 */
[----:B------:R-:W-:Y:S01]  /*ed90*/  FADD.FTZ R41, R42, R41 ;  /* 0x000000292a297221 */ /* 0x000fe20000010000 */
[----:B------:R-:W-:Y:S01]  /*eda0*/  FMUL.FTZ R12, R13, R3 ;  /* 0x000000030d0c7220 */ /* 0x000fe20000410000 */
[----:B------:R-:W-:-:S03]  /*edb0*/  FFMA.FTZ R34, R34, R33, R38 ;  /* 0x0000002122227223 */ /* 0x000fc60000010026 */
[----:B------:R-:W-:Y:S01]  /*edc0*/  FFMA.FTZ R36, R10, R12, R36 ;  /* 0x0000000c0a247223 */ /* 0x000fe20000010024 */
[----:B------:R-:W-:Y:S01]  /*edd0*/  FADD.FTZ R41, R12, R41 ;  /* 0x000000290c297221 */ /* 0x000fe20000010000 */
[----:B---3--:R-:W-:-:S05]  /*ede0*/  SHF.L.U32 R42, R43, 0x10, RZ ;  /* 0x000000102b2a7819 */ /* 0x008fca00000006ff */
[----:B------:R-:W-:-:S04]  /*edf0*/  FADD.FTZ R42, R42, -UR16 ;  /* 0x800000102a2a7e21 */ /* 0x000fc80008010000 */
[----:B------:R-:W-:-:S05]  /*ee00*/  FMUL.FTZ R42, R42, UR12 ;  /* 0x0000000c2a2a7c20 */ /* 0x000fca0008410000 */
[----:B------:R0:W-:Y:S01]  /*ee10*/  STL [R1+0x210], R42 ;  /* 0x0002102a01007387 */ /* 0x0001e20000100800 */
[----:B-----5:R-:W-:-:S04]  /*ee20*/  IMAD.U32 R39, R39, 0x10000, RZ ;  /* 0x0001000027277824 */ /* 0x020fc800078e00ff */
[----:B------:R-:W-:Y:S01]  /*ee30*/  FADD.FTZ R43, R39, -UR16 ;  /* 0x80000010272b7e21 */ /* 0x000fe20008010000 */
[----:B--2---:R-:W-:Y:S02]  /*ee40*/  SHF.L.U32 R44, R44, 0x10, RZ ;  /* 0x000000102c2c7819 */ /* 0x004fe400000006ff */
[----:B----4-:R-:W-:Y:S01]  /*ee50*/  SHF.L.U32 R39, R45, 0x10, RZ ;  /* 0x000000102d277819 */ /* 0x010fe200000006ff */
[----:B------:R-:W-:Y:S01]  /*ee60*/  FMUL.FTZ R43, R43, UR12 ;  /* 0x0000000c2b2b7c20 */ /* 0x000fe20008410000 */
[----:B0-----:R-:W-:Y:S06]  /*ee70*/  @!P1 BRA `(.L_x_320) ;  /* 0x0000000000489947 */ /* 0x001fec0003800000 */
        /* <DEDUP_REMOVED lines=18> */
.L_x_320:
[----:B------:R-:W-:Y:S01]  /*efa0*/  FADD.FTZ R33, R37, R33 ;  /* 0x0000002125217221 */ /* 0x000fe20000010000 */
[----:B------:R-:W2:Y:S04]  /*efb0*/  LDL.LU R42, [R1+0x5c0] ;  /* 0x0005c000012a7983 */ /* 0x000ea80000300800 */
[----:B------:R-:W3:Y:S04]  /*efc0*/  LDL.LU R37, [R1+0x5c4] ;  /* 0x0005c40001257983 */ /* 0x000ee80000300800 */
[----:B------:R-:W4:Y:S04]  /*efd0*/  LDL.LU R45, [R1+0x5c8] ;  /* 0x0005c800012d7983 */ /* 0x000f280000300800 */
[----:B------:R-:W5:Y:S01]  /*efe0*/  LDL.LU R38, [R1+0x5cc] ;  /* 0x0005cc0001267983 */ /* 0x000f620000300800 */
[----:B------:R-:W-:-:S04]  /*eff0*/  FMUL.FTZ R12, R44, R2 ;  /* 0x000000022c0c7220 */ /* 0x000fc80000410000 */
[----:B------:R-:W-:Y:S01]  /*f000*/  FFMA.FTZ R36, R43, R12, R36 ;  /* 0x0000000c2b247223 */ /* 0x000fe20000010024 */
[----:B------:R-:W-:Y:S01]  /*f010*/  FADD.FTZ R41, R41, R12 ;  /* 0x0000000c29297221 */ /* 0x000fe20000010000 */
[----:B--2---:R-:W-:Y:S02]  /*f020*/  SHF.L.U32 R42, R42, 0x10, RZ ;  /* 0x000000102a2a7819 */ /* 0x004fe400000006ff */
[----:B---3--:R-:W-:-:S03]  /*f030*/  SHF.L.U32 R37, R37, 0x10, RZ ;  /* 0x0000001025257819 */ /* 0x008fc600000006ff */
[----:B------:R-:W-:Y:S02]  /*f040*/  FADD.FTZ R42, R42, -UR16 ;  /* 0x800000102a2a7e21 */ /* 0x000fe40008010000 */
[----:B------:R-:W-:Y:S01]  /*f050*/  FADD.FTZ R37, R37, -UR16 ;  /* 0x8000001025257e21 */ /* 0x000fe20008010000 */
[----:B----4-:R-:W-:Y:S01]  /*f060*/  SHF.L.U32 R12, R45, 0x10, RZ ;  /* 0x000000102d0c7819 */ /* 0x010fe200000006ff */
[----:B------:R-:W-:Y:S02]  /*f070*/  FMUL.FTZ R45, R42, UR12 ;  /* 0x0000000c2a2d7c20 */ /* 0x000fe40008410000 */
[----:B------:R-:W-:-:S03]  /*f080*/  FMUL.FTZ R37, R37, UR12 ;  /* 0x0000000c25257c20 */ /* 0x000fc60008410000 */
[----:B------:R0:W-:Y:S04]  /*f090*/  STL [R1+0x214], R45 ;  /* 0x0002142d01007387 */ /* 0x0001e80000100800 */
[----:B------:R0:W-:Y:S01]  /*f0a0*/  STL [R1+0x218], R37 ;  /* 0x0002182501007387 */ /* 0x0001e20000100800 */
[----:B-----5:R-:W-:Y:S01]  /*f0b0*/  SHF.L.U32 R38, R38, 0x10, RZ ;  /* 0x0000001026267819 */ /* 0x020fe200000006ff */
[----:B------:R-:W-:Y:S01]  /*f0c0*/  FMUL.FTZ R42, R39, R3 ;  /* 0x00000003272a7220 */ /* 0x000fe20000410000 */
[----:B------:R-:W-:Y:S06]  /*f0d0*/  @!P1 BRA `(.L_x_321) ;  /* 0x00000000004c9947 */ /* 0x000fec0003800000 */
[----:B0-----:R-:W-:-:S04]  /*f0e0*/  FFMA.FTZ R37, R45, R2, R4 ;  /* 0x000000022d257223 */ /* 0x001fc80000010004 */
[----:B------:R-:W-:-:S06]  /*f0f0*/  FMUL.FTZ R45, R37, -1.4426950216293334961 ;  /* 0xbfb8aa3b252d7820 */ /* 0x000fcc0000410000 */
[----:B------:R-:W0:Y:S02]  /*f100*/  MUFU.EX2 R45, R45 ;  /* 0x0000002d002d7308 */ /* 0x000e240000000800 */
[----:B0-----:R-:W-:-:S06]  /*f110*/  FADD.FTZ R45, R45, 1 ;  /* 0x3f8000002d2d7421 */ /* 0x001fcc0000010000 */
[----:B------:R-:W0:Y:S02]  /*f120*/  MUFU.RCP R45, R45 ;  /* 0x0000002d002d7308 */ /* 0x000e240000001000 */
[----:B0-----:R-:W-:Y:S01]  /*f130*/  FMUL.FTZ R12, R12, R45 ;  /* 0x0000002d0c0c7220 */ /* 0x001fe20000410000 */
[----:B------:R-:W-:-:S04]  /*f140*/  FADD.FTZ R45, -R45, 1 ;  /* 0x3f8000002d2d7421 */ /* 0x000fc80000010100 */
[----:B------:R-:W-:Y:S02]  /*f150*/  FFMA.FTZ R45, R37, R45, 1 ;  /* 0x3f800000252d7423 */ /* 0x000fe4000001002d */
[----:B------:R-:W2:Y:S02]  /*f160*/  LDL R37, [R1+0x218] ;  /* 0x0002180001257983 */ /* 0x000ea40000100800 */
[----:B------:R-:W-:Y:S01]  /*f170*/  FMUL.FTZ R12, R12, R45 ;  /* 0x0000002d0c0c7220 */ /* 0x000fe20000410000 */
[----:B--2---:R-:W-:-:S04]  /*f180*/  FFMA.FTZ R37, R37, R3, R5 ;  /* 0x0000000325257223 */ /* 0x004fc80000010005 */
        /* <DEDUP_REMOVED lines=8> */
.L_x_321:
[----:B0-----:R-:W2:Y:S01]  /*f210*/  LDL R37, [R1+0x210] ;  /* 0x0002100001257983 */ /* 0x001ea20000100800 */
[----:B------:R-:W-:Y:S01]  /*f220*/  FADD.FTZ R41, R42, R41 ;  /* 0x000000292a297221 */ /* 0x000fe20000010000 */
[----:B------:R-:W-:Y:S01]  /*f230*/  FFMA.FTZ R31, R31, R30, R40 ;  /* 0x0000001e1f1f7223 */ /* 0x000fe20000010028 */
[----:B------:R-:W-:Y:S01]  /*f240*/  FADD.FTZ R35, R35, R30 ;  /* 0x0000001e23237221 */ /* 0x000fe20000010000 */
[----:B------:R-:W3:Y:S04]  /*f250*/  LDL.LU R40, [R1+0x5b4] ;  /* 0x0005b40001287983 */ /* 0x000ee80000300800 */
[----:B------:R-:W4:Y:S04]  /*f260*/  LDL.LU R30, [R1+0x5b0] ;  /* 0x0005b000011e7983 */ /* 0x000f280000300800 */
[----:B------:R-:W5:Y:S01]  /*f270*/  LDL.LU R45, [R1+0x5bc] ;  /* 0x0005bc00012d7983 */ /* 0x000f620000300800 */
[----:B--2---:R-:W-:Y:S01]  /*f280*/  FFMA.FTZ R36, R37, R42, R36 ;  /* 0x0000002a25247223 */ /* 0x004fe20000010024 */
[----:B------:R-:W-:-:S02]  /*f290*/  FMUL.FTZ R37, R12, R2 ;  /* 0x000000020c257220 */ /* 0x000fc40000410000 */
[----:B------:R-:W2:Y:S02]  /*f2a0*/  LDL R42, [R1+0x214] ;  /* 0x00021400012a7983 */ /* 0x000ea40000100800 */
[----:B------:R-:W-:Y:S01]  /*f2b0*/  FADD.FTZ R41, R41, R37 ;  /* 0x0000002529297221 */ /* 0x000fe20000010000 */
[----:B--2---:R-:W-:Y:S01]  /*f2c0*/  FFMA.FTZ R36, R42, R37, R36 ;  /* 0x000000252a247223 */ /* 0x004fe20000010024 */
[----:B----4-:R-:W-:Y:S01]  /*f2d0*/  SHF.L.U32 R37, R30, 0x10, RZ ;  /* 0x000000101e257819 */ /* 0x010fe200000006ff */
[----:B------:R-:W-:Y:S02]  /*f2e0*/  FFMA.FTZ R30, R32, R29, R34 ;  /* 0x0000001d201e7223 */ /* 0x000fe40000010022 */
[----:B------:R-:W2:Y:S04]  /*f2f0*/  LDL R34, [R1+0x218] ;  /* 0x0002180001227983 */ /* 0x000ea80000100800 */
[----:B------:R-:W4:Y:S01]  /*f300*/  LDL.LU R32, [R1+0x5b8] ;  /* 0x0005b80001207983 */ /* 0x000f220000300800 */
[----:B------:R-:W-:Y:S01]  /*f310*/  FMUL.FTZ R42, R38, R3 ;  /* 0x00000003262a7220 */ /* 0x000fe20000410000 */
[----:B---3--:R-:W-:Y:S01]  /*f320*/  SHF.L.U32 R40, R40, 0x10, RZ ;  /* 0x0000001028287819 */ /* 0x008fe200000006ff */
[----:B------:R-:W-:-:S02]  /*f330*/  FADD.FTZ R37, R37, -UR16 ;  /* 0x8000001025257e21 */ /* 0x000fc40008010000 */
[----:B------:R-:W-:Y:S02]  /*f340*/  FADD.FTZ R41, R42, R41 ;  /* 0x000000292a297221 */ /* 0x000fe40000010000 */
[----:B------:R-:W-:-:S05]  /*f350*/  FMUL.FTZ R37, R37, UR12 ;  /* 0x0000000c25257c20 */ /* 0x000fca0008410000 */
[----:B------:R0:W-:Y:S01]  /*f360*/  STL [R1+0x224], R37 ;  /* 0x0002242501007387 */ /* 0x0001e20000100800 */
[----:B--2---:R-:W-:Y:S01]  /*f370*/  FFMA.FTZ R36, R34, R42, R36 ;  /* 0x0000002a22247223 */ /* 0x004fe20000010024 */
[----:B------:R-:W-:-:S04]  /*f380*/  FADD.FTZ R34, R40, -UR16 ;  /* 0x8000001028227e21 */ /* 0x000fc80008010000 */
[----:B------:R-:W-:-:S05]  /*f390*/  FMUL.FTZ R42, R34, UR12 ;  /* 0x0000000c222a7c20 */ /* 0x000fca0008410000 */
[----:B------:R0:W-:Y:S01]  /*f3a0*/  STL [R1+0x22c], R42 ;  /* 0x00022c2a01007387 */ /* 0x0001e20000100800 */
[----:B----4-:R-:W-:Y:S02]  /*f3b0*/  SHF.L.U32 R40, R32, 0x10, RZ ;  /* 0x0000001020287819 */ /* 0x010fe400000006ff */
[----:B-----5:R-:W-:Y:S01]  /*f3c0*/  SHF.L.U32 R32, R45, 0x10, RZ ;  /* 0x000000102d207819 */ /* 0x020fe200000006ff */
        /* <DEDUP_REMOVED lines=19> */
.L_x_322:
[----:B------:R-:W2:Y:S01]  /*f500*/  LDL.LU R34, [R1+0x5a0] ;  /* 0x0005a00001227983 */ /* 0x000ea20000300800 */
[----:B------:R-:W-:-:S03]  /*f510*/  FADD.FTZ R29, R33, R29 ;  /* 0x0000001d211d7221 */ /* 0x000fc60000010000 */
[----:B------:R-:W3:Y:S04]  /*f520*/  LDL R33, [R1+0x224] ;  /* 0x0002240001217983 */ /* 0x000ee80000100800 */
[----:B0-----:R-:W4:Y:S04]  /*f530*/  LDL.LU R42, [R1+0x5a4] ;  /* 0x0005a400012a7983 */ /* 0x001f280000300800 */
[----:B------:R-:W5:Y:S01]  /*f540*/  LDL.LU R45, [R1+0x5a8] ;  /* 0x0005a800012d7983 */ /* 0x000f620000300800 */
[----:B------:R-:W-:-:S04]  /*f550*/  FMUL.FTZ R37, R40, R2 ;  /* 0x0000000228257220 */ /* 0x000fc80000410000 */
[----:B------:R-:W-:Y:S01]  /*f560*/  FADD.FTZ R41, R41, R37 ;  /* 0x0000002529297221 */ /* 0x000fe20000010000 */
[----:B--2---:R-:W-:Y:S01]  /*f570*/  SHF.L.U32 R34, R34, 0x10, RZ ;  /* 0x0000001022227819 */ /* 0x004fe200000006ff */
[----:B---3--:R-:W-:-:S04]  /*f580*/  FFMA.FTZ R36, R33, R37, R36 ;  /* 0x0000002521247223 */ /* 0x008fc80000010024 */
[----:B------:R-:W-:Y:S02]  /*f590*/  FADD.FTZ R37, R34, -UR16 ;  /* 0x8000001022257e21 */ /* 0x000fe40008010000 */
[----:B------:R-:W2:Y:S01]  /*f5a0*/  LDL.LU R34, [R1+0x5ac] ;  /* 0x0005ac0001227983 */ /* 0x000ea20000300800 */
[----:B----4-:R-:W-:Y:S02]  /*f5b0*/  SHF.L.U32 R42, R42, 0x10, RZ ;  /* 0x000000102a2a7819 */ /* 0x010fe400000006ff */
[----:B-----5:R-:W-:-:S03]  /*f5c0*/  SHF.L.U32 R33, R45, 0x10, RZ ;  /* 0x000000102d217819 */ /* 0x020fc600000006ff */
[----:B------:R-:W-:Y:S01]  /*f5d0*/  FADD.FTZ R45, R42, -UR16 ;  /* 0x800000102a2d7e21 */ /* 0x000fe20008010000 */
[----:B------:R-:W-:-:S03]  /*f5e0*/  FMUL.FTZ R37, R37, UR12 ;  /* 0x0000000c25257c20 */ /* 0x000fc60008410000 */
[----:B------:R-:W-:Y:S02]  /*f5f0*/  FMUL.FTZ R45, R45, UR12 ;  /* 0x0000000c2d2d7c20 */ /* 0x000fe40008410000 */
[----:B------:R0:W-:Y:S04]  /*f600*/  STL [R1+0x228], R37 ;  /* 0x0002282501007387 */ /* 0x0001e80000100800 */
[----:B------:R0:W-:Y:S01]  /*f610*/  STL [R1+0x238], R45 ;  /* 0x0002382d01007387 */ /* 0x0001e20000100800 */
[----:B------:R-:W-:Y:S01]  /*f620*/  FMUL.FTZ R42, R32, R3 ;  /* 0x00000003202a7220 */ /* 0x000fe20000410000 */
[----:B--2---:R-:W-:Y:S01]  /*f630*/  SHF.L.U32 R34, R34, 0x10, RZ ;  /* 0x0000001022227819 */ /* 0x004fe200000006ff */
        /* <DEDUP_REMOVED lines=20> */
.L_x_323:
[----:B------:R-:W2:Y:S04]  /*f780*/  LDL R37, [R1+0x22c] ;  /* 0x00022c0001257983 */ /* 0x000ea80000100800 */
[----:B------:R0:W-:Y:S04]  /*f790*/  STL [R1+0x72c], R0 ;  /* 0x00072c0001007387 */ /* 0x0001e80000100800 */
[----:B------:R-:W3:Y:S04]  /*f7a0*/  LDL.LU R45, [R1+0x59c] ;  /* 0x00059c00012d7983 */ /* 0x000ee80000300800 */
[----:B0-----:R-:W4:Y:S01]  /*f7b0*/  LDL R0, [R1+0x228] ;  /* 0x0002280001007983 */ /* 0x001f220000100800 */
[----:B------:R-:W-:Y:S01]  /*f7c0*/  FFMA.FTZ R26, R26, R27, R31 ;  /* 0x0000001b1a1a7223 */ /* 0x000fe2000001001f */
[----:B------:R-:W-:-:S02]  /*f7d0*/  FADD.FTZ R27, R35, R27 ;  /* 0x0000001b231b7221 */ /* 0x000fc40000010000 */
[----:B------:R-:W3:Y:S01]  /*f7e0*/  LDL.LU R31, [R1+0x588] ;  /* 0x00058800011f7983 */ /* 0x000ee20000300800 */
[----:B------:R-:W-:-:S03]  /*f7f0*/  FFMA.FTZ R30, R28, R25, R30 ;  /* 0x000000191c1e7223 */ /* 0x000fc6000001001e */
[----:B------:R-:W3:Y:S01]  /*f800*/  LDL.LU R35, [R1+0x58c] ;  /* 0x00058c0001237983 */ /* 0x000ee20000300800 */
[----:B------:R-:W-:-:S03]  /*f810*/  FADD.FTZ R41, R42, R41 ;  /* 0x000000292a297221 */ /* 0x000fc60000010000 */
[----:B------:R-:W3:Y:S01]  /*f820*/  LDL R28, [R1+0x238] ;  /* 0x00023800011c7983 */ /* 0x000ee20000100800 */
[----:B--2---:R-:W-:-:S03]  /*f830*/  FFMA.FTZ R36, R37, R42, R36 ;  /* 0x0000002a25247223 */ /* 0x004fc60000010024 */
[----:B------:R-:W2:Y:S01]  /*f840*/  LDL.LU R42, [R1+0x598] ;  /* 0x00059800012a7983 */ /* 0x000ea20000300800 */
[----:B------:R-:W-:-:S04]  /*f850*/  FMUL.FTZ R37, R33, R2 ;  /* 0x0000000221257220 */ /* 0x000fc80000410000 */
[----:B----4-:R-:W-:Y:S02]  /*f860*/  FFMA.FTZ R36, R0, R37, R36 ;  /* 0x0000002500247223 */ /* 0x010fe40000010024 */
[----:B------:R0:W5:Y:S01]  /*f870*/  LDL.LU R0, [R1+0x72c] ;  /* 0x00072c0001007983 */ /* 0x0001620000300800 */
[----:B------:R-:W-:Y:S01]  /*f880*/  FADD.FTZ R41, R41, R37 ;  /* 0x0000002529297221 */ /* 0x000fe20000010000 */
[----:B------:R-:W-:Y:S01]  /*f890*/  FMUL.FTZ R37, R34, R3 ;  /* 0x0000000322257220 */ /* 0x000fe20000410000 */
[----:B---3--:R-:W-:Y:S02]  /*f8a0*/  SHF.L.U32 R31, R31, 0x10, RZ ;  /* 0x000000101f1f7819 */ /* 0x008fe400000006ff */
[----:B------:R-:W-:Y:S01]  /*f8b0*/  SHF.L.U32 R35, R35, 0x10, RZ ;  /* 0x0000001023237819 */ /* 0x000fe200000006ff */
[----:B------:R-:W-:Y:S02]  /*f8c0*/  FADD.FTZ R41, R37, R41 ;  /* 0x0000002925297221 */ /* 0x000fe40000010000 */
[----:B------:R-:W-:Y:S01]  /*f8d0*/  FADD.FTZ R31, R31, -UR16 ;  /* 0x800000101f1f7e21 */ /* 0x000fe20008010000 */
[----:B------:R-:W-:Y:S01]  /*f8e0*/  FFMA.FTZ R28, R28, R37, R36 ;  /* 0x000000251c1c7223 */ /* 0x000fe20000010024 */
[----:B------:R-:W-:Y:S01]  /*f8f0*/  FADD.FTZ R37, R35, -UR16 ;  /* 0x8000001023257e21 */ /* 0x000fe20008010000 */
[----:B------:R-:W-:-:S03]  /*f900*/  SHF.L.U32 R36, R45, 0x10, RZ ;  /* 0x000000102d247819 */ /* 0x000fc600000006ff */
[----:B------:R-:W-:-:S05]  /*f910*/  FMUL.FTZ R45, R37, UR12 ;  /* 0x0000000c252d7c20 */ /* 0x000fca0008410000 */
[----:B------:R0:W-:Y:S01]  /*f920*/  STL [R1+0x23c], R45 ;  /* 0x00023c2d01007387 */ /* 0x0001e20000100800 */
[----:B--2---:R-:W-:Y:S01]  /*f930*/  SHF.L.U32 R35, R42, 0x10, RZ ;  /* 0x000000102a237819 */ /* 0x004fe200000006ff */
[----:B------:R-:W-:-:S05]  /*f940*/  FMUL.FTZ R42, R31, UR12 ;  /* 0x0000000c1f2a7c20 */ /* 0x000fca0008410000 */
[----:B------:R0:W-:Y:S01]  /*f950*/  STL [R1+0x230], R42 ;  /* 0x0002302a01007387 */ /* 0x0001e20000100800 */
[----:B------:R-:W-:Y:S05]  /*f960*/  @!P1 BRA `(.L_x_324) ;  /* 0x0000000000489947 */ /* 0x000fea0003800000 */
        /* <DEDUP_REMOVED lines=18> */
.L_x_324:
[----:B------:R-:W-:Y:S01]  /*fa90*/  FADD.FTZ R25, R29, R25 ;  /* 0x000000191d197221 */ /* 0x000fe20000010000 */
[----:B------:R-:W2:Y:S04]  /*faa0*/  LDL.LU R31, [R1+0x578] ;  /* 0x00057800011f7983 */ /* 0x000ea80000300800 */
[----:B------:R-:W3:Y:S04]  /*fab0*/  LDL.LU R29, [R1+0x57c] ;  /* 0x00057c00011d7983 */ /* 0x000ee80000300800 */
[----:B0-----:R-:W4:Y:S01]  /*fac0*/  LDL.LU R45, [R1+0x584] ;  /* 0x00058400012d7983 */ /* 0x001f220000300800 */
[----:B------:R-:W-:-:S04]  /*fad0*/  FMUL.FTZ R37, R35, R2 ;  /* 0x0000000223257220 */ /* 0x000fc80000410000 */
[----:B------:R-:W-:Y:S01]  /*fae0*/  FFMA.FTZ R28, R42, R37, R28 ;  /* 0x000000252a1c7223 */ /* 0x000fe2000001001c */
[----:B------:R-:W-:Y:S02]  /*faf0*/  FADD.FTZ R41, R41, R37 ;  /* 0x0000002529297221 */ /* 0x000fe40000010000 */
[----:B------:R-:W4:Y:S01]  /*fb00*/  LDL.LU R37, [R1+0x580] ;  /* 0x0005800001257983 */ /* 0x000f220000300800 */
        /* <DEDUP_REMOVED lines=9> */
[----:B------:R-:W-:Y:S01]  /*fba0*/  SHF.L.U32 R37, R37, 0x10, RZ ;  /* 0x0000001025257819 */ /* 0x000fe200000006ff */
        /* <DEDUP_REMOVED lines=21> */
.L_x_325:
[----:B0-----:R-:W2:Y:S01]  /*fd00*/  LDL R29, [R1+0x23c] ;  /* 0x00023c00011d7983 */ /* 0x001ea20000100800 */
[----:B------:R-:W-:-:S03]  /*fd10*/  FFMA.FTZ R26, R22, R21, R26 ;  /* 0x00000015161a7223 */ /* 0x000fc6000001001a */
[----:B------:R-:W3:Y:S01]  /*fd20*/  LDL R22, [R1+0x234] ;  /* 0x0002340001167983 */ /* 0x000ee20000100800 */
[----:B------:R-:W-:-:S03]  /*fd30*/  FADD.FTZ R21, R27, R21 ;  /* 0x000000151b157221 */ /* 0x000fc60000010000 */
[----:B------:R-:W4:Y:S01]  /*fd40*/  LDL.LU R27, [R1+0x560] ;  /* 0x00056000011b7983 */ /* 0x000f220000300800 */
[----:B------:R-:W-:Y:S01]  /*fd50*/  FFMA.FTZ R24, R24, R23, R30 ;  /* 0x0000001718187223 */ /* 0x000fe2000001001e */
[----:B------:R-:W-:Y:S02]  /*fd60*/  FADD.FTZ R41, R42, R41 ;  /* 0x000000292a297221 */ /* 0x000fe40000010000 */
[----:B------:R-:W4:Y:S04]  /*fd70*/  LDL R30, [R1+0x240] ;  /* 0x00024000011e7983 */ /* 0x000f280000100800 */
[----:B------:R-:W4:Y:S01]  /*fd80*/  LDL.LU R45, [R1+0x574] ;  /* 0x00057400012d7983 */ /* 0x000f220000300800 */
[----:B--2---:R-:W-:Y:S01]  /*fd90*/  FFMA.FTZ R28, R29, R42, R28 ;  /* 0x0000002a1d1c7223 */ /* 0x004fe2000001001c */
[----:B------:R-:W-:-:S02]  /*fda0*/  FMUL.FTZ R29, R37, R2 ;  /* 0x00000002251d7220 */ /* 0x000fc40000410000 */
[----:B------:R-:W2:Y:S02]  /*fdb0*/  LDL.LU R42, [R1+0x570] ;  /* 0x00057000012a7983 */ /* 0x000ea40000300800 */
[----:B---3--:R-:W-:Y:S02]  /*fdc0*/  FFMA.FTZ R22, R22, R29, R28 ;  /* 0x0000001d16167223 */ /* 0x008fe4000001001c */
[----:B------:R-:W3:Y:S01]  /*fdd0*/  LDL.LU R28, [R1+0x564] ;  /* 0x00056400011c7983 */ /* 0x000ee20000300800 */
[----:B----4-:R-:W-:Y:S01]  /*fde0*/  SHF.L.U32 R27, R27, 0x10, RZ ;  /* 0x000000101b1b7819 */ /* 0x010fe200000006ff */
[----:B------:R-:W-:Y:S01]  /*fdf0*/  FADD.FTZ R41, R41, R29 ;  /* 0x0000001d29297221 */ /* 0x000fe20000010000 */
[----:B------:R-:W-:-:S03]  /*fe00*/  FMUL.FTZ R29, R31, R3 ;  /* 0x000000031f1d7220 */ /* 0x000fc60000410000 */
[----:B------:R-:W-:Y:S01]  /*fe10*/  FADD.FTZ R27, R27, -UR16 ;  /* 0x800000101b1b7e21 */ /* 0x000fe20008010000 */
[----:B------:R-:W-:Y:S01]  /*fe20*/  FFMA.FTZ R22, R30, R29, R22 ;  /* 0x0000001d1e167223 */ /* 0x000fe20000010016 */
[----:B------:R-:W-:Y:S01]  /*fe30*/  FADD.FTZ R41, R29, R41 ;  /* 0x000000291d297221 */ /* 0x000fe20000010000 */
[----:B------:R-:W-:Y:S02]  /*fe40*/  SHF.L.U32 R29, R45, 0x10, RZ ;  /* 0x000000102d1d7819 */ /* 0x000fe400000006ff */
[----:B---3--:R-:W-:Y:S02]  /*fe50*/  SHF.L.U32 R28, R28, 0x10, RZ ;  /* 0x000000101c1c7819 */ /* 0x008fe400000006ff */
[----:B--2---:R-:W-:-:S03]  /*fe60*/  SHF.L.U32 R30, R42, 0x10, RZ ;  /* 0x000000102a1e7819 */ /* 0x004fc600000006ff */
[----:B------:R-:W-:Y:S01]  /*fe70*/  FADD.FTZ R28, R28, -UR16 ;  /* 0x800000101c1c7e21 */ /* 0x000fe20008010000 */
[----:B------:R-:W-:-:S03]  /*fe80*/  FMUL.FTZ R42, R27, UR12 ;  /* 0x0000000c1b2a7c20 */ /* 0x000fc60008410000 */
[----:B------:R-:W-:Y:S02]  /*fe90*/  FMUL.FTZ R45, R28, UR12 ;  /* 0x0000000c1c2d7c20 */ /* 0x000fe40008410000 */
[----:B------:R0:W-:Y:S04]  /*fea0*/  STL [R1+0x220], R42 ;  /* 0x0002202a01007387 */ /* 0x0001e80000100800 */
        /* <DEDUP_REMOVED lines=20> */
.L_x_326:
        /* <DEDUP_REMOVED lines=39> */
.L_x_327:
[----:B0-----:R-:W2:Y:S01]  /*10260*/  LDL R23, [R1+0x244] ;  /* 0x0002440001177983 */ /* 0x001ea20000100800 */
[----:B------:R-:W-:-:S03]  /*10270*/  FFMA.FTZ R19, R19, R18, R26 ;  /* 0x0000001213137223 */ /* 0x000fc6000001001a */
[----:B------:R-:W3:Y:S01]  /*10280*/  LDL R26, [R1+0x21c] ;  /* 0x00021c00011a7983 */ /* 0x000ee20000100800 */
[----:B------:R-:W-:Y:S01]  /*10290*/  FADD.FTZ R41, R42, R41 ;  /* 0x000000292a297221 */ /* 0x000fe20000010000 */
[----:B------:R-:W-:Y:S01]  /*102a0*/  FADD.FTZ R21, R21, R18 ;  /* 0x0000001215157221 */ /* 0x000fe20000010000 */
[----:B------:R-:W-:Y:S01]  /*102b0*/  FFMA.FTZ R20, R20, R17, R24 ;  /* 0x0000001114147223 */ /* 0x000fe20000010018 */
[----:B------:R-:W4:Y:S04]  /*102c0*/  LDL.LU R45, [R1+0x54c] ;  /* 0x00054c00012d7983 */ /* 0x000f280000300800 */
[----:B------:R-:W4:Y:S01]  /*102d0*/  LDL R24, [R1+0x250] ;  /* 0x0002500001187983 */ /* 0x000f220000100800 */
[----:B--2---:R-:W-:Y:S01]  /*102e0*/  FFMA.FTZ R22, R23, R42, R22 ;  /* 0x0000002a17167223 */ /* 0x004fe20000010016 */
[----:B------:R-:W-:-:S02]  /*102f0*/  FMUL.FTZ R23, R28, R2 ;  /* 0x000000021c177220 */ /* 0x000fc40000410000 */
[----:B------:R-:W2:Y:S02]  /*10300*/  LDL.LU R42, [R1+0x548] ;  /* 0x00054800012a7983 */ /* 0x000ea40000300800 */
[----:B---3--:R-:W-:Y:S01]  /*10310*/  FFMA.FTZ R18, R26, R23, R22 ;  /* 0x000000171a127223 */ /* 0x008fe20000010016 */
[----:B------:R-:W-:Y:S01]  /*10320*/  FADD.FTZ R41, R41, R23 ;  /* 0x0000001729297221 */ /* 0x000fe20000010000 */
[----:B------:R-:W3:Y:S04]  /*10330*/  LDL.LU R22, [R1+0x540] ;  /* 0x0005400001167983 */ /* 0x000ee80000300800 */
[----:B------:R-:W2:Y:S01]  /*10340*/  LDL.LU R23, [R1+0x544] ;  /* 0x0005440001177983 */ /* 0x000ea20000300800 */
[----:B------:R-:W-:-:S04]  /*10350*/  FMUL.FTZ R26, R27, R3 ;  /* 0x000000031b1a7220 */ /* 0x000fc80000410000 */
[----:B----4-:R-:W-:Y:S01]  /*10360*/  FFMA.FTZ R18, R24, R26, R18 ;  /* 0x0000001a18127223 */ /* 0x010fe20000010012 */
[----:B------:R-:W-:Y:S01]  /*10370*/  FADD.FTZ R41, R26, R41 ;  /* 0x000000291a297221 */ /* 0x000fe20000010000 */
[----:B---3--:R-:W-:Y:S02]  /*10380*/  SHF.L.U32 R22, R22, 0x10, RZ ;  /* 0x0000001016167819 */ /* 0x008fe400000006ff */
[----:B--2---:R-:W-:-:S03]  /*10390*/  SHF.L.U32 R23, R23, 0x10, RZ ;  /* 0x0000001017177819 */ /* 0x004fc600000006ff */
[----:B------:R-:W-:Y:S01]  /*103a0*/  FADD.FTZ R22, R22, -UR16 ;  /* 0x8000001016167e21 */ /* 0x000fe20008010000 */
[----:B------:R-:W-:Y:S01]  /*103b0*/  SHF.L.U32 R26, R42, 0x10, RZ ;  /* 0x000000102a1a7819 */ /* 0x000fe200000006ff */
[----:B------:R-:W-:Y:S02]  /*103c0*/  FADD.FTZ R24, R23, -UR16 ;  /* 0x8000001017187e21 */ /* 0x000fe40008010000 */
[----:B------:R-:W-:Y:S02]  /*103d0*/  FMUL.FTZ R22, R22, UR12 ;  /* 0x0000000c16167c20 */ /* 0x000fe40008410000 */
[----:B------:R-:W-:-:S03]  /*103e0*/  FMUL.FTZ R42, R24, UR12 ;  /* 0x0000000c182a7c20 */ /* 0x000fc60008410000 */
[----:B------:R0:W-:Y:S04]  /*103f0*/  STL [R1+0x248], R22 ;  /* 0x0002481601007387 */ /* 0x0001e80000100800 */
[----:B------:R0:W-:Y:S01]  /*10400*/  STL [R1+0x258], R42 ;  /* 0x0002582a01007387 */ /* 0x0001e20000100800 */
[----:B------:R-:W-:Y:S01]  /*10410*/  SHF.L.U32 R23, R45, 0x10, RZ ;  /* 0x000000102d177819 */ /* 0x000fe200000006ff */
        /* <DEDUP_REMOVED lines=19> */
.L_x_328:
[----:B-----5:R1:W-:Y:S04]  /*10550*/  STL [R1+0x72c], R0 ;  /* 0x00072c0001007387 */ /* 0x0203e80000100800 */
[----:B0-----:R-:W2:Y:S04]  /*10560*/  LDL.LU R22, [R1+0x530] ;  /* 0x0005300001167983 */ /* 0x001ea80000300800 */
[----:B------:R-:W3:Y:S04]  /*10570*/  LDL.LU R45, [R1+0x538] ;  /* 0x00053800012d7983 */ /* 0x000ee80000300800 */
[----:B-1----:R-:W4:Y:S01]  /*10580*/  LDL R0, [R1+0x248] ;  /* 0x0002480001007983 */ /* 0x002f220000100800 */
[----:B------:R-:W-:-:S03]  /*10590*/  FADD.FTZ R17, R25, R17 ;  /* 0x0000001119117221 */ /* 0x000fc60000010000 */
[----:B------:R-:W3:Y:S01]  /*105a0*/  LDL.LU R25, [R1+0x534] ;  /* 0x0005340001197983 */ /* 0x000ee20000300800 */
[----:B------:R-:W-:-:S03]  /*105b0*/  FMUL.FTZ R24, R26, R2 ;  /* 0x000000021a187220 */ /* 0x000fc60000410000 */
[----:B------:R-:W3:Y:S01]  /*105c0*/  LDL.LU R42, [R1+0x53c] ;  /* 0x00053c00012a7983 */ /* 0x000ee20000300800 */
[----:B------:R-:W-:Y:S01]  /*105d0*/  FADD.FTZ R41, R41, R24 ;  /* 0x0000001829297221 */ /* 0x000fe20000010000 */
[----:B----4-:R-:W-:Y:S02]  /*105e0*/  FFMA.FTZ R18, R0, R24, R18 ;  /* 0x0000001800127223 */ /* 0x010fe40000010012 */
[----:B------:R0:W5:Y:S01]  /*105f0*/  LDL.LU R0, [R1+0x72c] ;  /* 0x00072c0001007983 */ /* 0x0001620000300800 */
[----:B--2---:R-:W-:Y:S02]  /*10600*/  SHF.L.U32 R22, R22, 0x10, RZ ;  /* 0x0000001016167819 */ /* 0x004fe400000006ff */
[----:B---3--:R-:W-:Y:S02]  /*10610*/  SHF.L.U32 R25, R25, 0x10, RZ ;  /* 0x0000001019197819 */ /* 0x008fe400000006ff */
[----:B------:R-:W-:Y:S01]  /*10620*/  SHF.L.U32 R24, R45, 0x10, RZ ;  /* 0x000000102d187819 */ /* 0x000fe200000006ff */
[----:B------:R-:W-:-:S02]  /*10630*/  FADD.FTZ R22, R22, -UR16 ;  /* 0x8000001016167e21 */ /* 0x000fc40008010000 */
[----:B------:R-:W-:Y:S02]  /*10640*/  FADD.FTZ R45, R25, -UR16 ;  /* 0x80000010192d7e21 */ /* 0x000fe40008010000 */
        /* <DEDUP_REMOVED lines=26> */
.L_x_329:
[----:B0-----:R-:W2:Y:S01]  /*107f0*/  LDL R22, [R1+0x258] ;  /* 0x0002580001167983 */ /* 0x001ea20000100800 */
[----:B------:R-:W-:Y:S01]  /*10800*/  FFMA.FTZ R15, R15, R14, R19 ;  /* 0x0000000e0f0f7223 */ /* 0x000fe20000010013 */
[----:B------:R-:W-:Y:S02]  /*10810*/  FADD.FTZ R21, R21, R14 ;  /* 0x0000000e15157221 */ /* 0x000fe40000010000 */
[----:B------:R-:W3:Y:S01]  /*10820*/  LDL R14, [R1+0x254] ;  /* 0x00025400010e7983 */ /* 0x000ee20000100800 */
[----:B------:R-:W-:-:S03]  /*10830*/  FFMA.FTZ R16, R16, R11, R20 ;  /* 0x0000000b10107223 */ /* 0x000fc60000010014 */
[----:B------:R-:W4:Y:S01]  /*10840*/  LDL.LU R19, [R1+0x524] ;  /* 0x0005240001137983 */ /* 0x000f220000300800 */
[----:B------:R-:W-:-:S03]  /*10850*/  FADD.FTZ R41, R42, R41 ;  /* 0x000000292a297221 */ /* 0x000fc60000010000 */
[----:B------:R-:W4:Y:S04]  /*10860*/  LDL R20, [R1+0x260] ;  /* 0x0002600001147983 */ /* 0x000f280000100800 */
[----:B------:R-:W4:Y:S01]  /*10870*/  LDL.LU R45, [R1+0x52c] ;  /* 0x00052c00012d7983 */ /* 0x000f220000300800 */
[----:B--2---:R-:W-:Y:S01]  /*10880*/  FFMA.FTZ R18, R22, R42, R18 ;  /* 0x0000002a16127223 */ /* 0x004fe20000010012 */
[----:B------:R-:W-:Y:S02]  /*10890*/  FMUL.FTZ R22, R24, R2 ;  /* 0x0000000218167220 */ /* 0x000fe40000410000 */
[----:B------:R-:W2:Y:S02]  /*108a0*/  LDL.LU R42, [R1+0x528] ;  /* 0x00052800012a7983 */ /* 0x000ea40000300800 */
[----:B---3--:R-:W-:-:S02]  /*108b0*/  FFMA.FTZ R14, R14, R22, R18 ;  /* 0x000000160e0e7223 */ /* 0x008fc40000010012 */
[----:B------:R-:W3:Y:S01]  /*108c0*/  LDL.LU R18, [R1+0x520] ;  /* 0x0005200001127983 */ /* 0x000ee20000300800 */
[----:B------:R-:W-:Y:S01]  /*108d0*/  FADD.FTZ R41, R41, R22 ;  /* 0x0000001629297221 */ /* 0x000fe20000010000 */
[----:B------:R-:W-:Y:S01]  /*108e0*/  FMUL.FTZ R22, R25, R3 ;  /* 0x0000000319167220 */ /* 0x000fe20000410000 */
[----:B----4-:R-:W-:-:S03]  /*108f0*/  SHF.L.U32 R19, R19, 0x10, RZ ;  /* 0x0000001013137819 */ /* 0x010fc600000006ff */
[----:B------:R-:W-:Y:S02]  /*10900*/  FFMA.FTZ R14, R20, R22, R14 ;  /* 0x00000016140e7223 */ /* 0x000fe4000001000e */
[----:B------:R-:W-:Y:S01]  /*10910*/  FADD.FTZ R19, R19, -UR16 ;  /* 0x8000001013137e21 */ /* 0x000fe20008010000 */
[----:B------:R-:W-:Y:S01]  /*10920*/  FADD.FTZ R41, R22, R41 ;  /* 0x0000002916297221 */ /* 0x000fe20000010000 */
[----:B---3--:R-:W-:Y:S02]  /*10930*/  SHF.L.U32 R18, R18, 0x10, RZ ;  /* 0x0000001012127819 */ /* 0x008fe400000006ff */
[----:B--2---:R-:W-:-:S03]  /*10940*/  SHF.L.U32 R22, R42, 0x10, RZ ;  /* 0x000000102a167819 */ /* 0x004fc600000006ff */
[----:B------:R-:W-:Y:S01]  /*10950*/  FADD.FTZ R20, R18, -UR16 ;  /* 0x8000001012147e21 */ /* 0x000fe20008010000 */
[----:B------:R-:W-:Y:S01]  /*10960*/  SHF.L.U32 R18, R45, 0x10, RZ ;  /* 0x000000102d127819 */ /* 0x000fe200000006ff */
[----:B------:R-:W-:Y:S02]  /*10970*/  FMUL.FTZ R45, R19, UR12 ;  /* 0x0000000c132d7c20 */ /* 0x000fe40008410000 */
[----:B------:R-:W-:-:S03]  /*10980*/  FMUL.FTZ R42, R20, UR12 ;  /* 0x0000000c142a7c20 */ /* 0x000fc60008410000 */
        /* <DEDUP_REMOVED lines=21> */
.L_x_330:
[----:B------:R-:W-:Y:S01]  /*10ae0*/  FADD.FTZ R11, R17, R11 ;  /* 0x0000000b110b7221 */ /* 0x000fe20000010000 */
[----:B------:R-:W2:Y:S01]  /*10af0*/  LDL.LU R19, [R1+0x510] ;  /* 0x0005100001137983 */ /* 0x000ea20000300800 */
[----:B------:R-:W-:-:S03]  /*10b00*/  FMUL.FTZ R20, R22, R2 ;  /* 0x0000000216147220 */ /* 0x000fc60000410000 */
[----:B------:R-:W3:Y:S01]  /*10b10*/  LDL.LU R17, [R1+0x514] ;  /* 0x0005140001117983 */ /* 0x000ee20000300800 */
[----:B------:R-:W-:Y:S01]  /*10b20*/  FFMA.FTZ R14, R42, R20, R14 ;  /* 0x000000142a0e7223 */ /* 0x000fe2000001000e */
[----:B------:R-:W-:Y:S02]  /*10b30*/  FADD.FTZ R41, R41, R20 ;  /* 0x0000001429297221 */ /* 0x000fe40000010000 */
[----:B------:R-:W4:Y:S04]  /*10b40*/  LDL.LU R20, [R1+0x518] ;  /* 0x0005180001147983 */ /* 0x000f280000300800 */
[----:B0-----:R-:W4:Y:S01]  /*10b50*/  LDL.LU R45, [R1+0x51c] ;  /* 0x00051c00012d7983 */ /* 0x001f220000300800 */
[----:B--2---:R-:W-:Y:S02]  /*10b60*/  SHF.L.U32 R19, R19, 0x10, RZ ;  /* 0x0000001013137819 */ /* 0x004fe400000006ff */
[----:B---3--:R-:W-:-:S03]  /*10b70*/  SHF.L.U32 R17, R17, 0x10, RZ ;  /* 0x0000001011117819 */ /* 0x008fc600000006ff */
[----:B------:R-:W-:Y:S02]  /*10b80*/  FADD.FTZ R42, R19, -UR16 ;  /* 0x80000010132a7e21 */ /* 0x000fe40008010000 */
[----:B------:R-:W-:Y:S01]  /*10b90*/  FADD.FTZ R17, R17, -UR16 ;  /* 0x8000001011117e21 */ /* 0x000fe20008010000 */
[----:B----4-:R-:W-:Y:S02]  /*10ba0*/  SHF.L.U32 R19, R20, 0x10, RZ ;  /* 0x0000001014137819 */ /* 0x010fe400000006ff */
[----:B------:R-:W-:Y:S01]  /*10bb0*/  SHF.L.U32 R20, R45, 0x10, RZ ;  /* 0x000000102d147819 */ /* 0x000fe200000006ff */
[----:B------:R-:W-:Y:S01]  /*10bc0*/  FMUL.FTZ R45, R42, UR12 ;  /* 0x0000000c2a2d7c20 */ /* 0x000fe20008410000 */
[----:B------:R-:W-:-:S04]  /*10bd0*/  FMUL.FTZ R17, R17, UR12 ;  /* 0x0000000c11117c20 */ /* 0x000fc80008410000 */
[----:B------:R0:W-:Y:S04]  /*10be0*/  STL [R1+0x264], R45 ;  /* 0x0002642d01007387 */ /* 0x0001e80000100800 */
[----:B------:R0:W-:Y:S01]  /*10bf0*/  STL [R1+0x270], R17 ;  /* 0x0002701101007387 */ /* 0x0001e20000100800 */
        /* <DEDUP_REMOVED lines=21> */
.L_x_331:
[----:B0-----:R-:W2:Y:S01]  /*10d50*/  LDL R17, [R1+0x268] ;  /* 0x0002680001117983 */ /* 0x001ea20000100800 */
[----:B------:R-:W-:Y:S01]  /*10d60*/  FADD.FTZ R41, R42, R41 ;  /* 0x000000292a297221 */ /* 0x000fe20000010000 */
[----:B------:R-:W-:Y:S02]  /*10d70*/  FFMA.FTZ R10, R10, R13, R15 ;  /* 0x0000000d0a0a7223 */ /* 0x000fe4000001000f */
[----:B------:R-:W3:Y:S01]  /*10d80*/  LDL.LU R45, [R1+0x50c] ;  /* 0x00050c00012d7983 */ /* 0x000ee20000300800 */
[----:B--2---:R-:W-:Y:S01]  /*10d90*/  FFMA.FTZ R14, R17, R42, R14 ;  /* 0x0000002a110e7223 */ /* 0x004fe2000001000e */
[----:B------:R-:W-:Y:S02]  /*10da0*/  FMUL.FTZ R17, R19, R2 ;  /* 0x0000000213117220 */ /* 0x000fe40000410000 */
[----:B------:R-:W2:Y:S01]  /*10db0*/  LDL R42, [R1+0x264] ;  /* 0x00026400012a7983 */ /* 0x000ea20000100800 */
[----:B------:R-:W-:Y:S01]  /*10dc0*/  FADD.FTZ R13, R21, R13 ;  /* 0x0000000d150d7221 */ /* 0x000fe20000010000 */
[----:B------:R-:W-:-:S02]  /*10dd0*/  FADD.FTZ R15, R41, R17 ;  /* 0x00000011290f7221 */ /* 0x000fc40000010000 */
[----:B------:R-:W4:Y:S04]  /*10de0*/  LDL.LU R21, [R1+0x504] ;  /* 0x0005040001157983 */ /* 0x000f280000300800 */
[----:B------:R-:W3:Y:S01]  /*10df0*/  LDL R41, [R1+0x270] ;  /* 0x0002700001297983 */ /* 0x000ee20000100800 */
[----:B--2---:R-:W-:-:S03]  /*10e00*/  FFMA.FTZ R14, R42, R17, R14 ;  /* 0x000000112a0e7223 */ /* 0x004fc6000001000e */
[----:B------:R-:W2:Y:S01]  /*10e10*/  LDL.LU R17, [R1+0x500] ;  /* 0x0005000001117983 */ /* 0x000ea20000300800 */
[----:B------:R-:W-:-:S04]  /*10e20*/  FMUL.FTZ R42, R20, R3 ;  /* 0x00000003142a7220 */ /* 0x000fc80000410000 */
[----:B------:R-:W-:Y:S01]  /*10e30*/  FADD.FTZ R15, R42, R15 ;  /* 0x0000000f2a0f7221 */ /* 0x000fe20000010000 */
[----:B---3--:R-:W-:Y:S02]  /*10e40*/  FFMA.FTZ R41, R41, R42, R14 ;  /* 0x0000002a29297223 */ /* 0x008fe4000001000e */
[----:B------:R-:W3:Y:S01]  /*10e50*/  LDL.LU R42, [R1+0x508] ;  /* 0x00050800012a7983 */ /* 0x000ee20000300800 */
[----:B----4-:R-:W-:Y:S01]  /*10e60*/  SHF.L.U32 R21, R21, 0x10, RZ ;  /* 0x0000001015157819 */ /* 0x010fe200000006ff */
[----:B------:R-:W-:-:S04]  /*10e70*/  FFMA.FTZ R43, R43, R44, R16 ;  /* 0x0000002c2b2b7223 */ /* 0x000fc80000010010 */
[----:B------:R-:W-:Y:S01]  /*10e80*/  FADD.FTZ R16, R21, -UR16 ;  /* 0x8000001015107e21 */ /* 0x000fe20008010000 */
[----:B--2---:R-:W-:-:S05]  /*10e90*/  SHF.L.U32 R17, R17, 0x10, RZ ;  /* 0x0000001011117819 */ /* 0x004fca00000006ff */
[----:B------:R-:W-:Y:S01]  /*10ea0*/  FADD.FTZ R14, R17, -UR16 ;  /* 0x80000010110e7e21 */ /* 0x000fe20008010000 */
[----:B---3--:R-:W-:-:S03]  /*10eb0*/  SHF.L.U32 R21, R42, 0x10, RZ ;  /* 0x000000102a157819 */ /* 0x008fc600000006ff */
[----:B------:R-:W-:Y:S01]  /*10ec0*/  FMUL.FTZ R14, R14, UR12 ;  /* 0x0000000c0e0e7c20 */ /* 0x000fe20008410000 */
[----:B------:R-:W-:-:S04]  /*10ed0*/  FMUL.FTZ R42, R16, UR12 ;  /* 0x0000000c102a7c20 */ /* 0x000fc80008410000 */
        /* <DEDUP_REMOVED lines=22> */
.L_x_332:
[----:B------:R-:W-:Y:S01]  /*11040*/  FADD.FTZ R44, R11, R44 ;  /* 0x0000002c0b2c7221 */ /* 0x000fe20000010000 */
[----:B0-----:R-:W2:Y:S04]  /*11050*/  LDL.LU R14, [R1+0x4f0] ;  /* 0x0004f000010e7983 */ /* 0x001ea80000300800 */
[----:B------:R-:W3:Y:S01]  /*11060*/  LDL R11, [R1+0x26c] ;  /* 0x00026c00010b7983 */ /* 0x000ee20000100800 */
[----:B------:R-:W-:-:S03]  /*11070*/  FMUL.FTZ R16, R21, R2 ;  /* 0x0000000215107220 */ /* 0x000fc60000410000 */
[----:B------:R-:W4:Y:S04]  /*11080*/  LDL.LU R42, [R1+0x4f4] ;  /* 0x0004f400012a7983 */ /* 0x000f280000300800 */
[----:B------:R-:W4:Y:S01]  /*11090*/  LDL.LU R45, [R1+0x4fc] ;  /* 0x0004fc00012d7983 */ /* 0x000f220000300800 */
[----:B--2---:R-:W-:Y:S01]  /*110a0*/  SHF.L.U32 R14, R14, 0x10, RZ ;  /* 0x000000100e0e7819 */ /* 0x004fe200000006ff */
[----:B---3--:R-:W-:Y:S01]  /*110b0*/  FFMA.FTZ R41, R11, R16, R41 ;  /* 0x000000100b297223 */ /* 0x008fe20000010029 */
[----:B------:R-:W-:Y:S02]  /*110c0*/  FADD.FTZ R11, R15, R16 ;  /* 0x000000100f0b7221 */ /* 0x000fe40000010000 */
[----:B------:R-:W2:Y:S01]  /*110d0*/  LDL.LU R16, [R1+0x4f8] ;  /* 0x0004f80001107983 */ /* 0x000ea20000300800 */
[----:B----4-:R-:W-:Y:S01]  /*110e0*/  SHF.L.U32 R42, R42, 0x10, RZ ;  /* 0x000000102a2a7819 */ /* 0x010fe200000006ff */
[----:B------:R-:W-:-:S04]  /*110f0*/  FADD.FTZ R14, R14, -UR16 ;  /* 0x800000100e0e7e21 */ /* 0x000fc80008010000 */
[----:B------:R-:W-:-:S04]  /*11100*/  FADD.FTZ R42, R42, -UR16 ;  /* 0x800000102a2a7e21 */ /* 0x000fc80008010000 */
[----:B------:R-:W-:-:S05]  /*11110*/  FMUL.FTZ R42, R42, UR12 ;  /* 0x0000000c2a2a7c20 */ /* 0x000fca0008410000 */
[----:B------:R0:W-:Y:S01]  /*11120*/  STL [R1+0x288], R42 ;  /* 0x0002882a01007387 */ /* 0x0001e20000100800 */
[----:B--2---:R-:W-:Y:S02]  /*11130*/  SHF.L.U32 R15, R16, 0x10, RZ ;  /* 0x00000010100f7819 */ /* 0x004fe400000006ff */
[----:B------:R-:W-:Y:S01]  /*11140*/  SHF.L.U32 R16, R45, 0x10, RZ ;  /* 0x000000102d107819 */ /* 0x000fe200000006ff */
[----:B------:R-:W-:-:S05]  /*11150*/  FMUL.FTZ R45, R14, UR12 ;  /* 0x0000000c0e2d7c20 */ /* 0x000fca0008410000 */
        /* <DEDUP_REMOVED lines=22> */
.L_x_333:
[----:B0-----:R-:W2:Y:S04]  /*112c0*/  LDL R42, [R1+0x278] ;  /* 0x00027800012a7983 */ /* 0x001ea80000100800 */
[----:B-----5:R0:W-:Y:S04]  /*112d0*/  STL [R1+0x72c], R0 ;  /* 0x00072c0001007387 */ /* 0x0201e80000100800 */
[----:B------:R1:W-:Y:S04]  /*112e0*/  STL [R1+0x730], R4 ;  /* 0x0007300401007387 */ /* 0x0003e80000100800 */
[----:B------:R-:W3:Y:S04]  /*112f0*/  LDL.LU R45, [R1+0x4ec] ;  /* 0x0004ec00012d7983 */ /* 0x000ee80000300800 */
[----:B0-----:R-:W4:Y:S01]  /*11300*/  LDL.LU R0, [R1+0x214] ;  /* 0x0002140001007983 */ /* 0x001f220000300800 */
[----:B------:R-:W-:-:S03]  /*11310*/  FADD.FTZ R11, R14, R11 ;  /* 0x0000000b0e0b7221 */ /* 0x000fc60000010000 */
[----:B-1----:R-:W3:Y:S01]  /*11320*/  LDL.LU R4, [R1+0x210] ;  /* 0x0002100001047983 */ /* 0x002ee20000300800 */
[----:B--2---:R-:W-:-:S03]  /*11330*/  FFMA.FTZ R41, R42, R14, R41 ;  /* 0x0000000e2a297223 */ /* 0x004fc60000010029 */
[----:B------:R-:W2:Y:S01]  /*11340*/  LDL R14, [R1+0x274] ;  /* 0x00027400010e7983 */ /* 0x000ea20000100800 */
[----:B----4-:R-:W-:Y:S01]  /*11350*/  FFMA.FTZ R43, R0, R12, R43 ;  /* 0x0000000c002b7223 */ /* 0x010fe2000001002b */
[----:B------:R-:W-:Y:S02]  /*11360*/  FMUL.FTZ R42, R15, R2 ;  /* 0x000000020f2a7220 */ /* 0x000fe40000410000 */
[----:B------:R0:W5:Y:S04]  /*11370*/  LDL.LU R0, [R1+0x72c] ;  /* 0x00072c0001007983 */ /* 0x0001680000300800 */
[----:B------:R1:W-:Y:S04]  /*11380*/  STL [R1+0x210], R43 ;  /* 0x0002102b01007387 */ /* 0x0003e80000100800 */
[----:B-1----:R-:W4:Y:S01]  /*11390*/  LDL R43, [R1+0x288] ;  /* 0x00028800012b7983 */ /* 0x002f220000100800 */
[----:B---3--:R-:W-:Y:S01]  /*113a0*/  FFMA.FTZ R10, R4, R39, R10 ;  /* 0x00000027040a7223 */ /* 0x008fe2000001000a */
[----:B------:R-:W-:-:S02]  /*113b0*/  FADD.FTZ R39, R13, R39 ;  /* 0x000000270d277221 */ /* 0x000fc40000010000 */
[----:B------:R-:W3:Y:S04]  /*113c0*/  LDL.LU R13, [R1+0x4dc] ;  /* 0x0004dc00010d7983 */ /* 0x000ee80000300800 */
[----:B------:R0:W5:Y:S01]  /*113d0*/  LDL.LU R4, [R1+0x730] ;  /* 0x0007300001047983 */ /* 0x0001620000300800 */
[----:B--2---:R-:W-:Y:S01]  /*113e0*/  FFMA.FTZ R41, R14, R42, R41 ;  /* 0x0000002a0e297223 */ /* 0x004fe20000010029 */
[----:B------:R-:W-:Y:S02]  /*113f0*/  FADD.FTZ R42, R11, R42 ;  /* 0x0000002a0b2a7221 */ /* 0x000fe40000010000 */
[----:B------:R-:W2:Y:S01]  /*11400*/  LDL.LU R11, [R1+0x4d8] ;  /* 0x0004d800010b7983 */ /* 0x000ea20000300800 */
[----:B------:R-:W-:-:S04]  /*11410*/  FMUL.FTZ R14, R16, R3 ;  /* 0x00000003100e7220 */ /* 0x000fc80000410000 */
[----:B------:R-:W-:Y:S01]  /*11420*/  FADD.FTZ R42, R14, R42 ;  /* 0x0000002a0e2a7221 */ /* 0x000fe20000010000 */
[----:B----4-:R-:W-:Y:S02]  /*11430*/  FFMA.FTZ R41, R43, R14, R41 ;  /* 0x0000000e2b297223 */ /* 0x010fe40000010029 */
[----:B------:R-:W4:Y:S01]  /*11440*/  LDL.LU R14, [R1+0x4e8] ;  /* 0x0004e800010e7983 */ /* 0x000f220000300800 */
[----:B---3--:R-:W-:-:S05]  /*11450*/  SHF.L.U32 R13, R13, 0x10, RZ ;  /* 0x000000100d0d7819 */ /* 0x008fca00000006ff */
[----:B------:R-:W-:Y:S01]  /*11460*/  FADD.FTZ R43, R13, -UR16 ;  /* 0x800000100d2b7e21 */ /* 0x000fe20008010000 */
[----:B------:R-:W-:-:S03]  /*11470*/  SHF.L.U32 R13, R45, 0x10, RZ ;  /* 0x000000102d0d7819 */ /* 0x000fc600000006ff */
[----:B------:R-:W-:-:S05]  /*11480*/  FMUL.FTZ R45, R43, UR12 ;  /* 0x0000000c2b2d7c20 */ /* 0x000fca0008410000 */
[----:B------:R0:W-:Y:S01]  /*11490*/  STL [R1+0x298], R45 ;  /* 0x0002982d01007387 */ /* 0x0001e20000100800 */
[----:B--2---:R-:W-:-:S05]  /*114a0*/  SHF.L.U32 R11, R11, 0x10, RZ ;  /* 0x000000100b0b7819 */ /* 0x004fca00000006ff */
[----:B------:R-:W-:-:S04]  /*114b0*/  FADD.FTZ R11, R11, -UR16 ;  /* 0x800000100b0b7e21 */ /* 0x000fc80008010000 */
[----:B------:R-:W-:-:S05]  /*114c0*/  FMUL.FTZ R11, R11, UR12 ;  /* 0x0000000c0b0b7c20 */ /* 0x000fca0008410000 */
[----:B------:R0:W-:Y:S01]  /*114d0*/  STL [R1+0x27c], R11 ;  /* 0x00027c0b01007387 */ /* 0x0001e20000100800 */
[----:B----4-:R-:W-:Y:S01]  /*114e0*/  IMAD.U32 R14, R14, 0x10000, RZ ;  /* 0x000100000e0e7824 */ /* 0x010fe200078e00ff */
[----:B0-----:R-:W-:Y:S06]  /*114f0*/  @!P1 BRA `(.L_x_334) ;  /* 0x0000000000489947 */ /* 0x001fec0003800000 */
        /* <DEDUP_REMOVED lines=18> */
.L_x_334:
[----:B-----5:R0:W-:Y:S04]  /*11620*/  STL [R1+0x72c], R0 ;  /* 0x00072c0001007387 */ /* 0x0201e80000100800 */
[----:B------:R-:W2:Y:S04]  /*11630*/  LDL.LU R43, [R1+0x4c8] ;  /* 0x0004c800012b7983 */ /* 0x000ea80000300800 */
[----:B------:R-:W3:Y:S04]  /*11640*/  LDL.LU R45, [R1+0x4d4] ;  /* 0x0004d400012d7983 */ /* 0x000ee80000300800 */
[----:B0-----:R-:W4:Y:S01]  /*11650*/  LDL R0, [R1+0x27c] ;  /* 0x00027c0001007983 */ /* 0x001f220000100800 */
[----:B------:R-:W-:-:S03]  /*11660*/  FADD.FTZ R12, R44, R12 ;  /* 0x0000000c2c0c7221 */ /* 0x000fc60000010000 */
[----:B------:R-:W3:Y:S01]  /*11670*/  LDL.LU R44, [R1+0x4cc] ;  /* 0x0004cc00012c7983 */ /* 0x000ee20000300800 */
[----:B------:R-:W-:-:S03]  /*11680*/  FMUL.FTZ R11, R14, R2 ;  /* 0x000000020e0b7220 */ /* 0x000fc60000410000 */
[----:B------:R0:W-:Y:S04]  /*11690*/  STL [R1+0x214], R12 ;  /* 0x0002140c01007387 */ /* 0x0001e80000100800 */
[----:B0-----:R-:W3:Y:S01]  /*116a0*/  LDL.LU R12, [R1+0x4d0] ;  /* 0x0004d000010c7983 */ /* 0x001ee20000300800 */
[----:B------:R-:W-:Y:S01]  /*116b0*/  FADD.FTZ R42, R42, R11 ;  /* 0x0000000b2a2a7221 */ /* 0x000fe20000010000 */
[----:B----4-:R-:W-:Y:S02]  /*116c0*/  FFMA.FTZ R41, R0, R11, R41 ;  /* 0x0000000b00297223 */ /* 0x010fe40000010029 */
[----:B------:R0:W5:Y:S01]  /*116d0*/  LDL.LU R0, [R1+0x72c] ;  /* 0x00072c0001007983 */ /* 0x0001620000300800 */
[----:B--2---:R-:W-:Y:S02]  /*116e0*/  SHF.L.U32 R43, R43, 0x10, RZ ;  /* 0x000000102b2b7819 */ /* 0x004fe400000006ff */
[----:B---3--:R-:W-:-:S03]  /*116f0*/  SHF.L.U32 R44, R44, 0x10, RZ ;  /* 0x000000102c2c7819 */ /* 0x008fc600000006ff */
[----:B------:R-:W-:Y:S02]  /*11700*/  FADD.FTZ R43, R43, -UR16 ;  /* 0x800000102b2b7e21 */ /* 0x000fe40008010000 */
[----:B------:R-:W-:Y:S01]  /*11710*/  FADD.FTZ R44, R44, -UR16 ;  /* 0x800000102c2c7e21 */ /* 0x000fe20008010000 */
[----:B------:R-:W-:Y:S01]  /*11720*/  SHF.L.U32 R11, R45, 0x10, RZ ;  /* 0x000000102d0b7819 */ /* 0x000fe200000006ff */
        /* <DEDUP_REMOVED lines=26> */
.L_x_335:
[----:B0-----:R-:W2:Y:S04]  /*118d0*/  LDL R44, [R1+0x298] ;  /* 0x00029800012c7983 */ /* 0x001ea80000100800 */
[----:B------:R0:W-:Y:S04]  /*118e0*/  STL [R1+0x730], R4 ;  /* 0x0007300401007387 */ /* 0x0001e80000100800 */
[----:B------:R-:W3:Y:S04]  /*118f0*/  LDL R45, [R1+0x388] ;  /* 0x00038800012d7983 */ /* 0x000ee80000100800 */
[----:B0-----:R-:W4:Y:S01]  /*11900*/  LDL.LU R4, [R1+0x218] ;  /* 0x0002180001047983 */ /* 0x001f220000300800 */
[----:B------:R-:W-:-:S03]  /*11910*/  FADD.FTZ R42, R43, R42 ;  /* 0x0000002a2b2a7221 */ /* 0x000fc60000010000 */
[----:B-----5:R0:W-:Y:S04]  /*11920*/  STL [R1+0x72c], R0 ;  /* 0x00072c0001007387 */ /* 0x0201e80000100800 */
[----:B0-----:R-:W3:Y:S01]  /*11930*/  LDL.LU R0, [R1+0x210] ;  /* 0x0002100001007983 */ /* 0x001ee20000300800 */
[----:B--2---:R-:W-:-:S03]  /*11940*/  FFMA.FTZ R41, R44, R43, R41 ;  /* 0x0000002b2c297223 */ /* 0x004fc60000010029 */
[----:B------:R-:W2:Y:S01]  /*11950*/  LDL R43, [R1+0x28c] ;  /* 0x00028c00012b7983 */ /* 0x000ea20000100800 */
[----:B----4-:R-:W-:Y:S01]  /*11960*/  FFMA.FTZ R10, R4, R38, R10 ;  /* 0x00000026040a7223 */ /* 0x010fe2000001000a */
[----:B------:R-:W-:Y:S02]  /*11970*/  FMUL.FTZ R44, R12, R2 ;  /* 0x000000020c2c7220 */ /* 0x000fe40000410000 */
[----:B------:R0:W5:Y:S04]  /*11980*/  LDL.LU R4, [R1+0x730] ;  /* 0x0007300001047983 */ /* 0x0001680000300800 */
[----:B------:R1:W-:Y:S01]  /*11990*/  STL [R1+0x218], R10 ;  /* 0x0002180a01007387 */ /* 0x0003e20000100800 */
[----:B------:R-:W-:-:S03]  /*119a0*/  FADD.FTZ R38, R39, R38 ;  /* 0x0000002627267221 */ /* 0x000fc60000010000 */
[----:B------:R-:W4:Y:S04]  /*119b0*/  LDL.LU R39, [R1+0x224] ;  /* 0x0002240001277983 */ /* 0x000f280000300800 */
[----:B-1----:R-:W4:Y:S01]  /*119c0*/  LDL.LU R10, [R1+0x4b0] ;  /* 0x0004b000010a7983 */ /* 0x002f220000300800 */
[----:B--2---:R-:W-:Y:S01]  /*119d0*/  FFMA.FTZ R41, R43, R44, R41 ;  /* 0x0000002c2b297223 */ /* 0x004fe20000010029 */
[----:B------:R-:W-:Y:S01]  /*119e0*/  FADD.FTZ R44, R42, R44 ;  /* 0x0000002c2a2c7221 */ /* 0x000fe20000010000 */
[----:B------:R-:W-:Y:S01]  /*119f0*/  FMUL.FTZ R43, R11, R3 ;  /* 0x000000030b2b7220 */ /* 0x000fe20000410000 */
[----:B------:R-:W2:Y:S03]  /*11a00*/  LDL.LU R42, [R1+0x4b4] ;  /* 0x0004b400012a7983 */ /* 0x000ea60000300800 */
[----:B---3--:R-:W-:Y:S01]  /*11a10*/  FFMA.FTZ R45, R45, R43, R41 ;  /* 0x0000002b2d2d7223 */ /* 0x008fe20000010029 */
[----:B------:R-:W-:-:S02]  /*11a20*/  FADD.FTZ R41, R43, R44 ;  /* 0x0000002c2b297221 */ /* 0x000fc40000010000 */
[----:B------:R-:W3:Y:S01]  /*11a30*/  LDL.LU R44, [R1+0x4c4] ;  /* 0x0004c400012c7983 */ /* 0x000ee20000300800 */
[----:B----4-:R-:W-:Y:S01]  /*11a40*/  SHF.L.U32 R10, R10, 0x10, RZ ;  /* 0x000000100a0a7819 */ /* 0x010fe200000006ff */
[----:B------:R-:W-:Y:S02]  /*11a50*/  FFMA.FTZ R39, R39, R40, R0 ;  /* 0x0000002827277223 */ /* 0x000fe40000010000 */
[----:B------:R0:W5:Y:S02]  /*11a60*/  LDL.LU R0, [R1+0x72c] ;  /* 0x00072c0001007983 */ /* 0x0001640000300800 */
[----:B------:R-:W-:Y:S02]  /*11a70*/  FADD.FTZ R43, R10, -UR16 ;  /* 0x800000100a2b7e21 */ /* 0x000fe40008010000 */
[----:B------:R-:W4:Y:S02]  /*11a80*/  LDL.LU R10, [R1+0x4c0] ;  /* 0x0004c000010a7983 */ /* 0x000f240000300800 */
[----:B------:R-:W-:-:S05]  /*11a90*/  FMUL.FTZ R43, R43, UR12 ;  /* 0x0000000c2b2b7c20 */ /* 0x000fca0008410000 */
[----:B------:R-:W-:Y:S01]  /*11aa0*/  STL [R1+0x374], R43 ;  /* 0x0003742b01007387 */ /* 0x000fe20000100800 */
[----:B--2---:R-:W-:Y:S02]  /*11ab0*/  SHF.L.U32 R42, R42, 0x10, RZ ;  /* 0x000000102a2a7819 */ /* 0x004fe400000006ff */
[----:B---3--:R-:W-:-:S03]  /*11ac0*/  SHF.L.U32 R44, R44, 0x10, RZ ;  /* 0x000000102c2c7819 */ /* 0x008fc600000006ff */
[----:B------:R-:W-:Y:S02]  /*11ad0*/  FADD.FTZ R42, R42, -UR16 ;  /* 0x800000102a2a7e21 */ /* 0x000fe40008010000 */
[----:B------:R1:W-:Y:S02]  /*11ae0*/  STL [R1+0x24c], R44 ;  /* 0x00024c2c01007387 */ /* 0x0003e40000100800 */
[----:B-1----:R-:W-:-:S05]  /*11af0*/  FMUL.FTZ R44, R42, UR12 ;  /* 0x0000000c2a2c7c20 */ /* 0x002fca0008410000 */
[----:B------:R0:W-:Y:S01]  /*11b00*/  STL [R1+0x390], R44 ;  /* 0x0003902c01007387 */ /* 0x0001e20000100800 */
[----:B----4-:R-:W-:Y:S01]  /*11b10*/  SHF.L.U32 R10, R10, 0x10, RZ ;  /* 0x000000100a0a7819 */ /* 0x010fe200000006ff */
[----:B------:R-:W-:Y:S06]  /*11b20*/  @!P1 BRA `(.L_x_336) ;  /* 0x0000000000509947 */ /* 0x000fec0003800000 */
[----:B-----5:R-:W-:-:S04]  /*11b30*/  FFMA.FTZ R42, R43, R2, R4 ;  /* 0x000000022b2a7223 */ /* 0x020fc80000010004 */
        /* <DEDUP_REMOVED lines=12> */
[----:B0-----:R0:W1:Y:S02]  /*11c00*/  MUFU.RCP R44, R42 ;  /* 0x0000002a002c7308 */ /* 0x0010640000001000 */
[----:B0-----:R-:W1:Y:S02]  /*11c10*/  LDL.LU R42, [R1+0x24c] ;  /* 0x00024c00012a7983 */ /* 0x001e640000300800 */
[----:B-1----:R-:W-:Y:S01]  /*11c20*/  FMUL.FTZ R42, R42, R44 ;  /* 0x0000002c2a2a7220 */ /* 0x002fe20000410000 */
[----:B------:R-:W-:-:S04]  /*11c30*/  FADD.FTZ R44, -R44, 1 ;  /* 0x3f8000002c2c7421 */ /* 0x000fc80000010100 */
[----:B------:R-:W-:-:S04]  /*11c40*/  FFMA.FTZ R44, R43, R44, 1 ;  /* 0x3f8000002b2c7423 */ /* 0x000fc8000001002c */
[----:B------:R-:W-:-:S05]  /*11c50*/  FMUL.FTZ R42, R42, R44 ;  /* 0x0000002c2a2a7220 */ /* 0x000fca0000410000 */
[----:B------:R1:W-:Y:S02]  /*11c60*/  STL [R1+0x24c], R42 ;  /* 0x00024c2a01007387 */ /* 0x0003e40000100800 */
.L_x_336:
[----:B-----5:R2:W-:Y:S04]  /*11c70*/  STL [R1+0x730], R4 ;  /* 0x0007300401007387 */ /* 0x0205e80000100800 */
[----:B------:R3:W-:Y:S04]  /*11c80*/  STL [R1+0x734], R5 ;  /* 0x0007340501007387 */ /* 0x0007e80000100800 */
[----:B-1----:R-:W4:Y:S04]  /*11c90*/  LDL.LU R42, [R1+0x4a0] ;  /* 0x0004a000012a7983 */ /* 0x002f280000300800 */
[----:B--2---:R-:W2:Y:S04]  /*11ca0*/  LDL R4, [R1+0x374] ;  /* 0x0003740001047983 */ /* 0x004ea80000100800 */
[----:B------:R1:W-:Y:S04]  /*11cb0*/  STL [R1+0x72c], R0 ;  /* 0x00072c0001007387 */ /* 0x0003e80000100800 */
[----:B---3--:R-:W3:Y:S04]  /*11cc0*/  LDL.LU R5, [R1+0x214] ;  /* 0x0002140001057983 */ /* 0x008ee80000300800 */
[----:B------:R-:W4:Y:S04]  /*11cd0*/  LDL.LU R43, [R1+0x4a4] ;  /* 0x0004a400012b7983 */ /* 0x000f280000300800 */
[----:B-1----:R-:W4:Y:S01]  /*11ce0*/  LDL.LU R0, [R1+0x4a8] ;  /* 0x0004a80001007983 */ /* 0x002f220000300800 */
[----:B0-----:R-:W-:-:S04]  /*11cf0*/  FMUL.FTZ R44, R10, R2 ;  /* 0x000000020a2c7220 */ /* 0x001fc80000410000 */
[----:B------:R-:W-:Y:S01]  /*11d00*/  FADD.FTZ R41, R41, R44 ;  /* 0x0000002c29297221 */ /* 0x000fe20000010000 */
[----:B--2---:R-:W-:Y:S02]  /*11d10*/  FFMA.FTZ R45, R4, R44, R45 ;  /* 0x0000002c042d7223 */ /* 0x004fe4000001002d */
[----:B------:R-:W2:Y:S04]  /*11d20*/  LDL.LU R44, [R1+0x4ac] ;  /* 0x0004ac00012c7983 */ /* 0x000ea80000300800 */
[----:B------:R0:W-:Y:S01]  /*11d30*/  STL [R1+0x210], R45 ;  /* 0x0002102d01007387 */ /* 0x0001e20000100800 */
[----:B---3--:R-:W-:-:S03]  /*11d40*/  FADD.FTZ R40, R5, R40 ;  /* 0x0000002805287221 */ /* 0x008fc60000010000 */
[----:B------:R1:W5:Y:S04]  /*11d50*/  LDL.LU R5, [R1+0x734] ;  /* 0x0007340001057983 */ /* 0x0003680000300800 */
[----:B------:R1:W5:Y:S01]  /*11d60*/  LDL.LU R4, [R1+0x730] ;  /* 0x0007300001047983 */ /* 0x0003620000300800 */
[----:B----4-:R-:W-:-:S03]  /*11d70*/  SHF.L.U32 R0, R0, 0x10, RZ ;  /* 0x0000001000007819 */ /* 0x010fc600000006ff */
[----:B0-----:R-:W3:Y:S04]  /*11d80*/  LDL R45, [R1+0x24c] ;  /* 0x00024c00012d7983 */ /* 0x001ee80000100800 */
[----:B------:R0:W-:Y:S04]  /*11d90*/  STL [R1+0x224], R0 ;  /* 0x0002240001007387 */ /* 0x0001e80000100800 */
[----:B0-----:R1:W5:Y:S01]  /*11da0*/  LDL.LU R0, [R1+0x72c] ;  /* 0x00072c0001007983 */ /* 0x0013620000300800 */
[----:B------:R-:W-:Y:S02]  /*11db0*/  SHF.L.U32 R42, R42, 0x10, RZ ;  /* 0x000000102a2a7819 */ /* 0x000fe400000006ff */
[----:B------:R-:W-:-:S03]  /*11dc0*/  SHF.L.U32 R43, R43, 0x10, RZ ;  /* 0x000000102b2b7819 */ /* 0x000fc600000006ff */
[----:B------:R-:W-:Y:S02]  /*11dd0*/  FADD.FTZ R42, R42, -UR16 ;  /* 0x800000102a2a7e21 */ /* 0x000fe40008010000 */
[----:B------:R-:W-:-:S04]  /*11de0*/  FADD.FTZ R43, R43, -UR16 ;  /* 0x800000102b2b7e21 */ /* 0x000fc80008010000 */
[----:B------:R-:W-:-:S05]  /*11df0*/  FMUL.FTZ R43, R43, UR12 ;  /* 0x0000000c2b2b7c20 */ /* 0x000fca0008410000 */
[----:B------:R-:W-:Y:S01]  /*11e00*/  STL [R1+0x3a4], R43 ;  /* 0x0003a42b01007387 */ /* 0x000fe20000100800 */
[----:B--2---:R-:W-:-:S05]  /*11e10*/  SHF.L.U32 R44, R44, 0x10, RZ ;  /* 0x000000102c2c7819 */ /* 0x004fca00000006ff */
[----:B------:R0:W-:Y:S02]  /*11e20*/  STL [R1+0x318], R44 ;  /* 0x0003182c01007387 */ /* 0x0001e40000100800 */
[----:B0-----:R-:W-:-:S05]  /*11e30*/  FMUL.FTZ R44, R42, UR12 ;  /* 0x0000000c2a2c7c20 */ /* 0x001fca0008410000 */
[----:B------:R1:W-:Y:S01]  /*11e40*/  STL [R1+0x38c], R44 ;  /* 0x00038c2c01007387 */ /* 0x0003e20000100800 */
[----:B---3--:R-:W-:Y:S01]  /*11e50*/  FMUL.FTZ R42, R45, R3 ;  /* 0x000000032d2a7220 */ /* 0x008fe20000410000 */
[----:B------:R-:W-:Y:S06]  /*11e60*/  @!P1 BRA `(.L_x_337) ;  /* 0x00000000005c9947 */ /* 0x000fec0003800000 */
[----:B-1---5:R-:W-:-:S04]  /*11e70*/  FFMA.FTZ R44, R44, R2, R4 ;  /* 0x000000022c2c7223 */ /* 0x022fc80000010004 */
[----:B------:R-:W-:-:S06]  /*11e80*/  FMUL.FTZ R43, R44, -1.4426950216293334961 ;  /* 0xbfb8aa3b2c2b7820 */ /* 0x000fcc0000410000 */
[----:B------:R-:W0:Y:S02]  /*11e90*/  MUFU.EX2 R43, R43 ;  /* 0x0000002b002b7308 */ /* 0x000e240000000800 */
[----:B0-----:R-:W-:-:S06]  /*11ea0*/  FADD.FTZ R43, R43, 1 ;  /* 0x3f8000002b2b7421 */ /* 0x001fcc0000010000 */
[----:B------:R0:W1:Y:S02]  /*11eb0*/  MUFU.RCP R45, R43 ;  /* 0x0000002b002d7308 */ /* 0x0000640000001000 */
[----:B0-----:R-:W1:Y:S02]  /*11ec0*/  LDL.LU R43, [R1+0x224] ;  /* 0x00022400012b7983 */ /* 0x001e640000300800 */
[----:B-1----:R-:W-:Y:S01]  /*11ed0*/  FMUL.FTZ R43, R43, R45 ;  /* 0x0000002d2b2b7220 */ /* 0x002fe20000410000 */
[----:B------:R-:W-:-:S04]  /*11ee0*/  FADD.FTZ R45, -R45, 1 ;  /* 0x3f8000002d2d7421 */ /* 0x000fc80000010100 */
[----:B------:R-:W-:Y:S02]  /*11ef0*/  FFMA.FTZ R45, R44, R45, 1 ;  /* 0x3f8000002c2d7423 */ /* 0x000fe4000001002d */
[----:B------:R-:W2:Y:S02]  /*11f00*/  LDL R44, [R1+0x3a4] ;  /* 0x0003a400012c7983 */ /* 0x000ea40000100800 */
[----:B------:R-:W-:-:S05]  /*11f10*/  FMUL.FTZ R45, R43, R45 ;  /* 0x0000002d2b2d7220 */ /* 0x000fca0000410000 */
[----:B------:R0:W-:Y:S01]  /*11f20*/  STL [R1+0x224], R45 ;  /* 0x0002242d01007387 */ /* 0x0001e20000100800 */
[----:B--2---:R-:W-:-:S04]  /*11f30*/  FFMA.FTZ R44, R44, R3, R5 ;  /* 0x000000032c2c7223 */ /* 0x004fc80000010005 */
        /* <DEDUP_REMOVED lines=10> */
.L_x_337:
[----:B------:R2:W-:Y:S04]  /*11fe0*/  STL [R1+0x740], R8 ;  /* 0x0007400801007387 */ /* 0x0005e80000100800 */
[----:B0-----:R-:W3:Y:S04]  /*11ff0*/  LDL R43, [R1+0x390] ;  /* 0x00039000012b7983 */ /* 0x001ee80000100800 */
[----:B------:R0:W-:Y:S04]  /*12000*/  STL [R1+0x73c], R7 ;  /* 0x00073c0701007387 */ /* 0x0001e80000100800 */
[----:B--2---:R-:W3:Y:S01]  /*12010*/  LDL.LU R8, [R1+0x210] ;  /* 0x0002100001087983 */ /* 0x004ee20000300800 */
[----:B------:R-:W-:-:S03]  /*12020*/  FADD.FTZ R41, R42, R41 ;  /* 0x000000292a297221 */ /* 0x000fc60000010000 */
[----:B-1----:R-:W2:Y:S04]  /*12030*/  LDL R44, [R1+0x224] ;  /* 0x00022400012c7983 */ /* 0x002ea80000100800 */
[----:B0-----:R-:W4:Y:S04]  /*12040*/  LDL.LU R7, [R1+0x218] ;  /* 0x0002180001077983 */ /* 0x001f280000300800 */
[----:B------:R0:W-:Y:S01]  /*12050*/  STL [R1+0x738], R6 ;  /* 0x0007380601007387 */ /* 0x0001e20000100800 */
[----:B------:R-:W-:-:S03]  /*12060*/  FADD.FTZ R38, R38, R32 ;  /* 0x0000002026267221 */ /* 0x000fc60000010000 */
[----:B-----5:R1:W-:Y:S04]  /*12070*/  STL [R1+0x730], R4 ;  /* 0x0007300401007387 */ /* 0x0203e80000100800 */
[----:B------:R-:W4:Y:S04]  /*12080*/  LDL.LU R45, [R1+0x494] ;  /* 0x00049400012d7983 */ /* 0x000f280000300800 */
[----:B0-----:R-:W4:Y:S04]  /*12090*/  LDL R6, [R1+0x38c] ;  /* 0x00038c0001067983 */ /* 0x001f280000100800 */
[----:B-1----:R-:W4:Y:S01]  /*120a0*/  LDL R4, [R1+0x3a4] ;  /* 0x0003a40001047983 */ /* 0x002f220000100800 */
[----:B---3--:R-:W-:-:S03]  /*120b0*/  FFMA.FTZ R43, R43, R42, R8 ;  /* 0x0000002a2b2b7223 */ /* 0x008fc60000010008 */
[----:B------:R-:W4:Y:S04]  /*120c0*/  LDL.LU R42, [R1+0x22c] ;  /* 0x00022c00012a7983 */ /* 0x000f280000300800 */
[----:B------:R0:W-:Y:S04]  /*120d0*/  STL [R1+0x72c], R0 ;  /* 0x00072c0001007387 */ /* 0x0001e80000100800 */
[----:B------:R1:W-:Y:S01]  /*120e0*/  STL [R1+0x734], R5 ;  /* 0x0007340501007387 */ /* 0x0003e20000100800 */
[----:B--2---:R-:W-:-:S03]  /*120f0*/  FMUL.FTZ R44, R44, R2 ;  /* 0x000000022c2c7220 */ /* 0x004fc60000410000 */
[----:B------:R2:W5:Y:S04]  /*12100*/  LDL.LU R8, [R1+0x740] ;  /* 0x0007400001087983 */ /* 0x0005680000300800 */
[----:B0-----:R-:W3:Y:S04]  /*12110*/  LDL.LU R0, [R1+0x498] ;  /* 0x0004980001007983 */ /* 0x001ee80000300800 */
[----:B-1----:R-:W2:Y:S01]  /*12120*/  LDL.LU R5, [R1+0x228] ;  /* 0x0002280001057983 */ /* 0x002ea20000300800 */
[----:B----4-:R-:W-:-:S03]  /*12130*/  FFMA.FTZ R42, R42, R32, R7 ;  /* 0x000000202a2a7223 */ /* 0x010fc60000010007 */
[----:B------:R-:W4:Y:S01]  /*12140*/  LDL R32, [R1+0x318] ;  /* 0x0003180001207983 */ /* 0x000f220000100800 */
[----:B------:R-:W-:Y:S01]  /*12150*/  FFMA.FTZ R43, R6, R44, R43 ;  /* 0x0000002c062b7223 */ /* 0x000fe2000001002b */
[----:B------:R-:W-:Y:S02]  /*12160*/  FADD.FTZ R41, R41, R44 ;  /* 0x0000002c29297221 */ /* 0x000fe40000010000 */
[----:B------:R-:W4:Y:S04]  /*12170*/  LDL.LU R44, [R1+0x490] ;  /* 0x00049000012c7983 */ /* 0x000f280000300800 */
[----:B------:R0:W5:Y:S04]  /*12180*/  LDL.LU R7, [R1+0x73c] ;  /* 0x00073c0001077983 */ /* 0x0001680000300800 */
[----:B------:R0:W5:Y:S01]  /*12190*/  LDL.LU R6, [R1+0x738] ;  /* 0x0007380001067983 */ /* 0x0001620000300800 */
[----:B---3--:R-:W-:Y:S01]  /*121a0*/  SHF.L.U32 R0, R0, 0x10, RZ ;  /* 0x0000001000007819 */ /* 0x008fe200000006ff */
[----:B--2---:R-:W-:-:S04]  /*121b0*/  FFMA.FTZ R39, R5, R33, R39 ;  /* 0x0000002105277223 */ /* 0x004fc80000010027 */
[----:B------:R1:W-:Y:S04]  /*121c0*/  STL [R1+0x228], R0 ;  /* 0x0002280001007387 */ /* 0x0003e80000100800 */
[----:B------:R0:W5:Y:S04]  /*121d0*/  LDL.LU R5, [R1+0x734] ;  /* 0x0007340001057983 */ /* 0x0001680000300800 */
[----:B-1----:R0:W5:Y:S01]  /*121e0*/  LDL.LU R0, [R1+0x72c] ;  /* 0x00072c0001007983 */ /* 0x0021620000300800 */
[----:B----4-:R-:W-:-:S04]  /*121f0*/  FMUL.FTZ R32, R32, R3 ;  /* 0x0000000320207220 */ /* 0x010fc80000410000 */
[----:B------:R-:W-:Y:S01]  /*12200*/  FFMA.FTZ R43, R4, R32, R43 ;  /* 0x00000020042b7223 */ /* 0x000fe2000001002b */
[----:B------:R-:W-:Y:S01]  /*12210*/  FADD.FTZ R41, R32, R41 ;  /* 0x0000002920297221 */ /* 0x000fe20000010000 */
[----:B------:R0:W5:Y:S04]  /*12220*/  LDL.LU R4, [R1+0x730] ;  /* 0x0007300001047983 */ /* 0x0001680000300800 */
[----:B------:R-:W2:Y:S01]  /*12230*/  LDL.LU R32, [R1+0x49c] ;  /* 0x00049c0001207983 */ /* 0x000ea20000300800 */
[----:B------:R-:W-:Y:S02]  /*12240*/  SHF.L.U32 R44, R44, 0x10, RZ ;  /* 0x000000102c2c7819 */ /* 0x000fe400000006ff */
[----:B------:R-:W-:-:S03]  /*12250*/  SHF.L.U32 R45, R45, 0x10, RZ ;  /* 0x000000102d2d7819 */ /* 0x000fc600000006ff */
[----:B------:R-:W-:Y:S02]  /*12260*/  FADD.FTZ R44, R44, -UR16 ;  /* 0x800000102c2c7e21 */ /* 0x000fe40008010000 */
[----:B------:R-:W-:Y:S01]  /*12270*/  FADD.FTZ R45, R45, -UR16 ;  /* 0x800000102d2d7e21 */ /* 0x000fe20008010000 */
[----:B--2---:R-:W-:-:S05]  /*12280*/  SHF.L.U32 R32, R32, 0x10, RZ ;  /* 0x0000001020207819 */ /* 0x004fca00000006ff */
[----:B------:R1:W-:Y:S02]  /*12290*/  STL [R1+0x330], R32 ;  /* 0x0003302001007387 */ /* 0x0003e40000100800 */
[----:B-1----:R-:W-:Y:S01]  /*122a0*/  FMUL.FTZ R32, R44, UR12 ;  /* 0x0000000c2c207c20 */ /* 0x002fe20008410000 */
[----:B------:R-:W-:-:S04]  /*122b0*/  FMUL.FTZ R44, R45, UR12 ;  /* 0x0000000c2d2c7c20 */ /* 0x000fc80008410000 */
[----:B------:R0:W-:Y:S04]  /*122c0*/  STL [R1+0x22c], R32 ;  /* 0x00022c2001007387 */ /* 0x0001e80000100800 */
[----:B------:R0:W-:Y:S01]  /*122d0*/  STL [R1+0x3b0], R44 ;  /* 0x0003b02c01007387 */ /* 0x0001e20000100800 */
[----:B------:R-:W-:Y:S05]  /*122e0*/  @!P1 BRA `(.L_x_338) ;  /* 0x00000000005c9947 */ /* 0x000fea0003800000 */
[----:B0----5:R-:W-:-:S04]  /*122f0*/  FFMA.FTZ R44, R32, R2, R4 ;  /* 0x00000002202c7223 */ /* 0x021fc80000010004 */
        /* <DEDUP_REMOVED lines=22> */
.L_x_338:
[----:B01----:R-:W2:Y:S04]  /*12460*/  LDL R32, [R1+0x228] ;  /* 0x0002280001207983 */ /* 0x003ea80000100800 */
[----:B-----5:R0:W-:Y:S04]  /*12470*/  STL [R1+0x730], R4 ;  /* 0x0007300401007387 */ /* 0x0201e80000100800 */
[----:B------:R1:W-:Y:S04]  /*12480*/  STL [R1+0x72c], R0 ;  /* 0x00072c0001007387 */ /* 0x0003e80000100800 */
[----:B------:R-:W3:Y:S04]  /*12490*/  LDL.LU R44, [R1+0x480] ;  /* 0x00048000012c7983 */ /* 0x000ee80000300800 */
[----:B0-----:R-:W4:Y:S04]  /*124a0*/  LDL R4, [R1+0x22c] ;  /* 0x00022c0001047983 */ /* 0x001f280000100800 */
[----:B-1----:R-:W4:Y:S01]  /*124b0*/  LDL.LU R0, [R1+0x488] ;  /* 0x0004880001007983 */ /* 0x002f220000300800 */
[----:B------:R-:W-:-:S03]  /*124c0*/  FADD.FTZ R40, R40, R33 ;  /* 0x0000002128287221 */ /* 0x000fc60000010000 */
[----:B------:R-:W4:Y:S04]  /*124d0*/  LDL.LU R33, [R1+0x484] ;  /* 0x0004840001217983 */ /* 0x000f280000300800 */
[----:B------:R-:W4:Y:S01]  /*124e0*/  LDL R45, [R1+0x330] ;  /* 0x00033000012d7983 */ /* 0x000f220000100800 */
[----:B--2---:R-:W-:-:S04]  /*124f0*/  FMUL.FTZ R32, R32, R2 ;  /* 0x0000000220207220 */ /* 0x004fc80000410000 */
[----:B------:R-:W-:Y:S01]  /*12500*/  FADD.FTZ R41, R41, R32 ;  /* 0x0000002029297221 */ /* 0x000fe20000010000 */
[----:B---3--:R-:W-:Y:S01]  /*12510*/  SHF.L.U32 R44, R44, 0x10, RZ ;  /* 0x000000102c2c7819 */ /* 0x008fe200000006ff */
[----:B----4-:R-:W-:Y:S02]  /*12520*/  FFMA.FTZ R43, R4, R32, R43 ;  /* 0x00000020042b7223 */ /* 0x010fe4000001002b */
[----:B------:R-:W2:Y:S01]  /*12530*/  LDL.LU R32, [R1+0x48c] ;  /* 0x00048c0001207983 */ /* 0x000ea20000300800 */
[----:B------:R-:W-:-:S03]  /*12540*/  SHF.L.U32 R0, R0, 0x10, RZ ;  /* 0x0000001000007819 */ /* 0x000fc600000006ff */
[----:B------:R0:W5:Y:S04]  /*12550*/  LDL.LU R4, [R1+0x730] ;  /* 0x0007300001047983 */ /* 0x0001680000300800 */
[----:B------:R1:W-:Y:S04]  /*12560*/  STL [R1+0x320], R0 ;  /* 0x0003200001007387 */ /* 0x0003e80000100800 */
[----:B-1----:R0:W5:Y:S01]  /*12570*/  LDL.LU R0, [R1+0x72c] ;  /* 0x00072c0001007983 */ /* 0x0021620000300800 */
[----:B------:R-:W-:Y:S01]  /*12580*/  SHF.L.U32 R33, R33, 0x10, RZ ;  /* 0x0000001021217819 */ /* 0x000fe200000006ff */
[----:B------:R-:W-:-:S04]  /*12590*/  FADD.FTZ R44, R44, -UR16 ;  /* 0x800000102c2c7e21 */ /* 0x000fc80008010000 */
[----:B------:R-:W-:Y:S01]  /*125a0*/  FADD.FTZ R33, R33, -UR16 ;  /* 0x8000001021217e21 */ /* 0x000fe20008010000 */
[----:B------:R-:W-:-:S03]  /*125b0*/  FMUL.FTZ R44, R44, UR12 ;  /* 0x0000000c2c2c7c20 */ /* 0x000fc60008410000 */
[----:B------:R-:W-:Y:S02]  /*125c0*/  FMUL.FTZ R33, R33, UR12 ;  /* 0x0000000c21217c20 */ /* 0x000fe40008410000 */
[----:B------:R-:W-:Y:S04]  /*125d0*/  STL [R1+0x3a8], R44 ;  /* 0x0003a82c01007387 */ /* 0x000fe80000100800 */
[----:B------:R-:W-:Y:S01]  /*125e0*/  STL [R1+0x3ac], R33 ;  /* 0x0003ac2101007387 */ /* 0x000fe20000100800 */
[----:B--2---:R-:W-:-:S05]  /*125f0*/  SHF.L.U32 R32, R32, 0x10, RZ ;  /* 0x0000001020207819 */ /* 0x004fca00000006ff */
[----:B------:R1:W-:Y:S02]  /*12600*/  STL [R1+0x328], R32 ;  /* 0x0003282001007387 */ /* 0x0003e40000100800 */
[----:B-1----:R-:W-:Y:S01]  /*12610*/  FMUL.FTZ R32, R45, R3 ;  /* 0x000000032d207220 */ /* 0x002fe20000410000 */
[----:B0-----:R-:W-:Y:S06]  /*12620*/  @!P1 BRA `(.L_x_339) ;  /* 0x00000000005c9947 */ /* 0x001fec0003800000 */
[----:B-----5:R-:W-:-:S04]  /*12630*/  FFMA.FTZ R44, R44, R2, R4 ;  /* 0x000000022c2c7223 */ /* 0x020fc80000010004 */
        /* <DEDUP_REMOVED lines=22> */
.L_x_339:
[----:B------:R1:W-:Y:S04]  /*127a0*/  STL [R1+0x73c], R7 ;  /* 0x00073c0701007387 */ /* 0x0003e80000100800 */
[----:B0-----:R-:W2:Y:S04]  /*127b0*/  LDL R33, [R1+0x320] ;  /* 0x0003200001217983 */ /* 0x001ea80000100800 */
[----:B------:R0:W-:Y:S04]  /*127c0*/  STL [R1+0x734], R5 ;  /* 0x0007340501007387 */ /* 0x0001e80000100800 */
[----:B-1----:R-:W3:Y:S04]  /*127d0*/  LDL R7, [R1+0x3b0] ;  /* 0x0003b00001077983 */ /* 0x002ee80000100800 */
[----:B------:R1:W-:Y:S04]  /*127e0*/  STL [R1+0x738], R6 ;  /* 0x0007380601007387 */ /* 0x0003e80000100800 */
[----:B0-----:R-:W4:Y:S04]  /*127f0*/  LDL R5, [R1+0x3a8] ;  /* 0x0003a80001057983 */ /* 0x001f280000100800 */
[----:B-----5:R0:W-:Y:S04]  /*12800*/  STL [R1+0x72c], R0 ;  /* 0x00072c0001007387 */ /* 0x0201e80000100800 */
[----:B-1----:R-:W4:Y:S01]  /*12810*/  LDL.LU R6, [R1+0x238] ;  /* 0x0002380001067983 */ /* 0x002f220000300800 */
[----:B------:R-:W-:-:S03]  /*12820*/  FADD.FTZ R41, R32, R41 ;  /* 0x0000002920297221 */ /* 0x000fc60000010000 */
[----:B------:R-:W4:Y:S04]  /*12830*/  LDL.LU R45, [R1+0x47c] ;  /* 0x00047c00012d7983 */ /* 0x000f280000300800 */
[----:B0-----:R-:W4:Y:S04]  /*12840*/  LDL R0, [R1+0x3ac] ;  /* 0x0003ac0001007983 */ /* 0x001f280000100800 */
[----:B------:R0:W-:Y:S04]  /*12850*/  STL [R1+0x730], R4 ;  /* 0x0007300401007387 */ /* 0x0001e80000100800 */
[----:B------:R-:W4:Y:S04]  /*12860*/  LDL.LU R44, [R1+0x478] ;  /* 0x00047800012c7983 */ /* 0x000f280000300800 */
[----:B0-----:R-:W4:Y:S01]  /*12870*/  LDL.LU R4, [R1+0x230] ;  /* 0x0002300001047983 */ /* 0x001f220000300800 */
[----:B---3--:R-:W-:-:S03]  /*12880*/  FFMA.FTZ R43, R7, R32, R43 ;  /* 0x00000020072b7223 */ /* 0x008fc6000001002b */
[----:B------:R-:W3:Y:S01]  /*12890*/  LDL R32, [R1+0x328] ;  /* 0x0003280001207983 */ /* 0x000ee20000100800 */
[----:B--2---:R-:W-:Y:S01]  /*128a0*/  FMUL.FTZ R33, R33, R2 ;  /* 0x0000000221217220 */ /* 0x004fe20000410000 */
[----:B------:R-:W-:Y:S02]  /*128b0*/  FADD.FTZ R38, R38, R34 ;  /* 0x0000002226267221 */ /* 0x000fe40000010000 */
[----:B------:R0:W5:Y:S01]  /*128c0*/  LDL.LU R7, [R1+0x73c] ;  /* 0x00073c0001077983 */ /* 0x0001620000300800 */
[----:B------:R-:W-:Y:S01]  /*128d0*/  FADD.FTZ R41, R41, R33 ;  /* 0x0000002129297221 */ /* 0x000fe20000010000 */
[----:B----4-:R-:W-:Y:S02]  /*128e0*/  FFMA.FTZ R43, R5, R33, R43 ;  /* 0x00000021052b7223 */ /* 0x010fe4000001002b */
[----:B------:R-:W2:Y:S04]  /*128f0*/  LDL.LU R33, [R1+0x470] ;  /* 0x0004700001217983 */ /* 0x000ea80000300800 */
[----:B------:R0:W5:Y:S01]  /*12900*/  LDL.LU R5, [R1+0x734] ;  /* 0x0007340001057983 */ /* 0x0001620000300800 */
[----:B------:R-:W-:-:S03]  /*12910*/  FFMA.FTZ R42, R6, R34, R42 ;  /* 0x00000022062a7223 */ /* 0x000fc6000001002a */
[----:B------:R-:W4:Y:S04]  /*12920*/  LDL.LU R34, [R1+0x474] ;  /* 0x0004740001227983 */ /* 0x000f280000300800 */
[----:B------:R0:W5:Y:S01]  /*12930*/  LDL.LU R6, [R1+0x738] ;  /* 0x0007380001067983 */ /* 0x0001620000300800 */
[----:B------:R-:W-:-:S03]  /*12940*/  FFMA.FTZ R39, R4, R35, R39 ;  /* 0x0000002304277223 */ /* 0x000fc60000010027 */
[----:B------:R0:W5:Y:S01]  /*12950*/  LDL.LU R4, [R1+0x730] ;  /* 0x0007300001047983 */ /* 0x0001620000300800 */
[----:B---3--:R-:W-:-:S04]  /*12960*/  FMUL.FTZ R32, R32, R3 ;  /* 0x0000000320207220 */ /* 0x008fc80000410000 */
[----:B------:R-:W-:Y:S01]  /*12970*/  FFMA.FTZ R43, R0, R32, R43 ;  /* 0x00000020002b7223 */ /* 0x000fe2000001002b */
[----:B------:R-:W-:Y:S01]  /*12980*/  FADD.FTZ R41, R32, R41 ;  /* 0x0000002920297221 */ /* 0x000fe20000010000 */
[----:B------:R-:W-:Y:S01]  /*12990*/  SHF.L.U32 R32, R45, 0x10, RZ ;  /* 0x000000102d207819 */ /* 0x000fe200000006ff */
[----:B------:R0:W5:Y:S04]  /*129a0*/  LDL.LU R0, [R1+0x72c] ;  /* 0x00072c0001007983 */ /* 0x0001680000300800 */
[----:B------:R1:W-:Y:S04]  /*129b0*/  STL [R1+0x31c], R32 ;  /* 0x00031c2001007387 */ /* 0x0003e80000100800 */
[----:B------:R0:W5:Y:S01]  /*129c0*/  LDL R45, [R1+0x31c] ;  /* 0x00031c00012d7983 */ /* 0x0001620000100800 */
[----:B--2---:R-:W-:-:S02]  /*129d0*/  SHF.L.U32 R33, R33, 0x10, RZ ;  /* 0x0000001021217819 */ /* 0x004fc400000006ff */
[----:B----4-:R-:W-:-:S03]  /*129e0*/  SHF.L.U32 R34, R34, 0x10, RZ ;  /* 0x0000001022227819 */ /* 0x010fc600000006ff */
[----:B------:R-:W-:Y:S02]  /*129f0*/  FADD.FTZ R33, R33, -UR16 ;  /* 0x8000001021217e21 */ /* 0x000fe40008010000 */
[----:B------:R-:W-:Y:S01]  /*12a00*/  FADD.FTZ R34, R34, -UR16 ;  /* 0x8000001022227e21 */ /* 0x000fe20008010000 */
[----:B------:R-:W-:Y:S01]  /*12a10*/  SHF.L.U32 R44, R44, 0x10, RZ ;  /* 0x000000102c2c7819 */ /* 0x000fe200000006ff */
[----:B-1----:R-:W-:Y:S02]  /*12a20*/  FMUL.FTZ R32, R33, UR12 ;  /* 0x0000000c21207c20 */ /* 0x002fe40008410000 */
[----:B------:R-:W-:Y:S02]  /*12a30*/  FMUL.FTZ R33, R34, UR12 ;  /* 0x0000000c22217c20 */ /* 0x000fe40008410000 */
[----:B------:R0:W-:Y:S04]  /*12a40*/  STL [R1+0x310], R44 ;  /* 0x0003102c01007387 */ /* 0x0001e80000100800 */
[----:B------:R0:W-:Y:S04]  /*12a50*/  STL [R1+0x39c], R32 ;  /* 0x00039c2001007387 */ /* 0x0001e80000100800 */
[----:B------:R0:W-:Y:S01]  /*12a60*/  STL [R1+0x3a0], R33 ;  /* 0x0003a02101007387 */ /* 0x0001e20000100800 */
[----:B------:R-:W-:Y:S05]  /*12a70*/  @!P1 BRA `(.L_x_340) ;  /* 0x0000000000589947 */ /* 0x000fea0003800000 */
[----:B0----5:R-:W-:-:S04]  /*12a80*/  FFMA.FTZ R33, R32, R2, R4 ;  /* 0x0000000220217223 */ /* 0x021fc80000010004 */
[----:B------:R-:W-:-:S06]  /*12a90*/  FMUL.FTZ R32, R33, -1.4426950216293334961 ;  /* 0xbfb8aa3b21207820 */ /* 0x000fcc0000410000 */
[----:B------:R-:W0:Y:S02]  /*12aa0*/  MUFU.EX2 R32, R32 ;  /* 0x0000002000207308 */ /* 0x000e240000000800 */
[----:B0-----:R-:W-:-:S06]  /*12ab0*/  FADD.FTZ R32, R32, 1 ;  /* 0x3f80000020207421 */ /* 0x001fcc0000010000 */
[----:B------:R-:W0:Y:S02]  /*12ac0*/  MUFU.RCP R34, R32 ;  /* 0x0000002000227308 */ /* 0x000e240000001000 */
[----:B0-----:R-:W-:Y:S02]  /*12ad0*/  FMUL.FTZ R32, R44, R34 ;  /* 0x000000222c207220 */ /* 0x001fe40000410000 */
[----:B------:R-:W2:Y:S01]  /*12ae0*/  LDL R44, [R1+0x3a0] ;  /* 0x0003a000012c7983 */ /* 0x000ea20000100800 */
[----:B------:R-:W-:-:S04]  /*12af0*/  FADD.FTZ R34, -R34, 1 ;  /* 0x3f80000022227421 */ /* 0x000fc80000010100 */
[----:B------:R-:W-:Y:S01]  /*12b00*/  FFMA.FTZ R34, R33, R34, 1 ;  /* 0x3f80000021227423 */ /* 0x000fe20000010022 */
[----:B--2---:R-:W-:-:S03]  /*12b10*/  MOV R33, R44 ;  /* 0x0000002c00217202 */ /* 0x004fc60000000f00 */
[----:B------:R-:W-:Y:S02]  /*12b20*/  FMUL.FTZ R44, R32, R34 ;  /* 0x00000022202c7220 */ /* 0x000fe40000410000 */
[----:B------:R-:W-:-:S03]  /*12b30*/  FFMA.FTZ R33, R33, R3, R5 ;  /* 0x0000000321217223 */ /* 0x000fc60000010005 */
[----:B------:R1:W-:Y:S01]  /*12b40*/  STL [R1+0x310], R44 ;  /* 0x0003102c01007387 */ /* 0x0003e20000100800 */
[----:B------:R-:W-:-:S06]  /*12b50*/  FMUL.FTZ R32, R33, -1.4426950216293334961 ;  /* 0xbfb8aa3b21207820 */ /* 0x000fcc0000410000 */
[----:B------:R-:W0:Y:S02]  /*12b60*/  MUFU.EX2 R32, R32 ;  /* 0x0000002000207308 */ /* 0x000e240000000800 */
[----:B0-----:R-:W-:-:S06]  /*12b70*/  FADD.FTZ R32, R32, 1 ;  /* 0x3f80000020207421 */ /* 0x001fcc0000010000 */
[----:B------:R-:W0:Y:S02]  /*12b80*/  MUFU.RCP R34, R32 ;  /* 0x0000002000227308 */ /* 0x000e240000001000 */
[----:B0-----:R-:W-:Y:S01]  /*12b90*/  FMUL.FTZ R32, R45, R34 ;  /* 0x000000222d207220 */ /* 0x001fe20000410000 */
[----:B------:R-:W-:-:S04]  /*12ba0*/  FADD.FTZ R34, -R34, 1 ;  /* 0x3f80000022227421 */ /* 0x000fc80000010100 */
[----:B------:R-:W-:-:S04]  /*12bb0*/  FFMA.FTZ R34, R33, R34, 1 ;  /* 0x3f80000021227423 */ /* 0x000fc80000010022 */
[----:B------:R-:W-:-:S05]  /*12bc0*/  FMUL.FTZ R45, R32, R34 ;  /* 0x00000022202d7220 */ /* 0x000fca0000410000 */
[----:B------:R1:W-:Y:S02]  /*12bd0*/  STL [R1+0x31c], R45 ;  /* 0x00031c2d01007387 */ /* 0x0003e40000100800 */
.L_x_340:
[----:B-----5:R2:W-:Y:S01]  /*12be0*/  STL [R1+0x72c], R0 ;  /* 0x00072c0001007387 */ /* 0x0205e20000100800 */
[----:B0-----:R-:W-:Y:S01]  /*12bf0*/  MOV R32, R44 ;  /* 0x0000002c00207202 */ /* 0x001fe20000000f00 */
[----:B------:R-:W-:Y:S02]  /*12c00*/  FADD.FTZ R40, R40, R35 ;  /* 0x0000002328287221 */ /* 0x000fe40000010000 */
[----:B------:R-:W3:Y:S04]  /*12c10*/  LDL.LU R33, [R1+0x460] ;  /* 0x0004600001217983 */ /* 0x000ee80000300800 */
[----:B------:R-:W4:Y:S04]  /*12c20*/  LDL.LU R34, [R1+0x464] ;  /* 0x0004640001227983 */ /* 0x000f280000300800 */
[----:B--2---:R-:W2:Y:S04]  /*12c30*/  LDL R0, [R1+0x39c] ;  /* 0x00039c0001007983 */ /* 0x004ea80000100800 */
[----:B------:R-:W4:Y:S04]  /*12c40*/  LDL.LU R35, [R1+0x468] ;  /* 0x0004680001237983 */ /* 0x000f280000300800 */
[----:B-1----:R-:W4:Y:S01]  /*12c50*/  LDL.LU R44, [R1+0x46c] ;  /* 0x00046c00012c7983 */ /* 0x002f220000300800 */
[----:B------:R-:W-:-:S04]  /*12c60*/  FMUL.FTZ R32, R32, R2 ;  /* 0x0000000220207220 */ /* 0x000fc80000410000 */
[----:B------:R-:W-:Y:S01]  /*12c70*/  FADD.FTZ R41, R41, R32 ;  /* 0x0000002029297221 */ /* 0x000fe20000010000 */
[----:B---3--:R-:W-:Y:S01]  /*12c80*/  SHF.L.U32 R33, R33, 0x10, RZ ;  /* 0x0000001021217819 */ /* 0x008fe200000006ff */
[----:B--2---:R-:W-:Y:S02]  /*12c90*/  FFMA.FTZ R43, R0, R32, R43 ;  /* 0x00000020002b7223 */ /* 0x004fe4000001002b */
[----:B------:R0:W5:Y:S01]  /*12ca0*/  LDL.LU R0, [R1+0x72c] ;  /* 0x00072c0001007983 */ /* 0x0001620000300800 */
[----:B----4-:R-:W-:Y:S02]  /*12cb0*/  SHF.L.U32 R34, R34, 0x10, RZ ;  /* 0x0000001022227819 */ /* 0x010fe400000006ff */
[----:B------:R-:W-:Y:S01]  /*12cc0*/  SHF.L.U32 R32, R35, 0x10, RZ ;  /* 0x0000001023207819 */ /* 0x000fe200000006ff */
[----:B------:R-:W-:Y:S02]  /*12cd0*/  FADD.FTZ R33, R33, -UR16 ;  /* 0x8000001021217e21 */ /* 0x000fe40008010000 */
[----:B------:R-:W-:-:S02]  /*12ce0*/  FADD.FTZ R34, R34, -UR16 ;  /* 0x8000001022227e21 */ /* 0x000fc40008010000 */
[----:B------:R1:W-:Y:S01]  /*12cf0*/  STL [R1+0x304], R32 ;  /* 0x0003042001007387 */ /* 0x0003e20000100800 */
[----:B------:R-:W-:Y:S01]  /*12d00*/  SHF.L.U32 R44, R44, 0x10, RZ ;  /* 0x000000102c2c7819 */ /* 0x000fe200000006ff */
[----:B------:R-:W-:Y:S01]  /*12d10*/  FMUL.FTZ R33, R33, UR12 ;  /* 0x0000000c21217c20 */ /* 0x000fe20008410000 */
[----:B-1----:R-:W-:Y:S01]  /*12d20*/  FMUL.FTZ R32, R45, R3 ;  /* 0x000000032d207220 */ /* 0x002fe20000410000 */
[----:B------:R-:W-:Y:S02]  /*12d30*/  FMUL.FTZ R45, R34, UR12 ;  /* 0x0000000c222d7c20 */ /* 0x000fe40008410000 */
[----:B------:R0:W-:Y:S04]  /*12d40*/  STL [R1+0x308], R44 ;  /* 0x0003082c01007387 */ /* 0x0001e80000100800 */
[----:B------:R0:W-:Y:S04]  /*12d50*/  STL [R1+0x394], R33 ;  /* 0x0003942101007387 */ /* 0x0001e80000100800 */
[----:B------:R0:W-:Y:S01]  /*12d60*/  STL [R1+0x398], R45 ;  /* 0x0003982d01007387 */ /* 0x0001e20000100800 */
[----:B------:R-:W-:Y:S05]  /*12d70*/  @!P1 BRA `(.L_x_341) ;  /* 0x0000000000549947 */ /* 0x000fea0003800000 */
[----:B------:R-:W-:-:S04]  /*12d80*/  FFMA.FTZ R34, R33, R2, R4 ;  /* 0x0000000221227223 */ /* 0x000fc80000010004 */
[----:B0-----:R-:W-:-:S06]  /*12d90*/  FMUL.FTZ R33, R34, -1.4426950216293334961 ;  /* 0xbfb8aa3b22217820 */ /* 0x001fcc0000410000 */
[----:B------:R-:W0:Y:S02]  /*12da0*/  MUFU.EX2 R33, R33 ;  /* 0x0000002100217308 */ /* 0x000e240000000800 */
[----:B0-----:R-:W-:-:S06]  /*12db0*/  FADD.FTZ R33, R33, 1 ;  /* 0x3f80000021217421 */ /* 0x001fcc0000010000 */
[----:B------:R0:W1:Y:S02]  /*12dc0*/  MUFU.RCP R35, R33 ;  /* 0x0000002100237308 */ /* 0x0000640000001000 */
[----:B0-----:R-:W1:Y:S02]  /*12dd0*/  LDL.LU R33, [R1+0x304] ;  /* 0x0003040001217983 */ /* 0x001e640000300800 */
[----:B-1----:R-:W-:Y:S01]  /*12de0*/  FMUL.FTZ R33, R33, R35 ;  /* 0x0000002321217220 */ /* 0x002fe20000410000 */
[----:B------:R-:W-:-:S04]  /*12df0*/  FADD.FTZ R35, -R35, 1 ;  /* 0x3f80000023237421 */ /* 0x000fc80000010100 */
[----:B------:R-:W-:Y:S01]  /*12e00*/  FFMA.FTZ R35, R34, R35, 1 ;  /* 0x3f80000022237423 */ /* 0x000fe20000010023 */
[----:B------:R-:W-:-:S03]  /*12e10*/  FFMA.FTZ R34, R45, R3, R5 ;  /* 0x000000032d227223 */ /* 0x000fc60000010005 */
[----:B------:R-:W-:Y:S01]  /*12e20*/  FMUL.FTZ R35, R33, R35 ;  /* 0x0000002321237220 */ /* 0x000fe20000410000 */
[----:B------:R-:W-:-:S04]  /*12e30*/  FMUL.FTZ R33, R34, -1.4426950216293334961 ;  /* 0xbfb8aa3b22217820 */ /* 0x000fc80000410000 */
[----:B------:R0:W-:Y:S02]  /*12e40*/  STL [R1+0x304], R35 ;  /* 0x0003042301007387 */ /* 0x0001e40000100800 */
[----:B------:R-:W1:Y:S02]  /*12e50*/  MUFU.EX2 R33, R33 ;  /* 0x0000002100217308 */ /* 0x000e640000000800 */
[----:B-1----:R-:W-:-:S06]  /*12e60*/  FADD.FTZ R33, R33, 1 ;  /* 0x3f80000021217421 */ /* 0x002fcc0000010000 */
[----:B0-----:R-:W0:Y:S02]  /*12e70*/  MUFU.RCP R35, R33 ;  /* 0x0000002100237308 */ /* 0x001e240000001000 */
[----:B0-----:R-:W-:Y:S01]  /*12e80*/  FMUL.FTZ R33, R44, R35 ;  /* 0x000000232c217220 */ /* 0x001fe20000410000 */
[----:B------:R-:W-:-:S04]  /*12e90*/  FADD.FTZ R35, -R35, 1 ;  /* 0x3f80000023237421 */ /* 0x000fc80000010100 */
[----:B------:R-:W-:-:S04]  /*12ea0*/  FFMA.FTZ R35, R34, R35, 1 ;  /* 0x3f80000022237423 */ /* 0x000fc80000010023 */
[----:B------:R-:W-:-:S05]  /*12eb0*/  FMUL.FTZ R33, R33, R35 ;  /* 0x0000002321217220 */ /* 0x000fca0000410000 */
[----:B------:R1:W-:Y:S02]  /*12ec0*/  STL [R1+0x308], R33 ;  /* 0x0003082101007387 */ /* 0x0003e40000100800 */
.L_x_341:
[----:B------:R2:W-:Y:S04]  /*12ed0*/  STL [R1+0x734], R5 ;  /* 0x0007340501007387 */ /* 0x0005e80000100800 */
[----:B01----:R-:W3:Y:S04]  /*12ee0*/  LDL R33, [R1+0x304] ;  /* 0x0003040001217983 */ /* 0x003ee80000100800 */
[----:B-----5:R0:W-:Y:S04]  /*12ef0*/  STL [R1+0x72c], R0 ;  /* 0x00072c0001007387 */ /* 0x0201e80000100800 */
[----:B--2---:R-:W2:Y:S04]  /*12f00*/  LDL R5, [R1+0x3a0] ;  /* 0x0003a00001057983 */ /* 0x004ea80000100800 */
[----:B------:R1:W-:Y:S04]  /*12f10*/  STL [R1+0x730], R4 ;  /* 0x0007300401007387 */ /* 0x0003e80000100800 */
[----:B0-----:R-:W4:Y:S04]  /*12f20*/  LDL R0, [R1+0x394] ;  /* 0x0003940001007983 */ /* 0x001f280000100800 */
[----:B------:R-:W4:Y:S04]  /*12f30*/  LDL.LU R35, [R1+0x45c] ;  /* 0x00045c0001237983 */ /* 0x000f280000300800 */
[----:B-1----:R-:W4:Y:S01]  /*12f40*/  LDL.LU R4, [R1+0x23c] ;  /* 0x00023c0001047983 */ /* 0x002f220000300800 */
[----:B------:R-:W-:-:S03]  /*12f50*/  FADD.FTZ R41, R32, R41 ;  /* 0x0000002920297221 */ /* 0x000fc60000010000 */
[----:B------:R-:W4:Y:S04]  /*12f60*/  LDL.LU R34, [R1+0x454] ;  /* 0x0004540001227983 */ /* 0x000f280000300800 */
[----:B------:R-:W4:Y:S01]  /*12f70*/  LDL.LU R44, [R1+0x458] ;  /* 0x00045800012c7983 */ /* 0x000f220000300800 */
[----:B--2---:R-:W-:-:S03]  /*12f80*/  FFMA.FTZ R43, R5, R32, R43 ;  /* 0x00000020052b7223 */ /* 0x004fc6000001002b */
[----:B------:R-:W2:Y:S01]  /*12f90*/  LDL R32, [R1+0x308] ;  /* 0x0003080001207983 */ /* 0x000ea20000100800 */
[----:B---3--:R-:W-:Y:S01]  /*12fa0*/  FMUL.FTZ R33, R33, R2 ;  /* 0x0000000221217220 */ /* 0x008fe20000410000 */
[----:B------:R-:W-:Y:S02]  /*12fb0*/  FADD.FTZ R38, R38, R36 ;  /* 0x0000002426267221 */ /* 0x000fe40000010000 */
[----:B------:R0:W5:Y:S01]  /*12fc0*/  LDL.LU R5, [R1+0x734] ;  /* 0x0007340001057983 */ /* 0x0001620000300800 */
[----:B------:R-:W-:Y:S01]  /*12fd0*/  FADD.FTZ R41, R41, R33 ;  /* 0x0000002129297221 */ /* 0x000fe20000010000 */
[----:B----4-:R-:W-:Y:S02]  /*12fe0*/  FFMA.FTZ R43, R0, R33, R43 ;  /* 0x00000021002b7223 */ /* 0x010fe4000001002b */
[----:B------:R-:W3:Y:S04]  /*12ff0*/  LDL.LU R33, [R1+0x450] ;  /* 0x0004500001217983 */ /* 0x000ee80000300800 */
[----:B------:R0:W5:Y:S01]  /*13000*/  LDL.LU R0, [R1+0x72c] ;  /* 0x00072c0001007983 */ /* 0x0001620000300800 */
[----:B------:R-:W-:-:S03]  /*13010*/  FFMA.FTZ R42, R4, R36, R42 ;  /* 0x00000024042a7223 */ /* 0x000fc6000001002a */
[----:B------:R-:W4:Y:S04]  /*13020*/  LDL.LU R36, [R1+0x234] ;  /* 0x0002340001247983 */ /* 0x000f280000300800 */
[----:B------:R0:W5:Y:S01]  /*13030*/  LDL.LU R4, [R1+0x730] ;  /* 0x0007300001047983 */ /* 0x0001620000300800 */
[----:B------:R-:W-:Y:S01]  /*13040*/  SHF.L.U32 R34, R34, 0x10, RZ ;  /* 0x0000001022227819 */ /* 0x000fe200000006ff */
[----:B--2---:R-:W-:-:S04]  /*13050*/  FMUL.FTZ R32, R32, R3 ;  /* 0x0000000320207220 */ /* 0x004fc80000410000 */
[----:B------:R-:W-:Y:S01]  /*13060*/  FFMA.FTZ R43, R45, R32, R43 ;  /* 0x000000202d2b7223 */ /* 0x000fe2000001002b */
[----:B------:R-:W-:Y:S01]  /*13070*/  FADD.FTZ R41, R32, R41 ;  /* 0x0000002920297221 */ /* 0x000fe20000010000 */
[----:B------:R-:W-:-:S05]  /*13080*/  SHF.L.U32 R32, R35, 0x10, RZ ;  /* 0x0000001023207819 */ /* 0x000fca00000006ff */
[----:B------:R0:W-:Y:S04]  /*13090*/  STL [R1+0x300], R32 ;  /* 0x0003002001007387 */ /* 0x0001e80000100800 */
[----:B------:R0:W5:Y:S01]  /*130a0*/  LDL R35, [R1+0x300] ;  /* 0x0003000001237983 */ /* 0x0001620000100800 */
[----:B---3--:R-:W-:Y:S01]  /*130b0*/  SHF.L.U32 R33, R33, 0x10, RZ ;  /* 0x0000001021217819 */ /* 0x008fe200000006ff */
[----:B------:R-:W-:Y:S01]  /*130c0*/  FADD.FTZ R34, R34, -UR16 ;  /* 0x8000001022227e21 */ /* 0x000fe20008010000 */
[----:B----4-:R-:W-:-:S03]  /*130d0*/  FFMA.FTZ R39, R36, R37, R39 ;  /* 0x0000002524277223 */ /* 0x010fc60000010027 */
[----:B------:R-:W-:Y:S01]  /*130e0*/  FADD.FTZ R33, R33, -UR16 ;  /* 0x8000001021217e21 */ /* 0x000fe20008010000 */
[----:B------:R-:W-:Y:S01]  /*130f0*/  SHF.L.U32 R36, R44, 0x10, RZ ;  /* 0x000000102c247819 */ /* 0x000fe200000006ff */
[----:B------:R-:W-:Y:S02]  /*13100*/  FMUL.FTZ R44, R34, UR12 ;  /* 0x0000000c222c7c20 */ /* 0x000fe40008410000 */
        /* <DEDUP_REMOVED lines=10> */
[----:B0-----:R-:W-:Y:S01]  /*131b0*/  FMUL.FTZ R34, R36, R33 ;  /* 0x0000002124227220 */ /* 0x001fe20000410000 */
[----:B------:R-:W-:-:S04]  /*131c0*/  FADD.FTZ R33, -R33, 1 ;  /* 0x3f80000021217421 */ /* 0x000fc80000010100 */
[----:B------:R-:W-:-:S04]  /*131d0*/  FFMA.FTZ R33, R32, R33, 1 ;  /* 0x3f80000020217423 */ /* 0x000fc80000010021 */
[----:B------:R-:W-:Y:S01]  /*131e0*/  FMUL.FTZ R36, R34, R33 ;  /* 0x0000002122247220 */ /* 0x000fe20000410000 */
[----:B------:R-:W-:-:S04]  /*131f0*/  FFMA.FTZ R33, R44, R3, R5 ;  /* 0x000000032c217223 */ /* 0x000fc80000010005 */
[----:B------:R-:W-:Y:S01]  /*13200*/  FMUL.FTZ R32, R33, -1.4426950216293334961 ;  /* 0xbfb8aa3b21207820 */ /* 0x000fe20000410000 */
[----:B------:R1:W-:Y:S05]  /*13210*/  STL [R1+0x2e0], R36 ;  /* 0x0002e02401007387 */ /* 0x0003ea0000100800 */
        /* <DEDUP_REMOVED lines=8> */
.L_x_342:
[----:B0-----:R-:W2:Y:S01]  /*132a0*/  LDL.LU R32, [R1+0x440] ;  /* 0x0004400001207983 */ /* 0x001ea20000300800 */
[----:B------:R-:W-:-:S03]  /*132b0*/  MOV R33, R36 ;  /* 0x0000002400217202 */ /* 0x000fc60000000f00 */
[----:B------:R-:W3:Y:S04]  /*132c0*/  LDL.LU R34, [R1+0x444] ;  /* 0x0004440001227983 */ /* 0x000ee80000300800 */
[----:B------:R-:W4:Y:S04]  /*132d0*/  LDL.LU R44, [R1+0x448] ;  /* 0x00044800012c7983 */ /* 0x000f280000300800 */
[----:B-1----:R-:W4:Y:S01]  /*132e0*/  LDL.LU R36, [R1+0x44c] ;  /* 0x00044c0001247983 */ /* 0x002f220000300800 */
[----:B------:R-:W-:-:S04]  /*132f0*/  FMUL.FTZ R33, R33, R2 ;  /* 0x0000000221217220 */ /* 0x000fc80000410000 */
[----:B------:R-:W-:Y:S01]  /*13300*/  FFMA.FTZ R43, R45, R33, R43 ;  /* 0x000000212d2b7223 */ /* 0x000fe2000001002b */
[----:B------:R-:W-:Y:S01]  /*13310*/  FADD.FTZ R41, R41, R33 ;  /* 0x0000002129297221 */ /* 0x000fe20000010000 */
[----:B------:R-:W-:Y:S01]  /*13320*/  FADD.FTZ R40, R40, R37 ;  /* 0x0000002528287221 */ /* 0x000fe20000010000 */
[----:B--2---:R-:W-:Y:S02]  /*13330*/  SHF.L.U32 R32, R32, 0x10, RZ ;  /* 0x0000001020207819 */ /* 0x004fe400000006ff */
[----:B---3--:R-:W-:-:S03]  /*13340*/  SHF.L.U32 R34, R34, 0x10, RZ ;  /* 0x0000001022227819 */ /* 0x008fc600000006ff */
[----:B------:R-:W-:Y:S02]  /*13350*/  FADD.FTZ R32, R32, -UR16 ;  /* 0x8000001020207e21 */ /* 0x000fe40008010000 */
[----:B------:R-:W-:Y:S02]  /*13360*/  FADD.FTZ R34, R34, -UR16 ;  /* 0x8000001022227e21 */ /* 0x000fe40008010000 */
[----:B------:R-:W-:Y:S01]  /*13370*/  FMUL.FTZ R33, R32, UR12 ;  /* 0x0000000c20217c20 */ /* 0x000fe20008410000 */
[----:B-----5:R-:W-:Y:S01]  /*13380*/  FMUL.FTZ R32, R35, R3 ;  /* 0x0000000323207220 */ /* 0x020fe20000410000 */
[----:B------:R-:W-:-:S03]  /*13390*/  FMUL.FTZ R35, R34, UR12 ;  /* 0x0000000c22237c20 */ /* 0x000fc60008410000 */
[----:B------:R0:W-:Y:S04]  /*133a0*/  STL [R1+0x378], R33 ;  /* 0x0003782101007387 */ /* 0x0001e80000100800 */
[----:B------:R0:W-:Y:S01]  /*133b0*/  STL [R1+0x37c], R35 ;  /* 0x00037c2301007387 */ /* 0x0001e20000100800 */
[----:B----4-:R-:W-:Y:S02]  /*133c0*/  SHF.L.U32 R45, R44, 0x10, RZ ;  /* 0x000000102c2d7819 */ /* 0x010fe400000006ff */
        /* <DEDUP_REMOVED lines=20> */
.L_x_343:
[----:B0-----:R-:W2:Y:S01]  /*13510*/  LDL R33, [R1+0x384] ;  /* 0x0003840001217983 */ /* 0x001ea20000100800 */
[----:B------:R-:W-:-:S03]  /*13520*/  FADD.FTZ R41, R32, R41 ;  /* 0x0000002920297221 */ /* 0x000fc60000010000 */
[----:B------:R-:W3:Y:S04]  /*13530*/  LDL R34, [R1+0x378] ;  /* 0x0003780001227983 */ /* 0x000ee80000100800 */
[----:B------:R-:W4:Y:S04]  /*13540*/  LDL.LU R36, [R1+0x43c] ;  /* 0x00043c0001247983 */ /* 0x000f280000300800 */
[----:B------:R-:W4:Y:S01]  /*13550*/  LDL.LU R37, [R1+0x438] ;  /* 0x0004380001257983 */ /* 0x000f220000300800 */
[----:B--2---:R-:W-:-:S03]  /*13560*/  FFMA.FTZ R43, R33, R32, R43 ;  /* 0x00000020212b7223 */ /* 0x004fc6000001002b */
[----:B------:R-:W2:Y:S01]  /*13570*/  LDL.LU R32, [R1+0x240] ;  /* 0x0002400001207983 */ /* 0x000ea20000300800 */
[----:B------:R-:W-:Y:S01]  /*13580*/  FMUL.FTZ R33, R45, R2 ;  /* 0x000000022d217220 */ /* 0x000fe20000410000 */
[----:B------:R-:W-:-:S03]  /*13590*/  FADD.FTZ R38, R38, R31 ;  /* 0x0000001f26267221 */ /* 0x000fc60000010000 */
[----:B---3--:R-:W-:Y:S01]  /*135a0*/  FFMA.FTZ R43, R34, R33, R43 ;  /* 0x00000021222b7223 */ /* 0x008fe2000001002b */
[----:B------:R-:W-:Y:S02]  /*135b0*/  FADD.FTZ R41, R41, R33 ;  /* 0x0000002129297221 */ /* 0x000fe40000010000 */
[----:B------:R-:W3:Y:S01]  /*135c0*/  LDL.LU R33, [R1+0x434] ;  /* 0x0004340001217983 */ /* 0x000ee20000300800 */
[----:B------:R-:W-:-:S04]  /*135d0*/  FMUL.FTZ R34, R44, R3 ;  /* 0x000000032c227220 */ /* 0x000fc80000410000 */
[----:B------:R-:W-:Y:S01]  /*135e0*/  FFMA.FTZ R35, R35, R34, R43 ;  /* 0x0000002223237223 */ /* 0x000fe2000001002b */
[----:B------:R-:W-:Y:S01]  /*135f0*/  FADD.FTZ R41, R34, R41 ;  /* 0x0000002922297221 */ /* 0x000fe20000010000 */
[----:B----4-:R-:W-:Y:S02]  /*13600*/  SHF.L.U32 R34, R36, 0x10, RZ ;  /* 0x0000001024227819 */ /* 0x010fe400000006ff */
[----:B------:R-:W-:-:S03]  /*13610*/  SHF.L.U32 R43, R37, 0x10, RZ ;  /* 0x00000010252b7819 */ /* 0x000fc600000006ff */
[----:B------:R0:W-:Y:S04]  /*13620*/  STL [R1+0x2e4], R34 ;  /* 0x0002e42201007387 */ /* 0x0001e80000100800 */
[----:B------:R1:W5:Y:S01]  /*13630*/  LDL R37, [R1+0x2e4] ;  /* 0x0002e40001257983 */ /* 0x0003620000100800 */
[----:B--2---:R-:W-:-:S03]  /*13640*/  FFMA.FTZ R32, R32, R31, R42 ;  /* 0x0000001f20207223 */ /* 0x004fc6000001002a */
[----:B------:R-:W2:Y:S04]  /*13650*/  LDL.LU R31, [R1+0x430] ;  /* 0x00043000011f7983 */ /* 0x000ea80000300800 */
[----:B------:R-:W4:Y:S01]  /*13660*/  LDL.LU R42, [R1+0x220] ;  /* 0x00022000012a7983 */ /* 0x000f220000300800 */
[----:B---3--:R-:W-:-:S05]  /*13670*/  SHF.L.U32 R33, R33, 0x10, RZ ;  /* 0x0000001021217819 */ /* 0x008fca00000006ff */
[----:B------:R-:W-:-:S04]  /*13680*/  FADD.FTZ R33, R33, -UR16 ;  /* 0x8000001021217e21 */ /* 0x000fc80008010000 */
[----:B0-----:R-:W-:-:S05]  /*13690*/  FMUL.FTZ R34, R33, UR12 ;  /* 0x0000000c21227c20 */ /* 0x001fca0008410000 */
[----:B------:R1:W-:Y:S01]  /*136a0*/  STL [R1+0x370], R34 ;  /* 0x0003702201007387 */ /* 0x0003e20000100800 */
[----:B--2---:R-:W-:-:S05]  /*136b0*/  SHF.L.U32 R31, R31, 0x10, RZ ;  /* 0x000000101f1f7819 */ /* 0x004fca00000006ff */
[----:B------:R-:W-:-:S04]  /*136c0*/  FADD.FTZ R31, R31, -UR16 ;  /* 0x800000101f1f7e21 */ /* 0x000fc80008010000 */
[----:B------:R-:W-:-:S05]  /*136d0*/  FMUL.FTZ R31, R31, UR12 ;  /* 0x0000000c1f1f7c20 */ /* 0x000fca0008410000 */
[----:B------:R1:W-:Y:S01]  /*136e0*/  STL [R1+0x36c], R31 ;  /* 0x00036c1f01007387 */ /* 0x0003e20000100800 */
[----:B----4-:R-:W-:Y:S01]  /*136f0*/  FFMA.FTZ R39, R42, R30, R39 ;  /* 0x0000001e2a277223 */ /* 0x010fe20000010027 */
[----:B------:R-:W-:Y:S06]  /*13700*/  @!P1 BRA `(.L_x_344) ;  /* 0x00000000004c9947 */ /* 0x000fec0003800000 */
[----:B-1----:R-:W-:-:S04]  /*13710*/  FFMA.FTZ R31, R31, R2, R4 ;  /* 0x000000021f1f7223 */ /* 0x002fc80000010004 */
        /* <DEDUP_REMOVED lines=13> */
[----:B0----5:R-:W-:Y:S01]  /*137f0*/  FMUL.FTZ R34, R37, R33 ;  /* 0x0000002125227220 */ /* 0x021fe20000410000 */
[----:B------:R-:W-:-:S04]  /*13800*/  FADD.FTZ R33, -R33, 1 ;  /* 0x3f80000021217421 */ /* 0x000fc80000010100 */
[----:B------:R-:W-:-:S04]  /*13810*/  FFMA.FTZ R33, R31, R33, 1 ;  /* 0x3f8000001f217423 */ /* 0x000fc80000010021 */
[----:B------:R-:W-:-:S05]  /*13820*/  FMUL.FTZ R37, R34, R33 ;  /* 0x0000002122257220 */ /* 0x000fca0000410000 */
[----:B------:R0:W-:Y:S02]  /*13830*/  STL [R1+0x2e4], R37 ;  /* 0x0002e42501007387 */ /* 0x0001e40000100800 */
.L_x_344:
[----:B-1----:R-:W2:Y:S01]  /*13840*/  LDL.LU R31, [R1+0x420] ;  /* 0x00042000011f7983 */ /* 0x002ea20000300800 */
[----:B------:R-:W-:-:S03]  /*13850*/  FADD.FTZ R30, R40, R30 ;  /* 0x0000001e281e7221 */ /* 0x000fc60000010000 */
[----:B------:R-:W3:Y:S04]  /*13860*/  LDL.LU R34, [R1+0x424] ;  /* 0x0004240001227983 */ /* 0x000ee80000300800 */
[----:B------:R-:W4:Y:S04]  /*13870*/  LDL R40, [R1+0x36c] ;  /* 0x00036c0001287983 */ /* 0x000f280000100800 */
[----:B------:R-:W4:Y:S04]  /*13880*/  LDL.LU R36, [R1+0x42c] ;  /* 0x00042c0001247983 */ /* 0x000f280000300800 */
[----:B------:R-:W4:Y:S01]  /*13890*/  LDL.LU R42, [R1+0x428] ;  /* 0x00042800012a7983 */ /* 0x000f220000300800 */
[----:B------:R-:W-:Y:S01]  /*138a0*/  FMUL.FTZ R33, R43, R2 ;  /* 0x000000022b217220 */ /* 0x000fe20000410000 */
[----:B--2---:R-:W-:-:S02]  /*138b0*/  SHF.L.U32 R31, R31, 0x10, RZ ;  /* 0x000000101f1f7819 */ /* 0x004fc400000006ff */
[----:B---3--:R-:W-:-:S03]  /*138c0*/  SHF.L.U32 R34, R34, 0x10, RZ ;  /* 0x0000001022227819 */ /* 0x008fc600000006ff */
[----:B------:R-:W-:Y:S01]  /*138d0*/  FADD.FTZ R31, R31, -UR16 ;  /* 0x800000101f1f7e21 */ /* 0x000fe20008010000 */
[----:B----4-:R-:W-:Y:S01]  /*138e0*/  FFMA.FTZ R35, R40, R33, R35 ;  /* 0x0000002128237223 */ /* 0x010fe20000010023 */
[----:B------:R-:W-:Y:S01]  /*138f0*/  FADD.FTZ R33, R41, R33 ;  /* 0x0000002129217221 */ /* 0x000fe20000010000 */
[----:B------:R-:W-:Y:S01]  /*13900*/  FADD.FTZ R34, R34, -UR16 ;  /* 0x8000001022227e21 */ /* 0x000fe20008010000 */
[----:B------:R-:W-:Y:S01]  /*13910*/  SHF.L.U32 R41, R36, 0x10, RZ ;  /* 0x0000001024297819 */ /* 0x000fe200000006ff */
[----:B------:R-:W-:Y:S01]  /*13920*/  FMUL.FTZ R36, R31, UR12 ;  /* 0x0000000c1f247c20 */ /* 0x000fe20008410000 */
[----:B-----5:R-:W-:Y:S01]  /*13930*/  FMUL.FTZ R31, R37, R3 ;  /* 0x00000003251f7220 */ /* 0x020fe20000410000 */
[----:B0-----:R-:W-:-:S03]  /*13940*/  FMUL.FTZ R37, R34, UR12 ;  /* 0x0000000c22257c20 */ /* 0x001fc60008410000 */
[----:B------:R0:W-:Y:S04]  /*13950*/  STL [R1+0x364], R36 ;  /* 0x0003642401007387 */ /* 0x0001e80000100800 */
[----:B------:R0:W-:Y:S01]  /*13960*/  STL [R1+0x368], R37 ;  /* 0x0003682501007387 */ /* 0x0001e20000100800 */
[----:B------:R-:W-:Y:S01]  /*13970*/  SHF.L.U32 R42, R42, 0x10, RZ ;  /* 0x000000102a2a7819 */ /* 0x000fe200000006ff */
        /* <DEDUP_REMOVED lines=19> */
.L_x_345:
[----:B------:R-:W2:Y:S01]  /*13ab0*/  LDL R34, [R1+0x370] ;  /* 0x0003700001227983 */ /* 0x000ea20000100800 */
[----:B------:R-:W-:-:S03]  /*13ac0*/  FADD.FTZ R33, R31, R33 ;  /* 0x000000211f217221 */ /* 0x000fc60000010000 */
[----:B0-----:R-:W3:Y:S04]  /*13ad0*/  LDL.LU R36, [R1+0x408] ;  /* 0x0004080001247983 */ /* 0x001ee80000300800 */
[----:B------:R-:W4:Y:S04]  /*13ae0*/  LDL.LU R37, [R1+0x40c] ;  /* 0x00040c0001257983 */ /* 0x000f280000300800 */
[----:B------:R-:W5:Y:S01]  /*13af0*/  LDL.LU R40, [R1+0x410] ;  /* 0x0004100001287983 */ /* 0x000f620000300800 */
[----:B--2---:R-:W-:Y:S01]  /*13b00*/  FFMA.FTZ R35, R34, R31, R35 ;  /* 0x0000001f22237223 */ /* 0x004fe20000010023 */
[----:B------:R-:W-:-:S02]  /*13b10*/  FMUL.FTZ R34, R42, R2 ;  /* 0x000000022a227220 */ /* 0x000fc40000410000 */
[----:B------:R-:W2:Y:S02]  /*13b20*/  LDL.LU R31, [R1+0x244] ;  /* 0x00024400011f7983 */ /* 0x000ea40000300800 */
[----:B--2---:R-:W-:Y:S01]  /*13b30*/  FFMA.FTZ R31, R31, R29, R32 ;  /* 0x0000001d1f1f7223 */ /* 0x004fe20000010020 */
[----:B------:R-:W-:Y:S02]  /*13b40*/  FADD.FTZ R32, R38, R29 ;  /* 0x0000001d26207221 */ /* 0x000fe40000010000 */
[----:B------:R-:W2:Y:S04]  /*13b50*/  LDL R38, [R1+0x364] ;  /* 0x0003640001267983 */ /* 0x000ea80000100800 */
[----:B------:R-:W4:Y:S01]  /*13b60*/  LDL.LU R29, [R1+0x21c] ;  /* 0x00021c00011d7983 */ /* 0x000f220000300800 */
[----:B---3--:R-:W-:Y:S01]  /*13b70*/  SHF.L.U32 R36, R36, 0x10, RZ ;  /* 0x0000001024247819 */ /* 0x008fe200000006ff */
[----:B--2---:R-:W-:Y:S01]  /*13b80*/  FFMA.FTZ R35, R38, R34, R35 ;  /* 0x0000002226237223 */ /* 0x004fe20000010023 */
[----:B------:R-:W-:-:S02]  /*13b90*/  FADD.FTZ R34, R33, R34 ;  /* 0x0000002221227221 */ /* 0x000fc40000010000 */
[----:B------:R-:W2:Y:S01]  /*13ba0*/  LDL R33, [R1+0x368] ;  /* 0x0003680001217983 */ /* 0x000ea20000100800 */
[----:B----4-:R-:W-:Y:S01]  /*13bb0*/  FFMA.FTZ R29, R29, R28, R39 ;  /* 0x0000001c1d1d7223 */ /* 0x010fe20000010027 */
[----:B------:R-:W-:Y:S01]  /*13bc0*/  SHF.L.U32 R37, R37, 0x10, RZ ;  /* 0x0000001025257819 */ /* 0x000fe200000006ff */
[----:B------:R-:W-:Y:S01]  /*13bd0*/  FMUL.FTZ R38, R41, R3 ;  /* 0x0000000329267220 */ /* 0x000fe20000410000 */
[----:B------:R-:W3:Y:S01]  /*13be0*/  LDL.LU R39, [R1+0x414] ;  /* 0x0004140001277983 */ /* 0x000ee20000300800 */
[----:B------:R-:W-:Y:S01]  /*13bf0*/  FADD.FTZ R36, R36, -UR16 ;  /* 0x8000001024247e21 */ /* 0x000fe20008010000 */
[----:B-----5:R-:W-:Y:S01]  /*13c00*/  SHF.L.U32 R40, R40, 0x10, RZ ;  /* 0x0000001028287819 */ /* 0x020fe200000006ff */
[----:B------:R-:W-:Y:S01]  /*13c10*/  FADD.FTZ R37, R37, -UR16 ;  /* 0x8000001025257e21 */ /* 0x000fe20008010000 */
[----:B------:R-:W-:-:S03]  /*13c20*/  FADD.FTZ R34, R38, R34 ;  /* 0x0000002226227221 */ /* 0x000fc60000010000 */
[----:B------:R-:W-:-:S05]  /*13c30*/  FMUL.FTZ R37, R37, UR12 ;  /* 0x0000000c25257c20 */ /* 0x000fca0008410000 */
[----:B------:R0:W-:Y:S01]  /*13c40*/  STL [R1+0x360], R37 ;  /* 0x0003602501007387 */ /* 0x0001e20000100800 */
[----:B--2---:R-:W-:Y:S01]  /*13c50*/  FFMA.FTZ R33, R33, R38, R35 ;  /* 0x0000002621217223 */ /* 0x004fe20000010023 */
[----:B------:R-:W-:Y:S01]  /*13c60*/  FMUL.FTZ R35, R36, UR12 ;  /* 0x0000000c24237c20 */ /* 0x000fe20008410000 */
[----:B---3--:R-:W-:-:S04]  /*13c70*/  SHF.L.U32 R38, R39, 0x10, RZ ;  /* 0x0000001027267819 */ /* 0x008fc800000006ff */
[----:B------:R0:W-:Y:S04]  /*13c80*/  STL [R1+0x35c], R35 ;  /* 0x00035c2301007387 */ /* 0x0001e80000100800 */
[----:B------:R0:W-:Y:S01]  /*13c90*/  STL [R1+0x2c8], R38 ;  /* 0x0002c82601007387 */ /* 0x0001e20000100800 */
[----:B------:R-:W-:Y:S05]  /*13ca0*/  @!P1 BRA `(.L_x_346) ;  /* 0x00000000004c9947 */ /* 0x000fea0003800000 */
        /* <DEDUP_REMOVED lines=19> */
.L_x_346:
[----:B------:R2:W-:Y:S04]  /*13de0*/  STL [R1+0x72c], R0 ;  /* 0x00072c0001007387 */ /* 0x0005e80000100800 */
[----:B01----:R-:W3:Y:S04]  /*13df0*/  LDL.LU R35, [R1+0x3f8] ;  /* 0x0003f80001237983 */ /* 0x003ee80000300800 */
[----:B------:R-:W4:Y:S04]  /*13e00*/  LDL R37, [R1+0x2c8] ;  /* 0x0002c80001257983 */ /* 0x000f280000100800 */
[----:B--2---:R-:W2:Y:S01]  /*13e10*/  LDL R0, [R1+0x35c] ;  /* 0x00035c0001007983 */ /* 0x004ea20000100800 */
[----:B------:R-:W-:-:S03]  /*13e20*/  FADD.FTZ R30, R30, R28 ;  /* 0x0000001c1e1e7221 */ /* 0x000fc60000010000 */
[----:B------:R-:W4:Y:S01]  /*13e30*/  LDL.LU R28, [R1+0x3fc] ;  /* 0x0003fc00011c7983 */ /* 0x000f220000300800 */
[----:B------:R-:W-:-:S03]  /*13e40*/  FMUL.FTZ R36, R40, R2 ;  /* 0x0000000228247220 */ /* 0x000fc60000410000 */
[----:B------:R-:W4:Y:S04]  /*13e50*/  LDL.LU R39, [R1+0x400] ;  /* 0x0004000001277983 */ /* 0x000f280000300800 */
[----:B------:R-:W4:Y:S01]  /*13e60*/  LDL.LU R38, [R1+0x404] ;  /* 0x0004040001267983 */ /* 0x000f220000300800 */
[----:B------:R-:W-:Y:S01]  /*13e70*/  FADD.FTZ R34, R34, R36 ;  /* 0x0000002422227221 */ /* 0x000fe20000010000 */
[----:B--2---:R-:W-:Y:S02]  /*13e80*/  FFMA.FTZ R33, R0, R36, R33 ;  /* 0x0000002400217223 */ /* 0x004fe40000010021 */
[----:B------:R0:W5:Y:S01]  /*13e90*/  LDL.LU R0, [R1+0x72c] ;  /* 0x00072c0001007983 */ /* 0x0001620000300800 */
[----:B---3--:R-:W-:Y:S02]  /*13ea0*/  SHF.L.U32 R35, R35, 0x10, RZ ;  /* 0x0000001023237819 */ /* 0x008fe400000006ff */
[----:B----4-:R-:W-:-:S03]  /*13eb0*/  SHF.L.U32 R28, R28, 0x10, RZ ;  /* 0x000000101c1c7819 */ /* 0x010fc600000006ff */
[----:B------:R-:W-:Y:S02]  /*13ec0*/  FADD.FTZ R35, R35, -UR16 ;  /* 0x8000001023237e21 */ /* 0x000fe40008010000 */
[----:B------:R-:W-:Y:S01]  /*13ed0*/  FADD.FTZ R36, R28, -UR16 ;  /* 0x800000101c247e21 */ /* 0x000fe20008010000 */
[----:B------:R-:W-:Y:S01]  /*13ee0*/  FMUL.FTZ R28, R37, R3 ;  /* 0x00000003251c7220 */ /* 0x000fe20000410000 */
[----:B------:R-:W-:Y:S02]  /*13ef0*/  FMUL.FTZ R35, R35, UR12 ;  /* 0x0000000c23237c20 */ /* 0x000fe40008410000 */
[----:B------:R-:W-:-:S03]  /*13f00*/  FMUL.FTZ R37, R36, UR12 ;  /* 0x0000000c24257c20 */ /* 0x000fc60008410000 */
[----:B------:R0:W-:Y:S04]  /*13f10*/  STL [R1+0x354], R35 ;  /* 0x0003542301007387 */ /* 0x0001e80000100800 */
[----:B------:R0:W-:Y:S01]  /*13f20*/  STL [R1+0x358], R37 ;  /* 0x0003582501007387 */ /* 0x0001e20000100800 */
[----:B------:R-:W-:Y:S02]  /*13f30*/  SHF.L.U32 R39, R39, 0x10, RZ ;  /* 0x0000001027277819 */ /* 0x000fe400000006ff */
        /* <DEDUP_REMOVED lines=20> */
.L_x_347:
[----:B0-----:R-:W2:Y:S01]  /*14080*/  LDL R35, [R1+0x360] ;  /* 0x0003600001237983 */ /* 0x001ea20000100800 */
[----:B------:R-:W-:-:S03]  /*14090*/  FADD.FTZ R34, R28, R34 ;  /* 0x000000221c227221 */ /* 0x000fc60000010000 */
[----:B------:R-:W3:Y:S04]  /*140a0*/  LDL R36, [R1+0x354] ;  /* 0x0003540001247983 */ /* 0x000ee80000100800 */
[----:B------:R-:W4:Y:S01]  /*140b0*/  LDL.LU R37, [R1+0x3f0] ;  /* 0x0003f00001257983 */ /* 0x000f220000300800 */
[----:B--2---:R-:W-:Y:S01]  /*140c0*/  FFMA.FTZ R33, R35, R28, R33 ;  /* 0x0000001c23217223 */ /* 0x004fe20000010021 */
[----:B------:R-:W-:Y:S02]  /*140d0*/  FMUL.FTZ R35, R39, R2 ;  /* 0x0000000227237220 */ /* 0x000fe40000410000 */
[----:B------:R-:W2:Y:S02]  /*140e0*/  LDL.LU R28, [R1+0x250] ;  /* 0x00025000011c7983 */ /* 0x000ea40000300800 */
[----:B--2---:R-:W-:Y:S01]  /*140f0*/  FFMA.FTZ R28, R28, R27, R31 ;  /* 0x0000001b1c1c7223 */ /* 0x004fe2000001001f */
[----:B------:R-:W-:-:S02]  /*14100*/  FADD.FTZ R31, R32, R27 ;  /* 0x0000001b201f7221 */ /* 0x000fc40000010000 */
[----:B------:R-:W2:Y:S01]  /*14110*/  LDL.LU R27, [R1+0x248] ;  /* 0x00024800011b7983 */ /* 0x000ea20000300800 */
[----:B---3--:R-:W-:Y:S01]  /*14120*/  FFMA.FTZ R33, R36, R35, R33 ;  /* 0x0000002324217223 */ /* 0x008fe20000010021 */
[----:B------:R-:W-:Y:S02]  /*14130*/  FADD.FTZ R35, R34, R35 ;  /* 0x0000002322237221 */ /* 0x000fe40000010000 */
[----:B------:R-:W3:Y:S01]  /*14140*/  LDL.LU R32, [R1+0x3e8] ;  /* 0x0003e80001207983 */ /* 0x000ee20000300800 */
[----:B--2---:R-:W-:-:S03]  /*14150*/  FFMA.FTZ R27, R27, R26, R29 ;  /* 0x0000001a1b1b7223 */ /* 0x004fc6000001001d */
[----:B------:R-:W2:Y:S04]  /*14160*/  LDL.LU R34, [R1+0x3ec] ;  /* 0x0003ec0001227983 */ /* 0x000ea80000300800 */
[----:B------:R-:W4:Y:S01]  /*14170*/  LDL R29, [R1+0x358] ;  /* 0x00035800011d7983 */ /* 0x000f220000100800 */
[----:B------:R-:W-:Y:S01]  /*14180*/  FMUL.FTZ R36, R38, R3 ;  /* 0x0000000326247220 */ /* 0x000fe20000410000 */
[----:B---3--:R-:W-:-:S03]  /*14190*/  SHF.L.U32 R32, R32, 0x10, RZ ;  /* 0x0000001020207819 */ /* 0x008fc600000006ff */
[----:B----4-:R-:W-:Y:S01]  /*141a0*/  FFMA.FTZ R33, R29, R36, R33 ;  /* 0x000000241d217223 */ /* 0x010fe20000010021 */
[----:B------:R-:W-:Y:S02]  /*141b0*/  FADD.FTZ R29, R36, R35 ;  /* 0x00000023241d7221 */ /* 0x000fe40000010000 */
[----:B------:R-:W3:Y:S01]  /*141c0*/  LDL.LU R35, [R1+0x3f4] ;  /* 0x0003f40001237983 */ /* 0x000ee20000300800 */
[----:B--2---:R-:W-:Y:S02]  /*141d0*/  IMAD.U32 R34, R34, 0x10000, RZ ;  /* 0x0001000022227824 */ /* 0x004fe400078e00ff */
[----:B------:R-:W-:Y:S02]  /*141e0*/  FADD.FTZ R32, R32, -UR16 ;  /* 0x8000001020207e21 */ /* 0x000fe40008010000 */
[----:B------:R-:W-:Y:S02]  /*141f0*/  FADD.FTZ R34, R34, -UR16 ;  /* 0x8000001022227e21 */ /* 0x000fe40008010000 */
[----:B------:R-:W-:-:S02]  /*14200*/  FMUL.FTZ R32, R32, UR12 ;  /* 0x0000000c20207c20 */ /* 0x000fc40008410000 */
[----:B------:R-:W-:-:S03]  /*14210*/  FMUL.FTZ R36, R34, UR12 ;  /* 0x0000000c22247c20 */ /* 0x000fc60008410000 */
[----:B------:R0:W-:Y:S04]  /*14220*/  STL [R1+0x34c], R32 ;  /* 0x00034c2001007387 */ /* 0x0001e80000100800 */
[----:B------:R0:W-:Y:S01]  /*14230*/  STL [R1+0x350], R36 ;  /* 0x0003502401007387 */ /* 0x0001e20000100800 */
[----:B------:R-:W-:Y:S02]  /*14240*/  SHF.L.U32 R37, R37, 0x10, RZ ;  /* 0x0000001025257819 */ /* 0x000fe400000006ff */
[----:B---3--:R-:W-:-:S05]  /*14250*/  SHF.L.U32 R35, R35, 0x10, RZ ;  /* 0x0000001023237819 */ /* 0x008fca00000006ff */
        /* <DEDUP_REMOVED lines=21> */
.L_x_348:
[----:B01----:R-:W2:Y:S04]  /*143b0*/  LDL.LU R32, [R1+0x3d0] ;  /* 0x0003d00001207983 */ /* 0x003ea80000300800 */
[----:B-----5:R0:W-:Y:S04]  /*143c0*/  STL [R1+0x72c], R0 ;  /* 0x00072c0001007387 */ /* 0x0201e80000100800 */
[----:B------:R-:W3:Y:S04]  /*143d0*/  LDL.LU R36, [R1+0x3e0] ;  /* 0x0003e00001247983 */ /* 0x000ee80000300800 */
[----:B------:R-:W4:Y:S04]  /*143e0*/  LDL.LU R35, [R1+0x3e4] ;  /* 0x0003e40001237983 */ /* 0x000f280000300800 */
[----:B0-----:R-:W3:Y:S01]  /*143f0*/  LDL R0, [R1+0x34c] ;  /* 0x00034c0001007983 */ /* 0x001ee20000100800 */
[----:B------:R-:W-:-:S03]  /*14400*/  FADD.FTZ R26, R30, R26 ;  /* 0x0000001a1e1a7221 */ /* 0x000fc60000010000 */
[----:B------:R-:W4:Y:S01]  /*14410*/  LDL.LU R30, [R1+0x3d4] ;  /* 0x0003d400011e7983 */ /* 0x000f220000300800 */
[----:B------:R-:W-:-:S04]  /*14420*/  FMUL.FTZ R34, R37, R2 ;  /* 0x0000000225227220 */ /* 0x000fc80000410000 */
[----:B------:R-:W-:Y:S01]  /*14430*/  FADD.FTZ R29, R29, R34 ;  /* 0x000000221d1d7221 */ /* 0x000fe20000010000 */
[----:B--2---:R-:W-:-:S05]  /*14440*/  SHF.L.U32 R32, R32, 0x10, RZ ;  /* 0x0000001020207819 */ /* 0x004fca00000006ff */
[----:B------:R-:W-:Y:S01]  /*14450*/  FADD.FTZ R32, R32, -UR16 ;  /* 0x8000001020207e21 */ /* 0x000fe20008010000 */
[----:B---3--:R-:W-:-:S03]  /*14460*/  FFMA.FTZ R33, R0, R34, R33 ;  /* 0x0000002200217223 */ /* 0x008fc60000010021 */
[----:B------:R-:W-:Y:S01]  /*14470*/  FMUL.FTZ R34, R32, UR12 ;  /* 0x0000000c20227c20 */ /* 0x000fe20008410000 */
[----:B------:R0:W5:Y:S04]  /*14480*/  LDL.LU R0, [R1+0x72c] ;  /* 0x00072c0001007983 */ /* 0x0001680000300800 */
[----:B------:R-:W2:Y:S01]  /*14490*/  LDL R32, [R1+0x2cc] ;  /* 0x0002cc0001207983 */ /* 0x000ea20000100800 */
[----:B----4-:R-:W-:-:S05]  /*144a0*/  SHF.L.U32 R30, R30, 0x10, RZ ;  /* 0x000000101e1e7819 */ /* 0x010fca00000006ff */
[----:B------:R-:W-:-:S04]  /*144b0*/  FADD.FTZ R30, R30, -UR16 ;  /* 0x800000101e1e7e21 */ /* 0x000fc80008010000 */
[----:B------:R-:W-:Y:S01]  /*144c0*/  FMUL.FTZ R30, R30, UR12 ;  /* 0x0000000c1e1e7c20 */ /* 0x000fe20008410000 */
[----:B------:R0:W-:Y:S04]  /*144d0*/  STL [R1+0x344], R34 ;  /* 0x0003442201007387 */ /* 0x0001e80000100800 */
[----:B------:R0:W-:Y:S01]  /*144e0*/  STL [R1+0x348], R30 ;  /* 0x0003481e01007387 */ /* 0x0001e20000100800 */
[----:B------:R-:W-:Y:S02]  /*144f0*/  SHF.L.U32 R36, R36, 0x10, RZ ;  /* 0x0000001024247819 */ /* 0x000fe400000006ff */
[----:B------:R-:W-:Y:S01]  /*14500*/  SHF.L.U32 R35, R35, 0x10, RZ ;  /* 0x0000001023237819 */ /* 0x000fe200000006ff */
[----:B--2---:R-:W-:Y:S01]  /*14510*/  FMUL.FTZ R32, R32, R3 ;  /* 0x0000000320207220 */ /* 0x004fe20000410000 */
        /* <DEDUP_REMOVED lines=20> */
.L_x_349:
[----:B------:R-:W2:Y:S01]  /*14660*/  LDL R30, [R1+0x350] ;  /* 0x00035000011e7983 */ /* 0x000ea20000100800 */
[----:B------:R-:W-:-:S03]  /*14670*/  FADD.FTZ R29, R32, R29 ;  /* 0x0000001d201d7221 */ /* 0x000fc60000010000 */
[----:B------:R0:W-:Y:S04]  /*14680*/  STL [R1+0x734], R5 ;  /* 0x0007340501007387 */ /* 0x0001e80000100800 */
[----:B-----5:R1:W-:Y:S04]  /*14690*/  STL [R1+0x72c], R0 ;  /* 0x00072c0001007387 */ /* 0x0203e80000100800 */
[----:B------:R3:W-:Y:S04]  /*146a0*/  STL [R1+0x730], R4 ;  /* 0x0007300401007387 */ /* 0x0007e80000100800 */
[----:B0-----:R-:W4:Y:S04]  /*146b0*/  LDL.LU R5, [R1+0x258] ;  /* 0x0002580001057983 */ /* 0x001f280000300800 */
[----:B-1----:R-:W4:Y:S04]  /*146c0*/  LDL R0, [R1+0x348] ;  /* 0x0003480001007983 */ /* 0x002f280000100800 */
[----:B---3--:R-:W3:Y:S04]  /*146d0*/  LDL.LU R4, [R1+0x254] ;  /* 0x0002540001047983 */ /* 0x008ee80000300800 */
[----:B------:R-:W3:Y:S01]  /*146e0*/  LDL.LU R34, [R1+0x3c8] ;  /* 0x0003c80001227983 */ /* 0x000ee20000300800 */
[----:B--2---:R-:W-:-:S03]  /*146f0*/  FFMA.FTZ R33, R30, R32, R33 ;  /* 0x000000201e217223 */ /* 0x004fc60000010021 */
[----:B------:R-:W2:Y:S01]  /*14700*/  LDL R32, [R1+0x344] ;  /* 0x0003440001207983 */ /* 0x000ea20000100800 */
[----:B------:R-:W-:Y:S01]  /*14710*/  FMUL.FTZ R30, R36, R2 ;  /* 0x00000002241e7220 */ /* 0x000fe20000410000 */
[----:B----4-:R-:W-:Y:S01]  /*14720*/  FFMA.FTZ R28, R5, R23, R28 ;  /* 0x00000017051c7223 */ /* 0x010fe2000001001c */
[----:B------:R-:W-:Y:S01]  /*14730*/  FADD.FTZ R23, R31, R23 ;  /* 0x000000171f177221 */ /* 0x000fe20000010000 */
[----:B------:R0:W5:Y:S04]  /*14740*/  LDL.LU R5, [R1+0x734] ;  /* 0x0007340001057983 */ /* 0x0001680000300800 */
[----:B------:R-:W4:Y:S01]  /*14750*/  LDL.LU R31, [R1+0x3bc] ;  /* 0x0003bc00011f7983 */ /* 0x000f220000300800 */
[----:B---3--:R-:W-:-:S03]  /*14760*/  FFMA.FTZ R27, R4, R24, R27 ;  /* 0x00000018041b7223 */ /* 0x008fc6000001001b */
[----:B------:R0:W5:Y:S01]  /*14770*/  LDL.LU R4, [R1+0x730] ;  /* 0x0007300001047983 */ /* 0x0001620000300800 */
[----:B--2---:R-:W-:Y:S01]  /*14780*/  FFMA.FTZ R33, R32, R30, R33 ;  /* 0x0000001e20217223 */ /* 0x004fe20000010021 */
[----:B------:R-:W-:Y:S02]  /*14790*/  FADD.FTZ R30, R29, R30 ;  /* 0x0000001e1d1e7221 */ /* 0x000fe40000010000 */
[----:B------:R-:W2:Y:S01]  /*147a0*/  LDL.LU R29, [R1+0x3b8] ;  /* 0x0003b800011d7983 */ /* 0x000ea20000300800 */
[----:B------:R-:W-:-:S04]  /*147b0*/  FMUL.FTZ R32, R35, R3 ;  /* 0x0000000323207220 */ /* 0x000fc80000410000 */
[----:B------:R-:W-:Y:S01]  /*147c0*/  FFMA.FTZ R33, R0, R32, R33 ;  /* 0x0000002000217223 */ /* 0x000fe20000010021 */
[----:B------:R-:W-:Y:S01]  /*147d0*/  FADD.FTZ R30, R32, R30 ;  /* 0x0000001e201e7221 */ /* 0x000fe20000010000 */
[----:B------:R0:W5:Y:S04]  /*147e0*/  LDL.LU R0, [R1+0x72c] ;  /* 0x00072c0001007983 */ /* 0x0001680000300800 */
[----:B------:R-:W3:Y:S01]  /*147f0*/  LDL.LU R32, [R1+0x3cc] ;  /* 0x0003cc0001207983 */ /* 0x000ee20000300800 */
[----:B----4-:R-:W-:-:S05]  /*14800*/  SHF.L.U32 R31, R31, 0x10, RZ ;  /* 0x000000101f1f7819 */ /* 0x010fca00000006ff */
[----:B------:R-:W-:Y:S01]  /*14810*/  FADD.FTZ R31, R31, -UR16 ;  /* 0x800000101f1f7e21 */ /* 0x000fe20008010000 */
[----:B------:R-:W-:-:S03]  /*14820*/  SHF.L.U32 R34, R34, 0x10, RZ ;  /* 0x0000001022227819 */ /* 0x000fc600000006ff */
[----:B------:R-:W-:Y:S02]  /*14830*/  FMUL.FTZ R31, R31, UR12 ;  /* 0x0000000c1f1f7c20 */ /* 0x000fe40008410000 */
[----:B------:R0:W-:Y:S04]  /*14840*/  STL [R1+0x238], R34 ;  /* 0x0002382201007387 */ /* 0x0001e80000100800 */
[----:B------:R0:W-:Y:S01]  /*14850*/  STL [R1+0x340], R31 ;  /* 0x0003401f01007387 */ /* 0x0001e20000100800 */
[----:B--2---:R-:W-:-:S05]  /*14860*/  SHF.L.U32 R29, R29, 0x10, RZ ;  /* 0x000000101d1d7819 */ /* 0x004fca00000006ff */
[----:B------:R-:W-:-:S04]  /*14870*/  FADD.FTZ R29, R29, -UR16 ;  /* 0x800000101d1d7e21 */ /* 0x000fc80008010000 */
[----:B------:R-:W-:Y:S01]  /*14880*/  FMUL.FTZ R29, R29, UR12 ;  /* 0x0000000c1d1d7c20 */ /* 0x000fe20008410000 */
[----:B---3--:R-:W-:-:S04]  /*14890*/  SHF.L.U32 R32, R32, 0x10, RZ ;  /* 0x0000001020207819 */ /* 0x008fc800000006ff */
        /* <DEDUP_REMOVED lines=14> */
[----:B------:R-:W2:Y:S01]  /*14980*/  LDL.LU R32, [R1+0x2bc] ;  /* 0x0002bc0001207983 */ /* 0x000ea20000300800 */
[----:B------:R-:W-:-:S03]  /*14990*/  FFMA.FTZ R29, R29, R3, R5 ;  /* 0x000000031d1d7223 */ /* 0x000fc60000010005 */
[----:B------:R1:W-:Y:S01]  /*149a0*/  STL [R1+0x238], R34 ;  /* 0x0002382201007387 */ /* 0x0003e20000100800 */
[----:B------:R-:W-:-:S06]  /*149b0*/  FMUL.FTZ R31, R29, -1.4426950216293334961 ;  /* 0xbfb8aa3b1d1f7820 */ /* 0x000fcc0000410000 */
[----:B------:R-:W0:Y:S02]  /*149c0*/  MUFU.EX2 R31, R31 ;  /* 0x0000001f001f7308 */ /* 0x000e240000000800 */
[----:B0-----:R-:W-:-:S06]  /*149d0*/  FADD.FTZ R31, R31, 1 ;  /* 0x3f8000001f1f7421 */ /* 0x001fcc0000010000 */
[----:B------:R-:W2:Y:S02]  /*149e0*/  MUFU.RCP R31, R31 ;  /* 0x0000001f001f7308 */ /* 0x000ea40000001000 */
[----:B--2---:R-:W-:Y:S01]  /*149f0*/  FMUL.FTZ R32, R32, R31 ;  /* 0x0000001f20207220 */ /* 0x004fe20000410000 */
[----:B------:R-:W-:-:S04]  /*14a00*/  FADD.FTZ R31, -R31, 1 ;  /* 0x3f8000001f1f7421 */ /* 0x000fc80000010100 */
[----:B------:R-:W-:-:S04]  /*14a10*/  FFMA.FTZ R31, R29, R31, 1 ;  /* 0x3f8000001d1f7423 */ /* 0x000fc8000001001f */
[----:B------:R-:W-:-:S05]  /*14a20*/  FMUL.FTZ R29, R32, R31 ;  /* 0x0000001f201d7220 */ /* 0x000fca0000410000 */
[----:B------:R1:W-:Y:S02]  /*14a30*/  STL [R1+0x2bc], R29 ;  /* 0x0002bc1d01007387 */ /* 0x0003e40000100800 */
.L_x_350:
[----:B------:R-:W-:Y:S01]  /*14a40*/  FADD.FTZ R26, R26, R24 ;  /* 0x000000181a1a7221 */ /* 0x000fe20000010000 */
[----:B0-----:R-:W2:Y:S01]  /*14a50*/  LDL.LU R31, [R1+0x3b4] ;  /* 0x0003b400011f7983 */ /* 0x001ea20000300800 */
[----:B------:R-:W-:-:S03]  /*14a60*/  MOV R32, R34 ;  /* 0x0000002200207202 */ /* 0x000fc60000000f00 */
[----:B------:R-:W3:Y:S04]  /*14a70*/  LDL R24, [R1+0x33c] ;  /* 0x00033c0001187983 */ /* 0x000ee80000100800 */
[----:B-1----:R-:W4:Y:S01]  /*14a80*/  LDL.LU R29, [R1+0x5dc] ;  /* 0x0005dc00011d7983 */ /* 0x002f220000300800 */
[----:B------:R-:W-:-:S03]  /*14a90*/  FMUL.FTZ R32, R32, R2 ;  /* 0x0000000220207220 */ /* 0x000fc60000410000 */
[----:B------:R-:W4:Y:S01]  /*14aa0*/  LDL.LU R34, [R1+0x5e4] ;  /* 0x0005e40001227983 */ /* 0x000f220000300800 */
[----:B------:R-:W-:Y:S01]  /*14ab0*/  FADD.FTZ R30, R30, R32 ;  /* 0x000000201e1e7221 */ /* 0x000fe20000010000 */
[----:B---3--:R-:W-:Y:S02]  /*14ac0*/  FFMA.FTZ R24, R24, R32, R33 ;  /* 0x0000002018187223 */ /* 0x008fe40000010021 */
[----:B------:R-:W3:Y:S01]  /*14ad0*/  LDL.LU R33, [R1+0x5e0] ;  /* 0x0005e00001217983 */ /* 0x000ee20000300800 */
[----:B--2---:R-:W-:-:S05]  /*14ae0*/  SHF.L.U32 R31, R31, 0x10, RZ ;  /* 0x000000101f1f7819 */ /* 0x004fca00000006ff */
[----:B------:R-:W-:-:S04]  /*14af0*/  FADD.FTZ R31, R31, -UR16 ;  /* 0x800000101f1f7e21 */ /* 0x000fc80008010000 */
[----:B------:R-:W-:Y:S02]  /*14b00*/  FMUL.FTZ R32, R31, UR12 ;  /* 0x0000000c1f207c20 */ /* 0x000fe40008410000 */
[----:B------:R-:W2:Y:S01]  /*14b10*/  LDL R31, [R1+0x2bc] ;  /* 0x0002bc00011f7983 */ /* 0x000ea20000100800 */
[----:B----4-:R-:W-:-:S05]  /*14b20*/  SHF.L.U32 R29, R29, 0x10, RZ ;  /* 0x000000101d1d7819 */ /* 0x010fca00000006ff */
[----:B------:R-:W-:Y:S01]  /*14b30*/  FADD.FTZ R29, R29, -UR16 ;  /* 0x800000101d1d7e21 */ /* 0x000fe20008010000 */
[----:B------:R-:W-:-:S03]  /*14b40*/  SHF.L.U32 R34, R34, 0x10, RZ ;  /* 0x0000001022227819 */ /* 0x000fc600000006ff */
[----:B------:R-:W-:Y:S01]  /*14b50*/  FMUL.FTZ R29, R29, UR12 ;  /* 0x0000000c1d1d7c20 */ /* 0x000fe20008410000 */
[----:B------:R0:W-:Y:S04]  /*14b60*/  STL [R1+0x334], R32 ;  /* 0x0003342001007387 */ /* 0x0001e80000100800 */
[----:B------:R0:W-:Y:S04]  /*14b70*/  STL [R1+0x2b0], R34 ;  /* 0x0002b02201007387 */ /* 0x0001e80000100800 */
[----:B------:R0:W-:Y:S01]  /*14b80*/  STL [R1+0x338], R29 ;  /* 0x0003381d01007387 */ /* 0x0001e20000100800 */
[----:B---3--:R-:W-:-:S05]  /*14b90*/  SHF.L.U32 R33, R33, 0x10, RZ ;  /* 0x0000001021217819 */ /* 0x008fca00000006ff */
[----:B------:R0:W-:Y:S01]  /*14ba0*/  STL [R1+0x2ac], R33 ;  /* 0x0002ac2101007387 */ /* 0x0001e20000100800 */
[----:B--2---:R-:W-:Y:S01]  /*14bb0*/  FMUL.FTZ R31, R31, R3 ;  /* 0x000000031f1f7220 */ /* 0x004fe20000410000 */
[----:B------:R-:W-:Y:S06]  /*14bc0*/  @!P1 BRA `(.L_x_351) ;  /* 0x0000000000549947 */ /* 0x000fec0003800000 */
[----:B0----5:R-:W-:-:S04]  /*14bd0*/  FFMA.FTZ R29, R32, R2, R4 ;  /* 0x00000002201d7223 */ /* 0x021fc80000010004 */
        /* <DEDUP_REMOVED lines=20> */
.L_x_351:
[----:B-----5:R2:W-:Y:S04]  /*14d20*/  STL [R1+0x730], R4 ;  /* 0x0007300401007387 */ /* 0x0205e80000100800 */
[----:B01----:R-:W3:Y:S04]  /*14d30*/  LDL R29, [R1+0x2ac] ;  /* 0x0002ac00011d7983 */ /* 0x003ee80000100800 */
[----:B------:R0:W-:Y:S04]  /*14d40*/  STL [R1+0x72c], R0 ;  /* 0x00072c0001007387 */ /* 0x0001e80000100800 */
[----:B--2---:R-:W2:Y:S04]  /*14d50*/  LDL R4, [R1+0x340] ;  /* 0x0003400001047983 */ /* 0x004ea80000100800 */
[----:B------:R-:W4:Y:S04]  /*14d60*/  LDL R32, [R1+0x334] ;  /* 0x0003340001207983 */ /* 0x000f280000100800 */
[----:B0-----:R-:W4:Y:S01]  /*14d70*/  LDL.LU R0, [R1+0x260] ;  /* 0x0002600001007983 */ /* 0x001f220000300800 */
[----:B------:R-:W-:Y:S01]  /*14d80*/  FADD.FTZ R30, R31, R30 ;  /* 0x0000001e1f1e7221 */ /* 0x000fe20000010000 */
[----:B------:R-:W-:-:S02]  /*14d90*/  FADD.FTZ R23, R23, R25 ;  /* 0x0000001917177221 */ /* 0x000fc40000010000 */
[----:B------:R-:W4:Y:S04]  /*14da0*/  LDL R33, [R1+0x2b0] ;  /* 0x0002b00001217983 */ /* 0x000f280000100800 */
[----:B------:R-:W4:Y:S01]  /*14db0*/  LDL.LU R34, [R1+0x604] ;  /* 0x0006040001227983 */ /* 0x000f220000300800 */
[----:B---3--:R-:W-:Y:S01]  /*14dc0*/  FMUL.FTZ R29, R29, R2 ;  /* 0x000000021d1d7220 */ /* 0x008fe20000410000 */
[----:B--2---:R-:W-:Y:S02]  /*14dd0*/  FFMA.FTZ R24, R4, R31, R24 ;  /* 0x0000001f04187223 */ /* 0x004fe40000010018 */
[----:B------:R-:W2:Y:S04]  /*14de0*/  LDL.LU R31, [R1+0x600] ;  /* 0x00060000011f7983 */ /* 0x000ea80000300800 */
[----:B------:R0:W5:Y:S01]  /*14df0*/  LDL.LU R4, [R1+0x730] ;  /* 0x0007300001047983 */ /* 0x0001620000300800 */
[----:B----4-:R-:W-:Y:S01]  /*14e00*/  FFMA.FTZ R28, R0, R25, R28 ;  /* 0x00000019001c7223 */ /* 0x010fe2000001001c */
[----:B------:R-:W-:Y:S01]  /*14e10*/  FFMA.FTZ R25, R32, R29, R24 ;  /* 0x0000001d20197223 */ /* 0x000fe20000010018 */
[----:B------:R-:W-:Y:S01]  /*14e20*/  FADD.FTZ R32, R30, R29 ;  /* 0x0000001d1e207221 */ /* 0x000fe20000010000 */
[----:B------:R-:W3:Y:S04]  /*14e30*/  LDL.LU R24, [R1+0x25c] ;  /* 0x00025c0001187983 */ /* 0x000ee80000300800 */
[----:B------:R-:W4:Y:S01]  /*14e40*/  LDL R29, [R1+0x338] ;  /* 0x00033800011d7983 */ /* 0x000f220000100800 */
[----:B------:R-:W-:-:S03]  /*14e50*/  FMUL.FTZ R33, R33, R3 ;  /* 0x0000000321217220 */ /* 0x000fc60000410000 */
[----:B------:R-:W3:Y:S04]  /*14e60*/  LDL.LU R30, [R1+0x5fc] ;  /* 0x0005fc00011e7983 */ /* 0x000ee80000300800 */
[----:B------:R0:W5:Y:S01]  /*14e70*/  LDL.LU R0, [R1+0x72c] ;  /* 0x00072c0001007983 */ /* 0x0001620000300800 */
[----:B----4-:R-:W-:-:S03]  /*14e80*/  FFMA.FTZ R29, R29, R33, R25 ;  /* 0x000000211d1d7223 */ /* 0x010fc60000010019 */
[----:B------:R-:W4:Y:S01]  /*14e90*/  LDL.LU R25, [R1+0x610] ;  /* 0x0006100001197983 */ /* 0x000f220000300800 */
[----:B--2---:R-:W-:Y:S02]  /*14ea0*/  SHF.L.U32 R31, R31, 0x10, RZ ;  /* 0x000000101f1f7819 */ /* 0x004fe400000006ff */
[----:B---3--:R-:W-:Y:S01]  /*14eb0*/  SHF.L.U32 R30, R30, 0x10, RZ ;  /* 0x000000101e1e7819 */ /* 0x008fe200000006ff */
[----:B------:R-:W-:Y:S02]  /*14ec0*/  FFMA.FTZ R24, R24, R22, R27 ;  /* 0x0000001618187223 */ /* 0x000fe4000001001b */
[----:B------:R-:W-:Y:S02]  /*14ed0*/  FADD.FTZ R31, R31, -UR16 ;  /* 0x800000101f1f7e21 */ /* 0x000fe40008010000 */
[----:B------:R-:W-:Y:S01]  /*14ee0*/  FADD.FTZ R30, R30, -UR16 ;  /* 0x800000101e1e7e21 */ /* 0x000fe20008010000 */
[----:B------:R-:W-:Y:S01]  /*14ef0*/  FADD.FTZ R27, R33, R32 ;  /* 0x00000020211b7221 */ /* 0x000fe20000010000 */
[----:B------:R-:W-:-:S05]  /*14f00*/  FMUL.FTZ R31, R31, UR12 ;  /* 0x0000000c1f1f7c20 */ /* 0x000fca0008410000 */
[----:B------:R0:W-:Y:S01]  /*14f10*/  STL [R1+0x32c], R31 ;  /* 0x00032c1f01007387 */ /* 0x0001e20000100800 */
[----:B------:R-:W-:Y:S02]  /*14f20*/  SHF.L.U32 R34, R34, 0x10, RZ ;  /* 0x0000001022227819 */ /* 0x000fe400000006ff */
[----:B----4-:R-:W-:Y:S01]  /*14f30*/  SHF.L.U32 R32, R25, 0x10, RZ ;  /* 0x0000001019207819 */ /* 0x010fe200000006ff */
        /* <DEDUP_REMOVED lines=23> */
.L_x_352:
[----:B-----5:R2:W-:Y:S04]  /*150b0*/  STL [R1+0x72c], R0 ;  /* 0x00072c0001007387 */ /* 0x0205e80000100800 */
        /* <DEDUP_REMOVED lines=14> */
[----:B------:R-:W-:Y:S02]  /*151a0*/  FADD.FTZ R26, R26, -UR16 ;  /* 0x800000101a1a7e21 */ /* 0x000fe40008010000 */
[----:B------:R-:W-:Y:S01]  /*151b0*/  FMUL.FTZ R30, R25, UR12 ;  /* 0x0000000c191e7c20 */ /* 0x000fe20008410000 */
[----:B------:R-:W-:Y:S01]  /*151c0*/  FMUL.FTZ R25, R31, R3 ;  /* 0x000000031f197220 */ /* 0x000fe20000410000 */
[----:B------:R-:W-:-:S03]  /*151d0*/  FMUL.FTZ R31, R26, UR12 ;  /* 0x0000000c1a1f7c20 */ /* 0x000fc60008410000 */
[----:B------:R0:W-:Y:S04]  /*151e0*/  STL [R1+0x30c], R30 ;  /* 0x00030c1e01007387 */ /* 0x0001e80000100800 */
[----:B------:R0:W-:Y:S01]  /*151f0*/  STL [R1+0x314], R31 ;  /* 0x0003141f01007387 */ /* 0x0001e20000100800 */
[----:B------:R-:W-:Y:S02]  /*15200*/  SHF.L.U32 R33, R33, 0x10, RZ ;  /* 0x0000001021217819 */ /* 0x000fe400000006ff */
        /* <DEDUP_REMOVED lines=20> */
.L_x_353:
[----:B------:R-:W2:Y:S01]  /*15350*/  LDL R26, [R1+0x32c] ;  /* 0x00032c00011a7983 */ /* 0x000ea20000100800 */
[----:B------:R-:W-:-:S03]  /*15360*/  FADD.FTZ R27, R25, R27 ;  /* 0x0000001b191b7221 */ /* 0x000fc60000010000 */
[----:B-----5:R1:W-:Y:S04]  /*15370*/  STL [R1+0x72c], R0 ;  /* 0x00072c0001007387 */ /* 0x0203e80000100800 */
[----:B0-----:R-:W3:Y:S04]  /*15380*/  LDL.LU R31, [R1+0x638] ;  /* 0x00063800011f7983 */ /* 0x001ee80000300800 */
[----:B------:R0:W-:Y:S04]  /*15390*/  STL [R1+0x730], R4 ;  /* 0x0007300401007387 */ /* 0x0001e80000100800 */
[----:B-1----:R-:W4:Y:S04]  /*153a0*/  LDL R0, [R1+0x314] ;  /* 0x0003140001007983 */ /* 0x002f280000100800 */
[----:B------:R-:W3:Y:S04]  /*153b0*/  LDL.LU R30, [R1+0x634] ;  /* 0x00063400011e7983 */ /* 0x000ee80000300800 */
[----:B0-----:R-:W4:Y:S01]  /*153c0*/  LDL.LU R4, [R1+0x264] ;  /* 0x0002640001047983 */ /* 0x001f220000300800 */
[----:B--2---:R-:W-:-:S03]  /*153d0*/  FFMA.FTZ R29, R26, R25, R29 ;  /* 0x000000191a1d7223 */ /* 0x004fc6000001001d */
[----:B------:R-:W2:Y:S01]  /*153e0*/  LDL.LU R25, [R1+0x268] ;  /* 0x0002680001197983 */ /* 0x000ea20000300800 */
[----:B------:R-:W-:Y:S01]  /*153f0*/  FMUL.FTZ R26, R33, R2 ;  /* 0x00000002211a7220 */ /* 0x000fe20000410000 */
[----:B--2---:R-:W-:Y:S02]  /*15400*/  FFMA.FTZ R25, R25, R18, R28 ;  /* 0x0000001219197223 */ /* 0x004fe4000001001c */
[----:B------:R-:W2:Y:S01]  /*15410*/  LDL R28, [R1+0x30c] ;  /* 0x00030c00011c7983 */ /* 0x000ea20000100800 */
[----:B------:R-:W-:Y:S01]  /*15420*/  FADD.FTZ R23, R23, R18 ;  /* 0x0000001217177221 */ /* 0x000fe20000010000 */
[----:B------:R-:W-:Y:S02]  /*15430*/  FADD.FTZ R18, R27, R26 ;  /* 0x0000001a1b127221 */ /* 0x000fe40000010000 */
[----:B------:R-:W3:Y:S01]  /*15440*/  LDL.LU R27, [R1+0x630] ;  /* 0x00063000011b7983 */ /* 0x000ee20000300800 */
[----:B----4-:R-:W-:-:S03]  /*15450*/  FFMA.FTZ R24, R4, R19, R24 ;  /* 0x0000001304187223 */ /* 0x010fc60000010018 */
[----:B------:R0:W5:Y:S01]  /*15460*/  LDL.LU R4, [R1+0x730] ;  /* 0x0007300001047983 */ /* 0x0001620000300800 */
[----:B--2---:R-:W-:-:S03]  /*15470*/  FFMA.FTZ R29, R28, R26, R29 ;  /* 0x0000001a1c1d7223 */ /* 0x004fc6000001001d */
[----:B------:R-:W2:Y:S01]  /*15480*/  LDL.LU R26, [R1+0x62c] ;  /* 0x00062c00011a7983 */ /* 0x000ea20000300800 */
[----:B------:R-:W-:-:S04]  /*15490*/  FMUL.FTZ R28, R32, R3 ;  /* 0x00000003201c7220 */ /* 0x000fc80000410000 */
[----:B------:R-:W-:Y:S01]  /*154a0*/  FFMA.FTZ R29, R0, R28, R29 ;  /* 0x0000001c001d7223 */ /* 0x000fe2000001001d */
[----:B------:R-:W-:Y:S01]  /*154b0*/  FADD.FTZ R18, R28, R18 ;  /* 0x000000121c127221 */ /* 0x000fe20000010000 */
[----:B---3--:R-:W-:Y:S01]  /*154c0*/  SHF.L.U32 R28, R31, 0x10, RZ ;  /* 0x000000101f1c7819 */ /* 0x008fe200000006ff */
[----:B------:R0:W5:Y:S04]  /*154d0*/  LDL.LU R0, [R1+0x72c] ;  /* 0x00072c0001007983 */ /* 0x0001680000300800 */
[----:B------:R0:W-:Y:S04]  /*154e0*/  STL [R1+0x294], R28 ;  /* 0x0002941c01007387 */ /* 0x0001e80000100800 */
[----:B------:R0:W5:Y:S01]  /*154f0*/  LDL R31, [R1+0x294] ;  /* 0x00029400011f7983 */ /* 0x0001620000100800 */
[----:B------:R-:W-:-:S05]  /*15500*/  SHF.L.U32 R27, R27, 0x10, RZ ;  /* 0x000000101b1b7819 */ /* 0x000fca00000006ff */
[----:B------:R-:W-:Y:S01]  /*15510*/  FADD.FTZ R27, R27, -UR16 ;  /* 0x800000101b1b7e21 */ /* 0x000fe20008010000 */
[----:B------:R-:W-:-:S03]  /*15520*/  SHF.L.U32 R30, R30, 0x10, RZ ;  /* 0x000000101e1e7819 */ /* 0x000fc600000006ff */
[----:B------:R-:W-:Y:S02]  /*15530*/  FMUL.FTZ R27, R27, UR12 ;  /* 0x0000000c1b1b7c20 */ /* 0x000fe40008410000 */
[----:B------:R0:W-:Y:S04]  /*15540*/  STL [R1+0x250], R30 ;  /* 0x0002501e01007387 */ /* 0x0001e80000100800 */
[----:B------:R0:W-:Y:S01]  /*15550*/  STL [R1+0x2fc], R27 ;  /* 0x0002fc1b01007387 */ /* 0x0001e20000100800 */
[----:B--2---:R-:W-:-:S05]  /*15560*/  SHF.L.U32 R26, R26, 0x10, RZ ;  /* 0x000000101a1a7819 */ /* 0x004fca00000006ff */
[----:B------:R-:W-:-:S04]  /*15570*/  FADD.FTZ R26, R26, -UR16 ;  /* 0x800000101a1a7e21 */ /* 0x000fc80008010000 */
[----:B------:R-:W-:-:S05]  /*15580*/  FMUL.FTZ R26, R26, UR12 ;  /* 0x0000000c1a1a7c20 */ /* 0x000fca0008410000 */
        /* <DEDUP_REMOVED lines=24> */
.L_x_354:
[----:B------:R-:W-:Y:S01]  /*15710*/  FADD.FTZ R22, R22, R19 ;  /* 0x0000001316167221 */ /* 0x000fe20000010000 */
[----:B0-----:R-:W2:Y:S01]  /*15720*/  LDL.LU R27, [R1+0x63c] ;  /* 0x00063c00011b7983 */ /* 0x001ea20000300800 */
[----:B------:R-:W-:-:S03]  /*15730*/  MOV R28, R30 ;  /* 0x0000001e001c7202 */ /* 0x000fc60000000f00 */
[----:B------:R-:W3:Y:S04]  /*15740*/  LDL R19, [R1+0x2f8] ;  /* 0x0002f80001137983 */ /* 0x000ee80000100800 */
[----:B------:R-:W4:Y:S01]  /*15750*/  LDL.LU R26, [R1+0x640] ;  /* 0x00064000011a7983 */ /* 0x000f220000300800 */
[----:B------:R-:W-:-:S03]  /*15760*/  FMUL.FTZ R28, R28, R2 ;  /* 0x000000021c1c7220 */ /* 0x000fc60000410000 */
[----:B-1----:R-:W4:Y:S01]  /*15770*/  LDL.LU R30, [R1+0x648] ;  /* 0x00064800011e7983 */ /* 0x002f220000300800 */
[----:B---3--:R-:W-:-:S03]  /*15780*/  FFMA.FTZ R19, R19, R28, R29 ;  /* 0x0000001c13137223 */ /* 0x008fc6000001001d */
[----:B------:R-:W3:Y:S01]  /*15790*/  LDL.LU R29, [R1+0x644] ;  /* 0x00064400011d7983 */ /* 0x000ee20000300800 */
[----:B--2---:R-:W-:Y:S02]  /*157a0*/  SHF.L.U32 R27, R27, 0x10, RZ ;  /* 0x000000101b1b7819 */ /* 0x004fe400000006ff */
[----:B----4-:R-:W-:-:S03]  /*157b0*/  SHF.L.U32 R26, R26, 0x10, RZ ;  /* 0x000000101a1a7819 */ /* 0x010fc600000006ff */
[----:B------:R-:W-:Y:S01]  /*157c0*/  FADD.FTZ R27, R27, -UR16 ;  /* 0x800000101b1b7e21 */ /* 0x000fe20008010000 */
[----:B------:R-:W-:Y:S01]  /*157d0*/  FADD.FTZ R18, R18, R28 ;  /* 0x0000001c12127221 */ /* 0x000fe20000010000 */
[----:B------:R-:W-:Y:S02]  /*157e0*/  FADD.FTZ R26, R26, -UR16 ;  /* 0x800000101a1a7e21 */ /* 0x000fe40008010000 */
[----:B------:R-:W-:Y:S01]  /*157f0*/  FMUL.FTZ R28, R27, UR12 ;  /* 0x0000000c1b1c7c20 */ /* 0x000fe20008410000 */
[----:B-----5:R-:W-:Y:S01]  /*15800*/  FMUL.FTZ R27, R31, R3 ;  /* 0x000000031f1b7220 */ /* 0x020fe20000410000 */
[----:B------:R-:W-:Y:S01]  /*15810*/  SHF.L.U32 R30, R30, 0x10, RZ ;  /* 0x000000101e1e7819 */ /* 0x000fe200000006ff */
[----:B------:R-:W-:Y:S02]  /*15820*/  FMUL.FTZ R31, R26, UR12 ;  /* 0x0000000c1a1f7c20 */ /* 0x000fe40008410000 */
[----:B------:R0:W-:Y:S04]  /*15830*/  STL [R1+0x2f0], R28 ;  /* 0x0002f01c01007387 */ /* 0x0001e80000100800 */
[----:B------:R0:W-:Y:S04]  /*15840*/  STL [R1+0x290], R30 ;  /* 0x0002901e01007387 */ /* 0x0001e80000100800 */
[----:B------:R0:W-:Y:S01]  /*15850*/  STL [R1+0x2f4], R31 ;  /* 0x0002f41f01007387 */ /* 0x0001e20000100800 */
[----:B---3--:R-:W-:-:S05]  /*15860*/  SHF.L.U32 R29, R29, 0x10, RZ ;  /* 0x000000101d1d7819 */ /* 0x008fca00000006ff */
[----:B------:R0:W-:Y:S01]  /*15870*/  STL [R1+0x284], R29 ;  /* 0x0002841d01007387 */ /* 0x0001e20000100800 */
[----:B------:R-:W-:Y:S05]  /*15880*/  @!P1 BRA `(.L_x_355) ;  /* 0x0000000000509947 */ /* 0x000fea0003800000 */
[----:B------:R-:W-:-:S04]  /*15890*/  FFMA.FTZ R26, R28, R2, R4 ;  /* 0x000000021c1a7223 */ /* 0x000fc80000010004 */
[----:B0-----:R-:W-:-:S06]  /*158a0*/  FMUL.FTZ R28, R26, -1.4426950216293334961 ;  /* 0xbfb8aa3b1a1c7820 */ /* 0x001fcc0000410000 */
        /* <DEDUP_REMOVED lines=18> */
.L_x_355:
[----:B------:R2:W-:Y:S04]  /*159d0*/  STL [R1+0x72c], R0 ;  /* 0x00072c0001007387 */ /* 0x0005e80000100800 */
[----:B-1----:R-:W3:Y:S04]  /*159e0*/  LDL R26, [R1+0x284] ;  /* 0x00028400011a7983 */ /* 0x002ee80000100800 */
[----:B0-----:R-:W4:Y:S04]  /*159f0*/  LDL.LU R29, [R1+0x654] ;  /* 0x00065400011d7983 */ /* 0x001f280000300800 */
[----:B--2---:R-:W2:Y:S04]  /*15a00*/  LDL R0, [R1+0x2fc] ;  /* 0x0002fc0001007983 */ /* 0x004ea80000100800 */
[----:B------:R-:W4:Y:S04]  /*15a10*/  LDL R28, [R1+0x290] ;  /* 0x00029000011c7983 */ /* 0x000f280000100800 */
[----:B------:R-:W4:Y:S01]  /*15a20*/  LDL.LU R30, [R1+0x658] ;  /* 0x00065800011e7983 */ /* 0x000f220000300800 */
[----:B--2---:R-:W-:Y:S01]  /*15a30*/  FFMA.FTZ R19, R0, R27, R19 ;  /* 0x0000001b00137223 */ /* 0x004fe20000010013 */
[----:B------:R-:W-:Y:S01]  /*15a40*/  FADD.FTZ R27, R27, R18 ;  /* 0x000000121b1b7221 */ /* 0x000fe20000010000 */
[----:B---3--:R-:W-:Y:S01]  /*15a50*/  FMUL.FTZ R26, R26, R2 ;  /* 0x000000021a1a7220 */ /* 0x008fe20000410000 */
[----:B------:R-:W2:Y:S01]  /*15a60*/  LDL.LU R18, [R1+0x270] ;  /* 0x0002700001127983 */ /* 0x000ea20000300800 */
[----:B------:R-:W-:Y:S01]  /*15a70*/  FADD.FTZ R23, R23, R20 ;  /* 0x0000001417177221 */ /* 0x000fe20000010000 */
[----:B----4-:R-:W-:-:S02]  /*15a80*/  FMUL.FTZ R28, R28, R3 ;  /* 0x000000031c1c7220 */ /* 0x010fc40000410000 */
[----:B------:R0:W5:Y:S01]  /*15a90*/  LDL.LU R0, [R1+0x72c] ;  /* 0x00072c0001007983 */ /* 0x0001620000300800 */
[----:B--2---:R-:W-:-:S03]  /*15aa0*/  FFMA.FTZ R18, R18, R20, R25 ;  /* 0x0000001412127223 */ /* 0x004fc60000010019 */
[----:B------:R-:W2:Y:S01]  /*15ab0*/  LDL R25, [R1+0x2f0] ;  /* 0x0002f00001197983 */ /* 0x000ea20000100800 */
[----:B------:R-:W-:-:S03]  /*15ac0*/  FADD.FTZ R20, R27, R26 ;  /* 0x0000001a1b147221 */ /* 0x000fc60000010000 */
[----:B------:R-:W3:Y:S01]  /*15ad0*/  LDL.LU R27, [R1+0x650] ;  /* 0x00065000011b7983 */ /* 0x000ee20000300800 */
[----:B--2---:R-:W-:-:S03]  /*15ae0*/  FFMA.FTZ R25, R25, R26, R19 ;  /* 0x0000001a19197223 */ /* 0x004fc60000010013 */
[----:B------:R-:W2:Y:S04]  /*15af0*/  LDL.LU R19, [R1+0x26c] ;  /* 0x00026c0001137983 */ /* 0x000ea80000300800 */
[----:B------:R-:W4:Y:S01]  /*15b00*/  LDL.LU R26, [R1+0x64c] ;  /* 0x00064c00011a7983 */ /* 0x000f220000300800 */
[----:B------:R-:W-:Y:S01]  /*15b10*/  FFMA.FTZ R25, R31, R28, R25 ;  /* 0x0000001c1f197223 */ /* 0x000fe20000010019 */
[----:B------:R-:W-:Y:S01]  /*15b20*/  FADD.FTZ R20, R28, R20 ;  /* 0x000000141c147221 */ /* 0x000fe20000010000 */
[----:B---3--:R-:W-:-:S05]  /*15b30*/  SHF.L.U32 R27, R27, 0x10, RZ ;  /* 0x000000101b1b7819 */ /* 0x008fca00000006ff */
[----:B------:R-:W-:-:S04]  /*15b40*/  FADD.FTZ R27, R27, -UR16 ;  /* 0x800000101b1b7e21 */ /* 0x000fc80008010000 */
[----:B------:R-:W-:Y:S01]  /*15b50*/  FMUL.FTZ R31, R27, UR12 ;  /* 0x0000000c1b1f7c20 */ /* 0x000fe20008410000 */
[----:B--2---:R-:W-:Y:S01]  /*15b60*/  FFMA.FTZ R19, R19, R21, R24 ;  /* 0x0000001513137223 */ /* 0x004fe20000010018 */
[----:B------:R-:W-:-:S04]  /*15b70*/  SHF.L.U32 R24, R29, 0x10, RZ ;  /* 0x000000101d187819 */ /* 0x000fc800000006ff */
[----:B------:R-:W-:Y:S01]  /*15b80*/  MOV R29, R24 ;  /* 0x00000018001d7202 */ /* 0x000fe20000000f00 */
[----:B------:R1:W-:Y:S02]  /*15b90*/  STL [R1+0x254], R24 ;  /* 0x0002541801007387 */ /* 0x0003e40000100800 */
[----:B-1----:R-:W-:-:S05]  /*15ba0*/  SHF.L.U32 R24, R30, 0x10, RZ ;  /* 0x000000101e187819 */ /* 0x002fca00000006ff */
[----:B------:R0:W-:Y:S04]  /*15bb0*/  STL [R1+0x280], R24 ;  /* 0x0002801801007387 */ /* 0x0001e80000100800 */
[----:B------:R0:W5:Y:S01]  /*15bc0*/  LDL R28, [R1+0x280] ;  /* 0x00028000011c7983 */ /* 0x0001620000100800 */
[----:B----4-:R-:W-:-:S05]  /*15bd0*/  SHF.L.U32 R26, R26, 0x10, RZ ;  /* 0x000000101a1a7819 */ /* 0x010fca00000006ff */
[----:B------:R-:W-:-:S04]  /*15be0*/  FADD.FTZ R26, R26, -UR16 ;  /* 0x800000101a1a7e21 */ /* 0x000fc80008010000 */
[----:B------:R-:W-:Y:S01]  /*15bf0*/  FMUL.FTZ R30, R26, UR12 ;  /* 0x0000000c1a1e7c20 */ /* 0x000fe20008410000 */
        /* <DEDUP_REMOVED lines=13> */
[----:B------:R-:W-:-:S04]  /*15cd0*/  FMUL.FTZ R26, R24, -1.4426950216293334961 ;  /* 0xbfb8aa3b181a7820 */ /* 0x000fc80000410000 */
[----:B------:R1:W-:Y:S02]  /*15ce0*/  STL [R1+0x254], R29 ;  /* 0x0002541d01007387 */ /* 0x0003e40000100800 */
        /* <DEDUP_REMOVED lines=8> */
.L_x_356:
[----:B0-----:R-:W2:Y:S01]  /*15d70*/  LDL.LU R24, [R1+0x65c] ;  /* 0x00065c0001187983 */ /* 0x001ea20000300800 */
[----:B------:R-:W-:-:S03]  /*15d80*/  MOV R26, R29 ;  /* 0x0000001d001a7202 */ /* 0x000fc60000000f00 */
[----:B------:R-:W3:Y:S04]  /*15d90*/  LDL.LU R31, [R1+0x664] ;  /* 0x00066400011f7983 */ /* 0x000ee80000300800 */
[----:B-1----:R-:W4:Y:S04]  /*15da0*/  LDL.LU R29, [R1+0x660] ;  /* 0x00066000011d7983 */ /* 0x002f280000300800 */
[----:B------:R-:W4:Y:S01]  /*15db0*/  LDL.LU R27, [R1+0x668] ;  /* 0x00066800011b7983 */ /* 0x000f220000300800 */
[----:B------:R-:W-:Y:S01]  /*15dc0*/  FADD.FTZ R21, R22, R21 ;  /* 0x0000001516157221 */ /* 0x000fe20000010000 */
[----:B------:R-:W-:-:S04]  /*15dd0*/  FMUL.FTZ R26, R26, R2 ;  /* 0x000000021a1a7220 */ /* 0x000fc80000410000 */
[----:B------:R-:W-:Y:S01]  /*15de0*/  FFMA.FTZ R25, R30, R26, R25 ;  /* 0x0000001a1e197223 */ /* 0x000fe20000010019 */
        /* <DEDUP_REMOVED lines=31> */
.L_x_357:
[----:B------:R-:W2:Y:S01]  /*15fe0*/  LDL R22, [R1+0x2ec] ;  /* 0x0002ec0001167983 */ /* 0x000ea20000100800 */
[----:B------:R-:W-:-:S03]  /*15ff0*/  FADD.FTZ R20, R24, R20 ;  /* 0x0000001418147221 */ /* 0x000fc60000010000 */
[----:B------:R1:W-:Y:S04]  /*16000*/  STL [R1+0x72c], R0 ;  /* 0x00072c0001007387 */ /* 0x0003e80000100800 */
[----:B0-----:R-:W3:Y:S04]  /*16010*/  LDL.LU R26, [R1+0x678] ;  /* 0x00067800011a7983 */ /* 0x001ee80000300800 */
[----:B------:R-:W4:Y:S04]  /*16020*/  LDL.LU R29, [R1+0x274] ;  /* 0x00027400011d7983 */ /* 0x000f280000300800 */
[----:B-1----:R-:W3:Y:S04]  /*16030*/  LDL.LU R0, [R1+0x278] ;  /* 0x0002780001007983 */ /* 0x002ee80000300800 */
[----:B------:R-:W4:Y:S01]  /*16040*/  LDL.LU R27, [R1+0x674] ;  /* 0x00067400011b7983 */ /* 0x000f220000300800 */
[----:B--2---:R-:W-:-:S03]  /*16050*/  FFMA.FTZ R25, R22, R24, R25 ;  /* 0x0000001816197223 */ /* 0x004fc60000010019 */
[----:B------:R-:W2:Y:S01]  /*16060*/  LDL R24, [R1+0x2d8] ;  /* 0x0002d80001187983 */ /* 0x000ea20000100800 */
[----:B------:R-:W-:Y:S01]  /*16070*/  FMUL.FTZ R22, R31, R2 ;  /* 0x000000021f167220 */ /* 0x000fe20000410000 */
[----:B---3--:R-:W-:Y:S01]  /*16080*/  FFMA.FTZ R18, R0, R17, R18 ;  /* 0x0000001100127223 */ /* 0x008fe20000010012 */
[----:B------:R-:W-:Y:S01]  /*16090*/  FADD.FTZ R17, R23, R17 ;  /* 0x0000001117117221 */ /* 0x000fe20000010000 */
[----:B----4-:R-:W-:Y:S01]  /*160a0*/  FFMA.FTZ R19, R29, R15, R19 ;  /* 0x0000000f1d137223 */ /* 0x010fe20000010013 */
[----:B------:R-:W3:Y:S01]  /*160b0*/  LDL.LU R23, [R1+0x670] ;  /* 0x0006700001177983 */ /* 0x000ee20000300800 */
[----:B------:R-:W-:-:S03]  /*160c0*/  SHF.L.U32 R29, R27, 0x10, RZ ;  /* 0x000000101b1d7819 */ /* 0x000fc600000006ff */
[----:B------:R0:W5:Y:S01]  /*160d0*/  LDL.LU R0, [R1+0x72c] ;  /* 0x00072c0001007983 */ /* 0x0001620000300800 */
[----:B--2---:R-:W-:Y:S01]  /*160e0*/  FFMA.FTZ R25, R24, R22, R25 ;  /* 0x0000001618197223 */ /* 0x004fe20000010019 */
[----:B------:R-:W-:Y:S02]  /*160f0*/  FADD.FTZ R22, R20, R22 ;  /* 0x0000001614167221 */ /* 0x000fe40000010000 */
[----:B------:R-:W2:Y:S01]  /*16100*/  LDL.LU R20, [R1+0x66c] ;  /* 0x00066c0001147983 */ /* 0x000ea20000300800 */
[----:B------:R-:W-:-:S04]  /*16110*/  FMUL.FTZ R24, R30, R3 ;  /* 0x000000031e187220 */ /* 0x000fc80000410000 */
[----:B------:R-:W-:Y:S01]  /*16120*/  FFMA.FTZ R25, R28, R24, R25 ;  /* 0x000000181c197223 */ /* 0x000fe20000010019 */
[----:B------:R-:W-:Y:S01]  /*16130*/  FADD.FTZ R22, R24, R22 ;  /* 0x0000001618167221 */ /* 0x000fe20000010000 */
[----:B------:R-:W-:-:S05]  /*16140*/  SHF.L.U32 R24, R26, 0x10, RZ ;  /* 0x000000101a187819 */ /* 0x000fca00000006ff */
[----:B------:R1:W-:Y:S04]  /*16150*/  STL [R1+0x274], R24 ;  /* 0x0002741801007387 */ /* 0x0003e80000100800 */
[----:B------:R0:W5:Y:S01]  /*16160*/  LDL R27, [R1+0x274] ;  /* 0x00027400011b7983 */ /* 0x0001620000100800 */
[----:B---3--:R-:W-:-:S05]  /*16170*/  SHF.L.U32 R23, R23, 0x10, RZ ;  /* 0x0000001017177819 */ /* 0x008fca00000006ff */
[----:B------:R-:W-:-:S04]  /*16180*/  FADD.FTZ R23, R23, -UR16 ;  /* 0x8000001017177e21 */ /* 0x000fc80008010000 */
[----:B-1----:R-:W-:-:S05]  /*16190*/  FMUL.FTZ R24, R23, UR12 ;  /* 0x0000000c17187c20 */ /* 0x002fca0008410000 */
[----:B------:R0:W-:Y:S01]  /*161a0*/  STL [R1+0x2d4], R24 ;  /* 0x0002d41801007387 */ /* 0x0001e20000100800 */
[----:B--2---:R-:W-:-:S05]  /*161b0*/  SHF.L.U32 R20, R20, 0x10, RZ ;  /* 0x0000001014147819 */ /* 0x004fca00000006ff */
[----:B------:R-:W-:-:S04]  /*161c0*/  FADD.FTZ R20, R20, -UR16 ;  /* 0x8000001014147e21 */ /* 0x000fc80008010000 */
[----:B------:R-:W-:-:S05]  /*161d0*/  FMUL.FTZ R20, R20, UR12 ;  /* 0x0000000c14147c20 */ /* 0x000fca0008410000 */
        /* <DEDUP_REMOVED lines=21> */
.L_x_358:
[----:B------:R-:W2:Y:S04]  /*16330*/  LDL.LU R23, [R1+0x618] ;  /* 0x0006180001177983 */ /* 0x000ea80000300800 */
[----:B0-----:R-:W3:Y:S01]  /*16340*/  LDL.LU R20, [R1+0x680] ;  /* 0x0006800001147983 */ /* 0x001ee20000300800 */
[----:B------:R-:W-:-:S03]  /*16350*/  FADD.FTZ R21, R21, R15 ;  /* 0x0000000f15157221 */ /* 0x000fc60000010000 */
[----:B------:R-:W4:Y:S04]  /*16360*/  LDL R15, [R1+0x2d0] ;  /* 0x0002d000010f7983 */ /* 0x000f280000100800 */
[----:B------:R-:W4:Y:S04]  /*16370*/  LDL.LU R28, [R1+0x67c] ;  /* 0x00067c00011c7983 */ /* 0x000f280000300800 */
[----:B------:R-:W4:Y:S01]  /*16380*/  LDL.LU R26, [R1+0x684] ;  /* 0x00068400011a7983 */ /* 0x000f220000300800 */
[----:B------:R-:W-:-:S04]  /*16390*/  FMUL.FTZ R24, R29, R2 ;  /* 0x000000021d187220 */ /* 0x000fc80000410000 */
[----:B------:R-:W-:Y:S01]  /*163a0*/  FADD.FTZ R22, R22, R24 ;  /* 0x0000001816167221 */ /* 0x000fe20000010000 */
[----:B--2---:R-:W-:Y:S02]  /*163b0*/  SHF.L.U32 R23, R23, 0x10, RZ ;  /* 0x0000001017177819 */ /* 0x004fe400000006ff */
[----:B---3--:R-:W-:-:S03]  /*163c0*/  SHF.L.U32 R20, R20, 0x10, RZ ;  /* 0x0000001014147819 */ /* 0x008fc600000006ff */
[----:B------:R-:W-:Y:S01]  /*163d0*/  FADD.FTZ R23, R23, -UR16 ;  /* 0x8000001017177e21 */ /* 0x000fe20008010000 */
[----:B----4-:R-:W-:Y:S01]  /*163e0*/  FFMA.FTZ R15, R15, R24, R25 ;  /* 0x000000180f0f7223 */ /* 0x010fe20000010019 */
[----:B------:R-:W-:Y:S02]  /*163f0*/  FADD.FTZ R20, R20, -UR16 ;  /* 0x8000001014147e21 */ /* 0x000fe40008010000 */
[----:B------:R-:W-:Y:S01]  /*16400*/  FMUL.FTZ R24, R23, UR12 ;  /* 0x0000000c17187c20 */ /* 0x000fe20008410000 */
[----:B-----5:R-:W-:Y:S01]  /*16410*/  FMUL.FTZ R23, R27, R3 ;  /* 0x000000031b177220 */ /* 0x020fe20000410000 */
[----:B------:R-:W-:Y:S01]  /*16420*/  SHF.L.U32 R28, R28, 0x10, RZ ;  /* 0x000000101c1c7819 */ /* 0x000fe200000006ff */
[----:B-1----:R-:W-:Y:S01]  /*16430*/  FMUL.FTZ R27, R20, UR12 ;  /* 0x0000000c141b7c20 */ /* 0x002fe20008410000 */
[----:B------:R-:W-:-:S03]  /*16440*/  SHF.L.U32 R26, R26, 0x10, RZ ;  /* 0x000000101a1a7819 */ /* 0x000fc600000006ff */
[----:B------:R0:W-:Y:S04]  /*16450*/  STL [R1+0x264], R28 ;  /* 0x0002641c01007387 */ /* 0x0001e80000100800 */
        /* <DEDUP_REMOVED lines=24> */
.L_x_359:
[----:B------:R2:W-:Y:S04]  /*165e0*/  STL [R1+0x72c], R0 ;  /* 0x00072c0001007387 */ /* 0x0005e80000100800 */
[----:B------:R3:W-:Y:S04]  /*165f0*/  STL [R1+0x730], R4 ;  /* 0x0007300401007387 */ /* 0x0007e80000100800 */
[----:B-1----:R-:W4:Y:S04]  /*16600*/  LDL R20, [R1+0x264] ;  /* 0x0002640001147983 */ /* 0x002f280000100800 */
[----:B--2---:R-:W2:Y:S04]  /*16610*/  LDL.LU R0, [R1+0x288] ;  /* 0x0002880001007983 */ /* 0x004ea80000300800 */
[----:B---3--:R-:W3:Y:S01]  /*16620*/  LDL R4, [R1+0x2d4] ;  /* 0x0002d40001047983 */ /* 0x008ee20000100800 */
[----:B------:R-:W-:-:S03]  /*16630*/  FADD.FTZ R17, R17, R16 ;  /* 0x0000001011117221 */ /* 0x000fc60000010000 */
[----:B0-----:R-:W3:Y:S04]  /*16640*/  LDL R24, [R1+0x270] ;  /* 0x0002700001187983 */ /* 0x001ee80000100800 */
[----:B------:R-:W3:Y:S04]  /*16650*/  LDL.LU R28, [R1+0x27c] ;  /* 0x00027c00011c7983 */ /* 0x000ee80000300800 */
[----:B------:R-:W3:Y:S04]  /*16660*/  LDL.LU R25, [R1+0x694] ;  /* 0x0006940001197983 */ /* 0x000ee80000300800 */
[----:B------:R-:W3:Y:S01]  /*16670*/  LDL.LU R26, [R1+0x690] ;  /* 0x00069000011a7983 */ /* 0x000ee20000300800 */
[----:B--2---:R-:W-:-:S03]  /*16680*/  FFMA.FTZ R18, R0, R16, R18 ;  /* 0x0000001000127223 */ /* 0x004fc60000010012 */
[----:B------:R-:W2:Y:S01]  /*16690*/  LDL R16, [R1+0x2c0] ;  /* 0x0002c00001107983 */ /* 0x000ea20000100800 */
[----:B----4-:R-:W-:Y:S01]  /*166a0*/  FMUL.FTZ R20, R20, R2 ;  /* 0x0000000214147220 */ /* 0x010fe20000410000 */
[----:B---3--:R-:W-:Y:S01]  /*166b0*/  FFMA.FTZ R15, R4, R23, R15 ;  /* 0x00000017040f7223 */ /* 0x008fe2000001000f */
[----:B------:R-:W-:Y:S01]  /*166c0*/  FADD.FTZ R22, R23, R22 ;  /* 0x0000001617167221 */ /* 0x000fe20000010000 */
[----:B------:R0:W5:Y:S04]  /*166d0*/  LDL.LU R4, [R1+0x730] ;  /* 0x0007300001047983 */ /* 0x0001680000300800 */
[----:B------:R-:W3:Y:S01]  /*166e0*/  LDL.LU R23, [R1+0x68c] ;  /* 0x00068c0001177983 */ /* 0x000ee20000300800 */
[----:B------:R-:W-:-:S03]  /*166f0*/  FMUL.FTZ R24, R24, R3 ;  /* 0x0000000318187220 */ /* 0x000fc60000410000 */
[----:B------:R0:W5:Y:S01]  /*16700*/  LDL.LU R0, [R1+0x72c] ;  /* 0x00072c0001007983 */ /* 0x0001620000300800 */
[----:B--2---:R-:W-:-:S03]  /*16710*/  FFMA.FTZ R16, R16, R20, R15 ;  /* 0x0000001410107223 */ /* 0x004fc6000001000f */
[----:B------:R-:W2:Y:S01]  /*16720*/  LDL.LU R15, [R1+0x688] ;  /* 0x00068800010f7983 */ /* 0x000ea20000300800 */
[----:B------:R-:W-:-:S04]  /*16730*/  FADD.FTZ R22, R22, R20 ;  /* 0x0000001416167221 */ /* 0x000fc80000010000 */
[----:B------:R-:W-:Y:S01]  /*16740*/  FADD.FTZ R22, R24, R22 ;  /* 0x0000001618167221 */ /* 0x000fe20000010000 */
[----:B---3--:R-:W-:-:S05]  /*16750*/  SHF.L.U32 R23, R23, 0x10, RZ ;  /* 0x0000001017177819 */ /* 0x008fca00000006ff */
[----:B------:R-:W-:-:S04]  /*16760*/  FADD.FTZ R23, R23, -UR16 ;  /* 0x8000001017177e21 */ /* 0x000fc80008010000 */
[----:B------:R-:W-:Y:S01]  /*16770*/  FMUL.FTZ R23, R23, UR12 ;  /* 0x0000000c17177c20 */ /* 0x000fe20008410000 */
[----:B--2---:R-:W-:Y:S01]  /*16780*/  SHF.L.U32 R20, R15, 0x10, RZ ;  /* 0x000000100f147819 */ /* 0x004fe200000006ff */
[----:B------:R-:W-:Y:S01]  /*16790*/  FFMA.FTZ R15, R28, R14, R19 ;  /* 0x0000000e1c0f7223 */ /* 0x000fe20000010013 */
[----:B------:R-:W-:Y:S01]  /*167a0*/  FFMA.FTZ R19, R27, R24, R16 ;  /* 0x000000181b137223 */ /* 0x000fe20000010010 */
[----:B------:R-:W-:-:S05]  /*167b0*/  SHF.L.U32 R16, R25, 0x10, RZ ;  /* 0x0000001019107819 */ /* 0x000fca00000006ff */
[----:B------:R0:W-:Y:S04]  /*167c0*/  STL [R1+0x260], R16 ;  /* 0x0002601001007387 */ /* 0x0001e80000100800 */
[----:B------:R0:W5:Y:S01]  /*167d0*/  LDL R24, [R1+0x260] ;  /* 0x0002600001187983 */ /* 0x0001620000100800 */
[----:B------:R-:W-:-:S04]  /*167e0*/  FADD.FTZ R20, R20, -UR16 ;  /* 0x8000001014147e21 */ /* 0x000fc80008010000 */
[----:B------:R-:W-:Y:S01]  /*167f0*/  FMUL.FTZ R27, R20, UR12 ;  /* 0x0000000c141b7c20 */ /* 0x000fe20008410000 */
[----:B------:R0:W-:Y:S04]  /*16800*/  STL [R1+0x2b8], R23 ;  /* 0x0002b81701007387 */ /* 0x0001e80000100800 */
[----:B------:R0:W-:Y:S01]  /*16810*/  STL [R1+0x2b4], R27 ;  /* 0x0002b41b01007387 */ /* 0x0001e20000100800 */
[----:B------:R-:W-:Y:S01]  /*16820*/  SHF.L.U32 R28, R26, 0x10, RZ ;  /* 0x000000101a1c7819 */ /* 0x000fe200000006ff */
        /* <DEDUP_REMOVED lines=20> */
.L_x_360:
[----:B0-----:R-:W2:Y:S04]  /*16970*/  LDL.LU R16, [R1+0x698] ;  /* 0x0006980001107983 */ /* 0x001ea80000300800 */
[----:B------:R-:W3:Y:S04]  /*16980*/  LDL.LU R26, [R1+0x69c] ;  /* 0x00069c00011a7983 */ /* 0x000ee80000300800 */
[----:B------:R-:W4:Y:S01]  /*16990*/  LDL.LU R25, [R1+0x6a4] ;  /* 0x0006a40001197983 */ /* 0x000f220000300800 */
[----:B------:R-:W-:Y:S01]  /*169a0*/  FMUL.FTZ R23, R28, R2 ;  /* 0x000000021c177220 */ /* 0x000fe20000410000 */
[----:B--2---:R-:W-:Y:S01]  /*169b0*/  SHF.L.U32 R20, R16, 0x10, RZ ;  /* 0x0000001010147819 */ /* 0x004fe200000006ff */
[----:B------:R-:W-:-:S02]  /*169c0*/  FADD.FTZ R16, R21, R14 ;  /* 0x0000000e15107221 */ /* 0x000fc40000010000 */
[----:B------:R-:W2:Y:S01]  /*169d0*/  LDL.LU R14, [R1+0x6a0] ;  /* 0x0006a000010e7983 */ /* 0x000ea20000300800 */
[----:B------:R-:W-:Y:S01]  /*169e0*/  FFMA.FTZ R19, R27, R23, R19 ;  /* 0x000000171b137223 */ /* 0x000fe20000010013 */
[----:B------:R-:W-:Y:S01]  /*169f0*/  FADD.FTZ R20, R20, -UR16 ;  /* 0x8000001014147e21 */ /* 0x000fe20008010000 */
[----:B---3--:R-:W-:Y:S02]  /*16a00*/  SHF.L.U32 R27, R26, 0x10, RZ ;  /* 0x000000101a1b7819 */ /* 0x008fe400000006ff */
[----:B----4-:R-:W-:Y:S01]  /*16a10*/  SHF.L.U32 R26, R25, 0x10, RZ ;  /* 0x00000010191a7819 */ /* 0x010fe200000006ff */
[----:B--2---:R-:W-:Y:S02]  /*16a20*/  IMAD.U32 R21, R14, 0x10000, RZ ;  /* 0x000100000e157824 */ /* 0x004fe400078e00ff */
[----:B------:R-:W-:Y:S01]  /*16a30*/  FADD.FTZ R14, R22, R23 ;  /* 0x00000017160e7221 */ /* 0x000fe20000010000 */
[----:B------:R-:W-:Y:S01]  /*16a40*/  FMUL.FTZ R22, R20, UR12 ;  /* 0x0000000c14167c20 */ /* 0x000fe20008410000 */
[----:B-----5:R-:W-:Y:S01]  /*16a50*/  FMUL.FTZ R20, R24, R3 ;  /* 0x0000000318147220 */ /* 0x020fe20000410000 */
[----:B------:R-:W-:-:S03]  /*16a60*/  FADD.FTZ R21, R21, -UR16 ;  /* 0x8000001015157e21 */ /* 0x000fc60008010000 */
[----:B------:R0:W-:Y:S01]  /*16a70*/  STL [R1+0x2a4], R22 ;  /* 0x0002a41601007387 */ /* 0x0001e20000100800 */
[----:B------:R-:W-:-:S05]  /*16a80*/  FMUL.FTZ R25, R21, UR12 ;  /* 0x0000000c15197c20 */ /* 0x000fca0008410000 */
        /* <DEDUP_REMOVED lines=20> */
.L_x_361:
[----:B------:R-:W2:Y:S04]  /*16bd0*/  LDL R21, [R1+0x2b8] ;  /* 0x0002b80001157983 */ /* 0x000ea80000100800 */
[----:B0-----:R-:W3:Y:S04]  /*16be0*/  LDL R22, [R1+0x2a4] ;  /* 0x0002a40001167983 */ /* 0x001ee80000100800 */
[----:B------:R0:W-:Y:S04]  /*16bf0*/  STL [R1+0x72c], R0 ;  /* 0x00072c0001007387 */ /* 0x0001e80000100800 */
[----:B-1----:R-:W4:Y:S04]  /*16c00*/  LDL.LU R24, [R1+0x6ac] ;  /* 0x0006ac0001187983 */ /* 0x002f280000300800 */
[----:B------:R-:W4:Y:S04]  /*16c10*/  LDL.LU R23, [R1+0x6b0] ;  /* 0x0006b00001177983 */ /* 0x000f280000300800 */
[----:B0-----:R-:W4:Y:S01]  /*16c20*/  LDL.LU R0, [R1+0x298] ;  /* 0x0002980001007983 */ /* 0x001f220000300800 */
[----:B------:R-:W-:Y:S01]  /*16c30*/  FADD.FTZ R14, R20, R14 ;  /* 0x0000000e140e7221 */ /* 0x000fe20000010000 */
[----:B------:R-:W-:Y:S01]  /*16c40*/  FADD.FTZ R17, R17, R13 ;  /* 0x0000000d11117221 */ /* 0x000fe20000010000 */
[----:B--2---:R-:W-:Y:S01]  /*16c50*/  FFMA.FTZ R19, R21, R20, R19 ;  /* 0x0000001415137223 */ /* 0x004fe20000010013 */
[----:B------:R-:W-:Y:S01]  /*16c60*/  FMUL.FTZ R21, R27, R2 ;  /* 0x000000021b157220 */ /* 0x000fe20000410000 */
[----:B------:R-:W2:Y:S03]  /*16c70*/  LDL.LU R20, [R1+0x6a8] ;  /* 0x0006a80001147983 */ /* 0x000ea60000300800 */
[----:B---3--:R-:W-:Y:S01]  /*16c80*/  FFMA.FTZ R19, R22, R21, R19 ;  /* 0x0000001516137223 */ /* 0x008fe20000010013 */
[----:B------:R-:W-:-:S02]  /*16c90*/  FADD.FTZ R21, R14, R21 ;  /* 0x000000150e157221 */ /* 0x000fc40000010000 */
[----:B------:R-:W3:Y:S01]  /*16ca0*/  LDL.LU R14, [R1+0x29c] ;  /* 0x00029c00010e7983 */ /* 0x000ee20000300800 */
[----:B----4-:R-:W-:-:S03]  /*16cb0*/  FFMA.FTZ R18, R0, R13, R18 ;  /* 0x0000000d00127223 */ /* 0x010fc60000010012 */
[----:B------:R-:W4:Y:S04]  /*16cc0*/  LDL.LU R13, [R1+0x28c] ;  /* 0x00028c00010d7983 */ /* 0x000f280000300800 */
[----:B------:R0:W5:Y:S01]  /*16cd0*/  LDL.LU R0, [R1+0x72c] ;  /* 0x00072c0001007983 */ /* 0x0001620000300800 */
[----:B------:R-:W-:-:S04]  /*16ce0*/  FMUL.FTZ R22, R26, R3 ;  /* 0x000000031a167220 */ /* 0x000fc80000410000 */
[----:B------:R-:W-:Y:S01]  /*16cf0*/  FFMA.FTZ R19, R25, R22, R19 ;  /* 0x0000001619137223 */ /* 0x000fe20000010013 */
[----:B------:R-:W-:Y:S02]  /*16d00*/  SHF.L.U32 R25, R24, 0x10, RZ ;  /* 0x0000001018197819 */ /* 0x000fe400000006ff */
[----:B------:R-:W-:Y:S02]  /*16d10*/  SHF.L.U32 R24, R23, 0x10, RZ ;  /* 0x0000001017187819 */ /* 0x000fe400000006ff */
[----:B--2---:R-:W-:Y:S02]  /*16d20*/  SHF.L.U32 R20, R20, 0x10, RZ ;  /* 0x0000001014147819 */ /* 0x004fe400000006ff */
[----:B---3--:R-:W-:-:S03]  /*16d30*/  SHF.L.U32 R14, R14, 0x10, RZ ;  /* 0x000000100e0e7819 */ /* 0x008fc600000006ff */
[----:B------:R-:W-:Y:S02]  /*16d40*/  FADD.FTZ R20, R20, -UR16 ;  /* 0x8000001014147e21 */ /* 0x000fe40008010000 */
[----:B------:R-:W-:-:S04]  /*16d50*/  FADD.FTZ R14, R14, -UR16 ;  /* 0x800000100e0e7e21 */ /* 0x000fc80008010000 */
[----:B------:R-:W-:Y:S01]  /*16d60*/  FMUL.FTZ R14, R14, UR12 ;  /* 0x0000000c0e0e7c20 */ /* 0x000fe20008410000 */
[----:B----4-:R-:W-:Y:S01]  /*16d70*/  FFMA.FTZ R13, R13, R12, R15 ;  /* 0x0000000c0d0d7223 */ /* 0x010fe2000001000f */
[----:B------:R-:W-:Y:S01]  /*16d80*/  FADD.FTZ R15, R22, R21 ;  /* 0x00000015160f7221 */ /* 0x000fe20000010000 */
[----:B------:R-:W-:Y:S02]  /*16d90*/  FMUL.FTZ R21, R20, UR12 ;  /* 0x0000000c14157c20 */ /* 0x000fe40008410000 */
        /* <DEDUP_REMOVED lines=21> */
.L_x_362:
[----:B------:R-:W2:Y:S01]  /*16ef0*/  LDL.LU R20, [R1+0x6b4] ;  /* 0x0006b40001147983 */ /* 0x000ea20000300800 */
[----:B------:R-:W-:-:S03]  /*16f00*/  FADD.FTZ R16, R16, R12 ;  /* 0x0000000c10107221 */ /* 0x000fc60000010000 */
[----:B0-----:R-:W3:Y:S04]  /*16f10*/  LDL.LU R14, [R1+0x6c4] ;  /* 0x0006c400010e7983 */ /* 0x001ee80000300800 */
[----:B------:R-:W4:Y:S04]  /*16f20*/  LDL R12, [R1+0x298] ;  /* 0x00029800010c7983 */ /* 0x000f280000100800 */
[----:B------:R-:W4:Y:S04]  /*16f30*/  LDL.LU R23, [R1+0x6c0] ;  /* 0x0006c00001177983 */ /* 0x000f280000300800 */
[----:B------:R-:W4:Y:S01]  /*16f40*/  LDL.LU R22, [R1+0x6d0] ;  /* 0x0006d00001167983 */ /* 0x000f220000300800 */
[----:B------:R-:W-:-:S04]  /*16f50*/  FMUL.FTZ R21, R25, R2 ;  /* 0x0000000219157220 */ /* 0x000fc80000410000 */
[----:B------:R-:W-:Y:S01]  /*16f60*/  FADD.FTZ R15, R15, R21 ;  /* 0x000000150f0f7221 */ /* 0x000fe20000010000 */
[----:B--2---:R-:W-:Y:S02]  /*16f70*/  SHF.L.U32 R20, R20, 0x10, RZ ;  /* 0x0000001014147819 */ /* 0x004fe400000006ff */
[----:B---3--:R-:W-:Y:S01]  /*16f80*/  SHF.L.U32 R14, R14, 0x10, RZ ;  /* 0x000000100e0e7819 */ /* 0x008fe200000006ff */
[----:B----4-:R-:W-:Y:S02]  /*16f90*/  FFMA.FTZ R19, R12, R21, R19 ;  /* 0x000000150c137223 */ /* 0x010fe40000010013 */
[----:B------:R-:W-:Y:S02]  /*16fa0*/  FADD.FTZ R12, R20, -UR16 ;  /* 0x80000010140c7e21 */ /* 0x000fe40008010000 */
[----:B------:R-:W-:Y:S02]  /*16fb0*/  FADD.FTZ R14, R14, -UR16 ;  /* 0x800000100e0e7e21 */ /* 0x000fe40008010000 */
[----:B------:R-:W-:-:S02]  /*16fc0*/  FMUL.FTZ R20, R12, UR12 ;  /* 0x0000000c0c147c20 */ /* 0x000fc40008410000 */
[----:B------:R-:W-:-:S03]  /*16fd0*/  FMUL.FTZ R21, R14, UR12 ;  /* 0x0000000c0e157c20 */ /* 0x000fc60008410000 */
[----:B------:R0:W-:Y:S04]  /*16fe0*/  STL [R1+0x28c], R20 ;  /* 0x00028c1401007387 */ /* 0x0001e80000100800 */
[----:B------:R0:W-:Y:S01]  /*16ff0*/  STL [R1+0x288], R21 ;  /* 0x0002881501007387 */ /* 0x0001e20000100800 */
[----:B------:R-:W-:Y:S01]  /*17000*/  SHF.L.U32 R23, R23, 0x10, RZ ;  /* 0x0000001017177819 */ /* 0x000fe200000006ff */
[----:B------:R-:W-:Y:S01]  /*17010*/  FMUL.FTZ R12, R24, R3 ;  /* 0x00000003180c7220 */ /* 0x000fe20000410000 */
        /* <DEDUP_REMOVED lines=20> */
.L_x_363:
[----:B------:R-:W2:Y:S01]  /*17160*/  LDL R14, [R1+0x29c] ;  /* 0x00029c00010e7983 */ /* 0x000ea20000100800 */
[----:B------:R-:W-:-:S03]  /*17170*/  FADD.FTZ R15, R12, R15 ;  /* 0x0000000f0c0f7221 */ /* 0x000fc60000010000 */
[----:B------:R1:W-:Y:S04]  /*17180*/  STL [R1+0x730], R4 ;  /* 0x0007300401007387 */ /* 0x0003e80000100800 */
[----:B-----5:R3:W-:Y:S04]  /*17190*/  STL [R1+0x72c], R0 ;  /* 0x00072c0001007387 */ /* 0x0207e80000100800 */
[----:B0-----:R-:W4:Y:S04]  /*171a0*/  LDL.LU R21, [R1+0x6cc] ;  /* 0x0006cc0001157983 */ /* 0x001f280000300800 */
[----:B-1----:R-:W4:Y:S04]  /*171b0*/  LDL.LU R4, [R1+0x374] ;  /* 0x0003740001047983 */ /* 0x002f280000300800 */
[----:B---3--:R-:W3:Y:S04]  /*171c0*/  LDL R0, [R1+0x288] ;  /* 0x0002880001007983 */ /* 0x008ee80000100800 */
[----:B------:R-:W3:Y:S01]  /*171d0*/  LDL.LU R20, [R1+0x6c8] ;  /* 0x0006c80001147983 */ /* 0x000ee20000300800 */
[----:B--2---:R-:W-:-:S03]  /*171e0*/  FFMA.FTZ R19, R14, R12, R19 ;  /* 0x0000000c0e137223 */ /* 0x004fc60000010013 */
[----:B------:R-:W2:Y:S01]  /*171f0*/  LDL.LU R12, [R1+0x388] ;  /* 0x00038800010c7983 */ /* 0x000ea20000300800 */
[----:B------:R-:W-:Y:S01]  /*17200*/  FMUL.FTZ R14, R23, R2 ;  /* 0x00000002170e7220 */ /* 0x000fe20000410000 */
[----:B--2---:R-:W-:Y:S02]  /*17210*/  FFMA.FTZ R12, R12, R11, R18 ;  /* 0x0000000b0c0c7223 */ /* 0x004fe40000010012 */
[----:B------:R-:W2:Y:S01]  /*17220*/  LDL R18, [R1+0x28c] ;  /* 0x00028c0001127983 */ /* 0x000ea20000100800 */
[----:B------:R-:W-:-:S03]  /*17230*/  FADD.FTZ R11, R17, R11 ;  /* 0x0000000b110b7221 */ /* 0x000fc60000010000 */
[----:B------:R-:W3:Y:S01]  /*17240*/  LDL.LU R17, [R1+0x6bc] ;  /* 0x0006bc0001117983 */ /* 0x000ee20000300800 */
[----:B----4-:R-:W-:-:S03]  /*17250*/  FFMA.FTZ R13, R4, R10, R13 ;  /* 0x0000000a040d7223 */ /* 0x010fc6000001000d */
[----:B------:R0:W5:Y:S01]  /*17260*/  LDL.LU R4, [R1+0x730] ;  /* 0x0007300001047983 */ /* 0x0001620000300800 */
[----:B--2---:R-:W-:Y:S01]  /*17270*/  FFMA.FTZ R18, R18, R14, R19 ;  /* 0x0000000e12127223 */ /* 0x004fe20000010013 */
[----:B------:R-:W-:Y:S02]  /*17280*/  FADD.FTZ R14, R15, R14 ;  /* 0x0000000e0f0e7221 */ /* 0x000fe40000010000 */
[----:B------:R-:W2:Y:S01]  /*17290*/  LDL.LU R15, [R1+0x6b8] ;  /* 0x0006b800010f7983 */ /* 0x000ea20000300800 */
[----:B------:R-:W-:-:S04]  /*172a0*/  FMUL.FTZ R19, R22, R3 ;  /* 0x0000000316137220 */ /* 0x000fc80000410000 */
[----:B---3--:R-:W-:Y:S02]  /*172b0*/  FFMA.FTZ R18, R0, R19, R18 ;  /* 0x0000001300127223 */ /* 0x008fe40000010012 */
[----:B------:R0:W5:Y:S01]  /*172c0*/  LDL.LU R0, [R1+0x72c] ;  /* 0x00072c0001007983 */ /* 0x0001620000300800 */
[----:B------:R-:W-:Y:S01]  /*172d0*/  SHF.L.U32 R17, R17, 0x10, RZ ;  /* 0x0000001011117819 */ /* 0x000fe200000006ff */
[----:B------:R-:W-:-:S04]  /*172e0*/  FADD.FTZ R14, R19, R14 ;  /* 0x0000000e130e7221 */ /* 0x000fc80000010000 */
[----:B------:R-:W-:-:S04]  /*172f0*/  FADD.FTZ R17, R17, -UR16 ;  /* 0x8000001011117e21 */ /* 0x000fc80008010000 */
[----:B------:R-:W-:-:S05]  /*17300*/  FMUL.FTZ R19, R17, UR12 ;  /* 0x0000000c11137c20 */ /* 0x000fca0008410000 */
[----:B------:R0:W-:Y:S01]  /*17310*/  STL [R1+0x278], R19 ;  /* 0x0002781301007387 */ /* 0x0001e20000100800 */
[----:B------:R-:W-:Y:S02]  /*17320*/  SHF.L.U32 R21, R21, 0x10, RZ ;  /* 0x0000001015157819 */ /* 0x000fe400000006ff */
[----:B------:R-:W-:Y:S02]  /*17330*/  SHF.L.U32 R20, R20, 0x10, RZ ;  /* 0x0000001014147819 */ /* 0x000fe400000006ff */
        /* <DEDUP_REMOVED lines=23> */
.L_x_364:
[----:B------:R-:W-:Y:S01]  /*174b0*/  FADD.FTZ R10, R16, R10 ;  /* 0x0000000a100a7221 */ /* 0x000fe20000010000 */
[----:B0-----:R-:W2:Y:S04]  /*174c0*/  LDL.LU R15, [R1+0x6d4] ;  /* 0x0006d400010f7983 */ /* 0x001ea80000300800 */
[----:B------:R0:W-:Y:S04]  /*174d0*/  STL [R1+0x210], R10 ;  /* 0x0002100a01007387 */ /* 0x0001e80000100800 */
[----:B------:R-:W3:Y:S04]  /*174e0*/  LDL.LU R16, [R1+0x6d8] ;  /* 0x0006d80001107983 */ /* 0x000ee80000300800 */
[----:B------:R-:W4:Y:S01]  /*174f0*/  LDL.LU R19, [R1+0x6dc] ;  /* 0x0006dc0001137983 */ /* 0x000f220000300800 */
[----:B------:R-:W-:-:S03]  /*17500*/  FMUL.FTZ R17, R21, R2 ;  /* 0x0000000215117220 */ /* 0x000fc60000410000 */
[----:B0-----:R-:W3:Y:S01]  /*17510*/  LDL R10, [R1+0x27c] ;  /* 0x00027c00010a7983 */ /* 0x001ee20000100800 */
[----:B------:R-:W-:Y:S01]  /*17520*/  FADD.FTZ R14, R14, R17 ;  /* 0x000000110e0e7221 */ /* 0x000fe20000010000 */
[----:B--2---:R-:W-:Y:S01]  /*17530*/  SHF.L.U32 R15, R15, 0x10, RZ ;  /* 0x000000100f0f7819 */ /* 0x004fe200000006ff */
[----:B---3--:R-:W-:Y:S02]  /*17540*/  FFMA.FTZ R10, R10, R17, R18 ;  /* 0x000000110a0a7223 */ /* 0x008fe40000010012 */
[----:B------:R-:W2:Y:S01]  /*17550*/  LDL.LU R18, [R1+0x6e0] ;  /* 0x0006e00001127983 */ /* 0x000ea20000300800 */
[----:B------:R-:W-:Y:S01]  /*17560*/  SHF.L.U32 R16, R16, 0x10, RZ ;  /* 0x0000001010107819 */ /* 0x000fe200000006ff */
[----:B------:R-:W-:-:S04]  /*17570*/  FADD.FTZ R15, R15, -UR16 ;  /* 0x800000100f0f7e21 */ /* 0x000fc80008010000 */
[----:B------:R-:W-:Y:S01]  /*17580*/  FADD.FTZ R16, R16, -UR16 ;  /* 0x8000001010107e21 */ /* 0x000fe20008010000 */
[----:B------:R-:W-:-:S03]  /*17590*/  FMUL.FTZ R17, R15, UR12 ;  /* 0x0000000c0f117c20 */ /* 0x000fc60008410000 */
[----:B------:R-:W-:Y:S02]  /*175a0*/  FMUL.FTZ R16, R16, UR12 ;  /* 0x0000000c10107c20 */ /* 0x000fe40008410000 */
[----:B------:R0:W-:Y:S04]  /*175b0*/  STL [R1+0x26c], R17 ;  /* 0x00026c1101007387 */ /* 0x0001e80000100800 */
[----:B------:R0:W-:Y:S01]  /*175c0*/  STL [R1+0x268], R16 ;  /* 0x0002681001007387 */ /* 0x0001e20000100800 */
[----:B----4-:R-:W-:Y:S01]  /*175d0*/  SHF.L.U32 R19, R19, 0x10, RZ ;  /* 0x0000001013137819 */ /* 0x010fe200000006ff */
[----:B------:R-:W-:Y:S01]  /*175e0*/  FMUL.FTZ R15, R20, R3 ;  /* 0x00000003140f7220 */ /* 0x000fe20000410000 */
[----:B--2---:R-:W-:Y:S01]  /*175f0*/  SHF.L.U32 R18, R18, 0x10, RZ ;  /* 0x0000001012127819 */ /* 0x004fe200000006ff */
        /* <DEDUP_REMOVED lines=20> */
.L_x_365:
[----:B------:R-:W2:Y:S04]  /*17740*/  LDL R16, [R1+0x278] ;  /* 0x0002780001107983 */ /* 0x000ea80000100800 */
[----:B------:R0:W-:Y:S04]  /*17750*/  STL [R1+0x738], R6 ;  /* 0x0007380601007387 */ /* 0x0001e80000100800 */
[----:B------:R1:W-:Y:S04]  /*17760*/  STL [R1+0x734], R5 ;  /* 0x0007340501007387 */ /* 0x0003e80000100800 */
[----:B-----5:R3:W-:Y:S04]  /*17770*/  STL [R1+0x730], R4 ;  /* 0x0007300401007387 */ /* 0x0207e80000100800 */
[----:B0-----:R-:W4:Y:S04]  /*17780*/  LDL.LU R6, [R1+0x390] ;  /* 0x0003900001067983 */ /* 0x001f280000300800 */
[----:B-1----:R-:W4:Y:S01]  /*17790*/  LDL.LU R5, [R1+0x24c] ;  /* 0x00024c0001057983 */ /* 0x002f220000300800 */
[----:B------:R-:W-:-:S03]  /*177a0*/  FADD.FTZ R14, R15, R14 ;  /* 0x0000000e0f0e7221 */ /* 0x000fc60000010000 */
[----:B------:R0:W-:Y:S04]  /*177b0*/  STL [R1+0x72c], R0 ;  /* 0x00072c0001007387 */ /* 0x0001e80000100800 */
[----:B---3--:R-:W3:Y:S04]  /*177c0*/  LDL R4, [R1+0x224] ;  /* 0x0002240001047983 */ /* 0x008ee80000100800 */
[----:B------:R-:W3:Y:S04]  /*177d0*/  LDL.LU R17, [R1+0x6ec] ;  /* 0x0006ec0001117983 */ /* 0x000ee80000300800 */
[----:B0-----:R-:W3:Y:S01]  /*177e0*/  LDL.LU R0, [R1+0x38c] ;  /* 0x00038c0001007983 */ /* 0x001ee20000300800 */
[----:B--2---:R-:W-:-:S03]  /*177f0*/  FFMA.FTZ R10, R16, R15, R10 ;  /* 0x0000000f100a7223 */ /* 0x004fc6000001000a */
[----:B------:R-:W2:Y:S01]  /*17800*/  LDL R15, [R1+0x26c] ;  /* 0x00026c00010f7983 */ /* 0x000ea20000100800 */
[----:B------:R-:W-:Y:S01]  /*17810*/  FMUL.FTZ R16, R19, R2 ;  /* 0x0000000213107220 */ /* 0x000fe20000410000 */
[----:B----4-:R-:W-:Y:S01]  /*17820*/  FFMA.FTZ R12, R6, R5, R12 ;  /* 0x00000005060c7223 */ /* 0x010fe2000001000c */
[----:B------:R-:W-:Y:S01]  /*17830*/  FADD.FTZ R11, R11, R5 ;  /* 0x000000050b0b7221 */ /* 0x000fe20000010000 */
[----:B------:R0:W5:Y:S04]  /*17840*/  LDL.LU R6, [R1+0x738] ;  /* 0x0007380001067983 */ /* 0x0001680000300800 */
[----:B------:R1:W-:Y:S04]  /*17850*/  STL [R1+0x21c], R12 ;  /* 0x00021c0c01007387 */ /* 0x0003e80000100800 */
[----:B------:R4:W-:Y:S04]  /*17860*/  STL [R1+0x214], R11 ;  /* 0x0002140b01007387 */ /* 0x0009e80000100800 */
[----:B------:R0:W5:Y:S01]  /*17870*/  LDL.LU R5, [R1+0x734] ;  /* 0x0007340001057983 */ /* 0x0001620000300800 */
[----:B---3--:R-:W-:-:S03]  /*17880*/  FFMA.FTZ R13, R0, R4, R13 ;  /* 0x00000004000d7223 */ /* 0x008fc6000001000d */
[----:B-1----:R-:W3:Y:S04]  /*17890*/  LDL.LU R12, [R1+0x6e8] ;  /* 0x0006e800010c7983 */ /* 0x002ee80000300800 */
[----:B----4-:R-:W4:Y:S04]  /*178a0*/  LDL.LU R11, [R1+0x6e4] ;  /* 0x0006e400010b7983 */ /* 0x010f280000300800 */
[----:B------:R1:W-:Y:S04]  /*178b0*/  STL [R1+0x218], R13 ;  /* 0x0002180d01007387 */ /* 0x0003e80000100800 */
[----:B------:R0:W5:Y:S04]  /*178c0*/  LDL.LU R4, [R1+0x730] ;  /* 0x0007300001047983 */ /* 0x0001680000300800 */
[----:B------:R0:W5:Y:S04]  /*178d0*/  LDL.LU R0, [R1+0x72c] ;  /* 0x00072c0001007983 */ /* 0x0001680000300800 */
[----:B-1----:R-:W4:Y:S01]  /*178e0*/  LDL.LU R13, [R1+0x6f0] ;  /* 0x0006f000010d7983 */ /* 0x002f220000300800 */
[----:B--2---:R-:W-:Y:S01]  /*178f0*/  FFMA.FTZ R10, R15, R16, R10 ;  /* 0x000000100f0a7223 */ /* 0x004fe2000001000a */
[----:B------:R-:W-:-:S02]  /*17900*/  FADD.FTZ R16, R14, R16 ;  /* 0x000000100e107221 */ /* 0x000fc40000010000 */
[----:B------:R-:W2:Y:S01]  /*17910*/  LDL R14, [R1+0x268] ;  /* 0x00026800010e7983 */ /* 0x000ea20000100800 */
[----:B------:R-:W-:Y:S01]  /*17920*/  FMUL.FTZ R15, R18, R3 ;  /* 0x00000003120f7220 */ /* 0x000fe20000410000 */
[----:B---3--:R-:W-:Y:S02]  /*17930*/  SHF.L.U32 R12, R12, 0x10, RZ ;  /* 0x000000100c0c7819 */ /* 0x008fe400000006ff */
[----:B----4-:R-:W-:-:S03]  /*17940*/  SHF.L.U32 R11, R11, 0x10, RZ ;  /* 0x000000100b0b7819 */ /* 0x010fc600000006ff */
[----:B------:R-:W-:Y:S02]  /*17950*/  FADD.FTZ R12, R12, -UR16 ;  /* 0x800000100c0c7e21 */ /* 0x000fe40008010000 */
[----:B------:R-:W-:-:S04]  /*17960*/  FADD.FTZ R11, R11, -UR16 ;  /* 0x800000100b0b7e21 */ /* 0x000fc80008010000 */
[----:B------:R-:W-:-:S05]  /*17970*/  FMUL.FTZ R11, R11, UR12 ;  /* 0x0000000c0b0b7c20 */ /* 0x000fca0008410000 */
[----:B------:R0:W-:Y:S01]  /*17980*/  STL [R1+0x25c], R11 ;  /* 0x00025c0b01007387 */ /* 0x0001e20000100800 */
[----:B------:R-:W-:Y:S01]  /*17990*/  SHF.L.U32 R17, R17, 0x10, RZ ;  /* 0x0000001011117819 */ /* 0x000fe200000006ff */
[----:B--2---:R-:W-:Y:S01]  /*179a0*/  FFMA.FTZ R14, R14, R15, R10 ;  /* 0x0000000f0e0e7223 */ /* 0x004fe2000001000a */
[----:B------:R-:W-:Y:S01]  /*179b0*/  FADD.FTZ R10, R15, R16 ;  /* 0x000000100f0a7221 */ /* 0x000fe20000010000 */
[----:B------:R-:W-:Y:S01]  /*179c0*/  SHF.L.U32 R16, R13, 0x10, RZ ;  /* 0x000000100d107819 */ /* 0x000fe200000006ff */
        /* <DEDUP_REMOVED lines=21> */
.L_x_366:
[----:B-----5:R1:W-:Y:S04]  /*17b20*/  STL [R1+0x72c], R0 ;  /* 0x00072c0001007387 */ /* 0x0203e80000100800 */
[----:B------:R2:W-:Y:S04]  /*17b30*/  STL [R1+0x734], R5 ;  /* 0x0007340501007387 */ /* 0x0005e80000100800 */
[----:B------:R3:W-:Y:S04]  /*17b40*/  STL [R1+0x730], R4 ;  /* 0x0007300401007387 */ /* 0x0007e80000100800 */
[----:B-1----:R-:W4:Y:S04]  /*17b50*/  LDL R0, [R1+0x25c] ;  /* 0x00025c0001007983 */ /* 0x002f280000100800 */
[----:B--2---:R-:W2:Y:S04]  /*17b60*/  LDL.LU R5, [R1+0x224] ;  /* 0x0002240001057983 */ /* 0x004ea80000300800 */
[----:B---3--:R-:W2:Y:S04]  /*17b70*/  LDL.LU R4, [R1+0x210] ;  /* 0x0002100001047983 */ /* 0x008ea80000300800 */
[----:B0-----:R-:W3:Y:S04]  /*17b80*/  LDL.LU R11, [R1+0x6f8] ;  /* 0x0006f800010b7983 */ /* 0x001ee80000300800 */
[----:B------:R-:W3:Y:S01]  /*17b90*/  LDL.LU R12, [R1+0x6f4] ;  /* 0x0006f400010c7983 */ /* 0x000ee20000300800 */
[----:B------:R-:W-:-:S03]  /*17ba0*/  FMUL.FTZ R13, R17, R2 ;  /* 0x00000002110d7220 */ /* 0x000fc60000410000 */
[----:B------:R-:W3:Y:S01]  /*17bb0*/  LDL.LU R15, [R1+0x6fc] ;  /* 0x0006fc00010f7983 */ /* 0x000ee20000300800 */
[----:B----4-:R-:W-:-:S03]  /*17bc0*/  FFMA.FTZ R14, R0, R13, R14 ;  /* 0x0000000d000e7223 */ /* 0x010fc6000001000e */
[----:B------:R0:W5:Y:S04]  /*17bd0*/  LDL.LU R0, [R1+0x72c] ;  /* 0x00072c0001007983 */ /* 0x0001680000300800 */
[----:B------:R1:W-:Y:S01]  /*17be0*/  STL [R1+0x210], R14 ;  /* 0x0002100e01007387 */ /* 0x0003e20000100800 */
[----:B--2---:R-:W-:-:S03]  /*17bf0*/  FADD.FTZ R4, R4, R5 ;  /* 0x0000000504047221 */ /* 0x004fc60000010000 */
[----:B------:R0:W5:Y:S04]  /*17c00*/  LDL.LU R5, [R1+0x734] ;  /* 0x0007340001057983 */ /* 0x0001680000300800 */
[----:B-1----:R-:W2:Y:S04]  /*17c10*/  LDL.LU R14, [R1+0x700] ;  /* 0x00070000010e7983 */ /* 0x002ea80000300800 */
[----:B------:R1:W-:Y:S04]  /*17c20*/  STL [R1+0x220], R4 ;  /* 0x0002200401007387 */ /* 0x0003e80000100800 */
[----:B-1----:R0:W5:Y:S01]  /*17c30*/  LDL.LU R4, [R1+0x730] ;  /* 0x0007300001047983 */ /* 0x0021620000300800 */
[----:B---3--:R-:W-:-:S02]  /*17c40*/  SHF.L.U32 R11, R11, 0x10, RZ ;  /* 0x000000100b0b7819 */ /* 0x008fc400000006ff */
[----:B------:R-:W-:-:S03]  /*17c50*/  SHF.L.U32 R12, R12, 0x10, RZ ;  /* 0x000000100c0c7819 */ /* 0x000fc600000006ff */
[----:B------:R-:W-:Y:S02]  /*17c60*/  FADD.FTZ R11, R11, -UR16 ;  /* 0x800000100b0b7e21 */ /* 0x000fe40008010000 */
[----:B------:R-:W-:Y:S01]  /*17c70*/  FADD.FTZ R12, R12, -UR16 ;  /* 0x800000100c0c7e21 */ /* 0x000fe20008010000 */
[----:B------:R-:W-:Y:S01]  /*17c80*/  FADD.FTZ R10, R10, R13 ;  /* 0x0000000d0a0a7221 */ /* 0x000fe20000010000 */
[----:B------:R-:W-:Y:S02]  /*17c90*/  FMUL.FTZ R13, R11, UR12 ;  /* 0x0000000c0b0d7c20 */ /* 0x000fe40008410000 */
[----:B------:R-:W-:-:S03]  /*17ca0*/  FMUL.FTZ R12, R12, UR12 ;  /* 0x0000000c0c0c7c20 */ /* 0x000fc60008410000 */
[----:B------:R0:W-:Y:S04]  /*17cb0*/  STL [R1+0x24c], R13 ;  /* 0x00024c0d01007387 */ /* 0x0001e80000100800 */
[----:B------:R0:W-:Y:S01]  /*17cc0*/  STL [R1+0x248], R12 ;  /* 0x0002480c01007387 */ /* 0x0001e20000100800 */
[----:B------:R-:W-:Y:S01]  /*17cd0*/  SHF.L.U32 R15, R15, 0x10, RZ ;  /* 0x000000100f0f7819 */ /* 0x000fe200000006ff */
        /* <DEDUP_REMOVED lines=22> */
.L_x_367:
[----:B------:R-:W2:Y:S04]  /*17e40*/  LDL.LU R13, [R1+0x210] ;  /* 0x00021000010d7983 */ /* 0x000ea80000300800 */
[----:B------:R-:W2:Y:S04]  /*17e50*/  LDL R12, [R1+0x258] ;  /* 0x00025800010c7983 */ /* 0x000ea80000100800 */
[----:B-----5:R0:W-:Y:S04]  /*17e60*/  STL [R1+0x730], R4 ;  /* 0x0007300401007387 */ /* 0x0201e80000100800 */
[----:B------:R-:W-:Y:S04]  /*17e70*/  STL [R1+0x748], R16 ;  /* 0x0007481001007387 */ /* 0x000fe80000100800 */
[----:B0-----:R-:W3:Y:S01]  /*17e80*/  LDL R4, [R1+0x24c] ;  /* 0x00024c0001047983 */ /* 0x001ee20000100800 */
[----:B------:R-:W-:-:S03]  /*17e90*/  FADD.FTZ R10, R11, R10 ;  /* 0x0000000a0b0a7221 */ /* 0x000fc60000010000 */
[----:B------:R0:W-:Y:S04]  /*17ea0*/  STL [R1+0x740], R8 ;  /* 0x0007400801007387 */ /* 0x0001e80000100800 */
[----:B------:R1:W-:Y:S04]  /*17eb0*/  STL [R1+0x72c], R0 ;  /* 0x00072c0001007387 */ /* 0x0003e80000100800 */
[----:B------:R4:W-:Y:S04]  /*17ec0*/  STL [R1+0x744], R9 ;  /* 0x0007440901007387 */ /* 0x0009e80000100800 */
[----:B0-----:R-:W3:Y:S04]  /*17ed0*/  LDL.LU R8, [R1+0x318] ;  /* 0x0003180001087983 */ /* 0x001ee80000300800 */
[----:B-1----:R-:W3:Y:S04]  /*17ee0*/  LDL R0, [R1+0x248] ;  /* 0x0002480001007983 */ /* 0x002ee80000100800 */
[----:B------:R0:W-:Y:S04]  /*17ef0*/  STL [R1+0x73c], R7 ;  /* 0x00073c0701007387 */ /* 0x0001e80000100800 */
[----:B------:R1:W-:Y:S04]  /*17f00*/  STL [R1+0x738], R6 ;  /* 0x0007380601007387 */ /* 0x0003e80000100800 */
[----:B------:R1:W-:Y:S04]  /*17f10*/  STL [R1+0x734], R5 ;  /* 0x0007340501007387 */ /* 0x0003e80000100800 */
[----:B------:R-:W3:Y:S04]  /*17f20*/  LDL.LU R16, [R1+0x21c] ;  /* 0x00021c0001107983 */ /* 0x000ee80000300800 */
[----:B----4-:R-:W4:Y:S04]  /*17f30*/  LDL.LU R9, [R1+0x3a4] ;  /* 0x0003a40001097983 */ /* 0x010f280000300800 */
[----:B0-----:R-:W4:Y:S04]  /*17f40*/  LDL.LU R7, [R1+0x218] ;  /* 0x0002180001077983 */ /* 0x001f280000300800 */
[----:B-1----:R-:W4:Y:S04]  /*17f50*/  LDL R6, [R1+0x228] ;  /* 0x0002280001067983 */ /* 0x002f280000100800 */
[----:B------:R-:W4:Y:S01]  /*17f60*/  LDL.LU R5, [R1+0x22c] ;  /* 0x00022c0001057983 */ /* 0x000f220000300800 */
[----:B--2---:R-:W-:-:S03]  /*17f70*/  FFMA.FTZ R13, R12, R11, R13 ;  /* 0x0000000b0c0d7223 */ /* 0x004fc6000001000d */
[----:B------:R-:W2:Y:S01]  /*17f80*/  LDL.LU R11, [R1+0x214] ;  /* 0x00021400010b7983 */ /* 0x000ea20000300800 */
[----:B------:R-:W-:-:S04]  /*17f90*/  FMUL.FTZ R12, R15, R2 ;  /* 0x000000020f0c7220 */ /* 0x000fc80000410000 */
[----:B------:R-:W-:Y:S01]  /*17fa0*/  FADD.FTZ R10, R10, R12 ;  /* 0x0000000c0a0a7221 */ /* 0x000fe20000010000 */
[----:B---3--:R-:W-:Y:S02]  /*17fb0*/  FFMA.FTZ R4, R4, R12, R13 ;  /* 0x0000000c04047223 */ /* 0x008fe4000001000d */
[----:B------:R-:W3:Y:S04]  /*17fc0*/  LDL.LU R13, [R1+0x708] ;  /* 0x00070800010d7983 */ /* 0x000ee80000300800 */
[----:B------:R-:W3:Y:S01]  /*17fd0*/  LDL.LU R12, [R1+0x704] ;  /* 0x00070400010c7983 */ /* 0x000ee20000300800 */
[----:B----4-:R-:W-:-:S03]  /*17fe0*/  FFMA.FTZ R9, R9, R8, R16 ;  /* 0x0000000809097223 */ /* 0x010fc60000010010 */
[----:B------:R0:W5:Y:S04]  /*17ff0*/  LDL.LU R16, [R1+0x748] ;  /* 0x0007480001107983 */ /* 0x0001680000300800 */
[----:B------:R1:W-:Y:S01]  /*18000*/  STL [R1+0x230], R9 ;  /* 0x0002300901007387 */ /* 0x0003e20000100800 */
[----:B------:R-:W-:-:S03]  /*18010*/  FFMA.FTZ R5, R5, R6, R7 ;  /* 0x0000000605057223 */ /* 0x000fc60000010007 */
[----:B------:R0:W5:Y:S04]  /*18020*/  LDL.LU R7, [R1+0x73c] ;  /* 0x00073c0001077983 */ /* 0x0001680000300800 */
[----:B------:R4:W-:Y:S04]  /*18030*/  STL [R1+0x22c], R5 ;  /* 0x00022c0501007387 */ /* 0x0009e80000100800 */
[----:B-1----:R0:W5:Y:S04]  /*18040*/  LDL.LU R9, [R1+0x744] ;  /* 0x0007440001097983 */ /* 0x0021680000300800 */
[----:B------:R0:W5:Y:S04]  /*18050*/  LDL.LU R6, [R1+0x738] ;  /* 0x0007380001067983 */ /* 0x0001680000300800 */
[----:B----4-:R0:W5:Y:S01]  /*18060*/  LDL.LU R5, [R1+0x734] ;  /* 0x0007340001057983 */ /* 0x0101620000300800 */
[----:B--2---:R-:W-:-:S03]  /*18070*/  FADD.FTZ R11, R11, R8 ;  /* 0x000000080b0b7221 */ /* 0x004fc60000010000 */
[----:B------:R0:W5:Y:S04]  /*18080*/  LDL.LU R8, [R1+0x740] ;  /* 0x0007400001087983 */ /* 0x0001680000300800 */
[----:B------:R1:W-:Y:S02]  /*18090*/  STL [R1+0x240], R11 ;  /* 0x0002400b01007387 */ /* 0x0003e40000100800 */
[----:B-1----:R-:W-:Y:S01]  /*180a0*/  FMUL.FTZ R11, R14, R3 ;  /* 0x000000030e0b7220 */ /* 0x002fe20000410000 */
[----:B---3--:R-:W-:-:S03]  /*180b0*/  SHF.L.U32 R13, R13, 0x10, RZ ;  /* 0x000000100d0d7819 */ /* 0x008fc600000006ff */
[----:B------:R-:W-:Y:S01]  /*180c0*/  FFMA.FTZ R0, R0, R11, R4 ;  /* 0x0000000b00007223 */ /* 0x000fe20000010004 */
[----:B------:R-:W-:Y:S01]  /*180d0*/  FADD.FTZ R11, R11, R10 ;  /* 0x0000000a0b0b7221 */ /* 0x000fe20000010000 */
[----:B------:R-:W-:Y:S01]  /*180e0*/  SHF.L.U32 R12, R12, 0x10, RZ ;  /* 0x000000100c0c7819 */ /* 0x000fe200000006ff */
[----:B------:R0:W5:Y:S04]  /*180f0*/  LDL.LU R4, [R1+0x730] ;  /* 0x0007300001047983 */ /* 0x0001680000300800 */
[----:B------:R1:W-:Y:S01]  /*18100*/  STL [R1+0x210], R11 ;  /* 0x0002100b01007387 */ /* 0x0003e20000100800 */
[----:B------:R-:W-:-:S03]  /*18110*/  FADD.FTZ R10, R12, -UR16 ;  /* 0x800000100c0a7e21 */ /* 0x000fc60008010000 */
[----:B------:R-:W2:Y:S01]  /*18120*/  LDL.LU R12, [R1+0x70c] ;  /* 0x00070c00010c7983 */ /* 0x000ea20000300800 */
[----:B-1----:R-:W-:-:S03]  /*18130*/  FADD.FTZ R11, R13, -UR16 ;  /* 0x800000100d0b7e21 */ /* 0x002fc60008010000 */
[----:B------:R-:W3:Y:S04]  /*18140*/  LDL.LU R13, [R1+0x710] ;  /* 0x00071000010d7983 */ /* 0x000ee80000300800 */
[----:B------:R1:W-:Y:S04]  /*18150*/  STL [R1+0x218], R0 ;  /* 0x0002180001007387 */ /* 0x0003e80000100800 */
[----:B-1----:R0:W5:Y:S01]  /*18160*/  LDL.LU R0, [R1+0x72c] ;  /* 0x00072c0001007983 */ /* 0x0021620000300800 */
[----:B------:R-:W-:Y:S01]  /*18170*/  FMUL.FTZ R10, R10, UR12 ;  /* 0x0000000c0a0a7c20 */ /* 0x000fe20008410000 */
[----:B------:R-:W-:-:S04]  /*18180*/  FMUL.FTZ R11, R11, UR12 ;  /* 0x0000000c0b0b7c20 */ /* 0x000fc80008410000 */
[----:B------:R0:W-:Y:S04]  /*18190*/  STL [R1+0x244], R10 ;  /* 0x0002440a01007387 */ /* 0x0001e80000100800 */
[----:B------:R0:W-:Y:S01]  /*181a0*/  STL [R1+0x234], R11 ;  /* 0x0002340b01007387 */ /* 0x0001e20000100800 */
[----:B--2---:R-:W-:Y:S02]  /*181b0*/  SHF.L.U32 R12, R12, 0x10, RZ ;  /* 0x000000100c0c7819 */ /* 0x004fe400000006ff */
[----:B---3--:R-:W-:Y:S01]  /*181c0*/  SHF.L.U32 R13, R13, 0x10, RZ ;  /* 0x000000100d0d7819 */ /* 0x008fe200000006ff */
        /* <DEDUP_REMOVED lines=20> */
.L_x_368:
[----:B-----5:R0:W-:Y:S04]  /*18310*/  STL [R1+0x73c], R7 ;  /* 0x00073c0701007387 */ /* 0x0201e80000100800 */
[----:B------:R1:W-:Y:S04]  /*18320*/  STL [R1+0x738], R6 ;  /* 0x0007380601007387 */ /* 0x0003e80000100800 */
[----:B------:R2:W-:Y:S04]  /*18330*/  STL [R1+0x734], R5 ;  /* 0x0007340501007387 */ /* 0x0005e80000100800 */
[----:B0-----:R-:W3:Y:S04]  /*18340*/  LDL.LU R7, [R1+0x218] ;  /* 0x0002180001077983 */ /* 0x001ee80000300800 */
[----:B-1----:R-:W3:Y:S04]  /*18350*/  LDL R6, [R1+0x244] ;  /* 0x0002440001067983 */ /* 0x002ee80000100800 */
[----:B--2---:R-:W2:Y:S04]  /*18360*/  LDL.LU R5, [R1+0x210] ;  /* 0x0002100001057983 */ /* 0x004ea80000300800 */
[----:B------:R-:W4:Y:S01]  /*18370*/  LDL.LU R11, [R1+0x714] ;  /* 0x00071400010b7983 */ /* 0x000f220000300800 */
[----:B------:R-:W-:-:S03]  /*18380*/  FMUL.FTZ R10, R13, R2 ;  /* 0x000000020d0a7220 */ /* 0x000fc60000410000 */
[----:B------:R0:W-:Y:S04]  /*18390*/  STL [R1+0x72c], R0 ;  /* 0x00072c0001007387 */ /* 0x0001e80000100800 */
[----:B------:R1:W-:Y:S04]  /*183a0*/  STL [R1+0x744], R9 ;  /* 0x0007440901007387 */ /* 0x0003e80000100800 */
[----:B0-----:R-:W4:Y:S04]  /*183b0*/  LDL.LU R0, [R1+0x720] ;  /* 0x0007200001007983 */ /* 0x001f280000300800 */
[----:B-1----:R-:W4:Y:S04]  /*183c0*/  LDL.LU R9, [R1+0x228] ;  /* 0x0002280001097983 */ /* 0x002f280000300800 */
[----:B------:R0:W-:Y:S04]  /*183d0*/  STL [R1+0x740], R8 ;  /* 0x0007400801007387 */ /* 0x0001e80000100800 */
[----:B------:R1:W-:Y:S04]  /*183e0*/  STL [R1+0x730], R4 ;  /* 0x0007300401007387 */ /* 0x0003e80000100800 */
[----:B0-----:R-:W4:Y:S04]  /*183f0*/  LDL.LU R8, [R1+0x220] ;  /* 0x0002200001087983 */ /* 0x001f280000300800 */
[----:B-1----:R-:W4:Y:S01]  /*18400*/  LDL.LU R4, [R1+0x718] ;  /* 0x0007180001047983 */ /* 0x002f220000300800 */
[----:B---3--:R-:W-:-:S03]  /*18410*/  FFMA.FTZ R6, R6, R10, R7 ;  /* 0x0000000a06067223 */ /* 0x008fc60000010007 */
[----:B------:R0:W5:Y:S01]  /*18420*/  LDL.LU R7, [R1+0x73c] ;  /* 0x00073c0001077983 */ /* 0x0001620000300800 */
[----:B--2---:R-:W-:Y:S01]  /*18430*/  FADD.FTZ R10, R5, R10 ;  /* 0x0000000a050a7221 */ /* 0x004fe20000010000 */
[----:B----4-:R-:W-:-:S04]  /*18440*/  SHF.L.U32 R11, R11, 0x10, RZ ;  /* 0x000000100b0b7819 */ /* 0x010fc800000006ff */
[----:B------:R1:W-:Y:S01]  /*18450*/  STL [R1+0x228], R10 ;  /* 0x0002280a01007387 */ /* 0x0003e20000100800 */
[----:B------:R-:W-:Y:S01]  /*18460*/  SHF.L.U32 R0, R0, 0x10, RZ ;  /* 0x0000001000007819 */ /* 0x000fe200000006ff */
[----:B-1----:R-:W-:Y:S02]  /*18470*/  FADD.FTZ R10, R11, -UR16 ;  /* 0x800000100b0a7e21 */ /* 0x002fe40008010000 */
[----:B------:R1:W-:Y:S04]  /*18480*/  STL [R1+0x224], R6 ;  /* 0x0002240601007387 */ /* 0x0003e80000100800 */
[----:B------:R-:W2:Y:S04]  /*18490*/  LDL.LU R11, [R1+0x71c] ;  /* 0x00071c00010b7983 */ /* 0x000ea80000300800 */
[----:B------:R3:W-:Y:S04]  /*184a0*/  STL [R1+0x214], R0 ;  /* 0x0002140001007387 */ /* 0x0007e80000100800 */
[----:B-1----:R0:W5:Y:S01]  /*184b0*/  LDL.LU R6, [R1+0x738] ;  /* 0x0007380001067983 */ /* 0x0021620000300800 */
[----:B------:R-:W-:-:S03]  /*184c0*/  FADD.FTZ R8, R8, R9 ;  /* 0x0000000908087221 */ /* 0x000fc60000010000 */
[----:B------:R0:W5:Y:S01]  /*184d0*/  LDL.LU R5, [R1+0x734] ;  /* 0x0007340001057983 */ /* 0x0001620000300800 */
[----:B---3--:R-:W-:Y:S01]  /*184e0*/  FMUL.FTZ R0, R12, R3 ;  /* 0x000000030c007220 */ /* 0x008fe20000410000 */
[----:B------:R-:W-:Y:S02]  /*184f0*/  SHF.L.U32 R4, R4, 0x10, RZ ;  /* 0x0000001004047819 */ /* 0x000fe400000006ff */
[----:B------:R1:W-:Y:S04]  /*18500*/  STL [R1+0x23c], R8 ;  /* 0x00023c0801007387 */ /* 0x0003e80000100800 */
[----:B------:R3:W-:Y:S04]  /*18510*/  STL [R1+0x220], R0 ;  /* 0x0002200001007387 */ /* 0x0007e80000100800 */
[----:B------:R0:W5:Y:S04]  /*18520*/  LDL.LU R9, [R1+0x744] ;  /* 0x0007440001097983 */ /* 0x0001680000300800 */
[----:B-1----:R0:W5:Y:S04]  /*18530*/  LDL.LU R8, [R1+0x740] ;  /* 0x0007400001087983 */ /* 0x0021680000300800 */
[----:B---3--:R0:W5:Y:S01]  /*18540*/  LDL.LU R0, [R1+0x72c] ;  /* 0x00072c0001007983 */ /* 0x0081620000300800 */
[----:B--2---:R-:W-:-:S05]  /*18550*/  SHF.L.U32 R11, R11, 0x10, RZ ;  /* 0x000000100b0b7819 */ /* 0x004fca00000006ff */
[----:B------:R1:W-:Y:S02]  /*18560*/  STL [R1+0x210], R11 ;  /* 0x0002100b01007387 */ /* 0x0003e40000100800 */
[----:B-1----:R-:W-:Y:S02]  /*18570*/  FADD.FTZ R11, R4, -UR16 ;  /* 0x80000010040b7e21 */ /* 0x002fe40008010000 */
[----:B------:R0:W5:Y:S01]  /*18580*/  LDL.LU R4, [R1+0x730] ;  /* 0x0007300001047983 */ /* 0x0001620000300800 */
[----:B------:R-:W-:Y:S01]  /*18590*/  FMUL.FTZ R10, R10, UR12 ;  /* 0x0000000c0a0a7c20 */ /* 0x000fe20008410000 */
[----:B------:R-:W-:-:S04]  /*185a0*/  FMUL.FTZ R11, R11, UR12 ;  /* 0x0000000c0b0b7c20 */ /* 0x000fc80008410000 */
[----:B------:R0:W-:Y:S04]  /*185b0*/  STL [R1+0x218], R10 ;  /* 0x0002180a01007387 */ /* 0x0001e80000100800 */
[----:B------:R0:W-:Y:S01]  /*185c0*/  STL [R1+0x21c], R11 ;  /* 0x00021c0b01007387 */ /* 0x0001e20000100800 */
[----:B------:R-:W-:Y:S05]  /*185d0*/  @!P1 BRA `(.L_x_369) ;  /* 0x00000000006c9947 */ /* 0x000fea0003800000 */
[----:B-----5:R1:W-:Y:S04]  /*185e0*/  STL [R1+0x730], R6 ;  /* 0x0007300601007387 */ /* 0x0203e80000100800 */
[----:B-1----:R-:W2:Y:S01]  /*185f0*/  LDL.LU R6, [R1+0x210] ;  /* 0x0002100001067983 */ /* 0x002ea20000300800 */
[----:B0-----:R-:W-:-:S03]  /*18600*/  FFMA.FTZ R11, R10, R2, R4 ;  /* 0x000000020a0b7223 */ /* 0x001fc60000010004 */
[----:B------:R0:W-:Y:S01]  /*18610*/  STL [R1+0x72c], R0 ;  /* 0x00072c0001007387 */ /* 0x0001e20000100800 */
[----:B------:R-:W-:-:S06]  /*18620*/  FMUL.FTZ R10, R11, -1.4426950216293334961 ;  /* 0xbfb8aa3b0b0a7820 */ /* 0x000fcc0000410000 */
[----:B------:R-:W1:Y:S01]  /*18630*/  MUFU.EX2 R10, R10 ;  /* 0x0000000a000a7308 */ /* 0x000e620000000800 */
[----:B0-----:R-:W3:Y:S01]  /*18640*/  LDL.LU R0, [R1+0x214] ;  /* 0x0002140001007983 */ /* 0x001ee20000300800 */
[----:B-1----:R-:W-:-:S06]  /*18650*/  FADD.FTZ R10, R10, 1 ;  /* 0x3f8000000a0a7421 */ /* 0x002fcc0000010000 */
[----:B------:R-:W2:Y:S02]  /*18660*/  MUFU.RCP R10, R10 ;  /* 0x0000000a000a7308 */ /* 0x000ea40000001000 */
[----:B--2---:R-:W-:Y:S01]  /*18670*/  FMUL.FTZ R6, R6, R10 ;  /* 0x0000000a06067220 */ /* 0x004fe20000410000 */
[----:B------:R-:W-:-:S04]  /*18680*/  FADD.FTZ R10, -R10, 1 ;  /* 0x3f8000000a0a7421 */ /* 0x000fc80000010100 */
[----:B------:R-:W-:Y:S02]  /*18690*/  FFMA.FTZ R11, R11, R10, 1 ;  /* 0x3f8000000b0b7423 */ /* 0x000fe4000001000a */
[----:B------:R-:W2:Y:S02]  /*186a0*/  LDL R10, [R1+0x21c] ;  /* 0x00021c00010a7983 */ /* 0x000ea40000100800 */
[----:B------:R-:W-:Y:S02]  /*186b0*/  FMUL.FTZ R11, R6, R11 ;  /* 0x0000000b060b7220 */ /* 0x000fe40000410000 */
[----:B------:R1:W5:Y:S04]  /*186c0*/  LDL.LU R6, [R1+0x730] ;  /* 0x0007300001067983 */ /* 0x0003680000300800 */
[----:B------:R2:W-:Y:S02]  /*186d0*/  STL [R1+0x210], R11 ;  /* 0x0002100b01007387 */ /* 0x0005e40000100800 */
[----:B--2---:R-:W-:-:S04]  /*186e0*/  FFMA.FTZ R11, R10, R3, R5 ;  /* 0x000000030a0b7223 */ /* 0x004fc80000010005 */
[----:B------:R-:W-:-:S06]  /*186f0*/  FMUL.FTZ R10, R11, -1.4426950216293334961 ;  /* 0xbfb8aa3b0b0a7820 */ /* 0x000fcc0000410000 */
[----:B------:R-:W0:Y:S02]  /*18700*/  MUFU.EX2 R10, R10 ;  /* 0x0000000a000a7308 */ /* 0x000e240000000800 */
[----:B0-----:R-:W-:-:S06]  /*18710*/  FADD.FTZ R10, R10, 1 ;  /* 0x3f8000000a0a7421 */ /* 0x001fcc0000010000 */
[----:B------:R-:W3:Y:S02]  /*18720*/  MUFU.RCP R10, R10 ;  /* 0x0000000a000a7308 */ /* 0x000ee40000001000 */
[----:B---3--:R-:W-:Y:S01]  /*18730*/  FMUL.FTZ R0, R0, R10 ;  /* 0x0000000a00007220 */ /* 0x008fe20000410000 */
[----:B------:R-:W-:-:S04]  /*18740*/  FADD.FTZ R10, -R10, 1 ;  /* 0x3f8000000a0a7421 */ /* 0x000fc80000010100 */
[----:B------:R-:W-:-:S04]  /*18750*/  FFMA.FTZ R11, R11, R10, 1 ;  /* 0x3f8000000b0b7423 */ /* 0x000fc8000001000a */
[----:B------:R-:W-:Y:S02]  /*18760*/  FMUL.FTZ R10, R0, R11 ;  /* 0x0000000b000a7220 */ /* 0x000fe40000410000 */
[----:B------:R1:W5:Y:S04]  /*18770*/  LDL.LU R0, [R1+0x72c] ;  /* 0x00072c0001007983 */ /* 0x0003680000300800 */
[----:B------:R1:W-:Y:S02]  /*18780*/  STL [R1+0x214], R10 ;  /* 0x0002140a01007387 */ /* 0x0003e40000100800 */
.L_x_369:
[----:B------:R2:W-:Y:S04]  /*18790*/  STL [R1+0x790], R30 ;  /* 0x0007901e01007387 */ /* 0x0005e80000100800 */
[----:B------:R3:W-:Y:S04]  /*187a0*/  STL [R1+0x78c], R29 ;  /* 0x00078c1d01007387 */ /* 0x0007e80000100800 */
[----:B01----:R-:W4:Y:S04]  /*187b0*/  LDL R10, [R1+0x234] ;  /* 0x00023400010a7983 */ /* 0x003f280000100800 */
[----:B--2---:R-:W4:Y:S04]  /*187c0*/  LDL.LU R30, [R1+0x220] ;  /* 0x00022000011e7983 */ /* 0x004f280000300800 */
[----:B---3--:R-:W4:Y:S04]  /*187d0*/  LDL.LU R29, [R1+0x224] ;  /* 0x00022400011d7983 */ /* 0x008f280000300800 */
[----:B-----5:R0:W-:Y:S04]  /*187e0*/  STL [R1+0x730], R4 ;  /* 0x0007300401007387 */ /* 0x0201e80000100800 */
[----:B------:R1:W-:Y:S04]  /*187f0*/  STL [R1+0x788], R28 ;  /* 0x0007881c01007387 */ /* 0x0003e80000100800 */
[----:B------:R-:W2:Y:S04]  /*18800*/  LDL.LU R11, [R1+0x2c8] ;  /* 0x0002c800010b7983 */ /* 0x000ea80000300800 */
[----:B0-----:R-:W3:Y:S04]  /*18810*/  LDL.LU R4, [R1+0x210] ;  /* 0x0002100001047983 */ /* 0x001ee80000300800 */
[----:B-1----:R-:W2:Y:S04]  /*18820*/  LDL.LU R28, [R1+0x228] ;  /* 0x00022800011c7983 */ /* 0x002ea80000300800 */
[----:B------:R0:W-:Y:S04]  /*18830*/  STL [R1+0x738], R6 ;  /* 0x0007380601007387 */ /* 0x0001e80000100800 */
[----:B------:R-:W-:Y:S04]  /*18840*/  STL [R1+0x798], R32 ;  /* 0x0007982001007387 */ /* 0x000fe80000100800 */
[----:B0-----:R-:W2:Y:S04]  /*18850*/  LDL.LU R6, [R1+0x218] ;  /* 0x0002180001067983 */ /* 0x001ea80000300800 */
[----:B------:R0:W-:Y:S04]  /*18860*/  STL [R1+0x784], R27 ;  /* 0x0007841b01007387 */ /* 0x0001e80000100800 */
[----:B------:R1:W-:Y:S04]  /*18870*/  STL [R1+0x77c], R25 ;  /* 0x00077c1901007387 */ /* 0x0003e80000100800 */
[----:B------:R1:W-:Y:S04]  /*18880*/  STL [R1+0x774], R23 ;  /* 0x0007741701007387 */ /* 0x0003e80000100800 */
[----:B0-----:R-:W2:Y:S04]  /*18890*/  LDL.LU R27, [R1+0x330] ;  /* 0x00033000011b7983 */ /* 0x001ea80000300800 */
[----:B-1----:R-:W2:Y:S04]  /*188a0*/  LDL.LU R25, [R1+0x3b0] ;  /* 0x0003b00001197983 */ /* 0x002ea80000300800 */
[----:B------:R-:W2:Y:S04]  /*188b0*/  LDL.LU R23, [R1+0x230] ;  /* 0x0002300001177983 */ /* 0x000ea80000300800 */
[----:B------:R-:W-:Y:S04]  /*188c0*/  STL [R1+0x764], R19 ;  /* 0x0007641301007387 */ /* 0x000fe80000100800 */
[----:B------:R-:W-:Y:S04]  /*188d0*/  STL [R1+0x75c], R17 ;  /* 0x00075c1101007387 */ /* 0x000fe80000100800 */
[----:B------:R0:W-:Y:S04]  /*188e0*/  STL [R1+0x748], R12 ;  /* 0x0007480c01007387 */ /* 0x0001e80000100800 */
[----:B------:R-:W2:Y:S04]  /*188f0*/  LDL.LU R32, [R1+0x3a8] ;  /* 0x0003a80001207983 */ /* 0x000ea80000300800 */
[----:B------:R1:W-:Y:S04]  /*18900*/  STL [R1+0x754], R15 ;  /* 0x0007540f01007387 */ /* 0x0003e80000100800 */
[----:B0-----:R-:W2:Y:S04]  /*18910*/  LDL.LU R12, [R1+0x320] ;  /* 0x00032000010c7983 */ /* 0x001ea80000300800 */
[----:B------:R0:W-:Y:S04]  /*18920*/  STL [R1+0x758], R16 ;  /* 0x0007581001007387 */ /* 0x0001e80000100800 */
[----:B-1----:R-:W2:Y:S04]  /*18930*/  LDL.LU R15, [R1+0x23c] ;  /* 0x00023c00010f7983 */ /* 0x002ea80000300800 */
[----:B------:R-:W-:Y:S04]  /*18940*/  STL [R1+0x73c], R7 ;  /* 0x00073c0701007387 */ /* 0x000fe80000100800 */
[----:B0-----:R-:W2:Y:S04]  /*18950*/  LDL.LU R16, [R1+0x310] ;  /* 0x0003100001107983 */ /* 0x001ea80000300800 */
[----:B------:R0:W-:Y:S04]  /*18960*/  STL [R1+0x778], R24 ;  /* 0x0007781801007387 */ /* 0x0001e80000100800 */
[----:B------:R-:W-:Y:S04]  /*18970*/  STL [R1+0x740], R8 ;  /* 0x0007400801007387 */ /* 0x000fe80000100800 */
[----:B------:R-:W-:Y:S04]  /*18980*/  STL [R1+0x794], R31 ;  /* 0x0007941f01007387 */ /* 0x000fe80000100800 */
[----:B0-----:R-:W2:Y:S04]  /*18990*/  LDL.LU R24, [R1+0x304] ;  /* 0x0003040001187983 */ /* 0x001ea80000300800 */
[----:B------:R0:W-:Y:S04]  /*189a0*/  STL [R1+0x770], R22 ;  /* 0x0007701601007387 */ /* 0x0001e80000100800 */
[----:B------:R1:W-:Y:S04]  /*189b0*/  STL [R1+0x72c], R0 ;  /* 0x00072c0001007387 */ /* 0x0003e80000100800 */
[----:B------:R-:W-:Y:S04]  /*189c0*/  STL [R1+0x76c], R21 ;  /* 0x00076c1501007387 */ /* 0x000fe80000100800 */
[----:B0-----:R-:W2:Y:S04]  /*189d0*/  LDL.LU R22, [R1+0x380] ;  /* 0x0003800001167983 */ /* 0x001ea80000300800 */
[----:B------:R0:W-:Y:S04]  /*189e0*/  STL [R1+0x768], R20 ;  /* 0x0007681401007387 */ /* 0x0001e80000100800 */
[----:B------:R0:W-:Y:S04]  /*189f0*/  STL [R1+0x760], R18 ;  /* 0x0007601201007387 */ /* 0x0001e80000100800 */
[----:B-1----:R-:W2:Y:S04]  /*18a00*/  LDL.LU R0, [R1+0x214] ;  /* 0x0002140001007983 */ /* 0x002ea80000300800 */
[----:B------:R-:W2:Y:S04]  /*18a10*/  LDL.LU R31, [R1+0x3ac] ;  /* 0x0003ac00011f7983 */ /* 0x000ea80000300800 */
[----:B0-----:R-:W2:Y:S04]  /*18a20*/  LDL.LU R20, [R1+0x240] ;  /* 0x0002400001147983 */ /* 0x001ea80000300800 */
[----:B------:R-:W2:Y:S04]  /*18a30*/  LDL.LU R18, [R1+0x328] ;  /* 0x0003280001127983 */ /* 0x000ea80000300800 */
[----:B------:R-:W2:Y:S04]  /*18a40*/  LDL.LU R21, [R1+0x378] ;  /* 0x0003780001157983 */ /* 0x000ea80000300800 */
[----:B------:R0:W-:Y:S04]  /*18a50*/  STL [R1+0x734], R5 ;  /* 0x0007340501007387 */ /* 0x0001e80000100800 */
[----:B------:R1:W-:Y:S04]  /*18a60*/  STL [R1+0x744], R9 ;  /* 0x0007440901007387 */ /* 0x0003e80000100800 */
[----:B0-----:R-:W2:Y:S04]  /*18a70*/  LDL.LU R5, [R1+0x21c] ;  /* 0x00021c0001057983 */ /* 0x001ea80000300800 */
[----:B-1----:R-:W2:Y:S04]  /*18a80*/  LDL.LU R9, [R1+0x3a0] ;  /* 0x0003a00001097983 */ /* 0x002ea80000300800 */
[----:B------:R0:W-:Y:S04]  /*18a90*/  STL [R1+0x780], R26 ;  /* 0x0007801a01007387 */ /* 0x0001e80000100800 */
[----:B0-----:R-:W2:Y:S01]  /*18aa0*/  LDL.LU R26, [R1+0x398] ;  /* 0x00039800011a7983 */ /* 0x001ea20000300800 */
[----:B----4-:R-:W-:-:S03]  /*18ab0*/  FFMA.FTZ R19, R10, R30, R29 ;  /* 0x0000001e0a137223 */ /* 0x010fc6000001001d */
[----:B------:R-:W4:Y:S01]  /*18ac0*/  LDL.LU R29, [R1+0x39c] ;  /* 0x00039c00011d7983 */ /* 0x000f220000300800 */
[----:B---3--:R-:W-:Y:S01]  /*18ad0*/  FMUL.FTZ R10, R4, R2 ;  /* 0x00000002040a7220 */ /* 0x008fe20000410000 */
[----:B--2---:R-:W-:Y:S02]  /*18ae0*/  FADD.FTZ R17, R30, R28 ;  /* 0x0000001c1e117221 */ /* 0x004fe40000010000 */
[----:B------:R-:W2:Y:S02]  /*18af0*/  LDL.LU R30, [R1+0x31c] ;  /* 0x00031c00011e7983 */ /* 0x000ea40000300800 */
[----:B------:R-:W-:Y:S02]  /*18b00*/  FADD.FTZ R17, R17, R10 ;  /* 0x0000000a11117221 */ /* 0x000fe40000010000 */
[----:B------:R-:W3:Y:S01]  /*18b10*/  LDL.LU R28, [R1+0x308] ;  /* 0x00030800011c7983 */ /* 0x000ee20000300800 */
[----:B------:R-:W-:-:S03]  /*18b20*/  FFMA.FTZ R19, R6, R10, R19 ;  /* 0x0000000a06137223 */ /* 0x000fc60000010013 */
[----:B------:R-:W4:Y:S01]  /*18b30*/  LDL.LU R10, [R1+0x22c] ;  /* 0x00022c00010a7983 */ /* 0x000f220000300800 */
[----:B------:R-:W-:-:S03]  /*18b40*/  MOV R7, R27 ;  /* 0x0000001b00077202 */ /* 0x000fc60000000f00 */
[----:B------:R-:W3:Y:S02]  /*18b50*/  LDL.LU R27, [R1+0x394] ;  /* 0x00039400011b7983 */ /* 0x000ee40000300800 */
[----:B------:R-:W-:Y:S02]  /*18b60*/  FFMA.FTZ R8, R25, R7, R23 ;  /* 0x0000000719087223 */ /* 0x000fe40000010017 */
[----:B------:R-:W3:Y:S04]  /*18b70*/  LDL.LU R25, [R1+0x2e0] ;  /* 0x0002e00001197983 */ /* 0x000ee80000300800 */
[----:B------:R0:W-:Y:S04]  /*18b80*/  STL [R1+0x74c], R13 ;  /* 0x00074c0d01007387 */ /* 0x0001e80000100800 */
[----:B------:R1:W-:Y:S04]  /*18b90*/  STL [R1+0x750], R14 ;  /* 0x0007500e01007387 */ /* 0x0003e80000100800 */
[----:B------:R-:W3:Y:S04]  /*18ba0*/  LDL.LU R23, [R1+0x300] ;  /* 0x0003000001177983 */ /* 0x000ee80000300800 */
[----:B0-----:R-:W3:Y:S01]  /*18bb0*/  LDL.LU R13, [R1+0x384] ;  /* 0x00038400010d7983 */ /* 0x001ee20000300800 */
[----:B------:R-:W-:Y:S01]  /*18bc0*/  FADD.FTZ R15, R15, R12 ;  /* 0x0000000c0f0f7221 */ /* 0x000fe20000010000 */
[----:B-1----:R-:W-:Y:S01]  /*18bd0*/  MOV R14, R11 ;  /* 0x0000000b000e7202 */ /* 0x002fe20000000f00 */
[----:B------:R-:W-:Y:S01]  /*18be0*/  FMUL.FTZ R11, R0, R3 ;  /* 0x00000003000b7220 */ /* 0x000fe20000410000 */
[----:B------:R-:W-:-:S02]  /*18bf0*/  FADD.FTZ R7, R20, R7 ;  /* 0x0000000714077221 */ /* 0x000fc40000010000 */
[----:B------:R-:W3:Y:S01]  /*18c00*/  LDL.LU R20, [R1+0x37c] ;  /* 0x00037c0001147983 */ /* 0x000ee20000300800 */
[----:B------:R-:W-:Y:S01]  /*18c10*/  FFMA.FTZ R31, R31, R18, R8 ;  /* 0x000000121f1f7223 */ /* 0x000fe20000010008 */
[----:B------:R-:W-:Y:S02]  /*18c20*/  FADD.FTZ R7, R7, R18 ;  /* 0x0000001207077221 */ /* 0x000fe40000010000 */
[----:B------:R-:W3:Y:S01]  /*18c30*/  LDL.LU R18, [R1+0x364] ;  /* 0x0003640001127983 */ /* 0x000ee20000300800 */
[----:B----4-:R-:W-:-:S04]  /*18c40*/  FFMA.FTZ R32, R32, R12, R10 ;  /* 0x0000000c20207223 */ /* 0x010fc8000001000a */
[----:B------:R-:W-:Y:S01]  /*18c50*/  FFMA.FTZ R29, R29, R16, R32 ;  /* 0x000000101d1d7223 */ /* 0x000fe20000010020 */
[----:B------:R-:W-:Y:S01]  /*18c60*/  FADD.FTZ R16, R15, R16 ;  /* 0x000000100f107221 */ /* 0x000fe20000010000 */
[----:B------:R-:W-:Y:S01]  /*18c70*/  FFMA.FTZ R10, R5, R11, R19 ;  /* 0x0000000b050a7223 */ /* 0x000fe20000010013 */
[----:B--2---:R-:W-:Y:S01]  /*18c80*/  FFMA.FTZ R9, R9, R30, R31 ;  /* 0x0000001e09097223 */ /* 0x004fe2000001001f */
[----:B------:R-:W2:Y:S01]  /*18c90*/  LDL.LU R15, [R1+0x368] ;  /* 0x00036800010f7983 */ /* 0x000ea20000300800 */
[----:B------:R-:W-:Y:S01]  /*18ca0*/  FADD.FTZ R16, R16, R24 ;  /* 0x0000001810107221 */ /* 0x000fe20000010000 */
[----:B------:R-:W-:Y:S02]  /*18cb0*/  FADD.FTZ R7, R7, R30 ;  /* 0x0000001e07077221 */ /* 0x000fe40000010000 */
[----:B------:R-:W4:Y:S01]  /*18cc0*/  LDL.LU R32, [R1+0x798] ;  /* 0x0007980001207983 */ /* 0x000f220000300800 */
[----:B---3--:R-:W-:Y:S01]  /*18cd0*/  FFMA.FTZ R27, R27, R24, R29 ;  /* 0x000000181b1b7223 */ /* 0x008fe2000001001d */
[----:B------:R-:W-:-:S02]  /*18ce0*/  FADD.FTZ R11, R11, R17 ;  /* 0x000000110b0b7221 */ /* 0x000fc40000010000 */
[----:B------:R-:W3:Y:S04]  /*18cf0*/  LDL.LU R19, [R1+0x2e4] ;  /* 0x0002e40001137983 */ /* 0x000ee80000300800 */
[----:B------:R-:W3:Y:S01]  /*18d00*/  LDL.LU R17, [R1+0x370] ;  /* 0x0003700001117983 */ /* 0x000ee20000300800 */
[----:B------:R-:W-:Y:S01]  /*18d10*/  FFMA.FTZ R22, R22, R25, R27 ;  /* 0x0000001916167223 */ /* 0x000fe2000001001b */
[----:B------:R-:W-:Y:S01]  /*18d20*/  FADD.FTZ R16, R16, R25 ;  /* 0x0000001910107221 */ /* 0x000fe20000010000 */
[----:B------:R-:W-:Y:S01]  /*18d30*/  FFMA.FTZ R24, R26, R28, R9 ;  /* 0x0000001c1a187223 */ /* 0x000fe20000010009 */
[----:B------:R-:W-:Y:S01]  /*18d40*/  FADD.FTZ R7, R7, R28 ;  /* 0x0000001c07077221 */ /* 0x000fe20000010000 */
[----:B------:R-:W-:Y:S01]  /*18d50*/  FFMA.FTZ R21, R21, R45, R22 ;  /* 0x0000002d15157223 */ /* 0x000fe20000010016 */
[----:B------:R-:W-:Y:S01]  /*18d60*/  FADD.FTZ R16, R16, R45 ;  /* 0x0000002d10107221 */ /* 0x000fe20000010000 */
[----:B------:R-:W4:Y:S04]  /*18d70*/  LDL.LU R9, [R1+0x35c] ;  /* 0x00035c0001097983 */ /* 0x000f280000300800 */
[----:B------:R-:W2:Y:S01]  /*18d80*/  LDL.LU R45, [R1+0x36c] ;  /* 0x00036c00012d7983 */ /* 0x000ea20000300800 */
[----:B------:R-:W-:Y:S01]  /*18d90*/  FADD.FTZ R7, R7, R23 ;  /* 0x0000001707077221 */ /* 0x000fe20000010000 */
[----:B------:R-:W0:Y:S01]  /*18da0*/  S2R R26, SR_LANEID ;  /* 0x00000000001a7919 */ /* 0x000e220000000000 */
[----:B------:R-:W-:-:S02]  /*18db0*/  FFMA.FTZ R13, R13, R23, R24 ;  /* 0x000000170d0d7223 */ /* 0x000fc40000010018 */
[----:B------:R-:W-:Y:S01]  /*18dc0*/  FADD.FTZ R7, R7, R44 ;  /* 0x0000002c07077221 */ /* 0x000fe20000010000 */
[----:B------:R-:W1:Y:S04]  /*18dd0*/  SHFL.DOWN PT, R12, R10, 0x1, 0x1f ;  /* 0x08201f000a0c7f89 */ /* 0x000e6800000e0000 */
[----:B------:R-:W1:Y:S04]  /*18de0*/  SHFL.DOWN PT, R8, R11, 0x1, 0x1f ;  /* 0x08201f000b087f89 */ /* 0x000e6800000e0000 */
[----:B------:R-:W4:Y:S04]  /*18df0*/  LDL.LU R31, [R1+0x794] ;  /* 0x00079400011f7983 */ /* 0x000f280000300800 */
[----:B------:R-:W4:Y:S04]  /*18e00*/  LDL.LU R29, [R1+0x78c] ;  /* 0x00078c00011d7983 */ /* 0x000f280000300800 */
[----:B------:R-:W4:Y:S04]  /*18e10*/  LDL.LU R30, [R1+0x790] ;  /* 0x00079000011e7983 */ /* 0x000f280000300800 */
[----:B------:R-:W4:Y:S04]  /*18e20*/  LDL.LU R28, [R1+0x788] ;  /* 0x00078800011c7983 */ /* 0x000f280000300800 */
[----:B------:R-:W4:Y:S04]  /*18e30*/  LDL.LU R27, [R1+0x784] ;  /* 0x00078400011b7983 */ /* 0x000f280000300800 */
[----:B------:R-:W4:Y:S04]  /*18e40*/  LDL.LU R25, [R1+0x77c] ;  /* 0x00077c0001197983 */ /* 0x000f280000300800 */
[----:B------:R-:W4:Y:S01]  /*18e50*/  LDL.LU R22, [R1+0x770] ;  /* 0x0007700001167983 */ /* 0x000f220000300800 */
[----:B--2---:R-:W-:Y:S01]  /*18e60*/  FFMA.FTZ R45, R45, R43, R21 ;  /* 0x0000002b2d2d7223 */ /* 0x004fe20000010015 */
[----:B------:R-:W-:Y:S01]  /*18e70*/  FFMA.FTZ R13, R20, R44, R13 ;  /* 0x0000002c140d7223 */ /* 0x000fe2000001000d */
[----:B------:R-:W-:Y:S01]  /*18e80*/  FADD.FTZ R43, R16, R43 ;  /* 0x0000002b102b7221 */ /* 0x000fe20000010000 */
[----:B------:R-:W2:Y:S01]  /*18e90*/  LDL.LU R20, [R1+0x358] ;  /* 0x0003580001147983 */ /* 0x000ea20000300800 */
[----:B------:R-:W-:Y:S01]  /*18ea0*/  FFMA.FTZ R45, R18, R42, R45 ;  /* 0x0000002a122d7223 */ /* 0x000fe2000001002d */
[----:B---3--:R-:W-:Y:S01]  /*18eb0*/  FFMA.FTZ R44, R17, R19, R13 ;  /* 0x00000013112c7223 */ /* 0x008fe2000001000d */
[----:B------:R-:W-:Y:S01]  /*18ec0*/  FADD.FTZ R42, R43, R42 ;  /* 0x0000002a2b2a7221 */ /* 0x000fe20000010000 */
[----:B0-----:R-:W-:Y:S01]  /*18ed0*/  ISETP.GT.AND P1, PT, R26, 0x1e, PT ;  /* 0x0000001e1a00780c */ /* 0x001fe20003f24270 */
[----:B------:R-:W-:Y:S01]  /*18ee0*/  FADD.FTZ R7, R7, R19 ;  /* 0x0000001307077221 */ /* 0x000fe20000010000 */
[----:B------:R-:W-:Y:S01]  /*18ef0*/  FFMA.FTZ R43, R15, R41, R44 ;  /* 0x000000290f2b7223 */ /* 0x000fe2000001002c */
[----:B----4-:R-:W-:Y:S01]  /*18f00*/  FFMA.FTZ R44, R9, R40, R45 ;  /* 0x00000028092c7223 */ /* 0x010fe2000001002d */
[----:B------:R-:W-:Y:S01]  /*18f10*/  FADD.FTZ R42, R42, R40 ;  /* 0x000000282a2a7221 */ /* 0x000fe20000010000 */
[----:B------:R-:W3:Y:S04]  /*18f20*/  LDL.LU R45, [R1+0x354] ;  /* 0x00035400012d7983 */ /* 0x000ee80000300800 */
[----:B------:R-:W4:Y:S04]  /*18f30*/  LDL.LU R40, [R1+0x360] ;  /* 0x0003600001287983 */ /* 0x000f280000300800 */
[----:B------:R-:W2:Y:S04]  /*18f40*/  LDL.LU R17, [R1+0x350] ;  /* 0x0003500001117983 */ /* 0x000ea80000300800 */
[----:B------:R-:W2:Y:S04]  /*18f50*/  LDL.LU R19, [R1+0x2cc] ;  /* 0x0002cc0001137983 */ /* 0x000ea80000300800 */
[----:B------:R-:W2:Y:S01]  /*18f60*/  LDL.LU R16, [R1+0x34c] ;  /* 0x00034c0001107983 */ /* 0x000ea20000300800 */
[----:B------:R-:W-:-:S03]  /*18f70*/  FADD.FTZ R41, R7, R41 ;  /* 0x0000002907297221 */ /* 0x000fc60000010000 */
[----:B------:R-:W2:Y:S01]  /*18f80*/  LDL.LU R18, [R1+0x344] ;  /* 0x0003440001127983 */ /* 0x000ea20000300800 */
[----:B-1----:R-:W-:Y:S01]  /*18f90*/  @!P1 FADD.FTZ R10, R10, R12 ;  /* 0x0000000c0a0a9221 */ /* 0x002fe20000010000 */
[----:B------:R-:W-:Y:S02]  /*18fa0*/  @!P1 FADD.FTZ R11, R11, R8 ;  /* 0x000000080b0b9221 */ /* 0x000fe40000010000 */
[----:B------:R-:W2:Y:S04]  /*18fb0*/  LDL.LU R8, [R1+0x33c] ;  /* 0x00033c0001087983 */ /* 0x000ea80000300800 */
[----:B------:R-:W2:Y:S01]  /*18fc0*/  LDL.LU R12, [R1+0x238] ;  /* 0x00023800010c7983 */ /* 0x000ea20000300800 */
[----:B------:R-:W-:-:S03]  /*18fd0*/  FADD.FTZ R42, R42, R39 ;  /* 0x000000272a2a7221 */ /* 0x000fc60000010000 */
[----:B------:R-:W2:Y:S04]  /*18fe0*/  LDL.LU R7, [R1+0x340] ;  /* 0x0003400001077983 */ /* 0x000ea80000300800 */
[----:B------:R-:W2:Y:S04]  /*18ff0*/  LDL.LU R9, [R1+0x2bc] ;  /* 0x0002bc0001097983 */ /* 0x000ea80000300800 */
[----:B------:R-:W2:Y:S04]  /*19000*/  LDL.LU R26, [R1+0x780] ;  /* 0x00078000011a7983 */ /* 0x000ea80000300800 */
[----:B------:R-:W2:Y:S04]  /*19010*/  LDL.LU R24, [R1+0x778] ;  /* 0x0007780001187983 */ /* 0x000ea80000300800 */
[----:B------:R-:W2:Y:S04]  /*19020*/  LDL.LU R23, [R1+0x774] ;  /* 0x0007740001177983 */ /* 0x000ea80000300800 */
[----:B------:R-:W2:Y:S01]  /*19030*/  LDL.LU R21, [R1+0x76c] ;  /* 0x00076c0001157983 */ /* 0x000ea20000300800 */
[-C--:B----4-:R-:W-:Y:S01]  /*19040*/  FFMA.FTZ R40, R40, R14.reuse, R43 ;  /* 0x0000000e28287223 */ /* 0x090fe2000001002b */
[----:B------:R-:W-:-:S02]  /*19050*/  MOV R43, R14 ;  /* 0x0000000e002b7202 */ /* 0x000fc40000000f00 */
[----:B------:R-:W4:Y:S03]  /*19060*/  LDL.LU R14, [R1+0x2ac] ;  /* 0x0002ac00010e7983 */ /* 0x000f260000300800 */
[----:B------:R-:W-:Y:S01]  /*19070*/  FADD.FTZ R43, R41, R43 ;  /* 0x0000002b292b7221 */ /* 0x000fe20000010000 */
[----:B---3--:R-:W-:Y:S02]  /*19080*/  FFMA.FTZ R41, R45, R39, R44 ;  /* 0x000000272d297223 */ /* 0x008fe4000001002c */
[----:B------:R-:W3:Y:S01]  /*19090*/  LDL.LU R44, [R1+0x348] ;  /* 0x00034800012c7983 */ /* 0x000ee20000300800 */
[----:B--2---:R-:W-:Y:S01]  /*190a0*/  FFMA.FTZ R40, R20, R38, R40 ;  /* 0x0000002614287223 */ /* 0x004fe20000010028 */
[----:B------:R-:W-:Y:S02]  /*190b0*/  FADD.FTZ R43, R43, R38 ;  /* 0x000000262b2b7221 */ /* 0x000fe40000010000 */
[----:B------:R-:W4:Y:S01]  /*190c0*/  LDL.LU R39, [R1+0x334] ;  /* 0x0003340001277983 */ /* 0x000f220000300800 */
[----:B------:R-:W-:Y:S01]  /*190d0*/  FFMA.FTZ R40, R17, R19, R40 ;  /* 0x0000001311287223 */ /* 0x000fe20000010028 */
[----:B------:R-:W-:-:S02]  /*190e0*/  FADD.FTZ R43, R43, R19 ;  /* 0x000000132b2b7221 */ /* 0x000fc40000010000 */
[----:B------:R-:W2:Y:S01]  /*190f0*/  LDL.LU R19, [R1+0x324] ;  /* 0x0003240001137983 */ /* 0x000ea20000300800 */
[----:B------:R-:W-:Y:S01]  /*19100*/  FFMA.FTZ R41, R16, R37, R41 ;  /* 0x0000002510297223 */ /* 0x000fe20000010029 */
[----:B------:R-:W-:Y:S02]  /*19110*/  FADD.FTZ R42, R42, R37 ;  /* 0x000000252a2a7221 */ /* 0x000fe40000010000 */
[----:B------:R-:W2:Y:S01]  /*19120*/  LDL.LU R16, [R1+0x30c] ;  /* 0x00030c0001107983 */ /* 0x000ea20000300800 */
[----:B------:R-:W-:Y:S01]  /*19130*/  FFMA.FTZ R41, R18, R36, R41 ;  /* 0x0000002412297223 */ /* 0x000fe20000010029 */
[----:B------:R-:W-:Y:S02]  /*19140*/  FADD.FTZ R42, R42, R36 ;  /* 0x000000242a2a7221 */ /* 0x000fe40000010000 */
[----:B------:R-:W2:Y:S01]  /*19150*/  LDL.LU R38, [R1+0x2b0] ;  /* 0x0002b00001267983 */ /* 0x000ea20000300800 */
[----:B------:R-:W-:-:S03]  /*19160*/  FFMA.FTZ R41, R8, R12, R41 ;  /* 0x0000000c08297223 */ /* 0x000fc60000010029 */
[----:B------:R-:W2:Y:S01]  /*19170*/  LDL.LU R37, [R1+0x338] ;  /* 0x0003380001257983 */ /* 0x000ea20000300800 */
[----:B------:R-:W-:-:S03]  /*19180*/  FADD.FTZ R42, R42, R12 ;  /* 0x0000000c2a2a7221 */ /* 0x000fc60000010000 */
[----:B------:R-:W2:Y:S04]  /*19190*/  LDL.LU R18, [R1+0x32c] ;  /* 0x00032c0001127983 */ /* 0x000ea80000300800 */
[----:B------:R-:W2:Y:S04]  /*191a0*/  LDL.LU R17, [R1+0x2a0] ;  /* 0x0002a00001117983 */ /* 0x000ea80000300800 */
[----:B------:R-:W2:Y:S04]  /*191b0*/  LDL.LU R8, [R1+0x2f8] ;  /* 0x0002f80001087983 */ /* 0x000ea80000300800 */
[----:B------:R-:W2:Y:S01]  /*191c0*/  LDL.LU R12, [R1+0x250] ;  /* 0x00025000010c7983 */ /* 0x000ea20000300800 */
[----:B------:R-:W0:Y:S03]  /*191d0*/  S2R R45, SR_LANEID ;  /* 0x00000000002d7919 */ /* 0x000e260000000000 */
[----:B------:R-:W1:Y:S04]  /*191e0*/  SHFL.DOWN PT, R15, R10, 0x2, 0x1f ;  /* 0x08401f000a0f7f89 */ /* 0x000e6800000e0000 */
[----:B------:R-:W1:Y:S04]  /*191f0*/  SHFL.DOWN PT, R13, R11, 0x2, 0x1f ;  /* 0x08401f000b0d7f89 */ /* 0x000e6800000e0000 */
[----:B------:R-:W2:Y:S01]  /*19200*/  LDL.LU R20, [R1+0x768] ;  /* 0x0007680001147983 */ /* 0x000ea20000300800 */
[----:B---3--:R-:W-:-:S03]  /*19210*/  FFMA.FTZ R40, R44, R35, R40 ;  /* 0x000000232c287223 */ /* 0x008fc60000010028 */
[----:B------:R-:W3:Y:S01]  /*19220*/  LDL.LU R44, [R1+0x314] ;  /* 0x00031400012c7983 */ /* 0x000ee20000300800 */
[----:B0-----:R-:W-:Y:S01]  /*19230*/  ISETP.GT.AND P1, PT, R45, 0x1d, PT ;  /* 0x0000001d2d00780c */ /* 0x001fe20003f24270 */
[----:B----4-:R-:W-:Y:S01]  /*19240*/  FFMA.FTZ R41, R39, R14, R41 ;  /* 0x0000000e27297223 */ /* 0x010fe20000010029 */
[----:B------:R-:W-:Y:S01]  /*19250*/  FADD.FTZ R42, R42, R14 ;  /* 0x0000000e2a2a7221 */ /* 0x000fe20000010000 */
[----:B------:R-:W-:Y:S01]  /*19260*/  FADD.FTZ R43, R43, R35 ;  /* 0x000000232b2b7221 */ /* 0x000fe20000010000 */
[----:B------:R-:W4:Y:S01]  /*19270*/  LDL.LU R39, [R1+0x2f0] ;  /* 0x0002f00001277983 */ /* 0x000f220000300800 */
[----:B--2---:R-:W-:Y:S01]  /*19280*/  FFMA.FTZ R41, R19, R34, R41 ;  /* 0x0000002213297223 */ /* 0x004fe20000010029 */
[----:B------:R-:W-:Y:S01]  /*19290*/  FADD.FTZ R42, R42, R34 ;  /* 0x000000222a2a7221 */ /* 0x000fe20000010000 */
[----:B------:R-:W-:Y:S01]  /*192a0*/  FFMA.FTZ R40, R7, R9, R40 ;  /* 0x0000000907287223 */ /* 0x000fe20000010028 */
[----:B------:R-:W-:Y:S01]  /*192b0*/  FADD.FTZ R43, R43, R9 ;  /* 0x000000092b2b7221 */ /* 0x000fe20000010000 */
[----:B------:R-:W-:-:S04]  /*192c0*/  FFMA.FTZ R41, R16, R33, R41 ;  /* 0x0000002110297223 */ /* 0x000fc80000010029 */
[----:B-1----:R-:W-:Y:S01]  /*192d0*/  @!P1 FADD.FTZ R10, R10, R15 ;  /* 0x0000000f0a0a9221 */ /* 0x002fe20000010000 */
[----:B------:R-:W-:Y:S01]  /*192e0*/  @!P1 FADD.FTZ R11, R11, R13 ;  /* 0x0000000d0b0b9221 */ /* 0x000fe20000010000 */
[----:B------:R-:W4:Y:S01]  /*192f0*/  LDL.LU R15, [R1+0x284] ;  /* 0x00028400010f7983 */ /* 0x000f220000300800 */
[----:B------:R-:W-:-:S03]  /*19300*/  FADD.FTZ R42, R42, R33 ;  /* 0x000000212a2a7221 */ /* 0x000fc60000010000 */
[----:B------:R-:W2:Y:S01]  /*19310*/  LDL.LU R13, [R1+0x254] ;  /* 0x00025400010d7983 */ /* 0x000ea20000300800 */
[----:B------:R-:W-:-:S03]  /*19320*/  FFMA.FTZ R40, R37, R38, R40 ;  /* 0x0000002625287223 */ /* 0x000fc60000010028 */
[----:B------:R-:W2:Y:S01]  /*19330*/  LDL.LU R33, [R1+0x2e8] ;  /* 0x0002e80001217983 */ /* 0x000ea20000300800 */
[----:B------:R-:W-:-:S03]  /*19340*/  FADD.FTZ R43, R43, R38 ;  /* 0x000000262b2b7221 */ /* 0x000fc60000010000 */
[----:B------:R-:W2:Y:S01]  /*19350*/  LDL.LU R38, [R1+0x2d8] ;  /* 0x0002d80001267983 */ /* 0x000ea20000300800 */
[----:B------:R-:W-:Y:S01]  /*19360*/  FFMA.FTZ R40, R18, R17, R40 ;  /* 0x0000001112287223 */ /* 0x000fe20000010028 */
[----:B------:R-:W-:Y:S02]  /*19370*/  FADD.FTZ R43, R43, R17 ;  /* 0x000000112b2b7221 */ /* 0x000fe40000010000 */
[----:B------:R-:W2:Y:S01]  /*19380*/  LDL.LU R9, [R1+0x2fc] ;  /* 0x0002fc0001097983 */ /* 0x000ea20000300800 */
[----:B------:R-:W-:Y:S01]  /*19390*/  FFMA.FTZ R41, R8, R12, R41 ;  /* 0x0000000c08297223 */ /* 0x000fe20000010029 */
[----:B------:R-:W-:Y:S02]  /*193a0*/  FADD.FTZ R42, R42, R12 ;  /* 0x0000000c2a2a7221 */ /* 0x000fe40000010000 */
[----:B------:R-:W2:Y:S01]  /*193b0*/  LDL.LU R7, [R1+0x294] ;  /* 0x0002940001077983 */ /* 0x000ea20000300800 */
[----:B------:R-:W-:-:S03]  /*193c0*/  FADD.FTZ R43, R43, R32 ;  /* 0x000000202b2b7221 */ /* 0x000fc60000010000 */
[----:B------:R-:W2:Y:S04]  /*193d0*/  LDL.LU R12, [R1+0x2d0] ;  /* 0x0002d000010c7983 */ /* 0x000ea80000300800 */
[----:B------:R-:W2:Y:S04]  /*193e0*/  LDL.LU R14, [R1+0x2f4] ;  /* 0x0002f400010e7983 */ /* 0x000ea80000300800 */
[----:B------:R-:W2:Y:S04]  /*193f0*/  LDL.LU R37, [R1+0x280] ;  /* 0x0002800001257983 */ /* 0x000ea80000300800 */
[----:B------:R-:W2:Y:S04]  /*19400*/  LDL.LU R34, [R1+0x2ec] ;  /* 0x0002ec0001227983 */ /* 0x000ea80000300800 */
[----:B------:R-:W0:Y:S04]  /*19410*/  SHFL.DOWN PT, R35, R10, 0x4, 0x1f ;  /* 0x08801f000a237f89 */ /* 0x000e2800000e0000 */
[----:B------:R-:W1:Y:S01]  /*19420*/  SHFL.DOWN PT, R36, R11, 0x4, 0x1f ;  /* 0x08801f000b247f89 */ /* 0x000e6200000e0000 */
[----:B------:R-:W-:-:S03]  /*19430*/  ISETP.GT.AND P1, PT, R45, 0x1b, PT ;  /* 0x0000001b2d00780c */ /* 0x000fc60003f24270 */
[----:B------:R-:W2:Y:S04]  /*19440*/  LDL.LU R8, [R1+0x274] ;  /* 0x0002740001087983 */ /* 0x000ea80000300800 */
[----:B------:R-:W2:Y:S04]  /*19450*/  LDL.LU R19, [R1+0x764] ;  /* 0x0007640001137983 */ /* 0x000ea80000300800 */
[----:B------:R-:W2:Y:S04]  /*19460*/  LDL.LU R18, [R1+0x760] ;  /* 0x0007600001127983 */ /* 0x000ea80000300800 */
[----:B------:R-:W2:Y:S04]  /*19470*/  LDL.LU R17, [R1+0x75c] ;  /* 0x00075c0001117983 */ /* 0x000ea80000300800 */
[----:B------:R-:W2:Y:S01]  /*19480*/  LDL.LU R16, [R1+0x758] ;  /* 0x0007580001107983 */ /* 0x000ea20000300800 */
[----:B---3--:R-:W-:-:S03]  /*19490*/  FFMA.FTZ R40, R44, R32, R40 ;  /* 0x000000202c287223 */ /* 0x008fc60000010028 */
[----:B------:R-:W3:Y:S04]  /*194a0*/  LDL.LU R32, [R1+0x290] ;  /* 0x0002900001207983 */ /* 0x000ee80000300800 */
[----:B------:R-:W3:Y:S01]  /*194b0*/  LDL.LU R44, [R1+0x2dc] ;  /* 0x0002dc00012c7983 */ /* 0x000ee20000300800 */
[----:B----4-:R-:W-:Y:S01]  /*194c0*/  FFMA.FTZ R41, R39, R15, R41 ;  /* 0x0000000f27297223 */ /* 0x010fe20000010029 */
[----:B------:R-:W-:Y:S02]  /*194d0*/  FADD.FTZ R42, R42, R15 ;  /* 0x0000000f2a2a7221 */ /* 0x000fe40000010000 */
[----:B------:R-:W4:Y:S02]  /*194e0*/  LDL.LU R39, [R1+0x2b4] ;  /* 0x0002b40001277983 */ /* 0x000f240000300800 */
[----:B--2---:R-:W-:Y:S01]  /*194f0*/  FADD.FTZ R42, R42, R13 ;  /* 0x0000000d2a2a7221 */ /* 0x004fe20000010000 */
[----:B------:R-:W-:Y:S01]  /*19500*/  FADD.FTZ R43, R43, R7 ;  /* 0x000000072b2b7221 */ /* 0x000fe20000010000 */
[----:B------:R-:W-:-:S02]  /*19510*/  FFMA.FTZ R41, R33, R13, R41 ;  /* 0x0000000d21297223 */ /* 0x000fc40000010029 */
[----:B------:R-:W-:Y:S01]  /*19520*/  FADD.FTZ R42, R42, R31 ;  /* 0x0000001f2a2a7221 */ /* 0x000fe20000010000 */
[----:B------:R-:W-:Y:S01]  /*19530*/  FFMA.FTZ R40, R9, R7, R40 ;  /* 0x0000000709287223 */ /* 0x000fe20000010028 */
[----:B0-----:R-:W-:Y:S01]  /*19540*/  @!P1 FADD.FTZ R10, R10, R35 ;  /* 0x000000230a0a9221 */ /* 0x001fe20000010000 */
[----:B------:R-:W-:Y:S01]  /*19550*/  FFMA.FTZ R41, R38, R31, R41 ;  /* 0x0000001f26297223 */ /* 0x000fe20000010029 */
[----:B------:R-:W-:Y:S01]  /*19560*/  FADD.FTZ R42, R42, R29 ;  /* 0x0000001d2a2a7221 */ /* 0x000fe20000010000 */
[----:B------:R-:W2:Y:S02]  /*19570*/  LDL.LU R7, [R1+0x2c0] ;  /* 0x0002c00001077983 */ /* 0x000ea40000300800 */
[----:B------:R-:W-:Y:S02]  /*19580*/  FFMA.FTZ R41, R12, R29, R41 ;  /* 0x0000001d0c297223 */ /* 0x000fe40000010029 */
[----:B------:R-:W2:Y:S01]  /*19590*/  LDL.LU R29, [R1+0x264] ;  /* 0x00026400011d7983 */ /* 0x000ea20000300800 */
[----:B-1----:R-:W-:-:S03]  /*195a0*/  @!P1 FADD.FTZ R11, R11, R36 ;  /* 0x000000240b0b9221 */ /* 0x002fc60000010000 */
[----:B------:R-:W4:Y:S04]  /*195b0*/  LDL.LU R9, [R1+0x2d4] ;  /* 0x0002d40001097983 */ /* 0x000f280000300800 */
[----:B------:R-:W4:Y:S04]  /*195c0*/  LDL.LU R35, [R1+0x270] ;  /* 0x0002700001237983 */ /* 0x000f280000300800 */
[----:B------:R-:W4:Y:S04]  /*195d0*/  LDL.LU R36, [R1+0x2c4] ;  /* 0x0002c40001247983 */ /* 0x000f280000300800 */
[----:B------:R-:W4:Y:S04]  /*195e0*/  LDL.LU R33, [R1+0x260] ;  /* 0x0002600001217983 */ /* 0x000f280000300800 */
[----:B------:R-:W4:Y:S04]  /*195f0*/  LDL.LU R38, [R1+0x298] ;  /* 0x0002980001267983 */ /* 0x000f280000300800 */
[----:B------:R-:W4:Y:S04]  /*19600*/  LDL.LU R15, [R1+0x754] ;  /* 0x00075400010f7983 */ /* 0x000f280000300800 */
[----:B------:R-:W4:Y:S04]  /*19610*/  LDL.LU R13, [R1+0x74c] ;  /* 0x00074c00010d7983 */ /* 0x000f280000300800 */
[----:B------:R-:W4:Y:S01]  /*19620*/  LDL.LU R12, [R1+0x748] ;  /* 0x00074800010c7983 */ /* 0x000f220000300800 */
[----:B---3--:R-:W-:Y:S01]  /*19630*/  FFMA.FTZ R40, R14, R32, R40 ;  /* 0x000000200e287223 */ /* 0x008fe20000010028 */
[----:B------:R-:W-:-:S02]  /*19640*/  FADD.FTZ R43, R43, R32 ;  /* 0x000000202b2b7221 */ /* 0x000fc40000010000 */
[----:B------:R-:W3:Y:S01]  /*19650*/  LDL.LU R14, [R1+0x750] ;  /* 0x00075000010e7983 */ /* 0x000ee20000300800 */
[----:B------:R-:W-:-:S03]  /*19660*/  FFMA.FTZ R40, R34, R37, R40 ;  /* 0x0000002522287223 */ /* 0x000fc60000010028 */
[----:B------:R-:W3:Y:S01]  /*19670*/  LDL.LU R34, [R1+0x2a4] ;  /* 0x0002a40001227983 */ /* 0x000ee20000300800 */
[----:B------:R-:W-:-:S03]  /*19680*/  FADD.FTZ R43, R43, R37 ;  /* 0x000000252b2b7221 */ /* 0x000fc60000010000 */
[----:B------:R-:W3:Y:S01]  /*19690*/  LDL.LU R32, [R1+0x2b8] ;  /* 0x0002b80001207983 */ /* 0x000ee20000300800 */
[----:B------:R-:W-:-:S03]  /*196a0*/  FFMA.FTZ R40, R44, R30, R40 ;  /* 0x0000001e2c287223 */ /* 0x000fc60000010028 */
[----:B------:R-:W3:Y:S04]  /*196b0*/  LDL.LU R37, [R1+0x2a8] ;  /* 0x0002a80001257983 */ /* 0x000ee80000300800 */
[----:B------:R-:W3:Y:S01]  /*196c0*/  LDL.LU R44, [R1+0x29c] ;  /* 0x00029c00012c7983 */ /* 0x000ee20000300800 */
[----:B------:R-:W-:-:S04]  /*196d0*/  FADD.FTZ R43, R43, R30 ;  /* 0x0000001e2b2b7221 */ /* 0x000fc80000010000 */
[----:B------:R-:W-:Y:S01]  /*196e0*/  FADD.FTZ R43, R43, R8 ;  /* 0x000000082b2b7221 */ /* 0x000fe20000010000 */
[----:B--2---:R-:W-:Y:S01]  /*196f0*/  FFMA.FTZ R41, R7, R29, R41 ;  /* 0x0000001d07297223 */ /* 0x004fe20000010029 */
[----:B------:R-:W-:Y:S01]  /*19700*/  FADD.FTZ R42, R42, R29 ;  /* 0x0000001d2a2a7221 */ /* 0x000fe20000010000 */
[----:B------:R0:W5:Y:S02]  /*19710*/  LDL.LU R7, [R1+0x73c] ;  /* 0x00073c0001077983 */ /* 0x0001640000300800 */
[----:B----4-:R-:W-:Y:S01]  /*19720*/  FFMA.FTZ R41, R39, R28, R41 ;  /* 0x0000001c27297223 */ /* 0x010fe20000010029 */
[----:B------:R-:W-:Y:S01]  /*19730*/  FADD.FTZ R42, R42, R28 ;  /* 0x0000001c2a2a7221 */ /* 0x000fe20000010000 */
[----:B------:R-:W-:Y:S01]  /*19740*/  FFMA.FTZ R40, R9, R8, R40 ;  /* 0x0000000809287223 */ /* 0x000fe20000010028 */
[----:B------:R-:W2:Y:S02]  /*19750*/  LDL.LU R28, [R1+0x288] ;  /* 0x00028800011c7983 */ /* 0x000ea40000300800 */
[----:B------:R-:W-:-:S02]  /*19760*/  FADD.FTZ R42, R42, R27 ;  /* 0x0000001b2a2a7221 */ /* 0x000fc40000010000 */
[----:B------:R-:W4:Y:S01]  /*19770*/  LDL.LU R29, [R1+0x27c] ;  /* 0x00027c00011d7983 */ /* 0x000f220000300800 */
[----:B------:R-:W-:-:S03]  /*19780*/  FFMA.FTZ R40, R36, R35, R40 ;  /* 0x0000002324287223 */ /* 0x000fc60000010028 */
[----:B------:R-:W4:Y:S01]  /*19790*/  LDL.LU R39, [R1+0x278] ;  /* 0x0002780001277983 */ /* 0x000f220000300800 */
[----:B------:R-:W-:-:S03]  /*197a0*/  FADD.FTZ R43, R43, R35 ;  /* 0x000000232b2b7221 */ /* 0x000fc60000010000 */
[----:B------:R-:W4:Y:S01]  /*197b0*/  LDL.LU R36, [R1+0x26c] ;  /* 0x00026c0001247983 */ /* 0x000f220000300800 */
[----:B------:R-:W-:-:S03]  /*197c0*/  FADD.FTZ R43, R43, R33 ;  /* 0x000000212b2b7221 */ /* 0x000fc60000010000 */
[----:B------:R-:W4:Y:S04]  /*197d0*/  LDL.LU R35, [R1+0x268] ;  /* 0x0002680001237983 */ /* 0x000f280000300800 */
[----:B------:R0:W5:Y:S04]  /*197e0*/  LDL.LU R9, [R1+0x744] ;  /* 0x0007440001097983 */ /* 0x0001680000300800 */
[----:B------:R0:W5:Y:S01]  /*197f0*/  LDL.LU R8, [R1+0x740] ;  /* 0x0007400001087983 */ /* 0x0001620000300800 */
[----:B---3--:R-:W-:-:S03]  /*19800*/  FFMA.FTZ R41, R34, R27, R41 ;  /* 0x0000001b22297223 */ /* 0x008fc60000010029 */
[----:B------:R-:W3:Y:S01]  /*19810*/  LDL.LU R27, [R1+0x28c] ;  /* 0x00028c00011b7983 */ /* 0x000ee20000300800 */
[----:B------:R-:W-:-:S03]  /*19820*/  FFMA.FTZ R40, R32, R33, R40 ;  /* 0x0000002120287223 */ /* 0x000fc60000010028 */
[----:B------:R-:W4:Y:S04]  /*19830*/  LDL.LU R32, [R1+0x25c] ;  /* 0x00025c0001207983 */ /* 0x000f280000300800 */
[----:B------:R-:W4:Y:S01]  /*19840*/  LDL.LU R33, [R1+0x258] ;  /* 0x0002580001217983 */ /* 0x000f220000300800 */
[----:B------:R-:W-:-:S03]  /*19850*/  FFMA.FTZ R40, R37, R26, R40 ;  /* 0x0000001a25287223 */ /* 0x000fc60000010028 */
[----:B------:R-:W4:Y:S01]  /*19860*/  LDL.LU R34, [R1+0x24c] ;  /* 0x00024c0001227983 */ /* 0x000f220000300800 */
[----:B------:R-:W-:-:S03]  /*19870*/  FFMA.FTZ R41, R38, R25, R41 ;  /* 0x0000001926297223 */ /* 0x000fc60000010029 */
[----:B------:R-:W4:Y:S01]  /*19880*/  LDL.LU R37, [R1+0x248] ;  /* 0x0002480001257983 */ /* 0x000f220000300800 */
[----:B------:R-:W-:-:S03]  /*19890*/  FFMA.FTZ R40, R44, R24, R40 ;  /* 0x000000182c287223 */ /* 0x000fc60000010028 */
[----:B------:R-:W4:Y:S04]  /*198a0*/  LDL.LU R38, [R1+0x244] ;  /* 0x0002440001267983 */ /* 0x000f280000300800 */
[----:B------:R-:W4:Y:S01]  /*198b0*/  LDL.LU R44, [R1+0x234] ;  /* 0x00023400012c7983 */ /* 0x000f220000300800 */
[----:B------:R-:W-:Y:S01]  /*198c0*/  FADD.FTZ R43, R43, R26 ;  /* 0x0000001a2b2b7221 */ /* 0x000fe20000010000 */
[----:B------:R-:W-:-:S03]  /*198d0*/  FADD.FTZ R42, R42, R25 ;  /* 0x000000192a2a7221 */ /* 0x000fc60000010000 */
        /* <DEDUP_REMOVED lines=13> */
[----:B---3--:R-:W-:Y:S01]  /*199b0*/  FFMA.FTZ R41, R27, R23, R41 ;  /* 0x000000171b297223 */ /* 0x008fe20000010029 */
[----:B--2---:R-:W-:-:S03]  /*199c0*/  FFMA.FTZ R23, R28, R22, R40 ;  /* 0x000000161c177223 */ /* 0x004fc60000010028 */
[----:B----4-:R-:W-:Y:S01]  /*199d0*/  FFMA.FTZ R24, R29, R21, R41 ;  /* 0x000000151d187223 */ /* 0x010fe20000010029 */
[----:B------:R-:W-:Y:S02]  /*199e0*/  FFMA.FTZ R23, R39, R20, R23 ;  /* 0x0000001427177223 */ /* 0x000fe40000010017 */
[----:B------:R-:W2:Y:S01]  /*199f0*/  LDL R39, [R1+0x61c] ;  /* 0x00061c0001277983 */ /* 0x000ea20000100800 */
[----:B------:R-:W-:Y:S01]  /*19a00*/  FFMA.FTZ R24, R36, R19, R24 ;  /* 0x0000001324187223 */ /* 0x000fe20000010018 */
[----:B------:R-:W-:Y:S02]  /*19a10*/  FFMA.FTZ R23, R35, R18, R23 ;  /* 0x0000001223177223 */ /* 0x000fe40000010017 */
[----:B------:R-:W3:Y:S01]  /*19a20*/  LDL R18, [R1+0x728] ;  /* 0x0007280001127983 */ /* 0x000ee20000100800 */
[----:B------:R-:W-:Y:S01]  /*19a30*/  FFMA.FTZ R24, R32, R17, R24 ;  /* 0x0000001120187223 */ /* 0x000fe20000010018 */
[----:B------:R-:W-:-:S03]  /*19a40*/  FFMA.FTZ R23, R33, R16, R23 ;  /* 0x0000001021177223 */ /* 0x000fc60000010017 */
[----:B------:R-:W-:Y:S01]  /*19a50*/  FFMA.FTZ R24, R34, R15, R24 ;  /* 0x0000000f22187223 */ /* 0x000fe20000010018 */
[----:B------:R-:W-:-:S03]  /*19a60*/  FFMA.FTZ R23, R37, R14, R23 ;  /* 0x0000000e25177223 */ /* 0x000fc60000010017 */
[----:B------:R-:W-:Y:S01]  /*19a70*/  FFMA.FTZ R24, R38, R13, R24 ;  /* 0x0000000d26187223 */ /* 0x000fe20000010018 */
[----:B------:R-:W-:-:S03]  /*19a80*/  FFMA.FTZ R23, R44, R12, R23 ;  /* 0x0000000c2c177223 */ /* 0x000fc60000010017 */
[----:B------:R-:W-:Y:S01]  /*19a90*/  FFMA.FTZ R12, R6, R4, R24 ;  /* 0x00000004060c7223 */ /* 0x000fe20000010018 */
[----:B------:R-:W-:Y:S01]  /*19aa0*/  FADD.FTZ R14, R42, R4 ;  /* 0x000000042a0e7221 */ /* 0x000fe20000010000 */
[----:B------:R-:W-:Y:S01]  /*19ab0*/  FADD.FTZ R15, R43, R0 ;  /* 0x000000002b0f7221 */ /* 0x000fe20000010000 */
[----:B------:R-:W-:Y:S01]  /*19ac0*/  FFMA.FTZ R13, R5, R0, R23 ;  /* 0x00000000050d7223 */ /* 0x000fe20000010017 */
[----:B------:R0:W5:Y:S04]  /*19ad0*/  LDL.LU R6, [R1+0x738] ;  /* 0x0007380001067983 */ /* 0x0001680000300800 */
[----:B------:R0:W5:Y:S04]  /*19ae0*/  LDL.LU R5, [R1+0x734] ;  /* 0x0007340001057983 */ /* 0x0001680000300800 */
[----:B------:R0:W5:Y:S04]  /*19af0*/  LDL.LU R4, [R1+0x730] ;  /* 0x0007300001047983 */ /* 0x0001680000300800 */
[----:B------:R0:W5:Y:S04]  /*19b00*/  LDL.LU R0, [R1+0x72c] ;  /* 0x00072c0001007983 */ /* 0x0001680000300800 */
[----:B------:R-:W1:Y:S04]  /*19b10*/  SHFL.DOWN PT, R30, R10, 0x8, 0x1f ;  /* 0x09001f000a1e7f89 */ /* 0x000e6800000e0000 */
[----:B------:R-:W4:Y:S01]  /*19b20*/  SHFL.DOWN PT, R31, R11, 0x8, 0x1f ;  /* 0x09001f000b1f7f89 */ /* 0x000f2200000e0000 */
[----:B------:R-:W-:Y:S01]  /*19b30*/  ISETP.GT.AND P1, PT, R45, 0x17, PT ;  /* 0x000000172d00780c */ /* 0x000fe20003f24270 */
[----:B------:R-:W0:-:S12]  /*19b40*/  S2UR UR8, SR_CgaCtaId ;  /* 0x00000000000879c3 */ /* 0x000e180000008800 */
[----:B-1----:R-:W-:Y:S01]  /*19b50*/  @!P1 FADD.FTZ R10, R10, R30 ;  /* 0x0000001e0a0a9221 */ /* 0x002fe20000010000 */
[----:B----4-:R-:W-:-:S04]  /*19b60*/  @!P1 FADD.FTZ R11, R11, R31 ;  /* 0x0000001f0b0b9221 */ /* 0x010fc80000010000 */
[----:B------:R-:W1:Y:S04]  /*19b70*/  SHFL.DOWN PT, R25, R10, 0x10, 0x1f ;  /* 0x0a001f000a197f89 */ /* 0x000e6800000e0000 */
[----:B------:R-:W4:Y:S01]  /*19b80*/  SHFL.DOWN PT, R22, R11, 0x10, 0x1f ;  /* 0x0a001f000b167f89 */ /* 0x000f2200000e0000 */
[----:B------:R-:W-:Y:S01]  /*19b90*/  ISETP.GT.AND P1, PT, R45, 0xf, PT ;  /* 0x0000000f2d00780c */ /* 0x000fe20003f24270 */
[----:B------:R-:W-:Y:S02]  /*19ba0*/  UMOV UR7, 0x400 ;  /* 0x0000040000077882 */ /* 0x000fe40000000000 */
[----:B------:R-:W-:-:S04]  /*19bb0*/  UIADD3 UR6, UR7, 0xd0, URZ ;  /* 0x000000d007067890 */ /* 0x000fc8000fffe03f */
[----:B0-----:R-:W-:-:S06]  /*19bc0*/  ULEA UR6, UR8, UR6, 0x18 ;  /* 0x0000000608067291 */ /* 0x001fcc000f8ec03f */
[----:B-1----:R-:W-:Y:S01]  /*19bd0*/  @!P1 FADD.FTZ R10, R10, R25 ;  /* 0x000000190a0a9221 */ /* 0x002fe20000010000 */
[----:B----4-:R-:W-:Y:S01]  /*19be0*/  @!P1 FADD.FTZ R11, R11, R22 ;  /* 0x000000160b0b9221 */ /* 0x010fe20000010000 */
[----:B------:R-:W-:Y:S02]  /*19bf0*/  ISETP.NE.AND P1, PT, R45, RZ, PT ;  /* 0x000000ff2d00720c */ /* 0x000fe40003f25270 */
[----:B------:R-:W-:Y:S01]  /*19c00*/  MOV R45, UR9 ;  /* 0x00000009002d7c02 */ /* 0x000fe20008000f00 */
[----:B------:R-:W-:Y:S01]  /*19c10*/  BSSY B0, `(.L_x_370) ;  /* 0x000003a000007945 */ /* 0x000fe20003800000 */
[C---:B--2---:R-:W-:Y:S02]  /*19c20*/  ISETP.NE.AND P2, PT, R39.reuse, RZ, PT ;  /* 0x000000ff2700720c */ /* 0x044fe40003f45270 */
[----:B------:R-:W-:-:S05]  /*19c30*/  LEA R44, R39, UR6, 0x4 ;  /* 0x00000006272c7c11 */ /* 0x000fca000f8e20ff */
[----:B------:R0:W-:Y:S04]  /*19c40*/  STS.128 [R44], R12 ;  /* 0x0000000c2c007388 */ /* 0x0001e80000000c00 */
[----:B---3--:R0:W-:Y:S01]  /*19c50*/  @!P1 STS.64 [R18+0x18], R10 ;  /* 0x0000180a12009388 */ /* 0x0081e20000000a00 */
[----:B------:R-:W-:Y:S01]  /*19c60*/  BAR.SYNC.DEFER_BLOCKING 0x0 ;  /* 0x0000000000007b1d */ /* 0x000fe20000010000 */
[----:B------:R-:W-:Y:S01]  /*19c70*/  ISETP.GT.U32.AND P3, PT, R39, 0x4f, PT ;  /* 0x0000004f2700780c */ /* 0x000fe20003f64070 */
[----:B------:R-:W-:-:S04]  /*19c80*/  IMAD R45, R45, 0x50, R39 ;  /* 0x000000502d2d7824 */ /* 0x000fc800078e0227 */
[----:B------:R-:W-:Y:S08]  /*19c90*/  @P2 BRA `(.L_x_371) ;  /* 0x0000000000c42947 */ /* 0x000ff00003800000 */
[----:B------:R-:W-:-:S09]  /*19ca0*/  ULEA UR6, UR8, UR7, 0x18 ;  /* 0x0000000708067291 */ /* 0x000fd2000f8ec03f */
[----:B------:R-:W1:Y:S04]  /*19cb0*/  LDS.128 R28, [UR6+0x20] ;  /* 0x00002006ff1c7984 */ /* 0x000e680008000c00 */
[----:B------:R-:W2:Y:S04]  /*19cc0*/  LDS.128 R20, [UR6+0x30] ;  /* 0x00003006ff147984 */ /* 0x000ea80008000c00 */
[----:B------:R-:W3:Y:S04]  /*19cd0*/  LDS.128 R24, [UR6+0x40] ;  /* 0x00004006ff187984 */ /* 0x000ee80008000c00 */
[----:B------:R-:W4:Y:S04]  /*19ce0*/  LDS.128 R36, [UR6+0x50] ;  /* 0x00005006ff247984 */ /* 0x000f280008000c00 */
[----:B------:R-:W4:Y:S04]  /*19cf0*/  LDS.128 R32, [UR6+0x60] ;  /* 0x00006006ff207984 */ /* 0x000f280008000c00 */
[----:B0-----:R-:W0:Y:S01]  /*19d00*/  LDS.128 R16, [UR6+0x70] ;  /* 0x00007006ff107984 */ /* 0x001e220008000c00 */
[----:B-1----:R-:W-:Y:S01]  /*19d10*/  FADD.FTZ R28, R10, R28 ;  /* 0x0000001c0a1c7221 */ /* 0x002fe20000010000 */
[----:B------:R-:W-:-:S03]  /*19d20*/  FADD.FTZ R10, R11, R29 ;  /* 0x0000001d0b0a7221 */ /* 0x000fc60000010000 */
[----:B------:R-:W-:Y:S01]  /*19d30*/  FADD.FTZ R11, R28, R30 ;  /* 0x0000001e1c0b7221 */ /* 0x000fe20000010000 */
[----:B------:R-:W-:Y:S02]  /*19d40*/  FADD.FTZ R10, R10, R31 ;  /* 0x0000001f0a0a7221 */ /* 0x000fe40000010000 */
[----:B------:R-:W1:Y:S01]  /*19d50*/  LDS.128 R28, [UR6+0x80] ;  /* 0x00008006ff1c7984 */ /* 0x000e620008000c00 */
[----:B--2---:R-:W-:Y:S01]  /*19d60*/  FADD.FTZ R20, R11, R20 ;  /* 0x000000140b147221 */ /* 0x004fe20000010000 */
[----:B------:R-:W-:-:S03]  /*19d70*/  FADD.FTZ R10, R10, R21 ;  /* 0x000000150a0a7221 */ /* 0x000fc60000010000 */
[----:B------:R-:W-:Y:S01]  /*19d80*/  FADD.FTZ R11, R20, R22 ;  /* 0x00000016140b7221 */ /* 0x000fe20000010000 */
[----:B------:R-:W-:Y:S02]  /*19d90*/  FADD.FTZ R10, R10, R23 ;  /* 0x000000170a0a7221 */ /* 0x000fe40000010000 */
[----:B------:R-:W2:Y:S01]  /*19da0*/  LDS.128 R20, [UR6+0x90] ;  /* 0x00009006ff147984 */ /* 0x000ea20008000c00 */
[----:B---3--:R-:W-:Y:S01]  /*19db0*/  FADD.FTZ R24, R11, R24 ;  /* 0x000000180b187221 */ /* 0x008fe20000010000 */
[----:B------:R-:W-:-:S03]  /*19dc0*/  FADD.FTZ R10, R10, R25 ;  /* 0x000000190a0a7221 */ /* 0x000fc60000010000 */
[----:B------:R-:W-:Y:S01]  /*19dd0*/  FADD.FTZ R11, R24, R26 ;  /* 0x0000001a180b7221 */ /* 0x000fe20000010000 */
[----:B------:R-:W-:Y:S02]  /*19de0*/  FADD.FTZ R10, R10, R27 ;  /* 0x0000001b0a0a7221 */ /* 0x000fe40000010000 */
[----:B------:R-:W3:Y:S01]  /*19df0*/  LDS.128 R24, [UR6+0xa0] ;  /* 0x0000a006ff187984 */ /* 0x000ee20008000c00 */
[----:B----4-:R-:W-:Y:S01]  /*19e00*/  FADD.FTZ R36, R11, R36 ;  /* 0x000000240b247221 */ /* 0x010fe20000010000 */
[----:B------:R-:W-:-:S03]  /*19e10*/  FADD.FTZ R10, R10, R37 ;  /* 0x000000250a0a7221 */ /* 0x000fc60000010000 */
[----:B------:R-:W-:Y:S01]  /*19e20*/  FADD.FTZ R11, R36, R38 ;  /* 0x00000026240b7221 */ /* 0x000fe20000010000 */
[----:B------:R-:W-:-:S03]  /*19e30*/  FADD.FTZ R36, R10, R39 ;  /* 0x000000270a247221 */ /* 0x000fc60000010000 */
[----:B------:R-:W-:Y:S01]  /*19e40*/  FADD.FTZ R37, R11, R32 ;  /* 0x000000200b257221 */ /* 0x000fe20000010000 */
[----:B------:R-:W-:Y:S01]  /*19e50*/  FADD.FTZ R36, R36, R33 ;  /* 0x0000002124247221 */ /* 0x000fe20000010000 */
[----:B------:R-:W4:Y:S02]  /*19e60*/  LDS.64 R10, [UR6+0xb0] ;  /* 0x0000b006ff0a7984 */ /* 0x000f240008000a00 */
        /* <DEDUP_REMOVED lines=18> */
[----:B----4-:R-:W-:Y:S01]  /*19f90*/  FADD.FTZ R10, R37, R10 ;  /* 0x0000000a250a7221 */ /* 0x010fe20000010000 */
[----:B------:R-:W-:-:S07]  /*19fa0*/  FADD.FTZ R11, R36, R11 ;  /* 0x0000000b240b7221 */ /* 0x000fce0000010000 */
.L_x_371:
[----:B------:R-:W-:Y:S05]  /*19fb0*/  BSYNC B0 ;  /* 0x0000000000007941 */ /* 0x000fea0003800000 */
.L_x_370:
[----:B------:R-:W-:Y:S06]  /*19fc0*/  BAR.SYNC.DEFER_BLOCKING 0x0 ;  /* 0x0000000000007b1d */ /* 0x000fec0000010000 */
[----:B------:R-:W-:Y:S04]  /*19fd0*/  BSSY B0, `(.L_x_372) ;  /* 0x0000025000007945 */ /* 0x000fe80003800000 */
[----:B------:R-:W-:Y:S05]  /*19fe0*/  @P3 BRA `(.L_x_373) ;  /* 0x00000000008c3947 */ /* 0x000fea0003800000 */
[----:B------:R-:W1:Y:S04]  /*19ff0*/  LDS.128 R40, [R44+0x500] ;  /* 0x000500002c287984 */ /* 0x000e680000000c00 */
[----:B------:R-:W2:Y:S04]  /*1a000*/  LDS.128 R36, [R44+0xa00] ;  /* 0x000a00002c247984 */ /* 0x000ea80000000c00 */
[----:B------:R-:W3:Y:S04]  /*1a010*/  LDS.128 R32, [R44+0xf00] ;  /* 0x000f00002c207984 */ /* 0x000ee80000000c00 */
[----:B0-----:R-:W0:Y:S04]  /*1a020*/  LDS.128 R16, [R44+0x1400] ;  /* 0x001400002c107984 */ /* 0x001e280000000c00 */
[----:B------:R-:W4:Y:S04]  /*1a030*/  LDS.128 R20, [R44+0x1900] ;  /* 0x001900002c147984 */ /* 0x000f280000000c00 */
[----:B------:R-:W4:Y:S04]  /*1a040*/  LDS.128 R24, [R44+0x1e00] ;  /* 0x001e00002c187984 */ /* 0x000f280000000c00 */
[----:B------:R-:W4:Y:S01]  /*1a050*/  LDS.128 R28, [R44+0x2300] ;  /* 0x002300002c1c7984 */ /* 0x000f220000000c00 */
[----:B-1----:R-:W-:Y:S01]  /*1a060*/  FADD.FTZ R40, R12, R40 ;  /* 0x000000280c287221 */ /* 0x002fe20000010000 */
[----:B------:R-:W-:Y:S01]  /*1a070*/  FADD.FTZ R42, R14, R42 ;  /* 0x0000002a0e2a7221 */ /* 0x000fe20000010000 */
        /* <DEDUP_REMOVED lines=10> */
[----:B0-----:R-:W-:Y:S01]  /*1a120*/  FADD.FTZ R13, R13, R16 ;  /* 0x000000100d0d7221 */ /* 0x001fe20000010000 */
[----:B------:R-:W-:Y:S01]  /*1a130*/  FADD.FTZ R15, R15, R18 ;  /* 0x000000120f0f7221 */ /* 0x000fe20000010000 */
[----:B------:R-:W-:Y:S01]  /*1a140*/  FADD.FTZ R12, R12, R17 ;  /* 0x000000110c0c7221 */ /* 0x000fe20000010000 */
[----:B------:R-:W-:Y:S01]  /*1a150*/  FADD.FTZ R14, R14, R19 ;  /* 0x000000130e0e7221 */ /* 0x000fe20000010000 */
[----:B----4-:R-:W-:Y:S01]  /*1a160*/  FADD.FTZ R13, R13, R20 ;  /* 0x000000140d0d7221 */ /* 0x010fe20000010000 */
        /* <DEDUP_REMOVED lines=11> */
.L_x_373:
[----:B------:R-:W-:Y:S05]  /*1a220*/  BSYNC B0 ;  /* 0x0000000000007941 */ /* 0x000fea0003800000 */
.L_x_372:
[----:B------:R-:W1:Y:S01]  /*1a230*/  LDC.64 R16, c[0x0][0x268] ;  /* 0x00009a00ff107b82 */ /* 0x000e620000000a00 */
[----:B------:R-:W-:Y:S01]  /*1a240*/  ULDC UR7, c[0x0][0xc] ;  /* 0x0000030000077ab9 */ /* 0x000fe20000000800 */
[----:B------:R-:W-:Y:S01]  /*1a250*/  BSSY B0, `(.L_x_374) ;  /* 0x000001c000007945 */ /* 0x000fe20003800000 */
[----:B-1----:R-:W-:-:S03]  /*1a260*/  IMAD.WIDE R16, R45, 0x4, R16 ;  /* 0x000000042d107825 */ /* 0x002fc600078e0210 */
[----:B------:R-:W-:Y:S05]  /*1a270*/  @P3 BRA `(.L_x_375) ;  /* 0x0000000000643947 */ /* 0x000fea0003800000 */
[----:B------:R-:W1:Y:S01]  /*1a280*/  LDC.64 R22, c[0x0][0x288] ;  /* 0x0000a200ff167b82 */ /* 0x000e620000000a00 */
[----:B------:R2:W-:Y:S07]  /*1a290*/  REDG.E.ADD.F32.FTZ.RN.STRONG.GPU desc[UR10][R16.64], R12 ;  /* 0x0000000c100079a6 */ /* 0x0005ee000c10f38a */
[----:B0-----:R-:W0:Y:S01]  /*1a2a0*/  LDC.64 R18, c[0x0][0x288] ;  /* 0x0000a200ff127b82 */ /* 0x001e220000000a00 */
[C---:B-1----:R-:W-:Y:S01]  /*1a2b0*/  IMAD R25, R23.reuse, 0x3, RZ ;  /* 0x0000000317197824 */ /* 0x042fe200078e02ff */
[----:B------:R-:W-:Y:S01]  /*1a2c0*/  LEA.HI R24, P3, R23, R22, RZ, 0x1 ;  /* 0x0000001617187211 */ /* 0x000fe200078708ff */
[----:B------:R-:W-:-:S03]  /*1a2d0*/  IMAD.WIDE.U32 R20, R22, 0x3, RZ ;  /* 0x0000000316147825 */ /* 0x000fc600078e00ff */
[----:B------:R-:W-:Y:S02]  /*1a2e0*/  IADD3.X R23, RZ, R23, RZ, P3, !PT ;  /* 0x00000017ff177210 */ /* 0x000fe40001ffe4ff */
[----:B------:R-:W-:Y:S02]  /*1a2f0*/  IADD3 R25, R21, R25, RZ ;  /* 0x0000001915197210 */ /* 0x000fe40007ffe0ff */
[----:B------:R-:W-:Y:S02]  /*1a300*/  SHF.R.S32.HI R26, RZ, 0x1, R23 ;  /* 0x00000001ff1a7819 */ /* 0x000fe40000011417 */
[----:B------:R-:W-:Y:S02]  /*1a310*/  LEA.HI R21, P1, R25, R20, RZ, 0x1 ;  /* 0x0000001419157211 */ /* 0x000fe400078308ff */
[----:B0-----:R-:W-:Y:S02]  /*1a320*/  LEA R20, P3, R18, R16, 0x2 ;  /* 0x0000001012147211 */ /* 0x001fe400078610ff */
[----:B------:R-:W-:-:S02]  /*1a330*/  IADD3.X R22, RZ, R25, RZ, P1, !PT ;  /* 0x00000019ff167210 */ /* 0x000fc40000ffe4ff */
[----:B------:R-:W-:Y:S02]  /*1a340*/  SHF.R.S64 R25, R24, 0x1, R23 ;  /* 0x0000000118197819 */ /* 0x000fe40000001017 */
[--C-:B------:R-:W-:Y:S02]  /*1a350*/  SHF.R.S64 R23, R21, 0x1, R22.reuse ;  /* 0x0000000115177819 */ /* 0x100fe40000001016 */
[----:B------:R-:W-:Y:S02]  /*1a360*/  SHF.R.S32.HI R24, RZ, 0x1, R22 ;  /* 0x00000001ff187819 */ /* 0x000fe40000011416 */
[C---:B------:R-:W-:Y:S02]  /*1a370*/  SHF.L.U64.HI R27, R25.reuse, 0x2, R26 ;  /* 0x00000002191b7819 */ /* 0x040fe4000001021a */
[----:B------:R-:W-:Y:S02]  /*1a380*/  LEA R22, P1, R25, R16, 0x2 ;  /* 0x0000001019167211 */ /* 0x000fe400078210ff */
[----:B------:R-:W-:-:S02]  /*1a390*/  LEA.HI.X R21, R18, R17, R19, 0x2, P3 ;  /* 0x0000001112157211 */ /* 0x000fc400018f1413 */
[C---:B------:R-:W-:Y:S02]  /*1a3a0*/  SHF.L.U64.HI R19, R23.reuse, 0x2, R24 ;  /* 0x0000000217137819 */ /* 0x040fe40000010218 */
[----:B------:R-:W-:Y:S02]  /*1a3b0*/  LEA R18, P3, R23, R16, 0x2 ;  /* 0x0000001017127211 */ /* 0x000fe400078610ff */
[C---:B------:R-:W-:Y:S02]  /*1a3c0*/  IADD3.X R23, R17.reuse, R27, RZ, P1, !PT ;  /* 0x0000001b11177210 */ /* 0x040fe40000ffe4ff */
[----:B------:R-:W-:-:S03]  /*1a3d0*/  IADD3.X R19, R17, R19, RZ, P3, !PT ;  /* 0x0000001311137210 */ /* 0x000fc60001ffe4ff */
[----:B------:R2:W-:Y:S04]  /*1a3e0*/  REDG.E.ADD.F32.FTZ.RN.STRONG.GPU desc[UR10][R22.64], R13 ;  /* 0x0000000d160079a6 */ /* 0x0005e8000c10f38a */
[----:B------:R2:W-:Y:S04]  /*1a3f0*/  REDG.E.ADD.F32.FTZ.RN.STRONG.GPU desc[UR10][R20.64], R14 ;  /* 0x0000000e140079a6 */ /* 0x0005e8000c10f38a */
[----:B------:R2:W-:Y:S02]  /*1a400*/  REDG.E.ADD.F32.FTZ.RN.STRONG.GPU desc[UR10][R18.64], R15 ;  /* 0x0000000f120079a6 */ /* 0x0005e4000c10f38a */
.L_x_375:
[----:B------:R-:W-:Y:S05]  /*1a410*/  BSYNC B0 ;  /* 0x0000000000007941 */ /* 0x000fea0003800000 */
.L_x_374:
[----:B------:R-:W-:-:S06]  /*1a420*/  UISETP.GE.U32.AND UP0, UPT, UR7, 0x2, UPT ;  /* 0x000000020700788c */ /* 0x000fcc000bf06070 */
[----:B------:R-:W-:-:S13]  /*1a430*/  PLOP3.LUT P1, PT, PT, PT, UP0, 0x80, 0x0 ;  /* 0x000000000000781c */ /* 0x000fda0003f2f008 */
[----:B------:R-:W-:Y:S05]  /*1a440*/  @!P1 BRA `(.L_x_376) ;  /* 0x0000001000b49947 */ /* 0x000fea0003800000 */
[----:B0-2---:R-:W0:Y:S01]  /*1a450*/  LDC R13, c[0x0][0x10] ;  /* 0x00000400ff0d7b82 */ /* 0x005e220000000800 */
[----:B------:R-:W1:Y:S01]  /*1a460*/  S2R R16, SR_CTAID.Y ;  /* 0x0000000000107919 */ /* 0x000e620000002600 */
[----:B------:R-:W-:Y:S01]  /*1a470*/  ULOP3.LUT UR6, UR4, 0x1, URZ, 0xc0, !UPT ;  /* 0x0000000104067892 */ /* 0x000fe2000f8ec03f */
[----:B------:R-:W-:Y:S05]  /*1a480*/  BSSY B0, `(.L_x_377) ;  /* 0x0000027000007945 */ /* 0x000fea0003800000 */
[----:B------:R-:W2:Y:S08]  /*1a490*/  LDC.64 R14, c[0x0][0x258] ;  /* 0x00009600ff0e7b82 */ /* 0x000eb00000000a00 */
[----:B------:R-:W3:Y:S01]  /*1a4a0*/  LDC.64 R18, c[0x0][0x260] ;  /* 0x00009800ff127b82 */ /* 0x000ee20000000a00 */
[----:B0-----:R-:W-:-:S04]  /*1a4b0*/  IMAD R17, R13, UR6, RZ ;  /* 0x000000060d117c24 */ /* 0x001fc8000f8e02ff */
[C---:B------:R-:W-:Y:S01]  /*1a4c0*/  IMAD R12, R17.reuse, UR7, RZ ;  /* 0x00000007110c7c24 */ /* 0x040fe2000f8e02ff */
        /* <DEDUP_REMOVED lines=15> */
[----:B------:R1:W-:Y:S02]  /*1a5c0*/  STG.E.64 desc[UR10][R18.64], R10 ;  /* 0x0000000a12007986 */ /* 0x0003e4000c101b0a */
[----:B------:R-:W-:-:S03]  /*1a5d0*/  UMOV UR8, 0xffffffff ;  /* 0xffffffff00087882 */ /* 0x000fc60000000000 */
[----:B------:R-:W-:Y:S01]  /*1a5e0*/  MOV R17, UR6 ;  /* 0x0000000600117c02 */ /* 0x000fe20008000f00 */
[----:B------:R-:W-:Y:S01]  /*1a5f0*/  USEL UR6, UR7, URZ, !UP0 ;  /* 0x0000003f07067287 */ /* 0x000fe2000c000000 */
[----:B0-----:R-:W-:Y:S02]  /*1a600*/  ISETP.EQ.U32.AND P1, PT, R12, UR9, PT ;  /* 0x000000090c007c0c */ /* 0x001fe4000bf22070 */
[----:B------:R-:W-:Y:S01]  /*1a610*/  MOV R12, 0xffffffff ;  /* 0xffffffff000c7802 */ /* 0x000fe20000000f00 */
[----:B------:R-:W-:-:S10]  /*1a620*/  UISETP.NE.AND UP0, UPT, UR8, UR6, UPT ;  /* 0x000000060800728c */ /* 0x000fd4000bf05270 */
[----:B------:R-:W-:Y:S06]  /*1a630*/  @P1 MEMBAR.ALL.GPU ;  /* 0x0000000000001992 */ /* 0x000fec000000a000 */
[----:B------:R-:W-:-:S00]  /*1a640*/  @P1 ERRBAR ;  /* 0x00000000000019ab */ /* 0x000fc00000000000 */
[----:B------:R-:W-:Y:S06]  /*1a650*/  @P1 CGAERRBAR ;  /* 0x00000000000015ab */ /* 0x000fec0000000000 */
[----:B------:R1:W-:Y:S01]  /*1a660*/  @P1 REDG.E.ADD.S32.STRONG.GPU desc[UR10][R20.64], R17 ;  /* 0x000000111400198e */ /* 0x0003e2000c10e38a */
[----:B------:R-:W-:-:S03]  /*1a670*/  PLOP3.LUT P1, PT, PT, PT, UP0, 0x80, 0x0 ;  /* 0x000000000000781c */ /* 0x000fc60003f2f008 */
[----:B------:R1:W-:Y:S10]  /*1a680*/  STL [R1], R12 ;  /* 0x0000000c01007387 */ /* 0x0003f40000100800 */
[----:B-1----:R-:W-:Y:S05]  /*1a690*/  @!P1 BRA `(.L_x_378) ;  /* 0x0000000000149947 */ /* 0x002fea0003800000 */
.L_x_379:
[----:B------:R-:W2:Y:S04]  /*1a6a0*/  LDG.E.STRONG.GPU R12, desc[UR10][R20.64] ;  /* 0x0000000a140c7981 */ /* 0x000ea8000c1ef900 */
[----:B--2---:R-:W-:Y:S04]  /*1a6b0*/  CCTL.IVALL ;  /* 0x00000000ff00798f */ /* 0x004fe80002000000 */
[----:B------:R0:W-:Y:S01]  /*1a6c0*/  STL [R1], R12 ;  /* 0x0000000c01007387 */ /* 0x0001e20000100800 */
[----:B------:R-:W-:-:S13]  /*1a6d0*/  ISETP.NE.AND P1, PT, R12, UR6, PT ;  /* 0x000000060c007c0c */ /* 0x000fda000bf25270 */
[----:B0-----:R-:W-:Y:S05]  /*1a6e0*/  @P1 BRA `(.L_x_379) ;  /* 0xfffffffc00ec1947 */ /* 0x001fea000383ffff */
.L_x_378:
[----:B------:R-:W-:Y:S05]  /*1a6f0*/  BSYNC B0 ;  /* 0x0000000000007941 */ /* 0x000fea0003800000 */
.L_x_377:
[----:B------:R-:W-:Y:S01]  /*1a700*/  BAR.SYNC.DEFER_BLOCKING 0x0 ;  /* 0x0000000000007b1d */ /* 0x000fe20000010000 */
[----:B------:R-:W-:-:S13]  /*1a710*/  ISETP.NE.AND P1, PT, RZ, UR7, PT ;  /* 0x00000007ff007c0c */ /* 0x000fda000bf25270 */
[----:B------:R-:W-:Y:S05]  /*1a720*/  @!P1 BRA `(.L_x_376) ;  /* 0x0000000c00fc9947 */ /* 0x000fea0003800000 */
[----:B------:R-:W-:Y:S01]  /*1a730*/  UIADD3 UR6, UR7, -0x1, URZ ;  /* 0xffffffff07067890 */ /* 0x000fe2000fffe03f */
[----:B------:R-:W-:-:S03]  /*1a740*/  HFMA2.MMA R17, -RZ, RZ, 0, 0 ;  /* 0x00000000ff117435 */ /* 0x000fc600000001ff */
[----:B------:R-:W-:-:S06]  /*1a750*/  UISETP.GE.U32.AND UP0, UPT, UR6, 0x3, UPT ;  /* 0x000000030600788c */ /* 0x000fcc000bf06070 */
[----:B------:R-:W-:-:S13]  /*1a760*/  PLOP3.LUT P1, PT, PT, PT, UP0, 0x80, 0x0 ;  /* 0x000000000000781c */ /* 0x000fda0003f2f008 */
[----:B------:R-:W-:Y:S05]  /*1a770*/  @!P1 BRA `(.L_x_380) ;  /* 0x0000000c006c9947 */ /* 0x000fea0003800000 */
[----:B------:R-:W-:Y:S01]  /*1a780*/  ULOP3.LUT UR6, UR7, 0x3, URZ, 0xc0, !UPT ;  /* 0x0000000307067892 */ /* 0x000fe2000f8ec03f */
[----:B------:R-:W-:-:S03]  /*1a790*/  MOV R17, RZ ;  /* 0x000000ff00117202 */ /* 0x000fc60000000f00 */
[----:B------:R-:W-:-:S06]  /*1a7a0*/  UIADD3 UR6, -UR6, UR7, URZ ;  /* 0x0000000706067290 */ /* 0x000fcc000fffe13f */
[----:B------:R-:W-:Y:S02]  /*1a7b0*/  ISETP.LT.AND P1, PT, RZ, UR6, PT ;  /* 0x00000006ff007c0c */ /* 0x000fe4000bf21270 */
[----:B------:R-:W-:-:S11]  /*1a7c0*/  MOV R12, UR6 ;  /* 0x00000006000c7c02 */ /* 0x000fd60008000f00 */
[----:B------:R-:W-:Y:S05]  /*1a7d0*/  @!P1 BRA `(.L_x_381) ;  /* 0x0000000800d89947 */ /* 0x000fea0003800000 */
[----:B------:R-:W-:Y:S02]  /*1a7e0*/  ISETP.GT.AND P3, PT, R12, 0xc, PT ;  /* 0x0000000c0c00780c */ /* 0x000fe40003f64270 */
[----:B------:R-:W-:-:S11]  /*1a7f0*/  PLOP3.LUT P1, PT, PT, PT, PT, 0x80, 0x0 ;  /* 0x000000000000781c */ /* 0x000fd60003f2f070 */
[----:B------:R-:W-:Y:S05]  /*1a800*/  @!P3 BRA `(.L_x_382) ;  /* 0x0000000400d0b947 */ /* 0x000fea0003800000 */
[----:B------:R-:W-:-:S13]  /*1a810*/  PLOP3.LUT P1, PT, PT, PT, PT, 0x8, 0x0 ;  /* 0x000000000000781c */ /* 0x000fda0003f2e170 */
.L_x_383:
[C---:B------:R-:W-:Y:S02]  /*1a820*/  IADD3 R21, R17.reuse, 0x1, RZ ;  /* 0x0000000111157810 */ /* 0x040fe40007ffe0ff */
[----:B------:R-:W-:Y:S02]  /*1a830*/  ISETP.EQ.OR P3, PT, R17, UR13, P2 ;  /* 0x0000000d11007c0c */ /* 0x000fe40009762670 */
[----:B------:R-:W-:Y:S02]  /*1a840*/  ISETP.EQ.OR P4, PT, R21, UR13, P2 ;  /* 0x0000000d15007c0c */ /* 0x000fe40009782670 */
[C---:B------:R-:W-:Y:S02]  /*1a850*/  IADD3 R23, R17.reuse, 0x2, RZ ;  /* 0x0000000211177810 */ /* 0x040fe40007ffe0ff */
[----:B------:R-:W-:Y:S02]  /*1a860*/  IADD3 R25, R17, 0x3, RZ ;  /* 0x0000000311197810 */ /* 0x000fe40007ffe0ff */
[----:B------:R-:W-:-:S02]  /*1a870*/  ISETP.EQ.OR P6, PT, R23, UR13, P2 ;  /* 0x0000000d17007c0c */ /* 0x000fc400097c2670 */
[----:B------:R-:W-:-:S03]  /*1a880*/  ISETP.EQ.OR P5, PT, R25, UR13, P2 ;  /* 0x0000000d19007c0c */ /* 0x000fc600097a2670 */
[C-C-:B------:R-:W-:Y:S02]  /*1a890*/  @!P3 IMAD R19, R13.reuse, R17, R16.reuse ;  /* 0x000000110d13b224 */ /* 0x140fe400078e0210 */
        /* <DEDUP_REMOVED lines=10> */
[----:B------:R-:W4:Y:S01]  /*1a940*/  @!P5 LDG.E.64 R24, desc[UR10][R24.64] ;  /* 0x0000000a1818d981 */ /* 0x000f22000c1e1b00 */
[----:B------:R-:W-:Y:S01]  /*1a950*/  IADD3 R26, R17, 0x4, RZ ;  /* 0x00000004111a7810 */ /* 0x000fe20007ffe0ff */
[----:B--2---:R-:W-:Y:S01]  /*1a960*/  @!P3 FADD.FTZ R10, R10, R18 ;  /* 0x000000120a0ab221 */ /* 0x004fe20000010000 */
[----:B------:R-:W-:Y:S01]  /*1a970*/  @!P3 FADD.FTZ R11, R11, R19 ;  /* 0x000000130b0bb221 */ /* 0x000fe20000010000 */
        /* <DEDUP_REMOVED lines=10> */
[----:B------:R-:W-:Y:S01]  /*1aa20*/  @!P5 FADD.FTZ R10, R10, R24 ;  /* 0x000000180a0ad221 */ /* 0x000fe20000010000 */
        /* <DEDUP_REMOVED lines=13> */
[----:B------:R-:W4:Y:S01]  /*1ab00*/  @!P5 LDG.E.64 R24, desc[UR10][R24.64] ;  /* 0x0000000a1818d981 */ /* 0x000f22000c1e1b00 */
[C---:B------:R-:W-:Y:S01]  /*1ab10*/  VIADD R26, R17.reuse, 0x8 ;  /* 0x00000008111a7836 */ /* 0x040fe20000000000 */
[----:B------:R-:W-:-:S02]  /*1ab20*/  IADD3 R27, R17, 0x9, RZ ;  /* 0x00000009111b7810 */ /* 0x000fc40007ffe0ff */
[----:B------:R-:W-:Y:S01]  /*1ab30*/  IADD3 R28, R17, 0xb, RZ ;  /* 0x0000000b111c7810 */ /* 0x000fe20007ffe0ff */
[----:B--2---:R-:W-:Y:S01]  /*1ab40*/  @!P3 FADD.FTZ R10, R10, R18 ;  /* 0x000000120a0ab221 */ /* 0x004fe20000010000 */
[----:B------:R-:W-:Y:S01]  /*1ab50*/  @!P3 FADD.FTZ R11, R11, R19 ;  /* 0x000000130b0bb221 */ /* 0x000fe20000010000 */
[----:B------:R-:W-:Y:S02]  /*1ab60*/  ISETP.EQ.OR P3, PT, R26, UR13, P2 ;  /* 0x0000000d1a007c0c */ /* 0x000fe40009762670 */
[----:B---3--:R-:W-:Y:S01]  /*1ab70*/  @!P4 FADD.FTZ R10, R10, R20 ;  /* 0x000000140a0ac221 */ /* 0x008fe20000010000 */
[----:B------:R-:W-:Y:S01]  /*1ab80*/  @!P4 FADD.FTZ R11, R11, R21 ;  /* 0x000000150b0bc221 */ /* 0x000fe20000010000 */
[----:B------:R-:W-:Y:S02]  /*1ab90*/  ISETP.EQ.OR P4, PT, R27, UR13, P2 ;  /* 0x0000000d1b007c0c */ /* 0x000fe40009782670 */
[----:B----4-:R-:W-:Y:S01]  /*1aba0*/  @!P6 FADD.FTZ R10, R10, R22 ;  /* 0x000000160a0ae221 */ /* 0x010fe20000010000 */
[----:B------:R-:W-:Y:S01]  /*1abb0*/  IADD3 R22, R17, 0xa, RZ ;  /* 0x0000000a11167810 */ /* 0x000fe20007ffe0ff */
[----:B------:R-:W-:-:S05]  /*1abc0*/  @!P6 FADD.FTZ R11, R11, R23 ;  /* 0x000000170b0be221 */ /* 0x000fca0000010000 */
[----:B------:R-:W-:Y:S01]  /*1abd0*/  @!P3 IMAD R19, R13, R26, R16 ;  /* 0x0000001a0d13b224 */ /* 0x000fe200078e0210 */
[----:B------:R-:W-:Y:S01]  /*1abe0*/  ISETP.EQ.OR P6, PT, R22, UR13, P2 ;  /* 0x0000000d16007c0c */ /* 0x000fe200097c2670 */
[----:B------:R-:W-:Y:S01]  /*1abf0*/  @!P5 FADD.FTZ R10, R10, R24 ;  /* 0x000000180a0ad221 */ /* 0x000fe20000010000 */
[----:B------:R-:W-:Y:S01]  /*1ac00*/  @!P5 FADD.FTZ R11, R11, R25 ;  /* 0x000000190b0bd221 */ /* 0x000fe20000010000 */
[----:B------:R-:W-:Y:S01]  /*1ac10*/  ISETP.EQ.OR P5, PT, R28, UR13, P2 ;  /* 0x0000000d1c007c0c */ /* 0x000fe200097a2670 */
[----:B------:R-:W-:-:S04]  /*1ac20*/  @!P3 IMAD.WIDE.U32 R18, R19, 0x8, R14 ;  /* 0x000000081312b825 */ /* 0x000fc800078e000e */
[----:B------:R-:W-:Y:S02]  /*1ac30*/  @!P4 IMAD R21, R13, R27, R16 ;  /* 0x0000001b0d15c224 */ /* 0x000fe400078e0210 */
[----:B------:R-:W2:Y:S02]  /*1ac40*/  @!P3 LDG.E.64 R18, desc[UR10][R18.64] ;  /* 0x0000000a1212b981 */ /* 0x000ea4000c1e1b00 */
[----:B------:R-:W-:-:S04]  /*1ac50*/  @!P4 IMAD.WIDE.U32 R20, R21, 0x8, R14 ;  /* 0x000000081514c825 */ /* 0x000fc800078e000e */
[C-C-:B------:R-:W-:Y:S02]  /*1ac60*/  @!P6 IMAD R23, R13.reuse, R22, R16.reuse ;  /* 0x000000160d17e224 */ /* 0x140fe400078e0210 */
[----:B------:R-:W3:Y:S01]  /*1ac70*/  @!P4 LDG.E.64 R20, desc[UR10][R20.64] ;  /* 0x0000000a1414c981 */ /* 0x000ee2000c1e1b00 */
[----:B------:R-:W-:Y:S02]  /*1ac80*/  @!P5 IMAD R25, R13, R28, R16 ;  /* 0x0000001c0d19d224 */ /* 0x000fe400078e0210 */
        /* <DEDUP_REMOVED lines=11> */
[----:B------:R-:W-:Y:S02]  /*1ad40*/  ISETP.EQ.OR P4, PT, R18, UR13, P2 ;  /* 0x0000000d12007c0c */ /* 0x000fe40009782670 */
[----:B------:R-:W-:Y:S01]  /*1ad50*/  IADD3 R20, R17, 0xe, RZ ;  /* 0x0000000e11147810 */ /* 0x000fe20007ffe0ff */
[----:B----4-:R-:W-:Y:S01]  /*1ad60*/  @!P6 FADD.FTZ R10, R10, R22 ;  /* 0x000000160a0ae221 */ /* 0x010fe20000010000 */
[----:B------:R-:W-:Y:S01]  /*1ad70*/  @!P6 FADD.FTZ R11, R11, R23 ;  /* 0x000000170b0be221 */ /* 0x000fe20000010000 */
[----:B------:R-:W-:Y:S02]  /*1ad80*/  IADD3 R22, R17, 0xf, RZ ;  /* 0x0000000f11167810 */ /* 0x000fe40007ffe0ff */
[----:B------:R-:W-:-:S03]  /*1ad90*/  ISETP.EQ.OR P6, PT, R20, UR13, P2 ;  /* 0x0000000d14007c0c */ /* 0x000fc600097c2670 */
[----:B------:R-:W-:Y:S02]  /*1ada0*/  @!P3 IMAD R19, R13, R26, R16 ;  /* 0x0000001a0d13b224 */ /* 0x000fe400078e0210 */
[----:B------:R-:W-:Y:S01]  /*1adb0*/  @!P5 FADD.FTZ R10, R10, R24 ;  /* 0x000000180a0ad221 */ /* 0x000fe20000010000 */
[----:B------:R-:W-:Y:S01]  /*1adc0*/  @!P5 FADD.FTZ R11, R11, R25 ;  /* 0x000000190b0bd221 */ /* 0x000fe20000010000 */
[----:B------:R-:W-:Y:S01]  /*1add0*/  ISETP.EQ.OR P5, PT, R22, UR13, P2 ;  /* 0x0000000d16007c0c */ /* 0x000fe200097a2670 */
[----:B------:R-:W-:Y:S02]  /*1ade0*/  @!P4 IMAD R21, R13, R18, R16 ;  /* 0x000000120d15c224 */ /* 0x000fe400078e0210 */
[----:B------:R-:W-:-:S06]  /*1adf0*/  @!P3 IMAD.WIDE.U32 R18, R19, 0x8, R14 ;  /* 0x000000081312b825 */ /* 0x000fcc00078e000e */
        /* <DEDUP_REMOVED lines=8> */
[----:B------:R-:W4:Y:S01]  /*1ae80*/  @!P5 LDG.E.64 R24, desc[UR10][R24.64] ;  /* 0x0000000a1818d981 */ /* 0x000f22000c1e1b00 */
[----:B------:R-:W-:-:S02]  /*1ae90*/  IADD3 R12, R12, -0x10, RZ ;  /* 0xfffffff00c0c7810 */ /* 0x000fc40007ffe0ff */
[----:B------:R-:W-:Y:S01]  /*1aea0*/  IADD3 R17, R17, 0x10, RZ ;  /* 0x0000001011117810 */ /* 0x000fe20007ffe0ff */
[----:B--2---:R-:W-:Y:S01]  /*1aeb0*/  @!P3 FADD.FTZ R10, R10, R18 ;  /* 0x000000120a0ab221 */ /* 0x004fe20000010000 */
[----:B------:R-:W-:Y:S01]  /*1aec0*/  @!P3 FADD.FTZ R11, R11, R19 ;  /* 0x000000130b0bb221 */ /* 0x000fe20000010000 */
[----:B------:R-:W-:Y:S02]  /*1aed0*/  ISETP.GT.AND P3, PT, R12, 0xc, PT ;  /* 0x0000000c0c00780c */ /* 0x000fe40003f64270 */
[----:B---3--:R-:W-:Y:S01]  /*1aee0*/  @!P4 FADD.FTZ R10, R10, R20 ;  /* 0x000000140a0ac221 */ /* 0x008fe20000010000 */
[----:B------:R-:W-:-:S03]  /*1aef0*/  @!P4 FADD.FTZ R11, R11, R21 ;  /* 0x000000150b0bc221 */ /* 0x000fc60000010000 */
[----:B----4-:R-:W-:Y:S01]  /*1af00*/  @!P6 FADD.FTZ R10, R10, R22 ;  /* 0x000000160a0ae221 */ /* 0x010fe20000010000 */
[----:B------:R-:W-:-:S03]  /*1af10*/  @!P6 FADD.FTZ R11, R11, R23 ;  /* 0x000000170b0be221 */ /* 0x000fc60000010000 */
[----:B------:R-:W-:Y:S01]  /*1af20*/  @!P5 FADD.FTZ R10, R10, R24 ;  /* 0x000000180a0ad221 */ /* 0x000fe20000010000 */
[----:B------:R-:W-:Y:S02]  /*1af30*/  @!P5 FADD.FTZ R11, R11, R25 ;  /* 0x000000190b0bd221 */ /* 0x000fe40000010000 */
[----:B------:R-:W-:Y:S05]  /*1af40*/  @P3 BRA `(.L_x_383) ;  /* 0xfffffff800343947 */ /* 0x000fea000383ffff */
.L_x_382:
[----:B------:R-:W-:-:S13]  /*1af50*/  ISETP.GT.AND P3, PT, R12, 0x4, PT ;  /* 0x000000040c00780c */ /* 0x000fda0003f64270 */
[----:B------:R-:W-:Y:S05]  /*1af60*/  @!P3 BRA `(.L_x_384) ;  /* 0x0000000000ecb947 */ /* 0x000fea0003800000 */
[C---:B------:R-:W-:Y:S02]  /*1af70*/  IADD3 R23, R17.reuse, 0x1, RZ ;  /* 0x0000000111177810 */ /* 0x040fe40007ffe0ff */
[C---:B------:R-:W-:Y:S02]  /*1af80*/  ISETP.EQ.OR P5, PT, R17.reuse, UR13, P2 ;  /* 0x0000000d11007c0c */ /* 0x040fe400097a2670 */
[----:B------:R-:W-:Y:S02]  /*1af90*/  IADD3 R21, R17, 0x2, RZ ;  /* 0x0000000211157810 */ /* 0x000fe40007ffe0ff */
[----:B------:R-:W-:Y:S02]  /*1afa0*/  ISETP.EQ.OR P6, PT, R23, UR13, P2 ;  /* 0x0000000d17007c0c */ /* 0x000fe400097c2670 */
[----:B------:R-:W-:-:S07]  /*1afb0*/  ISETP.EQ.OR P3, PT, R21, UR13, P2 ;  /* 0x0000000d15007c0c */ /* 0x000fce0009762670 */
[----:B------:R-:W-:-:S04]  /*1afc0*/  @!P5 IMAD R19, R17, R13, R16 ;  /* 0x0000000d1113d224 */ /* 0x000fc800078e0210 */
[----:B------:R-:W-:Y:S02]  /*1afd0*/  @!P6 IMAD R23, R13, R23, R16 ;  /* 0x000000170d17e224 */ /* 0x000fe400078e0210 */
[----:B------:R-:W-:-:S04]  /*1afe0*/  @!P5 IMAD.WIDE.U32 R18, R19, 0x8, R14 ;  /* 0x000000081312d825 */ /* 0x000fc800078e000e */
[----:B------:R-:W-:Y:S02]  /*1aff0*/  @!P3 IMAD R21, R13, R21, R16 ;  /* 0x000000150d15b224 */ /* 0x000fe400078e0210 */
[--C-:B------:R-:W-:Y:S01]  /*1b000*/  @!P6 IMAD.WIDE.U32 R22, R23, 0x8, R14.reuse ;  /* 0x000000081716e825 */ /* 0x100fe200078e000e */
[----:B------:R-:W2:Y:S03]  /*1b010*/  @!P5 LDG.E.64 R18, desc[UR10][R18.64] ;  /* 0x0000000a1212d981 */ /* 0x000ea6000c1e1b00 */
[----:B------:R-:W-:Y:S02]  /*1b020*/  @!P3 IMAD.WIDE.U32 R20, R21, 0x8, R14 ;  /* 0x000000081514b825 */ /* 0x000fe400078e000e */
[----:B------:R-:W3:Y:S04]  /*1b030*/  @!P6 LDG.E.64 R22, desc[UR10][R22.64] ;  /* 0x0000000a1616e981 */ /* 0x000ee8000c1e1b00 */
[----:B------:R-:W4:Y:S01]  /*1b040*/  @!P3 LDG.E.64 R20, desc[UR10][R20.64] ;  /* 0x0000000a1414b981 */ /* 0x000f22000c1e1b00 */
[----:B------:R-:W-:-:S02]  /*1b050*/  IADD3 R24, R17, 0x3, RZ ;  /* 0x0000000311187810 */ /* 0x000fc40007ffe0ff */
[----:B------:R-:W-:Y:S02]  /*1b060*/  IADD3 R17, R17, 0x4, RZ ;  /* 0x0000000411117810 */ /* 0x000fe40007ffe0ff */
[----:B------:R-:W-:Y:S02]  /*1b070*/  ISETP.EQ.OR P1, PT, R24, UR13, P2 ;  /* 0x0000000d18007c0c */ /* 0x000fe40009722670 */
[C---:B------:R-:W-:Y:S02]  /*1b080*/  ISETP.EQ.OR P4, PT, R17.reuse, UR13, P2 ;  /* 0x0000000d11007c0c */ /* 0x040fe40009782670 */
[C---:B------:R-:W-:Y:S02]  /*1b090*/  IADD3 R25, R17.reuse, 0x1, RZ ;  /* 0x0000000111197810 */ /* 0x040fe40007ffe0ff */
[C---:B------:R-:W-:Y:S02]  /*1b0a0*/  IADD3 R26, R17.reuse, 0x2, RZ ;  /* 0x00000002111a7810 */ /* 0x040fe40007ffe0ff */
[----:B------:R-:W-:Y:S01]  /*1b0b0*/  IADD3 R27, R17, 0x3, RZ ;  /* 0x00000003111b7810 */ /* 0x000fe20007ffe0ff */
[----:B--2---:R-:W-:Y:S01]  /*1b0c0*/  @!P5 FADD.FTZ R10, R10, R18 ;  /* 0x000000120a0ad221 */ /* 0x004fe20000010000 */
[----:B------:R-:W-:Y:S01]  /*1b0d0*/  @!P5 FADD.FTZ R11, R11, R19 ;  /* 0x000000130b0bd221 */ /* 0x000fe20000010000 */
[----:B------:R-:W-:-:S02]  /*1b0e0*/  ISETP.EQ.OR P5, PT, R25, UR13, P2 ;  /* 0x0000000d19007c0c */ /* 0x000fc400097a2670 */
[----:B------:R-:W-:Y:S02]  /*1b0f0*/  @!P1 IMAD R19, R13, R24, R16 ;  /* 0x000000180d139224 */ /* 0x000fe400078e0210 */
[----:B---3--:R-:W-:Y:S01]  /*1b100*/  @!P6 FADD.FTZ R10, R10, R22 ;  /* 0x000000160a0ae221 */ /* 0x008fe20000010000 */
[----:B------:R-:W-:Y:S01]  /*1b110*/  @!P6 FADD.FTZ R11, R11, R23 ;  /* 0x000000170b0be221 */ /* 0x000fe20000010000 */
[----:B------:R-:W-:Y:S01]  /*1b120*/  ISETP.EQ.OR P6, PT, R26, UR13, P2 ;  /* 0x0000000d1a007c0c */ /* 0x000fe200097c2670 */
[----:B------:R-:W-:-:S04]  /*1b130*/  @!P1 IMAD.WIDE.U32 R18, R19, 0x8, R14 ;  /* 0x0000000813129825 */ /* 0x000fc800078e000e */
[----:B----4-:R-:W-:Y:S01]  /*1b140*/  @!P3 FADD.FTZ R10, R10, R20 ;  /* 0x000000140a0ab221 */ /* 0x010fe20000010000 */
[----:B------:R-:W-:Y:S01]  /*1b150*/  @!P3 FADD.FTZ R11, R11, R21 ;  /* 0x000000150b0bb221 */ /* 0x000fe20000010000 */
[----:B------:R-:W-:Y:S01]  /*1b160*/  ISETP.EQ.OR P3, PT, R27, UR13, P2 ;  /* 0x0000000d1b007c0c */ /* 0x000fe20009762670 */
[C-C-:B------:R-:W-:Y:S01]  /*1b170*/  @!P4 IMAD R21, R13.reuse, R17, R16.reuse ;  /* 0x000000110d15c224 */ /* 0x140fe200078e0210 */
[----:B------:R-:W2:Y:S01]  /*1b180*/  @!P1 LDG.E.64 R18, desc[UR10][R18.64] ;  /* 0x0000000a12129981 */ /* 0x000ea2000c1e1b00 */
[----:B------:R-:W-:Y:S02]  /*1b190*/  @!P5 IMAD R23, R13, R25, R16 ;  /* 0x000000190d17d224 */ /* 0x000fe400078e0210 */
[----:B------:R-:W-:-:S04]  /*1b1a0*/  @!P4 IMAD.WIDE.U32 R20, R21, 0x8, R14 ;  /* 0x000000081514c825 */ /* 0x000fc800078e000e */
[----:B------:R-:W-:Y:S02]  /*1b1b0*/  @!P6 IMAD R25, R13, R26, R16 ;  /* 0x0000001a0d19e224 */ /* 0x000fe400078e0210 */
[----:B------:R-:W-:Y:S01]  /*1b1c0*/  @!P5 IMAD.WIDE.U32 R22, R23, 0x8, R14 ;  /* 0x000000081716d825 */ /* 0x000fe200078e000e */
[----:B------:R-:W3:Y:S03]  /*1b1d0*/  @!P4 LDG.E.64 R20, desc[UR10][R20.64] ;  /* 0x0000000a1414c981 */ /* 0x000ee6000c1e1b00 */
[----:B------:R-:W-:Y:S02]  /*1b1e0*/  @!P3 IMAD R27, R13, R27, R16 ;  /* 0x0000001b0d1bb224 */ /* 0x000fe400078e0210 */
[--C-:B------:R-:W-:Y:S01]  /*1b1f0*/  @!P6 IMAD.WIDE.U32 R24, R25, 0x8, R14.reuse ;  /* 0x000000081918e825 */ /* 0x100fe200078e000e */
[----:B------:R-:W4:Y:S03]  /*1b200*/  @!P5 LDG.E.64 R22, desc[UR10][R22.64] ;  /* 0x0000000a1616d981 */ /* 0x000f26000c1e1b00 */
[----:B------:R-:W-:-:S02]  /*1b210*/  @!P3 IMAD.WIDE.U32 R26, R27, 0x8, R14 ;  /* 0x000000081b1ab825 */ /* 0x000fc400078e000e */
[----:B------:R-:W4:Y:S04]  /*1b220*/  @!P6 LDG.E.64 R24, desc[UR10][R24.64] ;  /* 0x0000000a1818e981 */ /* 0x000f28000c1e1b00 */
[----:B------:R-:W4:Y:S01]  /*1b230*/  @!P3 LDG.E.64 R26, desc[UR10][R26.64] ;  /* 0x0000000a1a1ab981 */ /* 0x000f22000c1e1b00 */
[----:B------:R-:W-:Y:S02]  /*1b240*/  IADD3 R12, R12, -0x4, RZ ;  /* 0xfffffffc0c0c7810 */ /* 0x000fe40007ffe0ff */
[----:B------:R-:W-:Y:S02]  /*1b250*/  IADD3 R17, R17, 0x4, RZ ;  /* 0x0000000411117810 */ /* 0x000fe40007ffe0ff */
[----:B------:R-:W-:Y:S01]  /*1b260*/  IADD3 R12, R12, -0x4, RZ ;  /* 0xfffffffc0c0c7810 */ /* 0x000fe20007ffe0ff */
[----:B--2---:R-:W-:Y:S01]  /*1b270*/  @!P1 FADD.FTZ R10, R10, R18 ;  /* 0x000000120a0a9221 */ /* 0x004fe20000010000 */
[----:B------:R-:W-:-:S03]  /*1b280*/  @!P1 FADD.FTZ R11, R11, R19 ;  /* 0x000000130b0b9221 */ /* 0x000fc60000010000 */
[----:B---3--:R-:W-:Y:S01]  /*1b290*/  @!P4 FADD.FTZ R10, R10, R20 ;  /* 0x000000140a0ac221 */ /* 0x008fe20000010000 */
[----:B------:R-:W-:-:S03]  /*1b2a0*/  @!P4 FADD.FTZ R11, R11, R21 ;  /* 0x000000150b0bc221 */ /* 0x000fc60000010000 */
[----:B----4-:R-:W-:Y:S01]  /*1b2b0*/  @!P5 FADD.FTZ R10, R10, R22 ;  /* 0x000000160a0ad221 */ /* 0x010fe20000010000 */
[----:B------:R-:W-:-:S03]  /*1b2c0*/  @!P5 FADD.FTZ R11, R11, R23 ;  /* 0x000000170b0bd221 */ /* 0x000fc60000010000 */
[----:B------:R-:W-:Y:S01]  /*1b2d0*/  @!P6 FADD.FTZ R10, R10, R24 ;  /* 0x000000180a0ae221 */ /* 0x000fe20000010000 */
[----:B------:R-:W-:Y:S01]  /*1b2e0*/  @!P6 FADD.FTZ R11, R11, R25 ;  /* 0x000000190b0be221 */ /* 0x000fe20000010000 */
[----:B------:R-:W-:Y:S02]  /*1b2f0*/  PLOP3.LUT P1, PT, PT, PT, PT, 0x8, 0x0 ;  /* 0x000000000000781c */ /* 0x000fe40003f2e170 */
[----:B------:R-:W-:Y:S01]  /*1b300*/  @!P3 FADD.FTZ R10, R10, R26 ;  /* 0x0000001a0a0ab221 */ /* 0x000fe20000010000 */
[----:B------:R-:W-:-:S10]  /*1b310*/  @!P3 FADD.FTZ R11, R11, R27 ;  /* 0x0000001b0b0bb221 */ /* 0x000fd40000010000 */
.L_x_384:
[----:B------:R-:W-:-:S13]  /*1b320*/  ISETP.NE.OR P1, PT, R12, RZ, P1 ;  /* 0x000000ff0c00720c */ /* 0x000fda0000f25670 */
[----:B------:R-:W-:Y:S05]  /*1b330*/  @!P1 BRA `(.L_x_380) ;  /* 0x00000000007c9947 */ /* 0x000fea0003800000 */
.L_x_381:
        /* <DEDUP_REMOVED lines=28> */
[----:B------:R-:W-:Y:S01]  /*1b500*/  @!P5 FADD.FTZ R10, R10, R24 ;  /* 0x000000180a0ad221 */ /* 0x000fe20000010000 */
[----:B------:R-:W-:Y:S02]  /*1b510*/  @!P5 FADD.FTZ R11, R11, R25 ;  /* 0x000000190b0bd221 */ /* 0x000fe40000010000 */
[----:B------:R-:W-:Y:S05]  /*1b520*/  @P1 BRA `(.L_x_381) ;  /* 0xfffffffc00841947 */ /* 0x000fea000383ffff */
.L_x_380:
[----:B------:R-:W-:-:S06]  /*1b530*/  ULOP3.LUT UP0, UR6, UR7, 0x3, URZ, 0xc0, !UPT ;  /* 0x0000000307067892 */ /* 0x000fcc000f80c03f */
[----:B------:R-:W-:-:S13]  /*1b540*/  PLOP3.LUT P1, PT, PT, PT, UP0, 0x80, 0x0 ;  /* 0x000000000000781c */ /* 0x000fda0003f2f008 */
[----:B------:R-:W-:Y:S05]  /*1b550*/  @!P1 BRA `(.L_x_376) ;  /* 0x0000000000709947 */ /* 0x000fea0003800000 */
[----:B------:R-:W-:Y:S01]  /*1b560*/  ISETP.EQ.OR P1, PT, R17, UR13, P2 ;  /* 0x0000000d11007c0c */ /* 0x000fe20009722670 */
[----:B------:R-:W-:-:S12]  /*1b570*/  BSSY B0, `(.L_x_385) ;  /* 0x0000007000007945 */ /* 0x000fd80003800000 */
[----:B------:R-:W-:Y:S05]  /*1b580*/  @P1 BRA `(.L_x_386) ;  /* 0x0000000000141947 */ /* 0x000fea0003800000 */
[----:B------:R-:W-:-:S04]  /*1b590*/  IMAD R19, R13, R17, R16 ;  /* 0x000000110d137224 */ /* 0x000fc800078e0210 */
[----:B------:R-:W-:-:S06]  /*1b5a0*/  IMAD.WIDE.U32 R18, R19, 0x8, R14 ;  /* 0x0000000813127825 */ /* 0x000fcc00078e000e */
[----:B------:R-:W2:Y:S02]  /*1b5b0*/  LDG.E.64 R18, desc[UR10][R18.64] ;  /* 0x0000000a12127981 */ /* 0x000ea4000c1e1b00 */
[----:B--2---:R-:W-:Y:S01]  /*1b5c0*/  FADD.FTZ R10, R10, R18 ;  /* 0x000000120a0a7221 */ /* 0x004fe20000010000 */
[----:B------:R-:W-:-:S07]  /*1b5d0*/  FADD.FTZ R11, R11, R19 ;  /* 0x000000130b0b7221 */ /* 0x000fce0000010000 */
.L_x_386:
[----:B------:R-:W-:Y:S05]  /*1b5e0*/  BSYNC B0 ;  /* 0x0000000000007941 */ /* 0x000fea0003800000 */
.L_x_385:
[----:B------:R-:W-:-:S06]  /*1b5f0*/  UISETP.NE.AND UP0, UPT, UR6, 0x1, UPT ;  /* 0x000000010600788c */ /* 0x000fcc000bf05270 */
[----:B------:R-:W-:-:S13]  /*1b600*/  PLOP3.LUT P1, PT, PT, PT, UP0, 0x80, 0x0 ;  /* 0x000000000000781c */ /* 0x000fda0003f2f008 */
[----:B------:R-:W-:Y:S05]  /*1b610*/  @!P1 BRA `(.L_x_376) ;  /* 0x0000000000409947 */ /* 0x000fea0003800000 */
[C---:B------:R-:W-:Y:S02]  /*1b620*/  IADD3 R19, R17.reuse, 0x2, RZ ;  /* 0x0000000211137810 */ /* 0x040fe40007ffe0ff */
[----:B------:R-:W-:Y:S02]  /*1b630*/  IADD3 R17, R17, 0x1, RZ ;  /* 0x0000000111117810 */ /* 0x000fe40007ffe0ff */
[----:B------:R-:W-:Y:S02]  /*1b640*/  MOV R12, UR6 ;  /* 0x00000006000c7c02 */ /* 0x000fe40008000f00 */
        /* <DEDUP_REMOVED lines=13> */
.L_x_376:
[----:B------:R-:W1:Y:S01]  /*1b720*/  S2UR UR7, SR_CgaCtaId ;  /* 0x00000000000779c3 */ /* 0x000e620000008800 */
[----:B------:R-:W-:Y:S01]  /*1b730*/  UMOV UR6, 0x400 ;  /* 0x0000040000067882 */ /* 0x000fe20000000000 */
[----:B--2---:R-:W-:Y:S01]  /*1b740*/  HFMA2.MMA R19, -RZ, RZ, 0, 0 ;  /* 0x00000000ff137435 */ /* 0x004fe200000001ff */
[----:B------:R-:W-:Y:S01]  /*1b750*/  ULDC.64 UR8, c[0x0][0x288] ;  /* 0x0000a20000087ab9 */ /* 0x000fe20000000a00 */
[----:B------:R-:W-:Y:S01]  /*1b760*/  ULDC.64 UR18, c[0x0][0x210] ;  /* 0x0000840000127ab9 */ /* 0x000fe20000000a00 */
[----:B-1----:R-:W-:-:S09]  /*1b770*/  ULEA UR6, UR7, UR6, 0x18 ;  /* 0x0000000607067291 */ /* 0x002fd2000f8ec03f */
[----:B------:R-:W-:Y:S01]  /*1b780*/  @!P2 STS.64 [UR6+0xc0], R10 ;  /* 0x0000c00aff00a988 */ /* 0x000fe20008000a06 */
[----:B------:R-:W-:Y:S01]  /*1b790*/  BAR.SYNC.DEFER_BLOCKING 0x0 ;  /* 0x0000000000007b1d */ /* 0x000fe20000010000 */
[----:B------:R-:W-:-:S05]  /*1b7a0*/  ISETP.NE.AND P2, PT, RZ, UR15, PT ;  /* 0x0000000fff007c0c */ /* 0x000fca000bf45270 */
[----:B------:R-:W1:Y:S01]  /*1b7b0*/  LDS.64 R16, [UR6+0xc0] ;  /* 0x0000c006ff107984 */ /* 0x000e620008000a00 */
[----:B------:R-:W-:Y:S02]  /*1b7c0*/  ULDC UR6, c[0x0][0x2bc] ;  /* 0x0000af0000067ab9 */ /* 0x000fe40000000800 */
[----:B-1----:R-:W-:Y:S01]  /*1b7d0*/  FMUL.FTZ R16, R16, UR6 ;  /* 0x0000000610107c20 */ /* 0x002fe20008410000 */
[----:B------:R-:W-:Y:S01]  /*1b7e0*/  FMUL.FTZ R17, R17, UR6 ;  /* 0x0000000611117c20 */ /* 0x000fe20008410000 */
[----:B------:R-:W-:-:S06]  /*1b7f0*/  ULDC.64 UR6, c[0x0][0x290] ;  /* 0x0000a40000067ab9 */ /* 0x000fcc0000000a00 */
.L_x_389:
[----:B------:R-:W-:-:S05]  /*1b800*/  LEA R21, R19, UR14, 0x2 ;  /* 0x0000000e13157c11 */ /* 0x000fca000f8e10ff */
[----:B0-----:R-:W2:Y:S04]  /*1b810*/  LDL.U16 R10, [R21+0x10] ;  /* 0x00001000150a7983 */ /* 0x001ea80000100400 */
[----:B------:R-:W3:Y:S04]  /*1b820*/  LDL.U16 R11, [R21+0x12] ;  /* 0x00001200150b7983 */ /* 0x000ee80000100400 */
[----:B------:R-:W4:Y:S04]  /*1b830*/  LDL.U16 R20, [R21+0x16] ;  /* 0x0000160015147983 */ /* 0x000f280000100400 */
[----:B------:R-:W4:Y:S04]  /*1b840*/  LDL.U16 R13, [R21+0x14] ;  /* 0x00001400150d7983 */ /* 0x000f280000100400 */
[----:B------:R-:W4:Y:S04]  /*1b850*/  LDL.U16 R12, [R21+0x110] ;  /* 0x00011000150c7983 */ /* 0x000f280000100400 */
[----:B------:R-:W4:Y:S04]  /*1b860*/  LDL.U16 R14, [R21+0x112] ;  /* 0x00011200150e7983 */ /* 0x000f280000100400 */
[----:B------:R-:W4:Y:S04]  /*1b870*/  LDL.U16 R18, [R21+0x114] ;  /* 0x0001140015127983 */ /* 0x000f280000100400 */
[----:B------:R0:W4:Y:S01]  /*1b880*/  LDL.U16 R22, [R21+0x116] ;  /* 0x0001160015167983 */ /* 0x0001220000100400 */
[----:B-----5:R-:W-:-:S04]  /*1b890*/  LEA R23, R19, R0, 0x3 ;  /* 0x0000000013177211 */ /* 0x020fc800078e18ff */
[----:B------:R-:W-:Y:S02]  /*1b8a0*/  ISETP.GE.U32.AND P1, PT, R23, UR6, PT ;  /* 0x0000000617007c0c */ /* 0x000fe4000bf26070 */
[----:B------:R-:W-:-:S04]  /*1b8b0*/  SHF.R.S32.HI R29, RZ, 0x1f, R23 ;  /* 0x0000001fff1d7819 */ /* 0x000fc80000011417 */
[----:B------:R-:W-:Y:S01]  /*1b8c0*/  ISETP.GE.OR.EX P1, PT, R29, UR7, P0, P1 ;  /* 0x000000071d007c0c */ /* 0x000fe20008726710 */
[----:B------:R-:W-:Y:S01]  /*1b8d0*/  BSSY B0, `(.L_x_387) ;  /* 0x000005e000007945 */ /* 0x000fe20003800000 */
[----:B------:R-:W-:Y:S02]  /*1b8e0*/  IADD3 R19, R19, 0x2, RZ ;  /* 0x0000000213137810 */ /* 0x000fe40007ffe0ff */
[----:B--2---:R-:W-:-:S05]  /*1b8f0*/  SHF.L.U32 R10, R10, 0x10, RZ ;  /* 0x000000100a0a7819 */ /* 0x004fca00000006ff */
[----:B------:R-:W-:Y:S01]  /*1b900*/  FADD.FTZ R10, R10, -UR16 ;  /* 0x800000100a0a7e21 */ /* 0x000fe20008010000 */
[----:B---3--:R-:W-:-:S03]  /*1b910*/  SHF.L.U32 R11, R11, 0x10, RZ ;  /* 0x000000100b0b7819 */ /* 0x008fc600000006ff */
[----:B------:R-:W-:Y:S02]  /*1b920*/  FMUL.FTZ R27, R10, UR12 ;  /* 0x0000000c0a1b7c20 */ /* 0x000fe40008410000 */
[----:B------:R-:W-:Y:S02]  /*1b930*/  FADD.FTZ R11, R11, -UR16 ;  /* 0x800000100b0b7e21 */ /* 0x000fe40008010000 */
[----:B------:R-:W-:Y:S02]  /*1b940*/  @P2 FFMA.FTZ R15, R27, R2, R4 ;  /* 0x000000021b0f2223 */ /* 0x000fe40000010004 */
[----:B------:R-:W-:Y:S02]  /*1b950*/  FMUL.FTZ R26, R11, UR12 ;  /* 0x0000000c0b1a7c20 */ /* 0x000fe40008410000 */
[----:B------:R-:W-:Y:S02]  /*1b960*/  @P2 FMUL.FTZ R10, R15, -1.4426950216293334961 ;  /* 0xbfb8aa3b0f0a2820 */ /* 0x000fe40000410000 */
[----:B------:R-:W-:-:S04]  /*1b970*/  @P2 FFMA.FTZ R28, R26, R3, R5 ;  /* 0x000000031a1c2223 */ /* 0x000fc80000010005 */
[----:B------:R-:W1:Y:S01]  /*1b980*/  @P2 MUFU.EX2 R10, R10 ;  /* 0x0000000a000a2308 */ /* 0x000e620000000800 */
[----:B------:R-:W-:-:S07]  /*1b990*/  @P2 FMUL.FTZ R11, R28, -1.4426950216293334961 ;  /* 0xbfb8aa3b1c0b2820 */ /* 0x000fce0000410000 */
[----:B------:R-:W2:Y:S01]  /*1b9a0*/  @P2 MUFU.EX2 R11, R11 ;  /* 0x0000000b000b2308 */ /* 0x000ea20000000800 */
[----:B----4-:R-:W-:Y:S02]  /*1b9b0*/  SHF.L.U32 R20, R20, 0x10, RZ ;  /* 0x0000001014147819 */ /* 0x010fe400000006ff */
[----:B------:R-:W-:Y:S01]  /*1b9c0*/  SHF.L.U32 R13, R13, 0x10, RZ ;  /* 0x000000100d0d7819 */ /* 0x000fe200000006ff */
[----:B-1----:R-:W-:Y:S02]  /*1b9d0*/  @P2 FADD.FTZ R34, R10, 1 ;  /* 0x3f8000000a222421 */ /* 0x002fe40000010000 */
[----:B------:R-:W-:Y:S02]  /*1b9e0*/  FADD.FTZ R24, R20, -UR16 ;  /* 0x8000001014187e21 */ /* 0x000fe40008010000 */
[----:B------:R-:W-:Y:S02]  /*1b9f0*/  FADD.FTZ R13, R13, -UR16 ;  /* 0x800000100d0d7e21 */ /* 0x000fe40008010000 */
[----:B------:R-:W1:Y:S01]  /*1ba00*/  @P2 MUFU.RCP R34, R34 ;  /* 0x0000002200222308 */ /* 0x000e620000001000 */
[----:B--2---:R-:W-:Y:S01]  /*1ba10*/  @P2 FADD.FTZ R35, R11, 1 ;  /* 0x3f8000000b232421 */ /* 0x004fe20000010000 */
[----:B------:R-:W-:Y:S01]  /*1ba20*/  FMUL.FTZ R24, R24, UR12 ;  /* 0x0000000c18187c20 */ /* 0x000fe20008410000 */
[----:B0-----:R-:W-:Y:S01]  /*1ba30*/  FMUL.FTZ R21, R13, UR12 ;  /* 0x0000000c0d157c20 */ /* 0x001fe20008410000 */
[----:B------:R-:W0:Y:S04]  /*1ba40*/  @!P1 LDC.64 R10, c[0x0][0x288] ;  /* 0x0000a200ff0a9b82 */ /* 0x000e280000000a00 */
[----:B------:R-:W2:Y:S01]  /*1ba50*/  @P2 MUFU.RCP R35, R35 ;  /* 0x0000002300232308 */ /* 0x000ea20000001000 */
[----:B------:R-:W-:Y:S01]  /*1ba60*/  @P2 FFMA.FTZ R25, R24, R3, R5 ;  /* 0x0000000318192223 */ /* 0x000fe20000010005 */
[----:B------:R-:W-:Y:S01]  /*1ba70*/  @P2 FFMA.FTZ R20, R21, R2, R4 ;  /* 0x0000000215142223 */ /* 0x000fe20000010004 */
[----:B------:R-:W-:-:S02]  /*1ba80*/  SHF.L.U32 R31, R12, 0x10, RZ ;  /* 0x000000100c1f7819 */ /* 0x000fc400000006ff */
[----:B------:R-:W-:Y:S01]  /*1ba90*/  @P2 FMUL.FTZ R30, R25, -1.4426950216293334961 ;  /* 0xbfb8aa3b191e2820 */ /* 0x000fe20000410000 */
[----:B------:R-:W-:Y:S01]  /*1baa0*/  @P2 FMUL.FTZ R33, R20, -1.4426950216293334961 ;  /* 0xbfb8aa3b14212820 */ /* 0x000fe20000410000 */
[----:B------:R-:W3:Y:S01]  /*1bab0*/  @!P1 LDC.64 R12, c[0x0][0x210] ;  /* 0x00008400ff0c9b82 */ /* 0x000ee20000000a00 */
[----:B-1----:R-:W-:Y:S01]  /*1bac0*/  @P2 FADD.FTZ R36, -R34, 1 ;  /* 0x3f80000022242421 */ /* 0x002fe20000010100 */
[----:B------:R-:W-:Y:S02]  /*1bad0*/  @P2 FMUL.FTZ R34, R31, R34 ;  /* 0x000000221f222220 */ /* 0x000fe40000410000 */
[----:B------:R-:W1:Y:S01]  /*1bae0*/  @P2 MUFU.EX2 R30, R30 ;  /* 0x0000001e001e2308 */ /* 0x000e620000000800 */
[----:B------:R-:W-:Y:S01]  /*1baf0*/  @P2 FFMA.FTZ R15, R15, R36, 1 ;  /* 0x3f8000000f0f2423 */ /* 0x000fe20000010024 */
[----:B------:R-:W-:-:S06]  /*1bb00*/  SHF.L.U32 R32, R14, 0x10, RZ ;  /* 0x000000100e207819 */ /* 0x000fcc00000006ff */
[----:B------:R-:W4:Y:S01]  /*1bb10*/  @P2 MUFU.EX2 R33, R33 ;  /* 0x0000002100212308 */ /* 0x000f220000000800 */
[----:B--2---:R-:W-:Y:S01]  /*1bb20*/  @P2 FADD.FTZ R37, -R35, 1 ;  /* 0x3f80000023252421 */ /* 0x004fe20000010100 */
[----:B------:R-:W-:Y:S01]  /*1bb30*/  @P2 FMUL.FTZ R31, R34, R15 ;  /* 0x0000000f221f2220 */ /* 0x000fe20000410000 */
[----:B------:R-:W-:Y:S02]  /*1bb40*/  @!P1 MOV R14, R6 ;  /* 0x00000006000e9202 */ /* 0x000fe40000000f00 */
[----:B------:R-:W-:Y:S01]  /*1bb50*/  @!P1 MOV R15, R9 ;  /* 0x00000009000f9202 */ /* 0x000fe20000000f00 */
[----:B------:R-:W-:Y:S01]  /*1bb60*/  @P2 FFMA.FTZ R28, R28, R37, 1 ;  /* 0x3f8000001c1c2423 */ /* 0x000fe20000010025 */
[----:B------:R-:W-:Y:S01]  /*1bb70*/  @P2 FMUL.FTZ R35, R32, R35 ;  /* 0x0000002320232220 */ /* 0x000fe20000410000 */
[-C--:B0-----:R-:W-:Y:S02]  /*1bb80*/  @!P1 IMAD R34, R29, R10.reuse, RZ ;  /* 0x0000000a1d229224 */ /* 0x081fe400078e02ff */
[----:B------:R-:W-:-:S04]  /*1bb90*/  @!P1 IMAD.WIDE.U32 R14, R23, R10, R14 ;  /* 0x0000000a170e9225 */ /* 0x000fc800078e000e */
[C-C-:B------:R-:W-:Y:S01]  /*1bba0*/  FFMA.FTZ R10, R16.reuse, R27, R17.reuse ;  /* 0x0000001b100a7223 */ /* 0x140fe20000010011 */
[----:B------:R-:W-:Y:S01]  /*1bbb0*/  @P2 FMUL.FTZ R32, R35, R28 ;  /* 0x0000001c23202220 */ /* 0x000fe20000410000 */
[----:B------:R-:W-:Y:S01]  /*1bbc0*/  FFMA.FTZ R27, R16, R26, R17 ;  /* 0x0000001a101b7223 */ /* 0x000fe20000010011 */
[----:B------:R-:W-:Y:S02]  /*1bbd0*/  @!P1 IMAD R11, R23, R11, R34 ;  /* 0x0000000b170b9224 */ /* 0x000fe400078e0222 */
[----:B-1----:R-:W-:Y:S01]  /*1bbe0*/  @P2 FADD.FTZ R30, R30, 1 ;  /* 0x3f8000001e1e2421 */ /* 0x002fe20000010000 */
[----:B------:R-:W-:Y:S01]  /*1bbf0*/  FFMA.FTZ R31, R31, R2, -R10 ;  /* 0x000000021f1f7223 */ /* 0x000fe2000001080a */
[----:B------:R-:W-:Y:S01]  /*1bc00*/  FFMA.FTZ R27, R32, R3, -R27 ;  /* 0x00000003201b7223 */ /* 0x000fe2000001081b */
[----:B----4-:R-:W-:Y:S01]  /*1bc10*/  @P2 FADD.FTZ R33, R33, 1 ;  /* 0x3f80000021212421 */ /* 0x010fe20000010000 */
[----:B------:R-:W-:Y:S01]  /*1bc20*/  @!P1 IADD3 R15, R15, R11, RZ ;  /* 0x0000000b0f0f9210 */ /* 0x000fe20007ffe0ff */
[----:B------:R-:W0:Y:S01]  /*1bc30*/  @P2 MUFU.RCP R10, R30 ;  /* 0x0000001e000a2308 */ /* 0x000e220000001000 */
[----:B------:R-:W-:Y:S01]  /*1bc40*/  FMUL.FTZ R26, R31, UR12 ;  /* 0x0000000c1f1a7c20 */ /* 0x000fe20008410000 */
[----:B------:R-:W-:Y:S01]  /*1bc50*/  @!P1 FMUL.FTZ R11, R27, UR12 ;  /* 0x0000000c1b0b9c20 */ /* 0x000fe20008410000 */
[----:B---3--:R-:W-:-:S05]  /*1bc60*/  @!P1 LEA R12, P3, R14, R12, 0x1 ;  /* 0x0000000c0e0c9211 */ /* 0x008fca00078608ff */
[----:B------:R-:W1:Y:S01]  /*1bc70*/  @P2 MUFU.RCP R28, R33 ;  /* 0x00000021001c2308 */ /* 0x000e620000001000 */
[----:B------:R-:W-:Y:S02]  /*1bc80*/  @!P1 LEA.HI.X R13, R14, R13, R15, 0x1, P3 ;  /* 0x0000000d0e0d9211 */ /* 0x000fe400018f0c0f */
[----:B------:R-:W-:Y:S02]  /*1bc90*/  @!P1 F2FP.BF16.F32.PACK_AB R27, R11, R26 ;  /* 0x0000001a0b1b923e */ /* 0x000fe400000010ff */
[----:B------:R-:W-:Y:S02]  /*1bca0*/  IADD3 R23, R23, 0x8, RZ ;  /* 0x0000000817177810 */ /* 0x000fe40007ffe0ff */
[----:B------:R-:W-:Y:S01]  /*1bcb0*/  SHF.L.U32 R11, R18, 0x10, RZ ;  /* 0x00000010120b7819 */ /* 0x000fe200000006ff */
[----:B------:R2:W-:Y:S01]  /*1bcc0*/  @!P1 STG.E desc[UR10][R12.64], R27 ;  /* 0x0000001b0c009986 */ /* 0x0005e2000c10190a */
[----:B------:R-:W-:Y:S02]  /*1bcd0*/  ISETP.GE.U32.AND P1, PT, R23, UR6, PT ;  /* 0x0000000617007c0c */ /* 0x000fe4000bf26070 */
[----:B------:R-:W-:Y:S01]  /*1bce0*/  SHF.R.S32.HI R18, RZ, 0x1f, R23 ;  /* 0x0000001fff127819 */ /* 0x000fe20000011417 */
[----:B0-----:R-:W-:Y:S01]  /*1bcf0*/  @P2 FADD.FTZ R14, -R10, 1 ;  /* 0x3f8000000a0e2421 */ /* 0x001fe20000010100 */
[----:B------:R-:W-:-:S02]  /*1bd00*/  SHF.L.U32 R22, R22, 0x10, RZ ;  /* 0x0000001016167819 */ /* 0x000fc400000006ff */
[----:B------:R-:W-:Y:S01]  /*1bd10*/  ISETP.GE.OR.EX P1, PT, R18, UR7, P0, P1 ;  /* 0x0000000712007c0c */ /* 0x000fe20008726710 */
[----:B-1----:R-:W-:Y:S01]  /*1bd20*/  @P2 FADD.FTZ R15, -R28, 1 ;  /* 0x3f8000001c0f2421 */ /* 0x002fe20000010100 */
[----:B------:R-:W-:Y:S01]  /*1bd30*/  @P2 FFMA.FTZ R25, R25, R14, 1 ;  /* 0x3f80000019192423 */ /* 0x000fe2000001000e */
[----:B------:R-:W-:Y:S01]  /*1bd40*/  @P2 FMUL.FTZ R10, R22, R10 ;  /* 0x0000000a160a2220 */ /* 0x000fe20000410000 */
[----:B------:R-:W-:Y:S01]  /*1bd50*/  @P2 FMUL.FTZ R28, R11, R28 ;  /* 0x0000001c0b1c2220 */ /* 0x000fe20000410000 */
[----:B------:R-:W-:Y:S01]  /*1bd60*/  @P2 FFMA.FTZ R15, R20, R15, 1 ;  /* 0x3f800000140f2423 */ /* 0x000fe2000001000f */
[--C-:B--2---:R-:W-:Y:S01]  /*1bd70*/  FFMA.FTZ R13, R16, R24, R17.reuse ;  /* 0x00000018100d7223 */ /* 0x104fe20000010011 */
[----:B------:R-:W-:Y:S01]  /*1bd80*/  @P2 FMUL.FTZ R22, R10, R25 ;  /* 0x000000190a162220 */ /* 0x000fe20000410000 */
[----:B------:R-:W-:Y:S01]  /*1bd90*/  FFMA.FTZ R10, R16, R21, R17 ;  /* 0x00000015100a7223 */ /* 0x000fe20000010011 */
[----:B------:R-:W-:Y:S01]  /*1bda0*/  @P2 FMUL.FTZ R11, R28, R15 ;  /* 0x0000000f1c0b2220 */ /* 0x000fe20000410000 */
[----:B------:R-:W-:Y:S01]  /*1bdb0*/  ISETP.NE.AND P3, PT, R19, 0x40, PT ;  /* 0x000000401300780c */ /* 0x000fe20003f65270 */
[----:B------:R-:W-:-:S02]  /*1bdc0*/  FFMA.FTZ R14, R22, R3, -R13 ;  /* 0x00000003160e7223 */ /* 0x000fc4000001080d */
[----:B------:R-:W-:Y:S01]  /*1bdd0*/  FFMA.FTZ R12, R11, R2, -R10 ;  /* 0x000000020b0c7223 */ /* 0x000fe2000001080a */
[----:B------:R-:W-:Y:S09]  /*1bde0*/  @P1 BRA `(.L_x_388) ;  /* 0x0000000000301947 */ /* 0x000ff20003800000 */
[----:B------:R-:W-:Y:S01]  /*1bdf0*/  MOV R10, R6 ;  /* 0x00000006000a7202 */ /* 0x000fe20000000f00 */
[----:B------:R-:W-:Y:S01]  /*1be00*/  IMAD R13, R18, UR8, RZ ;  /* 0x00000008120d7c24 */ /* 0x000fe2000f8e02ff */
[----:B------:R-:W-:Y:S01]  /*1be10*/  MOV R11, R9 ;  /* 0x00000009000b7202 */ /* 0x000fe20000000f00 */
[----:B------:R-:W-:Y:S01]  /*1be20*/  FMUL.FTZ R15, R12, UR12 ;  /* 0x0000000c0c0f7c20 */ /* 0x000fe20008410000 */
[----:B------:R-:W-:Y:S01]  /*1be30*/  FMUL.FTZ R14, R14, UR12 ;  /* 0x0000000c0e0e7c20 */ /* 0x000fe20008410000 */
[C---:B------:R-:W-:Y:S02]  /*1be40*/  IMAD R13, R23.reuse, UR9, R13 ;  /* 0x00000009170d7c24 */ /* 0x040fe4000f8e020d */
[----:B------:R-:W-:-:S05]  /*1be50*/  IMAD.WIDE.U32 R10, R23, UR8, R10 ;  /* 0x00000008170a7c25 */ /* 0x000fca000f8e000a */
[----:B------:R-:W-:Y:S02]  /*1be60*/  IADD3 R11, R11, R13, RZ ;  /* 0x0000000d0b0b7210 */ /* 0x000fe40007ffe0ff */
[----:B------:R-:W-:-:S04]  /*1be70*/  LEA R12, P1, R10, UR18, 0x1 ;  /* 0x000000120a0c7c11 */ /* 0x000fc8000f8208ff */
[----:B------:R-:W-:Y:S02]  /*1be80*/  LEA.HI.X R13, R10, UR19, R11, 0x1, P1 ;  /* 0x000000130a0d7c11 */ /* 0x000fe400088f0c0b */
[----:B------:R-:W-:-:S05]  /*1be90*/  F2FP.BF16.F32.PACK_AB R11, R14, R15 ;  /* 0x0000000f0e0b723e */ /* 0x000fca00000010ff */
[----:B------:R0:W-:Y:S02]  /*1bea0*/  STG.E desc[UR10][R12.64], R11 ;  /* 0x0000000b0c007986 */ /* 0x0001e4000c10190a */
.L_x_388:
[----:B------:R-:W-:Y:S05]  /*1beb0*/  BSYNC B0 ;  /* 0x0000000000007941 */ /* 0x000fea0003800000 */
.L_x_387:
[----:B------:R-:W-:Y:S05]  /*1bec0*/  @P3 BRA `(.L_x_389) ;  /* 0xfffffff8004c3947 */ /* 0x000fea000383ffff */
[----:B------:R-:W-:Y:S01]  /*1bed0*/  ULDC UR7, c[0x0][0x2a0] ;  /* 0x0000a80000077ab9 */ /* 0x000fe20000000800 */
[----:B------:R-:W-:Y:S01]  /*1bee0*/  ULDC UR8, c[0x0][0x270] ;  /* 0x00009c0000087ab9 */ /* 0x000fe20000000800 */
[----:B------:R-:W-:Y:S01]  /*1bef0*/  ULDC UR6, c[0x0][0x10] ;  /* 0x0000040000067ab9 */ /* 0x000fe20000000800 */
[----:B------:R-:W-:Y:S02]  /*1bf00*/  UIMAD UR7, UR7, UR8, URZ ;  /* 0x00000008070772a4 */ /* 0x000fe4000f8e023f */
[----:B------:R-:W-:Y:S02]  /*1bf10*/  UIADD3 UR5, UR6, UR5, URZ ;  /* 0x0000000506057290 */ /* 0x000fe4000fffe03f */
[----:B------:R-:W-:Y:S02]  /*1bf20*/  UIADD3 UR4, UR4, 0x1, URZ ;  /* 0x0000000104047890 */ /* 0x000fe4000fffe03f */
[----:B------:R-:W-:-:S06]  /*1bf30*/  UISETP.GE.AND UP0, UPT, UR5, UR7, UPT ;  /* 0x000000070500728c */ /* 0x000fcc000bf06270 */
[----:B------:R-:W-:-:S13]  /*1bf40*/  PLOP3.LUT P0, PT, PT, PT, UP0, 0x80, 0x0 ;  /* 0x000000000000781c */ /* 0x000fda0003f0f008 */
[----:B------:R-:W-:Y:S05]  /*1bf50*/  @!P0 BRA `(.L_x_390) ;  /* 0xfffffe4000a88947 */ /* 0x000fea000383ffff */
.L_x_303:
[----:B------:R-:W2:Y:S01]  /*1bf60*/  LDL R8, [R1+0x61c] ;  /* 0x00061c0001087983 */ /* 0x000ea20000100800 */
[----:B------:R-:W1:Y:S01]  /*1bf70*/  LDC R6, c[0x0][0xc] ;  /* 0x00000300ff067b82 */ /* 0x000e620000000800 */
[----:B------:R-:W-:Y:S01]  /*1bf80*/  BSSY B0, `(.L_x_391) ;  /* 0x0000017000007945 */ /* 0x000fe20003800000 */
[----:B------:R-:W3:Y:S06]  /*1bf90*/  S2R R5, SR_CTAID.Y ;  /* 0x0000000000057919 */ /* 0x000eec0000002600 */
[----:B------:R-:W4:Y:S08]  /*1bfa0*/  LDC R7, c[0x0][0x10] ;  /* 0x00000400ff077b82 */ /* 0x000f300000000800 */
[----:B------:R-:W5:Y:S01]  /*1bfb0*/  LDC.64 R2, c[0x0][0x258] ;  /* 0x00009600ff027b82 */ /* 0x000f620000000a00 */
[----:B-1----:R-:W-:-:S02]  /*1bfc0*/  IADD3 R0, R6, -0x1, RZ ;  /* 0xffffffff06007810 */ /* 0x002fc40007ffe0ff */
[----:B------:R-:W-:Y:S02]  /*1bfd0*/  ISETP.NE.AND P1, PT, R6, 0x1, PT ;  /* 0x000000010600780c */ /* 0x000fe40003f25270 */
[----:B------:R-:W-:Y:S02]  /*1bfe0*/  ISETP.NE.AND P0, PT, R0, UR13, PT ;  /* 0x0000000d00007c0c */ /* 0x000fe4000bf05270 */
[C---:B----4-:R-:W-:Y:S02]  /*1bff0*/  IADD3 R4, R7.reuse, -0x1, RZ ;  /* 0xffffffff07047810 */ /* 0x050fe40007ffe0ff */
[----:B------:R-:W-:Y:S02]  /*1c000*/  SHF.L.U32 R0, R7, 0x1, RZ ;  /* 0x0000000107007819 */ /* 0x000fe400000006ff */
[----:B---3--:R-:W-:Y:S02]  /*1c010*/  ISETP.NE.OR P0, PT, R5, R4, P0 ;  /* 0x000000040500720c */ /* 0x008fe40000705670 */
[----:B------:R-:W-:-:S05]  /*1c020*/  SEL R5, R0, RZ, P1 ;  /* 0x000000ff00057207 */ /* 0x000fca0000800000 */
[----:B-----5:R-:W-:Y:S01]  /*1c030*/  IMAD.WIDE.U32 R2, R5, 0x4, R2 ;  /* 0x0000000405027825 */ /* 0x020fe200078e0002 */
[----:B--2---:R-:W-:-:S13]  /*1c040*/  ISETP.NE.AND P2, PT, R8, RZ, PT ;  /* 0x000000ff0800720c */ /* 0x004fda0003f45270 */
[----:B------:R-:W-:Y:S05]  /*1c050*/  @P2 BRA `(.L_x_392) ;  /* 0x0000000000242947 */ /* 0x000fea0003800000 */
[----:B------:R-:W1:Y:S01]  /*1c060*/  S2R R0, SR_LANEID ;  /* 0x0000000000007919 */ /* 0x000e620000000000 */
[----:B------:R-:W-:Y:S02]  /*1c070*/  VOTEU.ANY UR4, UPT, PT ;  /* 0x0000000000047886 */ /* 0x000fe400038e0100 */
[----:B------:R-:W-:Y:S02]  /*1c080*/  UFLO.U32 UR5, UR4 ;  /* 0x00000004000572bd */ /* 0x000fe400080e0000 */
[----:B------:R-:W2:Y:S04]  /*1c090*/  POPC R5, UR4 ;  /* 0x0000000400057d09 */ /* 0x000ea80008000000 */
[----:B-1----:R-:W-:-:S13]  /*1c0a0*/  ISETP.EQ.U32.AND P1, PT, R0, UR5, PT ;  /* 0x0000000500007c0c */ /* 0x002fda000bf22070 */
[----:B------:R-:W-:Y:S06]  /*1c0b0*/  @P1 MEMBAR.ALL.GPU ;  /* 0x0000000000001992 */ /* 0x000fec000000a000 */
[----:B------:R-:W-:-:S00]  /*1c0c0*/  @P1 ERRBAR ;  /* 0x00000000000019ab */ /* 0x000fc00000000000 */
[----:B------:R-:W-:Y:S06]  /*1c0d0*/  @P1 CGAERRBAR ;  /* 0x00000000000015ab */ /* 0x000fec0000000000 */
[----:B--2---:R1:W-:Y:S02]  /*1c0e0*/  @P1 REDG.E.ADD.S32.STRONG.GPU desc[UR10][R2.64], R5 ;  /* 0x000000050200198e */ /* 0x0043e4000c10e38a */
.L_x_392:
[----:B------:R-:W-:Y:S05]  /*1c0f0*/  BSYNC B0 ;  /* 0x0000000000007941 */ /* 0x000fea0003800000 */
.L_x_391:
[----:B------:R-:W-:Y:S05]  /*1c100*/  @P0 EXIT ;  /* 0x000000000000094d */ /* 0x000fea0003800000 */
[----:B------:R-:W-:Y:S05]  /*1c110*/  @P2 BRA `(.L_x_393) ;  /* 0x0000000000202947 */ /* 0x000fea0003800000 */
[----:B------:R-:W-:-:S05]  /*1c120*/  IMAD R0, R6, R7, RZ ;  /* 0x0000000706007224 */ /* 0x000fca00078e02ff */
[----:B------:R-:W-:-:S13]  /*1c130*/  ISETP.NE.AND P0, PT, R0, -0x1, PT ;  /* 0xffffffff0000780c */ /* 0x000fda0003f05270 */
[----:B------:R-:W-:Y:S05]  /*1c140*/  @!P0 BRA `(.L_x_393) ;  /* 0x0000000000148947 */ /* 0x000fea0003800000 */
.L_x_394:
[----:B-1----:R-:W2:Y:S04]  /*1c150*/  LDG.E.STRONG.GPU R5, desc[UR10][R2.64] ;  /* 0x0000000a02057981 */ /* 0x002ea8000c1ef900 */
[----:B--2---:R-:W-:Y:S01]  /*1c160*/  CCTL.IVALL ;  /* 0x00000000ff00798f */ /* 0x004fe20002000000 */
[----:B------:R-:W-:Y:S05]  /*1c170*/  YIELD ;  /* 0x0000000000007946 */ /* 0x000fea0003800000 */
[----:B------:R-:W-:-:S13]  /*1c180*/  ISETP.NE.AND P0, PT, R5, R0, PT ;  /* 0x000000000500720c */ /* 0x000fda0003f05270 */
[----:B------:R-:W-:Y:S05]  /*1c190*/  @P0 BRA `(.L_x_394) ;  /* 0xfffffffc00ec0947 */ /* 0x000fea000383ffff */
.L_x_393:
[----:B------:R-:W-:Y:S05]  /*1c1a0*/  WARPSYNC.ALL ;  /* 0x0000000000007948 */ /* 0x000fea0003800000 */
[----:B------:R-:W2:Y:S01]  /*1c1b0*/  LDL R10, [R1+0x61c] ;  /* 0x00061c00010a7983 */ /* 0x000ea20000100800 */
[----:B-1----:R-:W1:Y:S08]  /*1c1c0*/  LDC.64 R2, c[0x0][0x288] ;  /* 0x0000a200ff027b82 */ /* 0x002e700000000a00 */
[----:B------:R-:W-:Y:S01]  /*1c1d0*/  BAR.SYNC.DEFER_BLOCKING 0x0 ;  /* 0x0000000000007b1d */ /* 0x000fe20000010000 */
[----:B-1----:R-:W-:-:S04]  /*1c1e0*/  LEA.HI R0, P0, R3, R2, RZ, 0x1 ;  /* 0x0000000203007211 */ /* 0x002fc800078108ff */
[----:B------:R-:W-:-:S04]  /*1c1f0*/  IADD3.X R5, RZ, R3, RZ, P0, !PT ;  /* 0x00000003ff057210 */ /* 0x000fc800007fe4ff */
[--C-:B------:R-:W-:Y:S02]  /*1c200*/  SHF.R.S64 R25, R0, 0x1, R5.reuse ;  /* 0x0000000100197819 */ /* 0x100fe40000001005 */
[----:B------:R-:W-:Y:S02]  /*1c210*/  SHF.R.S32.HI R24, RZ, 0x1, R5 ;  /* 0x00000001ff187819 */ /* 0x000fe40000011405 */
[----:B--2---:R-:W-:Y:S02]  /*1c220*/  SHF.R.S32.HI R0, RZ, 0x1f, R10 ;  /* 0x0000001fff007819 */ /* 0x004fe4000001140a */
[----:B------:R-:W-:-:S04]  /*1c230*/  ISETP.GT.U32.AND P0, PT, R25, R10, PT ;  /* 0x0000000a1900720c */ /* 0x000fc80003f04070 */
[----:B------:R-:W-:-:S13]  /*1c240*/  ISETP.GT.AND.EX P0, PT, R24, R0, PT, P0 ;  /* 0x000000001800720c */ /* 0x000fda0003f04300 */
[----:B------:R-:W-:Y:S05]  /*1c250*/  @!P0 EXIT ;  /* 0x000000000000894d */ /* 0x000fea0003800000 */
[----:B0-----:R-:W-:Y:S01]  /*1c260*/  IMAD R11, R3, 0x3, RZ ;  /* 0x00000003030b7824 */ /* 0x001fe200078e02ff */
[----:B------:R-:W0:Y:S01]  /*1c270*/  LDC.64 R4, c[0x0][0x218] ;  /* 0x00008600ff047b82 */ /* 0x000e220000000a00 */
[C---:B------:R-:W-:Y:S01]  /*1c280*/  IMAD.WIDE.U32 R8, R2.reuse, 0x3, RZ ;  /* 0x0000000302087825 */ /* 0x040fe200078e00ff */
[----:B------:R-:W-:Y:S01]  /*1c290*/  MOV R13, R0 ;  /* 0x00000000000d7202 */ /* 0x000fe20000000f00 */
[----:B------:R-:W-:Y:S01]  /*1c2a0*/  ULDC.64 UR4, c[0x0][0x268] ;  /* 0x00009a0000047ab9 */ /* 0x000fe20000000a00 */
[----:B------:R-:W-:Y:S02]  /*1c2b0*/  SHF.L.U64.HI R3, R2, 0x2, R3 ;  /* 0x0000000202037819 */ /* 0x000fe40000010203 */
[----:B------:R-:W-:Y:S02]  /*1c2c0*/  IADD3 R11, R9, R11, RZ ;  /* 0x0000000b090b7210 */ /* 0x000fe40007ffe0ff */
[----:B------:R-:W1:Y:S01]  /*1c2d0*/  LDC.64 R6, c[0x0][0x220] ;  /* 0x00008800ff067b82 */ /* 0x000e620000000a00 */
[----:B------:R-:W-:-:S02]  /*1c2e0*/  MOV R0, R10 ;  /* 0x0000000a00007202 */ /* 0x000fc40000000f00 */
[----:B------:R-:W-:Y:S02]  /*1c2f0*/  LEA.HI R8, P0, R11, R8, RZ, 0x1 ;  /* 0x000000080b087211 */ /* 0x000fe400078108ff */
[----:B------:R-:W-:Y:S02]  /*1c300*/  SHF.L.U64.HI R31, R25, 0x2, R24 ;  /* 0x00000002191f7819 */ /* 0x000fe40000010218 */
[----:B------:R-:W-:-:S04]  /*1c310*/  IADD3.X R11, RZ, R11, RZ, P0, !PT ;  /* 0x0000000bff0b7210 */ /* 0x000fc800007fe4ff */
[--C-:B------:R-:W-:Y:S02]  /*1c320*/  SHF.R.S64 R27, R8, 0x1, R11.reuse ;  /* 0x00000001081b7819 */ /* 0x100fe4000000100b */
[----:B------:R-:W-:-:S04]  /*1c330*/  SHF.R.S32.HI R8, RZ, 0x1, R11 ;  /* 0x00000001ff087819 */ /* 0x000fc8000001140b */
[----:B------:R-:W-:-:S07]  /*1c340*/  SHF.L.U64.HI R29, R27, 0x2, R8 ;  /* 0x000000021b1d7819 */ /* 0x000fce0000010208 */
.L_x_395:
[C---:B------:R-:W-:Y:S01]  /*1c350*/  LEA R12, P0, R0.reuse, UR4, 0x2 ;  /* 0x00000004000c7c11 */ /* 0x040fe2000f8010ff */
[----:B--2---:R-:W2:Y:S03]  /*1c360*/  LDL.LU R26, [R1+0x61c] ;  /* 0x00061c00011a7983 */ /* 0x004ea60000300800 */
[----:B------:R-:W-:Y:S02]  /*1c370*/  LEA.HI.X R13, R0, UR5, R13, 0x2, P0 ;  /* 0x00000005000d7c11 */ /* 0x000fe400080f140d */
[-C--:B------:R-:W-:Y:S02]  /*1c380*/  LEA R14, P0, R25, R12.reuse, 0x2 ;  /* 0x0000000c190e7211 */ /* 0x080fe400078010ff */
[-C--:B------:R-:W-:Y:S01]  /*1c390*/  LEA R18, P1, R2, R12.reuse, 0x2 ;  /* 0x0000000c02127211 */ /* 0x080fe200078210ff */
[----:B------:R3:W4:Y:S01]  /*1c3a0*/  LDG.E R20, desc[UR10][R12.64] ;  /* 0x0000000a0c147981 */ /* 0x000722000c1e1900 */
[----:B------:R-:W-:-:S02]  /*1c3b0*/  LEA R16, P2, R27, R12, 0x2 ;  /* 0x0000000c1b107211 */ /* 0x000fc400078410ff */
[----:B------:R-:W-:Y:S02]  /*1c3c0*/  IADD3.X R15, R13, R31, RZ, P0, !PT ;  /* 0x0000001f0d0f7210 */ /* 0x000fe400007fe4ff */
[----:B------:R-:W-:Y:S02]  /*1c3d0*/  IADD3.X R19, R3, R13, RZ, P1, !PT ;  /* 0x0000000d03137210 */ /* 0x000fe40000ffe4ff */
[----:B------:R-:W-:Y:S01]  /*1c3e0*/  IADD3.X R17, R13, R29, RZ, P2, !PT ;  /* 0x0000001d0d117210 */ /* 0x000fe200017fe4ff */
[----:B------:R-:W4:Y:S04]  /*1c3f0*/  LDG.E R21, desc[UR10][R14.64] ;  /* 0x0000000a0e157981 */ /* 0x000f28000c1e1900 */
[----:B------:R-:W5:Y:S04]  /*1c400*/  LDG.E R22, desc[UR10][R18.64] ;  /* 0x0000000a12167981 */ /* 0x000f68000c1e1900 */
[----:B------:R-:W5:Y:S01]  /*1c410*/  LDG.E R23, desc[UR10][R16.64] ;  /* 0x0000000a10177981 */ /* 0x000f62000c1e1900 */
[----:B--2---:R-:W-:-:S02]  /*1c420*/  SHF.L.U32 R11, R26, 0x1, RZ ;  /* 0x000000011a0b7819 */ /* 0x004fc400000006ff */
[----:B------:R-:W-:-:S03]  /*1c430*/  IADD3 R0, R26, 0x280, RZ ;  /* 0x000002801a007810 */ /* 0x000fc60007ffe0ff */
[----:B0-----:R-:W-:-:S04]  /*1c440*/  IMAD.WIDE R8, R11, 0x4, R4 ;  /* 0x000000040b087825 */ /* 0x001fc800078e0204 */
[----:B-1----:R-:W-:Y:S01]  /*1c450*/  IMAD.WIDE R10, R11, 0x4, R6 ;  /* 0x000000040b0a7825 */ /* 0x002fe200078e0206 */
[----:B------:R2:W-:Y:S01]  /*1c460*/  STL [R1+0x61c], R0 ;  /* 0x00061c0001007387 */ /* 0x0005e20000100800 */
[----:B------:R-:W-:Y:S02]  /*1c470*/  ISETP.GT.U32.AND P0, PT, R25, R0, PT ;  /* 0x000000001900720c */ /* 0x000fe40003f04070 */
[----:B---3--:R-:W-:Y:S01]  /*1c480*/  SHF.R.S32.HI R13, RZ, 0x1f, R0 ;  /* 0x0000001fff0d7819 */ /* 0x008fe20000011400 */
[----:B----4-:R2:W-:Y:S03]  /*1c490*/  STG.E.64 desc[UR10][R8.64], R20 ;  /* 0x0000001408007986 */ /* 0x0105e6000c101b0a */
[----:B------:R-:W-:Y:S01]  /*1c4a0*/  ISETP.GT.AND.EX P0, PT, R24, R13, PT, P0 ;  /* 0x0000000d1800720c */ /* 0x000fe20003f04300 */
[----:B-----5:R2:W-:-:S12]  /*1c4b0*/  STG.E.64 desc[UR10][R10.64], R22 ;  /* 0x000000160a007986 */ /* 0x0205d8000c101b0a */
[----:B------:R-:W-:Y:S05]  /*1c4c0*/  @P0 BRA `(.L_x_395) ;  /* 0xfffffffc00a00947 */ /* 0x000fea000383ffff */
[----:B------:R-:W-:Y:S05]  /*1c4d0*/  EXIT ;  /* 0x000000000000794d */ /* 0x000fea0003800000 */
.L_x_396:
        /* <DEDUP_REMOVED lines=10> */
.L_x_5573:


//--------------------- .text._Z35group_norm_nhwc_bwd_one_pass_kernelI11Bf16IOBf16WLi64ELi160ELi640EEv26Group_norm_nhwc_bwd_params --------------------------
	.section	.text._Z35group_norm_nhwc_bwd_one_pass_kernelI11Bf16IOBf16WLi64ELi160ELi640EEv26Group_norm_nhwc_bwd_params,"ax",@progbits
	.align	128
        .global         _Z35group_norm_nhwc_bwd_one_pass_kernelI11Bf16IOBf16WLi64ELi160ELi640EEv26Group_norm_nhwc_bwd_params
        .type           _Z35group_norm_nhwc_bwd_one_pass_kernelI11Bf16IOBf16WLi64ELi160ELi640EEv26Group_norm_nhwc_bwd_params,@function
        .size           _Z35group_norm_nhwc_bwd_one_pass_kernelI11Bf16IOBf16WLi64ELi160ELi640EEv26Group_norm_nhwc_bwd_params,(.L_x_5574 - _Z35group_norm_nhwc_bwd_one_pass_kernelI11Bf16IOBf16WLi64ELi160ELi640EEv26Group_norm_nhwc_bwd_params)
        .other          _Z35group_norm_nhwc_bwd_one_pass_kernelI11Bf16IOBf16WLi64ELi160ELi640EEv26Group_norm_nhwc_bwd_params,@"STO_CUDA_ENTRY STV_DEFAULT"
_Z35group_norm_nhwc_bwd_one_pass_kernelI11Bf16IOBf16WLi64ELi160ELi640EEv26Group_norm_nhwc_bwd_params:
.text._Z35group_norm_nhwc_bwd_one_pass_kernelI11Bf16IOBf16WLi64ELi160ELi640EEv26Group_norm_nhwc_bwd_params:
        /* <DEDUP_REMOVED lines=52> */
.L_x_448:
[----:B0-----:R-:W0:Y:S01]  /*0340*/  LDC R9, c[0x0][0x2a0] ;  /* 0x0000a800ff097b82 */ /* 0x001e220000000800 */
[----:B------:R-:W-:Y:S01]  /*0350*/  ISETP.GE.AND P5, PT, R76, RZ, PT ;  /* 0x000000ff4c00720c */ /* 0x000fe20003fa6270 */
[----:B------:R-:W-:Y:S01]  /*0360*/  ULDC.64 UR14, c[0x0][0x290] ;  /* 0x0000a400000e7ab9 */ /* 0x000fe20000000a00 */
[----:B------:R-:W-:Y:S01]  /*0370*/  SHF.R.S32.HI R15, RZ, 0x1f, R74 ;  /* 0x0000001fff0f7819 */ /* 0x000fe2000001144a */
[----:B------:R-:W-:Y:S01]  /*0380*/  ULDC.64 UR12, c[0x0][0x298] ;  /* 0x0000a600000c7ab9 */ /* 0x000fe20000000a00 */
[----:B------:R-:W-:Y:S02]  /*0390*/  SHF.R.S32.HI R13, RZ, 0x1f, R73 ;  /* 0x0000001fff0d7819 */ /* 0x000fe40000011449 */
[----:B------:R-:W-:Y:S02]  /*03a0*/  CS2R R64, SRZ ;  /* 0x0000000000407805 */ /* 0x000fe4000001ff00 */
[----:B------:R-:W-:Y:S01]  /*03b0*/  SHF.R.S32.HI R11, RZ, 0x1f, R72 ;  /* 0x0000001fff0b7819 */ /* 0x000fe20000011448 */
[----:B-1----:R-:W1:Y:S08]  /*03c0*/  @P1 LDC.64 R18, c[0x0][0x288] ;  /* 0x0000a200ff121b82 */ /* 0x002e700000000a00 */
[----:B------:R-:W2:Y:S01]  /*03d0*/  @P1 LDC.64 R20, c[0x0][0x230] ;  /* 0x00008c00ff141b82 */ /* 0x000ea20000000a00 */
[----:B0-----:R-:W-:-:S07]  /*03e0*/  IABS R5, R9 ;  /* 0x0000000900057213 */ /* 0x001fce0000000000 */
[----:B------:R-:W0:Y:S01]  /*03f0*/  @P1 LDC.64 R24, c[0x0][0x228] ;  /* 0x00008a00ff181b82 */ /* 0x000e220000000a00 */
[----:B------:R-:W3:Y:S01]  /*0400*/  I2F.RP R0, R5 ;  /* 0x0000000500007306 */ /* 0x000ee20000209400 */
[----:B------:R-:W-:Y:S02]  /*0410*/  MOV R66, RZ ;  /* 0x000000ff00427202 */ /* 0x000fe40000000f00 */
[----:B------:R-:W-:Y:S02]  /*0420*/  CS2R R62, SRZ ;  /* 0x00000000003e7805 */ /* 0x000fe4000001ff00 */
[----:B------:R-:W-:Y:S02]  /*0430*/  CS2R R60, SRZ ;  /* 0x00000000003c7805 */ /* 0x000fe4000001ff00 */
[----:B------:R-:W4:Y:S01]  /*0440*/  LDC.64 R48, c[0x0][0x248] ;  /* 0x00009200ff307b82 */ /* 0x000f220000000a00 */
[----:B---3--:R-:W3:Y:S02]  /*0450*/  MUFU.RCP R0, R0 ;  /* 0x0000000000007308 */ /* 0x008ee40000001000 */
[----:B---3--:R-:W-:-:S06]  /*0460*/  IADD3 R2, R0, 0xffffffe, RZ ;  /* 0x0ffffffe00027810 */ /* 0x008fcc0007ffe0ff */
[----:B------:R3:W1:Y:S02]  /*0470*/  F2I.FTZ.U32.TRUNC.NTZ R3, R2 ;  /* 0x0000000200037305 */ /* 0x000664000021f000 */
[----:B---3--:R-:W-:Y:S02]  /*0480*/  MOV R2, RZ ;  /* 0x000000ff00027202 */ /* 0x008fe40000000f00 */
[----:B-1----:R-:W-:-:S05]  /*0490*/  IADD3 R16, RZ, -R3, RZ ;  /* 0x80000003ff107210 */ /* 0x002fca0007ffe0ff */
        /* <DEDUP_REMOVED lines=26> */
[----:B------:R-:W-:Y:S02]  /*0640*/  ISETP.GE.U32.AND P4, PT, R73, UR14, PT ;  /* 0x0000000e49007c0c */ /* 0x000fe4000bf86070 */
[----:B------:R-:W-:Y:S02]  /*0650*/  SEL R3, R5, R3, !P0 ;  /* 0x0000000305037207 */ /* 0x000fe40004000000 */
[----:B------:R-:W-:-:S02]  /*0660*/  ISETP.GE.AND.EX P4, PT, R13, UR15, PT, P4 ;  /* 0x0000000f0d007c0c */ /* 0x000fc4000bf86340 */
[----:B------:R-:W-:Y:S02]  /*0670*/  IADD3 R86, P0, R78, R31, RZ ;  /* 0x0000001f4e567210 */ /* 0x000fe40007f1e0ff */
[----:B------:R-:W-:Y:S02]  /*0680*/  SHF.R.S32.HI R0, RZ, 0x1f, R3 ;  /* 0x0000001fff007819 */ /* 0x000fe40000011403 */
[----:B------:R-:W-:Y:S01]  /*0690*/  ISETP.GT.U32.OR P4, PT, R77, 0x27f, P4 ;  /* 0x0000027f4d00780c */ /* 0x000fe20002784470 */
[----:B------:R-:W1:Y:S01]  /*06a0*/  @!P3 LDC.64 R16, c[0x0][0x288] ;  /* 0x0000a200ff10bb82 */ /* 0x000e620000000a00 */
[----:B------:R-:W-:Y:S01]  /*06b0*/  LEA.HI.X.SX32 R87, R31, R2, 0x1, P0 ;  /* 0x000000021f577211 */ /* 0x000fe200000f0eff */
[----:B------:R-:W-:Y:S01]  /*06c0*/  IMAD R0, R0, UR12, RZ ;  /* 0x0000000c00007c24 */ /* 0x000fe2000f8e02ff */
[----:B------:R-:W-:-:S03]  /*06d0*/  ISETP.GE.U32.AND P2, PT, R72, UR14, PT ;  /* 0x0000000e48007c0c */ /* 0x000fc6000bf46070 */
[----:B------:R-:W-:Y:S01]  /*06e0*/  IMAD R89, R3, UR13, R0 ;  /* 0x0000000d03597c24 */ /* 0x000fe2000f8e0200 */
[----:B------:R-:W-:Y:S01]  /*06f0*/  ISETP.GE.AND.EX P2, PT, R11, UR15, PT, P2 ;  /* 0x0000000f0b007c0c */ /* 0x000fe2000bf46320 */
[----:B------:R-:W-:Y:S01]  /*0700*/  IMAD.WIDE.U32 R86, R3, UR12, R86 ;  /* 0x0000000c03567c25 */ /* 0x000fe2000f8e0056 */
[----:B------:R-:W3:Y:S03]  /*0710*/  @!P3 LDC.64 R22, c[0x0][0x230] ;  /* 0x00008c00ff16bb82 */ /* 0x000ee60000000a00 */
[----:B------:R-:W-:Y:S01]  /*0720*/  @P1 IMAD R0, R51, R18, RZ ;  /* 0x0000001233001224 */ /* 0x000fe200078e02ff */
[----:B------:R-:W-:Y:S02]  /*0730*/  IADD3 R89, R87, R89, RZ ;  /* 0x0000005957597210 */ /* 0x000fe40007ffe0ff */
[-C--:B------:R-:W-:Y:S01]  /*0740*/  @P1 MOV R88, R86.reuse ;  /* 0x0000005600581202 */ /* 0x080fe20000000f00 */
[----:B------:R-:W-:Y:S01]  /*0750*/  @P1 IMAD R7, R75, R19, R0 ;  /* 0x000000134b071224 */ /* 0x000fe200078e0200 */
[----:B------:R-:W4:Y:S01]  /*0760*/  @!P4 LDC.64 R2, c[0x0][0x288] ;  /* 0x0000a200ff02cb82 */ /* 0x000f220000000a00 */
[----:B------:R-:W-:-:S02]  /*0770*/  @!P3 MOV R26, R86 ;  /* 0x00000056001ab202 */ /* 0x000fc40000000f00 */
[----:B------:R-:W-:Y:S01]  /*0780*/  @P1 IMAD.WIDE.U32 R18, R75, R18, R88 ;  /* 0x000000124b121225 */ /* 0x000fe200078e0058 */
[----:B------:R-:W-:-:S04]  /*0790*/  @!P3 MOV R27, R89 ;  /* 0x00000059001bb202 */ /* 0x000fc80000000f00 */
[----:B------:R-:W-:Y:S01]  /*07a0*/  @P1 IADD3 R7, R19, R7, RZ ;  /* 0x0000000713071210 */ /* 0x000fe20007ffe0ff */
[-C--:B-1----:R-:W-:Y:S01]  /*07b0*/  @!P3 IMAD.WIDE.U32 R26, R74, R16.reuse, R26 ;  /* 0x000000104a1ab225 */ /* 0x082fe200078e001a */
[C---:B------:R-:W-:Y:S02]  /*07c0*/  @P1 SHF.L.U32 R5, R18.reuse, 0x1, RZ ;  /* 0x0000000112051819 */ /* 0x040fe400000006ff */
[----:B------:R-:W-:Y:S01]  /*07d0*/  @P1 SHF.L.U64.HI R0, R18, 0x1, R7 ;  /* 0x0000000112001819 */ /* 0x000fe20000010207 */
[----:B------:R-:W-:Y:S01]  /*07e0*/  @!P3 IMAD R7, R15, R16, RZ ;  /* 0x000000100f07b224 */ /* 0x000fe200078e02ff */
[C---:B--2---:R-:W-:Y:S02]  /*07f0*/  @P1 IADD3 R18, P0, R5.reuse, R20, RZ ;  /* 0x0000001405121210 */ /* 0x044fe40007f1e0ff */
[----:B0-----:R-:W-:Y:S01]  /*0800*/  @P1 IADD3 R24, P5, R5, R24, RZ ;  /* 0x0000001805181210 */ /* 0x001fe20007fbe0ff */
[----:B------:R-:W-:Y:S01]  /*0810*/  @!P3 IMAD R7, R74, R17, R7 ;  /* 0x000000114a07b224 */ /* 0x000fe200078e0207 */
[----:B------:R-:W-:Y:S01]  /*0820*/  @P1 IADD3.X R19, R0, R21, RZ, P0, !PT ;  /* 0x0000001500131210 */ /* 0x000fe200007fe4ff */
[----:B------:R-:W0:Y:S01]  /*0830*/  @!P4 LDC.64 R16, c[0x0][0x230] ;  /* 0x00008c00ff10cb82 */ /* 0x000e220000000a00 */
[----:B------:R-:W-:-:S02]  /*0840*/  ISETP.GT.U32.OR P2, PT, R77, 0x27f, P2 ;  /* 0x0000027f4d00780c */ /* 0x000fc40001744470 */
[----:B------:R-:W-:Y:S01]  /*0850*/  @!P3 IADD3 R7, R27, R7, RZ ;  /* 0x000000071b07b210 */ /* 0x000fe20007ffe0ff */
[----:B------:R1:W5:Y:S01]  /*0860*/  @P1 LDG.E R65, desc[UR8][R18.64] ;  /* 0x0000000812411981 */ /* 0x000362000c1e1900 */
[----:B----4-:R-:W-:-:S03]  /*0870*/  @!P4 IMAD R28, R13, R2, RZ ;  /* 0x000000020d1cc224 */ /* 0x010fc600078e02ff */
[----:B------:R-:W2:Y:S01]  /*0880*/  @!P3 LDC.64 R20, c[0x0][0x228] ;  /* 0x00008a00ff14bb82 */ /* 0x000ea20000000a00 */
[----:B------:R-:W-:Y:S02]  /*0890*/  @P1 IADD3.X R25, R0, R25, RZ, P5, !PT ;  /* 0x0000001900191210 */ /* 0x000fe40002ffe4ff */
[----:B------:R-:W-:Y:S01]  /*08a0*/  @!P3 SHF.L.U64.HI R0, R26, 0x1, R7 ;  /* 0x000000011a00b819 */ /* 0x000fe20000010207 */
[----:B------:R-:W-:Y:S01]  /*08b0*/  @!P4 IMAD R7, R73, R3, R28 ;  /* 0x000000034907c224 */ /* 0x000fe200078e021c */
[----:B------:R-:W-:Y:S01]  /*08c0*/  @!P4 MOV R28, R86 ;  /* 0x00000056001cc202 */ /* 0x000fe20000000f00 */
[----:B------:R-:W5:Y:S01]  /*08d0*/  @P1 LDG.E R64, desc[UR8][R24.64] ;  /* 0x0000000818401981 */ /* 0x000f62000c1e1900 */
[----:B------:R-:W-:Y:S01]  /*08e0*/  @!P4 MOV R29, R89 ;  /* 0x00000059001dc202 */ /* 0x000fe20000000f00 */
[----:B-1----:R-:W1:Y:S01]  /*08f0*/  @!P2 LDC.64 R18, c[0x0][0x288] ;  /* 0x0000a200ff12ab82 */ /* 0x002e620000000a00 */
[----:B------:R-:W-:Y:S02]  /*0900*/  SHF.R.S32.HI R9, RZ, 0x1f, R71 ;  /* 0x0000001fff097819 */ /* 0x000fe40000011447 */
[----:B------:R-:W-:Y:S01]  /*0910*/  ISETP.GE.U32.AND P0, PT, R71, UR14, PT ;  /* 0x0000000e47007c0c */ /* 0x000fe2000bf06070 */
[----:B------:R-:W-:-:S04]  /*0920*/  @!P4 IMAD.WIDE.U32 R28, R73, R2, R28 ;  /* 0x00000002491cc225 */ /* 0x000fc800078e001c */
[----:B------:R-:W4:Y:S01]  /*0930*/  @!P4 LDC.64 R2, c[0x0][0x228] ;  /* 0x00008a00ff02cb82 */ /* 0x000f220000000a00 */
[----:B------:R-:W-:Y:S02]  /*0940*/  ISETP.GE.AND.EX P0, PT, R9, UR15, PT, P0 ;  /* 0x0000000f09007c0c */ /* 0x000fe4000bf06300 */
[----:B------:R-:W-:Y:S02]  /*0950*/  @!P3 SHF.L.U32 R5, R26, 0x1, RZ ;  /* 0x000000011a05b819 */ /* 0x000fe400000006ff */
[----:B------:R-:W-:Y:S02]  /*0960*/  ISETP.GT.U32.OR P0, PT, R77, 0x27f, P0 ;  /* 0x0000027f4d00780c */ /* 0x000fe40000704470 */
[C---:B---3--:R-:W-:Y:S02]  /*0970*/  @!P3 IADD3 R26, P6, R5.reuse, R22, RZ ;  /* 0x00000016051ab210 */ /* 0x048fe40007fde0ff */
[----:B--2---:R-:W-:Y:S02]  /*0980*/  @!P3 IADD3 R20, P5, R5, R20, RZ ;  /* 0x000000140514b210 */ /* 0x004fe40007fbe0ff */
[----:B------:R-:W-:-:S02]  /*0990*/  @!P4 IADD3 R7, R29, R7, RZ ;  /* 0x000000071d07c210 */ /* 0x000fc40007ffe0ff */
[----:B------:R-:W-:Y:S02]  /*09a0*/  @!P4 SHF.L.U32 R5, R28, 0x1, RZ ;  /* 0x000000011c05c819 */ /* 0x000fe400000006ff */
[C---:B------:R-:W-:Y:S02]  /*09b0*/  @!P3 IADD3.X R27, R0.reuse, R23, RZ, P6, !PT ;  /* 0x00000017001bb210 */ /* 0x040fe400037fe4ff */
[----:B------:R-:W-:Y:S01]  /*09c0*/  @!P3 IADD3.X R21, R0, R21, RZ, P5, !PT ;  /* 0x000000150015b210 */ /* 0x000fe20002ffe4ff */
[----:B------:R-:W2:Y:S01]  /*09d0*/  @!P2 LDC.64 R22, c[0x0][0x228] ;  /* 0x00008a00ff16ab82 */ /* 0x000ea20000000a00 */
[----:B------:R-:W-:Y:S01]  /*09e0*/  @!P4 SHF.L.U64.HI R0, R28, 0x1, R7 ;  /* 0x000000011c00c819 */ /* 0x000fe20000010207 */
[----:B------:R-:W5:Y:S01]  /*09f0*/  @!P3 LDG.E R66, desc[UR8][R26.64] ;  /* 0x000000081a42b981 */ /* 0x000f62000c1e1900 */
[----:B0-----:R-:W-:-:S03]  /*0a00*/  @!P4 IADD3 R32, P5, R5, R16, RZ ;  /* 0x000000100520c210 */ /* 0x001fc60007fbe0ff */
[----:B------:R0:W5:Y:S01]  /*0a10*/  @!P3 LDG.E R63, desc[UR8][R20.64] ;  /* 0x00000008143fb981 */ /* 0x000162000c1e1900 */
[----:B------:R-:W-:Y:S01]  /*0a20*/  @!P4 IADD3.X R33, R0, R17, RZ, P5, !PT ;  /* 0x000000110021c210 */ /* 0x000fe20002ffe4ff */
[----:B------:R-:W3:Y:S01]  /*0a30*/  @!P2 LDC.64 R28, c[0x0][0x230] ;  /* 0x00008c00ff1cab82 */ /* 0x000ee20000000a00 */
[----:B-1----:R-:W-:Y:S01]  /*0a40*/  @!P2 IMAD R7, R11, R18, RZ ;  /* 0x000000120b07a224 */ /* 0x002fe200078e02ff */
[----:B----4-:R-:W-:Y:S02]  /*0a50*/  @!P4 IADD3 R2, P3, R5, R2, RZ ;  /* 0x000000020502c210 */ /* 0x010fe40007f7e0ff */
[----:B------:R-:W5:Y:S04]  /*0a60*/  @!P4 LDG.E R61, desc[UR8][R32.64] ;  /* 0x00000008203dc981 */ /* 0x000f68000c1e1900 */
[----:B------:R-:W1:Y:S01]  /*0a70*/  @!P0 LDC.64 R16, c[0x0][0x288] ;  /* 0x0000a200ff108b82 */ /* 0x000e620000000a00 */
[----:B------:R-:W-:Y:S01]  /*0a80*/  @!P2 IMAD R5, R72, R19, R7 ;  /* 0x000000134805a224 */ /* 0x000fe200078e0207 */
[----:B------:R-:W-:-:S02]  /*0a90*/  @!P4 IADD3.X R3, R0, R3, RZ, P3, !PT ;  /* 0x000000030003c210 */ /* 0x000fc40001ffe4ff */
[----:B0-----:R-:W-:Y:S02]  /*0aa0*/  @!P2 MOV R20, R86 ;  /* 0x000000560014a202 */ /* 0x001fe40000000f00 */
[----:B------:R-:W-:Y:S01]  /*0ab0*/  @!P2 MOV R21, R89 ;  /* 0x000000590015a202 */ /* 0x000fe20000000f00 */
[----:B------:R0:W5:Y:S01]  /*0ac0*/  @!P4 LDG.E R60, desc[UR8][R2.64] ;  /* 0x00000008023cc981 */ /* 0x000162000c1e1900 */
[----:B------:R-:W-:Y:S01]  /*0ad0*/  SHF.R.S32.HI R7, RZ, 0x1f, R70 ;  /* 0x0000001fff077819 */ /* 0x000fe20000011446 */
[----:B------:R-:W4:Y:S01]  /*0ae0*/  @!P0 LDC.64 R34, c[0x0][0x228] ;  /* 0x00008a00ff228b82 */ /* 0x000f220000000a00 */
[----:B------:R-:W-:Y:S01]  /*0af0*/  ISETP.GE.U32.AND P3, PT, R70, UR14, PT ;  /* 0x0000000e46007c0c */ /* 0x000fe2000bf66070 */
[----:B------:R-:W-:-:S03]  /*0b00*/  @!P2 IMAD.WIDE.U32 R18, R72, R18, R20 ;  /* 0x000000124812a225 */ /* 0x000fc600078e0014 */
[----:B------:R-:W-:Y:S02]  /*0b10*/  ISETP.GE.AND.EX P3, PT, R7, UR15, PT, P3 ;  /* 0x0000000f07007c0c */ /* 0x000fe4000bf66330 */
[----:B------:R-:W-:Y:S01]  /*0b20*/  @!P2 IADD3 R5, R19, R5, RZ ;  /* 0x000000051305a210 */ /* 0x000fe20007ffe0ff */
[----:B------:R-:W4:Y:S01]  /*0b30*/  @!P0 LDC.64 R20, c[0x0][0x230] ;  /* 0x00008c00ff148b82 */ /* 0x000f220000000a00 */
[----:B------:R-:W-:Y:S02]  /*0b40*/  ISETP.GT.U32.OR P3, PT, R77, 0x27f, P3 ;  /* 0x0000027f4d00780c */ /* 0x000fe40001f64470 */
[C---:B------:R-:W-:Y:S02]  /*0b50*/  @!P2 SHF.L.U32 R19, R18.reuse, 0x1, RZ ;  /* 0x000000011213a819 */ /* 0x040fe400000006ff */
[----:B------:R-:W-:Y:S02]  /*0b60*/  @!P2 SHF.L.U64.HI R0, R18, 0x1, R5 ;  /* 0x000000011200a819 */ /* 0x000fe40000010205 */
[----:B------:R-:W-:Y:S01]  /*0b70*/  SHF.R.S32.HI R5, RZ, 0x1f, R69 ;  /* 0x0000001fff057819 */ /* 0x000fe20000011445 */
[----:B-1----:R-:W-:Y:S01]  /*0b80*/  @!P0 IMAD R18, R9, R16, RZ ;  /* 0x0000001009128224 */ /* 0x002fe200078e02ff */
[----:B------:R-:W-:-:S02]  /*0b90*/  ISETP.GE.U32.AND P4, PT, R69, UR14, PT ;  /* 0x0000000e45007c0c */ /* 0x000fc4000bf86070 */
[----:B---3--:R-:W-:Y:S01]  /*0ba0*/  @!P2 IADD3 R28, P5, R19, R28, RZ ;  /* 0x0000001c131ca210 */ /* 0x008fe20007fbe0ff */
[----:B------:R-:W-:Y:S01]  /*0bb0*/  @!P0 IMAD R25, R71, R17, R18 ;  /* 0x0000001147198224 */ /* 0x000fe200078e0212 */
[----:B------:R-:W-:Y:S02]  /*0bc0*/  ISETP.GE.AND.EX P4, PT, R5, UR15, PT, P4 ;  /* 0x0000000f05007c0c */ /* 0x000fe4000bf86340 */
[----:B--2---:R-:W-:Y:S02]  /*0bd0*/  @!P2 IADD3 R22, P6, R19, R22, RZ ;  /* 0x000000161316a210 */ /* 0x004fe40007fde0ff */
[----:B0-----:R-:W-:Y:S01]  /*0be0*/  @!P0 MOV R2, R86 ;  /* 0x0000005600028202 */ /* 0x001fe20000000f00 */
[----:B------:R-:W0:Y:S01]  /*0bf0*/  @!P3 LDC.64 R18, c[0x0][0x288] ;  /* 0x0000a200ff12bb82 */ /* 0x000e220000000a00 */
[----:B------:R-:W-:Y:S02]  /*0c00*/  @!P0 MOV R3, R89 ;  /* 0x0000005900038202 */ /* 0x000fe40000000f00 */
[----:B------:R-:W-:Y:S01]  /*0c10*/  ISETP.GT.U32.OR P4, PT, R77, 0x27f, P4 ;  /* 0x0000027f4d00780c */ /* 0x000fe20002784470 */
[----:B------:R-:W-:Y:S01]  /*0c20*/  @!P0 IMAD.WIDE.U32 R16, R71, R16, R2 ;  /* 0x0000001047108225 */ /* 0x000fe200078e0002 */
[----:B------:R-:W-:-:S02]  /*0c30*/  @!P2 IADD3.X R29, R0, R29, RZ, P5, !PT ;  /* 0x0000001d001da210 */ /* 0x000fc40002ffe4ff */
[----:B------:R-:W-:Y:S02]  /*0c40*/  SHF.R.S32.HI R3, RZ, 0x1f, R68 ;  /* 0x0000001fff037819 */ /* 0x000fe40000011444 */
[----:B------:R-:W-:Y:S02]  /*0c50*/  @!P0 IADD3 R17, R17, R25, RZ ;  /* 0x0000001911118210 */ /* 0x000fe40007ffe0ff */
[----:B------:R-:W-:Y:S02]  /*0c60*/  CS2R R58, SRZ ;  /* 0x00000000003a7805 */ /* 0x000fe4000001ff00 */
[----:B------:R-:W-:Y:S01]  /*0c70*/  ISETP.GE.U32.AND P5, PT, R68, UR14, PT ;  /* 0x0000000e44007c0c */ /* 0x000fe2000bfa6070 */
[----:B------:R1:W5:Y:S01]  /*0c80*/  @!P2 LDG.E R62, desc[UR8][R28.64] ;  /* 0x000000081c3ea981 */ /* 0x000362000c1e1900 */
[----:B------:R-:W-:Y:S01]  /*0c90*/  @!P0 SHF.L.U32 R25, R16, 0x1, RZ ;  /* 0x0000000110198819 */ /* 0x000fe200000006ff */
[----:B------:R-:W2:Y:S01]  /*0ca0*/  @!P4 LDC.64 R32, c[0x0][0x288] ;  /* 0x0000a200ff20cb82 */ /* 0x000ea20000000a00 */
[----:B------:R-:W-:-:S02]  /*0cb0*/  @!P2 IADD3.X R23, R0, R23, RZ, P6, !PT ;  /* 0x000000170017a210 */ /* 0x000fc400037fe4ff */
[----:B------:R-:W-:Y:S02]  /*0cc0*/  ISETP.GE.AND.EX P5, PT, R3, UR15, PT, P5 ;  /* 0x0000000f03007c0c */ /* 0x000fe4000bfa6350 */
[----:B------:R-:W-:Y:S01]  /*0cd0*/  @!P0 SHF.L.U64.HI R0, R16, 0x1, R17 ;  /* 0x0000000110008819 */ /* 0x000fe20000010211 */
[----:B------:R-:W5:Y:S01]  /*0ce0*/  @!P2 LDG.E R59, desc[UR8][R22.64] ;  /* 0x00000008163ba981 */ /* 0x000f62000c1e1900 */
[----:B----4-:R-:W-:Y:S01]  /*0cf0*/  @!P0 IADD3 R20, P6, R25, R20, RZ ;  /* 0x0000001419148210 */ /* 0x010fe20007fde0ff */
[----:B------:R-:W3:Y:S01]  /*0d00*/  @!P3 LDC.64 R16, c[0x0][0x230] ;  /* 0x00008c00ff10bb82 */ /* 0x000ee20000000a00 */
[----:B------:R-:W-:Y:S02]  /*0d10*/  ISETP.GT.U32.OR P5, PT, R77, 0x27f, P5 ;  /* 0x0000027f4d00780c */ /* 0x000fe40002fa4470 */
[----:B------:R-:W-:Y:S02]  /*0d20*/  MOV R2, RZ ;  /* 0x000000ff00027202 */ /* 0x000fe40000000f00 */
[----:B------:R-:W-:-:S02]  /*0d30*/  @!P0 IADD3.X R21, R0, R21, RZ, P6, !PT ;  /* 0x0000001500158210 */ /* 0x000fc400037fe4ff */
[----:B------:R-:W-:Y:S01]  /*0d40*/  @!P0 IADD3 R34, P2, R25, R34, RZ ;  /* 0x0000002219228210 */ /* 0x000fe20007f5e0ff */
[----:B0-----:R-:W-:Y:S01]  /*0d50*/  @!P3 IMAD R36, R7, R18, RZ ;  /* 0x000000120724b224 */ /* 0x001fe200078e02ff */
[----:B------:R-:W0:Y:S01]  /*0d60*/  @!P3 LDC.64 R24, c[0x0][0x228] ;  /* 0x00008a00ff18bb82 */ /* 0x000e220000000a00 */
[----:B------:R4:W5:Y:S01]  /*0d70*/  @!P0 LDG.E R2, desc[UR8][R20.64] ;  /* 0x0000000814028981 */ /* 0x000962000c1e1900 */
[----:B------:R-:W-:-:S04]  /*0d80*/  IMAD.WIDE R48, R76, 0x8, R48 ;  /* 0x000000084c307825 */ /* 0x000fc800078e0230 */
[----:B-1----:R-:W-:Y:S02]  /*0d90*/  @!P3 IMAD R29, R70, R19, R36 ;  /* 0x00000013461db224 */ /* 0x002fe400078e0224 */
[----:B------:R-:W1:Y:S01]  /*0da0*/  @!P5 LDC.64 R26, c[0x0][0x288] ;  /* 0x0000a200ff1adb82 */ /* 0x000e620000000a00 */
[----:B------:R-:W3:Y:S01]  /*0db0*/  LDG.E.64 R48, desc[UR8][R48.64] ;  /* 0x0000000830307981 */ /* 0x000ee2000c1e1b00 */
[----:B----4-:R-:W-:Y:S02]  /*0dc0*/  @!P3 MOV R20, R86 ;  /* 0x000000560014b202 */ /* 0x010fe40000000f00 */
[----:B------:R-:W-:Y:S02]  /*0dd0*/  @!P3 MOV R21, R89 ;  /* 0x000000590015b202 */ /* 0x000fe40000000f00 */
[----:B------:R-:W-:Y:S02]  /*0de0*/  @!P0 IADD3.X R35, R0, R35, RZ, P2, !PT ;  /* 0x0000002300238210 */ /* 0x000fe400017fe4ff */
[----:B------:R-:W4:Y:S01]  /*0df0*/  @!P4 LDC.64 R22, c[0x0][0x230] ;  /* 0x00008c00ff16cb82 */ /* 0x000f220000000a00 */
[----:B------:R-:W-:Y:S01]  /*0e00*/  @!P3 IMAD.WIDE.U32 R18, R70, R18, R20 ;  /* 0x000000124612b225 */ /* 0x000fe200078e0014 */
[----:B------:R-:W-:-:S04]  /*0e10*/  MOV R0, RZ ;  /* 0x000000ff00007202 */ /* 0x000fc80000000f00 */
[----:B------:R-:W-:Y:S02]  /*0e20*/  @!P3 IADD3 R19, R19, R29, RZ ;  /* 0x0000001d1313b210 */ /* 0x000fe40007ffe0ff */
[C---:B------:R-:W-:Y:S01]  /*0e30*/  @!P3 SHF.L.U32 R21, R18.reuse, 0x1, RZ ;  /* 0x000000011215b819 */ /* 0x040fe200000006ff */
[----:B--2---:R-:W-:Y:S01]  /*0e40*/  @!P4 IMAD R20, R5, R32, RZ ;  /* 0x000000200514c224 */ /* 0x004fe200078e02ff */
[----:B------:R-:W-:Y:S01]  /*0e50*/  @!P3 SHF.L.U64.HI R36, R18, 0x1, R19 ;  /* 0x000000011224b819 */ /* 0x000fe20000010213 */
[----:B------:R2:W5:Y:S01]  /*0e60*/  @!P0 LDG.E R0, desc[UR8][R34.64] ;  /* 0x0000000822008981 */ /* 0x000562000c1e1900 */
[----:B------:R-:W-:Y:S02]  /*0e70*/  @!P4 MOV R18, R86 ;  /* 0x000000560012c202 */ /* 0x000fe40000000f00 */
[----:B------:R-:W-:Y:S02]  /*0e80*/  @!P4 MOV R19, R89 ;  /* 0x000000590013c202 */ /* 0x000fe40000000f00 */
[----:B---3--:R-:W-:Y:S01]  /*0e90*/  @!P3 IADD3 R28, P0, R21, R16, RZ ;  /* 0x00000010151cb210 */ /* 0x008fe20007f1e0ff */
[----:B------:R-:W-:Y:S01]  /*0ea0*/  @!P4 IMAD R37, R69, R33, R20 ;  /* 0x000000214525c224 */ /* 0x000fe200078e0214 */
[----:B0-----:R-:W-:Y:S01]  /*0eb0*/  @!P3 IADD3 R24, P2, R21, R24, RZ ;  /* 0x000000181518b210 */ /* 0x001fe20007f5e0ff */
[----:B------:R-:W-:Y:S01]  /*0ec0*/  @!P4 IMAD.WIDE.U32 R32, R69, R32, R18 ;  /* 0x000000204520c225 */ /* 0x000fe200078e0012 */
[----:B------:R-:W-:Y:S01]  /*0ed0*/  @!P3 IADD3.X R29, R36, R17, RZ, P0, !PT ;  /* 0x00000011241db210 */ /* 0x000fe200007fe4ff */
[----:B------:R-:W0:Y:S03]  /*0ee0*/  @!P4 LDC.64 R18, c[0x0][0x228] ;  /* 0x00008a00ff12cb82 */ /* 0x000e260000000a00 */
[----:B------:R-:W-:-:S05]  /*0ef0*/  @!P4 IADD3 R33, R33, R37, RZ ;  /* 0x000000252121c210 */ /* 0x000fca0007ffe0ff */
[----:B------:R-:W3:Y:S08]  /*0f00*/  @!P5 LDC.64 R20, c[0x0][0x230] ;  /* 0x00008c00ff14db82 */ /* 0x000ef00000000a00 */
[----:B------:R-:W3:Y:S01]  /*0f10*/  @!P5 LDC.64 R16, c[0x0][0x228] ;  /* 0x00008a00ff10db82 */ /* 0x000ee20000000a00 */
[C---:B--2---:R-:W-:Y:S01]  /*0f20*/  @!P4 SHF.L.U32 R35, R32.reuse, 0x1, RZ ;  /* 0x000000012023c819 */ /* 0x044fe200000006ff */
[----:B-1----:R-:W-:Y:S01]  /*0f30*/  @!P5 IMAD R37, R3, R26, RZ ;  /* 0x0000001a0325d224 */ /* 0x002fe200078e02ff */
[----:B------:R-:W-:Y:S01]  /*0f40*/  @!P4 SHF.L.U64.HI R34, R32, 0x1, R33 ;  /* 0x000000012022c819 */ /* 0x000fe20000010221 */
[----:B------:R-:W5:Y:S01]  /*0f50*/  @!P3 LDG.E R58, desc[UR8][R28.64] ;  /* 0x000000081c3ab981 */ /* 0x000f62000c1e1900 */
[----:B------:R-:W-:-:S02]  /*0f60*/  @!P5 MOV R32, R86 ;  /* 0x000000560020d202 */ /* 0x000fc40000000f00 */
[----:B------:R-:W-:Y:S01]  /*0f70*/  @!P5 MOV R33, R89 ;  /* 0x000000590021d202 */ /* 0x000fe20000000f00 */
[C---:B------:R-:W-:Y:S01]  /*0f80*/  @!P5 IMAD R37, R68.reuse, R27, R37 ;  /* 0x0000001b4425d224 */ /* 0x040fe200078e0225 */
[----:B------:R-:W-:Y:S01]  /*0f90*/  MOV R50, RZ ;  /* 0x000000ff00327202 */ /* 0x000fe20000000f00 */
[----:B------:R-:W-:Y:S01]  /*0fa0*/  @!P5 IMAD.WIDE.U32 R26, R68, R26, R32 ;  /* 0x0000001a441ad225 */ /* 0x000fe200078e0020 */
[----:B------:R-:W-:Y:S02]  /*0fb0*/  @!P3 IADD3.X R25, R36, R25, RZ, P2, !PT ;  /* 0x000000192419b210 */ /* 0x000fe400017fe4ff */
[----:B----4-:R-:W-:Y:S02]  /*0fc0*/  @!P4 IADD3 R22, P0, R35, R22, RZ ;  /* 0x000000162316c210 */ /* 0x010fe40007f1e0ff */
[----:B------:R-:W-:Y:S01]  /*0fd0*/  @!P5 IADD3 R33, R27, R37, RZ ;  /* 0x000000251b21d210 */ /* 0x000fe20007ffe0ff */
[----:B------:R-:W5:Y:S01]  /*0fe0*/  @!P3 LDG.E R50, desc[UR8][R24.64] ;  /* 0x000000081832b981 */ /* 0x000f62000c1e1900 */
[----:B------:R-:W-:-:S02]  /*0ff0*/  @!P5 SHF.L.U32 R27, R26, 0x1, RZ ;  /* 0x000000011a1bd819 */ /* 0x000fc400000006ff */
[----:B------:R-:W-:Y:S02]  /*1000*/  @!P4 IADD3.X R23, R34, R23, RZ, P0, !PT ;  /* 0x000000172217c210 */ /* 0x000fe400007fe4ff */
[----:B0-----:R-:W-:Y:S02]  /*1010*/  @!P4 IADD3 R18, P0, R35, R18, RZ ;  /* 0x000000122312c210 */ /* 0x001fe40007f1e0ff */
[----:B------:R-:W-:Y:S02]  /*1020*/  @!P5 SHF.L.U64.HI R26, R26, 0x1, R33 ;  /* 0x000000011a1ad819 */ /* 0x000fe40000010221 */
[C---:B---3--:R-:W-:Y:S02]  /*1030*/  @!P5 IADD3 R20, P2, R27.reuse, R20, RZ ;  /* 0x000000141b14d210 */ /* 0x048fe40007f5e0ff */
[----:B------:R-:W-:Y:S02]  /*1040*/  @!P5 IADD3 R16, P3, R27, R16, RZ ;  /* 0x000000101b10d210 */ /* 0x000fe40007f7e0ff */
[----:B------:R-:W-:-:S02]  /*1050*/  CS2R R52, SRZ ;  /* 0x0000000000347805 */ /* 0x000fc4000001ff00 */
[----:B------:R-:W-:Y:S02]  /*1060*/  CS2R R56, SRZ ;  /* 0x0000000000387805 */ /* 0x000fe4000001ff00 */
[----:B------:R-:W-:Y:S02]  /*1070*/  @!P4 IADD3.X R19, R34, R19, RZ, P0, !PT ;  /* 0x000000132213c210 */ /* 0x000fe400007fe4ff */
[C---:B------:R-:W-:Y:S02]  /*1080*/  @!P5 IADD3.X R21, R26.reuse, R21, RZ, P2, !PT ;  /* 0x000000151a15d210 */ /* 0x040fe400017fe4ff */
[----:B------:R-:W-:Y:S01]  /*1090*/  @!P5 IADD3.X R17, R26, R17, RZ, P3, !PT ;  /* 0x000000111a11d210 */ /* 0x000fe20001ffe4ff */
[----:B------:R-:W5:Y:S04]  /*10a0*/  @!P4 LDG.E R53, desc[UR8][R18.64] ;  /* 0x000000081235c981 */ /* 0x000f68000c1e1900 */
[----:B------:R-:W5:Y:S04]  /*10b0*/  @!P5 LDG.E R56, desc[UR8][R20.64] ;  /* 0x000000081438d981 */ /* 0x000f68000c1e1900 */
[----:B------:R-:W5:Y:S04]  /*10c0*/  @!P5 LDG.E R57, desc[UR8][R16.64] ;  /* 0x000000081039d981 */ /* 0x000f68000c1e1900 */
[----:B------:R0:W5:Y:S01]  /*10d0*/  @!P4 LDG.E R52, desc[UR8][R22.64] ;  /* 0x000000081634c981 */ /* 0x000162000c1e1900 */
[----:B------:R-:W-:Y:S01]  /*10e0*/  ISETP.GT.U32.AND P2, PT, R77, 0x27f, PT ;  /* 0x0000027f4d00780c */ /* 0x000fe20003f44070 */
[----:B------:R-:W-:Y:S01]  /*10f0*/  BSSY B0, `(.L_x_398) ;  /* 0x000001b000007945 */ /* 0x000fe20003800000 */
[----:B------:R-:W-:-:S02]  /*1100*/  MOV R80, 0x3f800000 ;  /* 0x3f80000000507802 */ /* 0x000fc40000000f00 */
[----:B------:R-:W-:Y:S02]  /*1110*/  MOV R84, RZ ;  /* 0x000000ff00547202 */ /* 0x000fe40000000f00 */
[----:B------:R-:W-:Y:S02]  /*1120*/  MOV R79, RZ ;  /* 0x000000ff004f7202 */ /* 0x000fe40000000f00 */
[----:B------:R-:W-:Y:S01]  /*1130*/  MOV R82, RZ ;  /* 0x000000ff00527202 */ /* 0x000fe20000000f00 */
[----:B------:R-:W-:-:S05]  /*1140*/  FFMA.FTZ R49, -R48, R48, R49 ;  /* 0x0000003030317223 */ /* 0x000fca0000010131 */
[----:B------:R-:W-:-:S13]  /*1150*/  FSETP.GTU.FTZ.AND P0, PT, R49, RZ, PT ;  /* 0x000000ff3100720b */ /* 0x000fda0003f1c000 */
[----:B0-----:R-:W0:Y:S02]  /*1160*/  @P0 LDC R22, c[0x0][0x250] ;  /* 0x00009400ff160b82 */ /* 0x001e240000000800 */
[----:B0-----:R-:W-:Y:S01]  /*1170*/  @P0 FADD.FTZ R22, R49, R22 ;  /* 0x0000001631160221 */ /* 0x001fe20000010000 */
[----:B------:R-:W-:Y:S01]  /*1180*/  MOV R49, RZ ;  /* 0x000000ff00317202 */ /* 0x000fe20000000f00 */
[----:B------:R-:W-:Y:S06]  /*1190*/  @P2 BRA `(.L_x_399) ;  /* 0x0000000000402947 */ /* 0x000fec0003800000 */
[----:B------:R-:W-:Y:S01]  /*11a0*/  ISETP.NE.AND P2, PT, RZ, UR10, PT ;  /* 0x0000000aff007c0c */ /* 0x000fe2000bf45270 */
[----:B------:R-:W0:Y:S01]  /*11b0*/  LDC.64 R18, c[0x0][0x238] ;  /* 0x00008e00ff127b82 */ /* 0x000e220000000a00 */
[----:B------:R-:W-:-:S04]  /*11c0*/  IADD3 R31, R78, R31, RZ ;  /* 0x0000001f4e1f7210 */ /* 0x000fc80007ffe0ff */
[----:B------:R-:W-:-:S07]  /*11d0*/  SHF.R.S32.HI R20, RZ, 0x1f, R31 ;  /* 0x0000001fff147819 */ /* 0x000fce000001141f */
[----:B------:R-:W1:Y:S01]  /*11e0*/  @P2 LDC.64 R16, c[0x0][0x240] ;  /* 0x00009000ff102b82 */ /* 0x000e620000000a00 */
[----:B0-----:R-:W-:-:S05]  /*11f0*/  IMAD.WIDE R18, R31, 0x2, R18 ;  /* 0x000000021f127825 */ /* 0x001fca00078e0212 */
[----:B------:R-:W2:Y:S04]  /*1200*/  LDG.E.U16 R84, desc[UR8][R18.64] ;  /* 0x0000000812547981 */ /* 0x000ea8000c1e1500 */
[----:B------:R-:W3:Y:S01]  /*1210*/  LDG.E.U16 R82, desc[UR8][R18.64+0x2] ;  /* 0x0000020812527981 */ /* 0x000ee2000c1e1500 */
[----:B-1----:R-:W-:-:S04]  /*1220*/  @P2 LEA R16, P3, R31, R16, 0x1 ;  /* 0x000000101f102211 */ /* 0x002fc800078608ff */
[----:B------:R-:W-:-:S05]  /*1230*/  @P2 LEA.HI.X R17, R31, R17, R20, 0x1, P3 ;  /* 0x000000111f112211 */ /* 0x000fca00018f0c14 */
[----:B------:R-:W4:Y:S04]  /*1240*/  @P2 LDG.E.U16 R21, desc[UR8][R16.64] ;  /* 0x0000000810152981 */ /* 0x000f28000c1e1500 */
[----:B------:R-:W4:Y:S01]  /*1250*/  @P2 LDG.E.U16 R20, desc[UR8][R16.64+0x2] ;  /* 0x0000020810142981 */ /* 0x000f22000c1e1500 */
[----:B--2---:R-:W-:Y:S02]  /*1260*/  SHF.L.U32 R84, R84, 0x10, RZ ;  /* 0x0000001054547819 */ /* 0x004fe400000006ff */
[----:B---3--:R-:W-:Y:S02]  /*1270*/  SHF.L.U32 R82, R82, 0x10, RZ ;  /* 0x0000001052527819 */ /* 0x008fe400000006ff */
[----:B----4-:R-:W-:Y:S02]  /*1280*/  @P2 SHF.L.U32 R79, R21, 0x10, RZ ;  /* 0x00000010154f2819 */ /* 0x010fe400000006ff */
[----:B------:R-:W-:-:S07]  /*1290*/  @P2 SHF.L.U32 R49, R20, 0x10, RZ ;  /* 0x0000001014312819 */ /* 0x000fce00000006ff */
.L_x_399:
[----:B------:R-:W-:Y:S05]  /*12a0*/  BSYNC B0 ;  /* 0x0000000000007941 */ /* 0x000fea0003800000 */
.L_x_398:
[----:B------:R-:W0:Y:S01]  /*12b0*/  @P0 MUFU.RSQ R80, R22 ;  /* 0x0000001600500308 */ /* 0x000e220000001400 */
[----:B------:R-:W-:Y:S02]  /*12c0*/  ISETP.NE.AND P5, PT, RZ, UR10, PT ;  /* 0x0000000aff007c0c */ /* 0x000fe4000bfa5270 */
[C---:B-----5:R-:W-:Y:S02]  /*12d0*/  PRMT R16, R65.reuse, 0x7632, R16 ;  /* 0x0000763241107816 */ /* 0x060fe40000000010 */
[----:B------:R-:W-:Y:S02]  /*12e0*/  SHF.L.U32 R17, R65, 0x10, RZ ;  /* 0x0000001041117819 */ /* 0x000fe400000006ff */
[----:B------:R-:W-:Y:S02]  /*12f0*/  SHF.L.U32 R25, R16, 0x10, RZ ;  /* 0x0000001010197819 */ /* 0x000fe400000006ff */
[----:B------:R-:W-:Y:S01]  /*1300*/  SHF.L.U32 R29, R66, 0x10, RZ ;  /* 0x00000010421d7819 */ /* 0x000fe200000006ff */
[----:B------:R-:W-:Y:S01]  /*1310*/  FADD.FTZ R27, -R48, R17 ;  /* 0x00000011301b7221 */ /* 0x000fe20000010100 */
[----:B------:R-:W-:Y:S01]  /*1320*/  PRMT R18, R66, 0x7632, R18 ;  /* 0x0000763242127816 */ /* 0x000fe20000000012 */
[----:B------:R-:W-:Y:S01]  /*1330*/  FADD.FTZ R25, -R48, R25 ;  /* 0x0000001930197221 */ /* 0x000fe20000010100 */
[----:B------:R-:W-:Y:S01]  /*1340*/  PRMT R19, R64, 0x7632, R19 ;  /* 0x0000763240137816 */ /* 0x000fe20000000013 */
[----:B------:R-:W-:Y:S01]  /*1350*/  FADD.FTZ R35, -R48, R29 ;  /* 0x0000001d30237221 */ /* 0x000fe20000010100 */
[----:B------:R-:W-:-:S02]  /*1360*/  PRMT R20, R63, 0x7632, R20 ;  /* 0x000076323f147816 */ /* 0x000fc40000000014 */
[----:B------:R-:W-:Y:S01]  /*1370*/  SHF.L.U32 R33, R18, 0x10, RZ ;  /* 0x0000001012217819 */ /* 0x000fe200000006ff */
[-C--:B0-----:R-:W-:Y:S01]  /*1380*/  FMUL.FTZ R18, R27, R80.reuse ;  /* 0x000000501b127220 */ /* 0x081fe20000410000 */
[----:B------:R-:W-:Y:S01]  /*1390*/  SHF.L.U32 R23, R64, 0x10, RZ ;  /* 0x0000001040177819 */ /* 0x000fe200000006ff */
[----:B------:R-:W-:Y:S01]  /*13a0*/  FMUL.FTZ R16, R25, R80 ;  /* 0x0000005019107220 */ /* 0x000fe20000410000 */
[----:B------:R-:W-:Y:S02]  /*13b0*/  SHF.L.U32 R21, R63, 0x10, RZ ;  /* 0x000000103f157819 */ /* 0x000fe400000006ff */
[----:B------:R-:W-:Y:S02]  /*13c0*/  PRMT R24, R61, 0x7632, R24 ;  /* 0x000076323d187816 */ /* 0x000fe40000000018 */
        /* <DEDUP_REMOVED lines=21> */
.L_x_400:
        /* <DEDUP_REMOVED lines=26> */
.L_x_401:
[----:B------:R-:W-:Y:S01]  /*16c0*/  SHF.L.U32 R29, R61, 0x10, RZ ;  /* 0x000000103d1d7819 */ /* 0x000fe200000006ff */
[----:B------:R-:W-:Y:S01]  /*16d0*/  FFMA.FTZ R31, R16, R26, R27 ;  /* 0x0000001a101f7223 */ /* 0x000fe2000001001b */
[----:B------:R-:W-:Y:S01]  /*16e0*/  SHF.L.U32 R33, R24, 0x10, RZ ;  /* 0x0000001018217819 */ /* 0x000fe200000006ff */
[----:B------:R-:W-:Y:S01]  /*16f0*/  FMUL.FTZ R27, R21, R84 ;  /* 0x00000054151b7220 */ /* 0x000fe20000410000 */
[----:B------:R-:W-:Y:S01]  /*1700*/  PRMT R24, R60, 0x7632, R24 ;  /* 0x000076323c187816 */ /* 0x000fe20000000018 */
[----:B------:R-:W-:Y:S01]  /*1710*/  FADD.FTZ R26, R26, R25 ;  /* 0x000000191a1a7221 */ /* 0x000fe20000010000 */
[C---:B------:R-:W-:Y:S01]  /*1720*/  FADD.FTZ R35, -R48.reuse, R29 ;  /* 0x0000001d30237221 */ /* 0x040fe20000010100 */
[----:B------:R-:W-:Y:S01]  /*1730*/  FADD.FTZ R33, -R48, R33 ;  /* 0x0000002130217221 */ /* 0x000fe20000010100 */
[----:B------:R-:W-:Y:S01]  /*1740*/  FFMA.FTZ R25, R22, R27, R31 ;  /* 0x0000001b16197223 */ /* 0x000fe2000001001f */
[----:B------:R-:W-:Y:S01]  /*1750*/  SHF.L.U32 R29, R24, 0x10, RZ ;  /* 0x00000010181d7819 */ /* 0x000fe200000006ff */
[----:B------:R-:W-:Y:S01]  /*1760*/  FADD.FTZ R27, R26, R27 ;  /* 0x0000001b1a1b7221 */ /* 0x000fe20000010000 */
[----:B------:R-:W-:Y:S01]  /*1770*/  SHF.L.U32 R31, R60, 0x10, RZ ;  /* 0x000000103c1f7819 */ /* 0x000fe200000006ff */
[----:B------:R-:W-:Y:S01]  /*1780*/  FMUL.FTZ R32, R35, R80 ;  /* 0x0000005023207220 */ /* 0x000fe20000410000 */
        /* <DEDUP_REMOVED lines=21> */
.L_x_402:
[----:B------:R-:W-:Y:S01]  /*18e0*/  FFMA.FTZ R33, R20, R24, R25 ;  /* 0x0000001814217223 */ /* 0x000fe20000010019 */
[----:B------:R-:W-:Y:S01]  /*18f0*/  FMUL.FTZ R25, R31, R84 ;  /* 0x000000541f197220 */ /* 0x000fe20000410000 */
[----:B------:R-:W-:Y:S01]  /*1900*/  FADD.FTZ R34, R24, R27 ;  /* 0x0000001b18227221 */ /* 0x000fe20000010000 */
[C---:B------:R-:W-:Y:S02]  /*1910*/  PRMT R24, R62.reuse, 0x7632, R24 ;  /* 0x000076323e187816 */ /* 0x040fe40000000018 */
[----:B------:R-:W-:Y:S01]  /*1920*/  SHF.L.U32 R35, R62, 0x10, RZ ;  /* 0x000000103e237819 */ /* 0x000fe200000006ff */
[----:B------:R-:W-:Y:S01]  /*1930*/  FFMA.FTZ R33, R32, R25, R33 ;  /* 0x0000001920217223 */ /* 0x000fe20000010021 */
[----:B------:R-:W-:Y:S01]  /*1940*/  FADD.FTZ R34, R34, R25 ;  /* 0x0000001922227221 */ /* 0x000fe20000010000 */
[----:B------:R-:W-:Y:S02]  /*1950*/  SHF.L.U32 R25, R24, 0x10, RZ ;  /* 0x0000001018197819 */ /* 0x000fe400000006ff */
[C---:B------:R-:W-:Y:S01]  /*1960*/  PRMT R24, R59.reuse, 0x7632, R24 ;  /* 0x000076323b187816 */ /* 0x040fe20000000018 */
[C---:B------:R-:W-:Y:S01]  /*1970*/  FADD.FTZ R37, -R48.reuse, R35 ;  /* 0x0000002330257221 */ /* 0x040fe20000010100 */
[----:B------:R-:W-:Y:S01]  /*1980*/  SHF.L.U32 R27, R59, 0x10, RZ ;  /* 0x000000103b1b7819 */ /* 0x000fe200000006ff */
[----:B------:R-:W-:Y:S01]  /*1990*/  FADD.FTZ R39, -R48, R25 ;  /* 0x0000001930277221 */ /* 0x000fe20000010100 */
[----:B------:R-:W-:Y:S01]  /*19a0*/  SHF.L.U32 R25, R24, 0x10, RZ ;  /* 0x0000001018197819 */ /* 0x000fe200000006ff */
[----:B------:R-:W-:Y:S01]  /*19b0*/  FMUL.FTZ R26, R37, R80 ;  /* 0x00000050251a7220 */ /* 0x000fe20000410000 */
[----:B------:R-:W-:Y:S01]  /*19c0*/  PRMT R35, R2, 0x7632, R35 ;  /* 0x0000763202237816 */ /* 0x000fe20000000023 */
        /* <DEDUP_REMOVED lines=21> */
.L_x_403:
[----:B------:R-:W-:Y:S01]  /*1b20*/  FFMA.FTZ R43, R28, R37, R33 ;  /* 0x000000251c2b7223 */ /* 0x000fe20000010021 */
[----:B------:R-:W-:Y:S01]  /*1b30*/  SHF.L.U32 R39, R2, 0x10, RZ ;  /* 0x0000001002277819 */ /* 0x000fe200000006ff */
[----:B------:R-:W-:Y:S01]  /*1b40*/  FMUL.FTZ R33, R27, R84 ;  /* 0x000000541b217220 */ /* 0x000fe20000410000 */
[----:B------:R-:W-:Y:S01]  /*1b50*/  FADD.FTZ R34, R37, R34 ;  /* 0x0000002225227221 */ /* 0x000fe20000010000 */
[----:B------:R-:W-:Y:S02]  /*1b60*/  SHF.L.U32 R41, R35, 0x10, RZ ;  /* 0x0000001023297819 */ /* 0x000fe400000006ff */
[----:B------:R-:W-:Y:S01]  /*1b70*/  FFMA.FTZ R37, R26, R33, R43 ;  /* 0x000000211a257223 */ /* 0x000fe2000001002b */
[----:B------:R-:W-:Y:S01]  /*1b80*/  FADD.FTZ R38, R34, R33 ;  /* 0x0000002122267221 */ /* 0x000fe20000010000 */
[----:B------:R-:W-:Y:S01]  /*1b90*/  FADD.FTZ R39, -R48, R39 ;  /* 0x0000002730277221 */ /* 0x000fe20000010100 */
[----:B------:R-:W-:Y:S01]  /*1ba0*/  PRMT R33, R0, 0x7632, R33 ;  /* 0x0000763200217816 */ /* 0x000fe20000000021 */
[----:B------:R-:W-:Y:S01]  /*1bb0*/  FADD.FTZ R41, -R48, R41 ;  /* 0x0000002930297221 */ /* 0x000fe20000010100 */
        /* <DEDUP_REMOVED lines=24> */
.L_x_404:
[--C-:B------:R-:W-:Y:S01]  /*1d40*/  FADD.FTZ R42, R39, R38.reuse ;  /* 0x00000026272a7221 */ /* 0x100fe20000010000 */
[----:B------:R-:W-:Y:S01]  /*1d50*/  PRMT R38, R58, 0x7632, R38 ;  /* 0x000076323a267816 */ /* 0x000fe20000000026 */
[----:B------:R-:W-:Y:S01]  /*1d60*/  FFMA.FTZ R41, R24, R39, R37 ;  /* 0x0000002718297223 */ /* 0x000fe20000010025 */
[----:B------:R-:W-:Y:S01]  /*1d70*/  SHF.L.U32 R39, R58, 0x10, RZ ;  /* 0x000000103a277819 */ /* 0x000fe200000006ff */
[----:B------:R-:W-:Y:S01]  /*1d80*/  FMUL.FTZ R37, R35, R84 ;  /* 0x0000005423257220 */ /* 0x000fe20000410000 */
[----:B------:R-:W-:Y:S02]  /*1d90*/  SHF.L.U32 R45, R38, 0x10, RZ ;  /* 0x00000010262d7819 */ /* 0x000fe400000006ff */
[----:B------:R-:W-:Y:S01]  /*1da0*/  PRMT R38, R50, 0x7632, R38 ;  /* 0x0000763232267816 */ /* 0x000fe20000000026 */
[----:B------:R-:W-:Y:S01]  /*1db0*/  FADD.FTZ R47, -R48, R39 ;  /* 0x00000027302f7221 */ /* 0x000fe20000010100 */
[----:B------:R-:W-:Y:S01]  /*1dc0*/  FFMA.FTZ R41, R36, R37, R41 ;  /* 0x0000002524297223 */ /* 0x000fe20000010029 */
[----:B------:R-:W-:Y:S01]  /*1dd0*/  FADD.FTZ R55, -R48, R45 ;  /* 0x0000002d30377221 */ /* 0x000fe20000010100 */
[----:B------:R-:W-:Y:S01]  /*1de0*/  FADD.FTZ R42, R42, R37 ;  /* 0x000000252a2a7221 */ /* 0x000fe20000010000 */
[----:B------:R-:W-:Y:S01]  /*1df0*/  SHF.L.U32 R39, R38, 0x10, RZ ;  /* 0x0000001026277819 */ /* 0x000fe200000006ff */
[----:B------:R-:W-:Y:S01]  /*1e00*/  FMUL.FTZ R40, R47, R80 ;  /* 0x000000502f287220 */ /* 0x000fe20000410000 */
[----:B------:R-:W-:Y:S01]  /*1e10*/  SHF.L.U32 R37, R50, 0x10, RZ ;  /* 0x0000001032257819 */ /* 0x000fe200000006ff */
[----:B------:R-:W-:Y:S01]  /*1e20*/  FMUL.FTZ R45, R33, R82 ;  /* 0x00000052212d7220 */ /* 0x000fe20000410000 */
[----:B------:R-:W-:Y:S01]  /*1e30*/  PRMT R43, R52, 0x7632, R43 ;  /* 0x00007632342b7816 */ /* 0x000fe2000000002b */
        /* <DEDUP_REMOVED lines=20> */
.L_x_405:
[----:B------:R-:W-:Y:S01]  /*1f80*/  FFMA.FTZ R81, R34, R45, R41 ;  /* 0x0000002d22517223 */ /* 0x000fe20000010029 */
[----:B------:R-:W-:Y:S01]  /*1f90*/  SHF.L.U32 R47, R52, 0x10, RZ ;  /* 0x00000010342f7819 */ /* 0x000fe200000006ff */
[----:B------:R-:W-:Y:S01]  /*1fa0*/  FMUL.FTZ R41, R37, R84 ;  /* 0x0000005425297220 */ /* 0x000fe20000410000 */
[----:B------:R-:W-:Y:S01]  /*1fb0*/  FADD.FTZ R42, R45, R42 ;  /* 0x0000002a2d2a7221 */ /* 0x000fe20000010000 */
[----:B------:R-:W-:Y:S02]  /*1fc0*/  SHF.L.U32 R55, R43, 0x10, RZ ;  /* 0x000000102b377819 */ /* 0x000fe400000006ff */
[----:B------:R-:W-:Y:S01]  /*1fd0*/  FFMA.FTZ R45, R40, R41, R81 ;  /* 0x00000029282d7223 */ /* 0x000fe20000010051 */
[----:B------:R-:W-:Y:S01]  /*1fe0*/  FADD.FTZ R46, R42, R41 ;  /* 0x000000292a2e7221 */ /* 0x000fe20000010000 */
[C---:B------:R-:W-:Y:S01]  /*1ff0*/  FADD.FTZ R47, -R48.reuse, R47 ;  /* 0x0000002f302f7221 */ /* 0x040fe20000010100 */
[C---:B------:R-:W-:Y:S01]  /*2000*/  PRMT R41, R53.reuse, 0x7632, R41 ;  /* 0x0000763235297816 */ /* 0x040fe20000000029 */
        /* <DEDUP_REMOVED lines=25> */
.L_x_406:
[----:B------:R-:W-:Y:S01]  /*21a0*/  FFMA.FTZ R55, R38, R47, R45 ;  /* 0x0000002f26377223 */ /* 0x000fe2000001002d */
[----:B------:R-:W-:Y:S01]  /*21b0*/  FMUL.FTZ R45, R43, R84 ;  /* 0x000000542b2d7220 */ /* 0x000fe20000410000 */
[----:B------:R-:W-:Y:S01]  /*21c0*/  FADD.FTZ R46, R47, R46 ;  /* 0x0000002e2f2e7221 */ /* 0x000fe20000010000 */
[----:B------:R-:W-:Y:S01]  /*21d0*/  FMUL.FTZ R54, R41, R82 ;  /* 0x0000005229367220 */ /* 0x000fe20000410000 */
[----:B------:R-:W-:Y:S01]  /*21e0*/  SHF.L.U32 R47, R56, 0x10, RZ ;  /* 0x00000010382f7819 */ /* 0x000fe200000006ff */
[----:B------:R-:W-:Y:S01]  /*21f0*/  FFMA.FTZ R55, R44, R45, R55 ;  /* 0x0000002d2c377223 */ /* 0x000fe20000010037 */
[----:B------:R-:W-:Y:S01]  /*2200*/  FADD.FTZ R45, R46, R45 ;  /* 0x0000002d2e2d7221 */ /* 0x000fe20000010000 */
[----:B------:R-:W-:Y:S02]  /*2210*/  PRMT R46, R56, 0x7632, R46 ;  /* 0x00007632382e7816 */ /* 0x000fe4000000002e */
[----:B------:R-:W-:Y:S01]  /*2220*/  FFMA.FTZ R55, R42, R54, R55 ;  /* 0x000000362a377223 */ /* 0x000fe20000010037 */
[----:B------:R-:W-:Y:S01]  /*2230*/  FADD.FTZ R54, R54, R45 ;  /* 0x0000002d36367221 */ /* 0x000fe20000010000 */
[----:B------:R-:W-:Y:S01]  /*2240*/  SHF.L.U32 R81, R46, 0x10, RZ ;  /* 0x000000102e517819 */ /* 0x000fe200000006ff */
[----:B------:R-:W-:Y:S01]  /*2250*/  FADD.FTZ R47, -R48, R47 ;  /* 0x0000002f302f7221 */ /* 0x000fe20000010100 */
[----:B------:R-:W-:-:S03]  /*2260*/  PRMT R45, R57, 0x7632, R45 ;  /* 0x00007632392d7816 */ /* 0x000fc6000000002d */
[----:B------:R-:W-:Y:S01]  /*2270*/  FADD.FTZ R81, -R48, R81 ;  /* 0x0000005130517221 */ /* 0x000fe20000010100 */
[-C--:B------:R-:W-:Y:S01]  /*2280*/  FMUL.FTZ R92, R47, R80.reuse ;  /* 0x000000502f5c7220 */ /* 0x080fe20000410000 */
[----:B------:R-:W-:Y:S02]  /*2290*/  SHF.L.U32 R45, R45, 0x10, RZ ;  /* 0x000000102d2d7819 */ /* 0x000fe400000006ff */
[----:B------:R-:W-:Y:S01]  /*22a0*/  FMUL.FTZ R46, R81, R80 ;  /* 0x00000050512e7220 */ /* 0x000fe20000410000 */
        /* <DEDUP_REMOVED lines=20> */
.L_x_407:
[----:B------:R-:W-:Y:S01]  /*23f0*/  FMUL.FTZ R81, R47, R84 ;  /* 0x000000542f517220 */ /* 0x000fe20000410000 */
[----:B------:R-:W-:Y:S01]  /*2400*/  ISETP.GT.AND P0, PT, R14, 0x1e, PT ;  /* 0x0000001e0e00780c */ /* 0x000fe20003f04270 */
[----:B------:R-:W-:Y:S01]  /*2410*/  FFMA.FTZ R85, R16, R19, RZ ;  /* 0x0000001310557223 */ /* 0x000fe200000100ff */
[----:B------:R-:W-:Y:S01]  /*2420*/  FADD.FTZ R16, RZ, R23 ;  /* 0x00000017ff107221 */ /* 0x000fe20000010000 */
[----:B------:R-:W-:Y:S01]  /*2430*/  FFMA.FTZ R55, R92, R81, R55 ;  /* 0x000000515c377223 */ /* 0x000fe20000010037 */
[----:B------:R-:W-:Y:S01]  /*2440*/  FADD.FTZ R90, R54, R81 ;  /* 0x00000051365a7221 */ /* 0x000fe20000010000 */
[----:B------:R-:W-:Y:S01]  /*2450*/  FMUL.FTZ R81, R45, R82 ;  /* 0x000000522d517220 */ /* 0x000fe20000410000 */
[----:B------:R-:W0:Y:S01]  /*2460*/  S2UR UR11, SR_CgaCtaId ;  /* 0x00000000000b79c3 */ /* 0x000e220000008800 */
[----:B------:R-:W-:Y:S01]  /*2470*/  UMOV UR6, 0x400 ;  /* 0x0000040000067882 */ /* 0x000fe20000000000 */
[----:B------:R-:W-:Y:S01]  /*2480*/  ISETP.NE.AND P3, PT, R14, RZ, PT ;  /* 0x000000ff0e00720c */ /* 0x000fe20003f65270 */
[----:B------:R-:W-:Y:S01]  /*2490*/  FFMA.FTZ R54, R46, R81, R55 ;  /* 0x000000512e367223 */ /* 0x000fe20000010037 */
[----:B------:R-:W-:Y:S01]  /*24a0*/  FADD.FTZ R55, R81, R90 ;  /* 0x0000005a51377221 */ /* 0x000fe20000010000 */
[----:B------:R-:W-:Y:S01]  /*24b0*/  UIADD3 UR5, UR6, 0xd0, URZ ;  /* 0x000000d006057890 */ /* 0x000fe2000fffe03f */
[C---:B------:R-:W-:Y:S01]  /*24c0*/  ISETP.NE.AND P2, PT, R77.reuse, RZ, PT ;  /* 0x000000ff4d00720c */ /* 0x040fe20003f45270 */
[----:B------:R-:W-:Y:S01]  /*24d0*/  BSSY B0, `(.L_x_408) ;  /* 0x0000073000007945 */ /* 0x000fe20003800000 */
[----:B------:R-:W1:Y:S01]  /*24e0*/  SHFL.DOWN PT, R81, R54, 0x1, 0x1f ;  /* 0x08201f0036517f89 */ /* 0x000e6200000e0000 */
[----:B------:R-:W-:-:S03]  /*24f0*/  ISETP.GT.U32.AND P4, PT, R77, 0x4f, PT ;  /* 0x0000004f4d00780c */ /* 0x000fc60003f84070 */
[----:B------:R-:W2:Y:S01]  /*2500*/  SHFL.DOWN PT, R90, R55, 0x1, 0x1f ;  /* 0x08201f00375a7f89 */ /* 0x000ea200000e0000 */
[----:B0-----:R-:W-:Y:S01]  /*2510*/  ULEA UR5, UR11, UR5, 0x18 ;  /* 0x000000050b057291 */ /* 0x001fe2000f8ec03f */
[----:B-1----:R-:W-:Y:S01]  /*2520*/  @!P0 FADD.FTZ R54, R54, R81 ;  /* 0x0000005136368221 */ /* 0x002fe20000010000 */
[----:B--2---:R-:W-:-:S04]  /*2530*/  @!P0 FADD.FTZ R55, R55, R90 ;  /* 0x0000005a37378221 */ /* 0x004fc80000010000 */
        /* <DEDUP_REMOVED lines=9> */
[----:B------:R-:W-:Y:S01]  /*25d0*/  FFMA.FTZ R81, R18, R23, RZ ;  /* 0x0000001712517223 */ /* 0x000fe200000100ff */
[----:B------:R-:W-:Y:S01]  /*25e0*/  FADD.FTZ R18, RZ, R19 ;  /* 0x00000013ff127221 */ /* 0x000fe20000010000 */
[----:B-1----:R-:W-:-:S02]  /*25f0*/  @!P0 FADD.FTZ R55, R55, R90 ;  /* 0x0000005a37378221 */ /* 0x002fc40000010000 */
[----:B------:R-:W0:Y:S01]  /*2600*/  SHFL.DOWN PT, R83, R54, 0x8, 0x1f ;  /* 0x09001f0036537f89 */ /* 0x000e2200000e0000 */
[----:B------:R-:W-:Y:S01]  /*2610*/  ISETP.GT.AND P0, PT, R14, 0x17, PT ;  /* 0x000000170e00780c */ /* 0x000fe20003f04270 */
[----:B------:R-:W-:Y:S01]  /*2620*/  FFMA.FTZ R91, R22, R21, R81 ;  /* 0x00000015165b7223 */ /* 0x000fe20000010051 */
[----:B------:R-:W-:Y:S01]  /*2630*/  FFMA.FTZ R81, R20, R17, R85 ;  /* 0x0000001114517223 */ /* 0x000fe20000010055 */
[----:B------:R-:W1:Y:S01]  /*2640*/  SHFL.DOWN PT, R90, R55, 0x8, 0x1f ;  /* 0x09001f00375a7f89 */ /* 0x000e6200000e0000 */
        /* <DEDUP_REMOVED lines=11> */
[----:B------:R-:W2:Y:S01]  /*2700*/  LDC R81, c[0x0][0xc] ;  /* 0x00000300ff517b82 */ /* 0x000ea20000000800 */
[----:B------:R-:W-:Y:S01]  /*2710*/  FFMA.FTZ R19, R34, R33, R19 ;  /* 0x0000002122137223 */ /* 0x000fe20000010013 */
[----:B------:R-:W-:Y:S01]  /*2720*/  FFMA.FTZ R91, R40, R37, R91 ;  /* 0x00000025285b7223 */ /* 0x000fe2000001005b */
[----:B------:R-:W-:Y:S01]  /*2730*/  FADD.FTZ R20, R20, R35 ;  /* 0x0000002314147221 */ /* 0x000fe20000010000 */
[----:B------:R-:W-:Y:S01]  /*2740*/  FADD.FTZ R18, R18, R33 ;  /* 0x0000002112127221 */ /* 0x000fe20000010000 */
[----:B------:R-:W-:Y:S01]  /*2750*/  FFMA.FTZ R19, R38, R39, R19 ;  /* 0x0000002726137223 */ /* 0x000fe20000010013 */
[----:B------:R-:W-:Y:S01]  /*2760*/  FFMA.FTZ R21, R44, R43, R91 ;  /* 0x0000002b2c157223 */ /* 0x000fe2000001005b */
[----:B------:R-:W-:Y:S01]  /*2770*/  FADD.FTZ R20, R20, R37 ;  /* 0x0000002514147221 */ /* 0x000fe20000010000 */
[----:B0-----:R-:W-:Y:S01]  /*2780*/  @!P0 FADD.FTZ R54, R54, R83 ;  /* 0x0000005336368221 */ /* 0x001fe20000010000 */
[----:B------:R-:W-:Y:S01]  /*2790*/  FADD.FTZ R18, R18, R39 ;  /* 0x0000002712127221 */ /* 0x000fe20000010000 */
[----:B------:R-:W-:Y:S01]  /*27a0*/  FFMA.FTZ R19, R42, R41, R19 ;  /* 0x000000292a137223 */ /* 0x000fe20000010013 */
[----:B------:R-:W-:Y:S01]  /*27b0*/  FADD.FTZ R20, R20, R43 ;  /* 0x0000002b14147221 */ /* 0x000fe20000010000 */
[----:B-1----:R-:W-:Y:S01]  /*27c0*/  @!P0 FADD.FTZ R55, R55, R90 ;  /* 0x0000005a37378221 */ /* 0x002fe20000010000 */
[----:B------:R-:W0:Y:S01]  /*27d0*/  SHFL.DOWN PT, R17, R54, 0x10, 0x1f ;  /* 0x0a001f0036117f89 */ /* 0x000e2200000e0000 */
[----:B------:R-:W-:Y:S01]  /*27e0*/  ISETP.GT.AND P0, PT, R14, 0xf, PT ;  /* 0x0000000f0e00780c */ /* 0x000fe20003f04270 */
[----:B------:R-:W1:Y:S01]  /*27f0*/  LDC.64 R90, c[0x0][0x268] ;  /* 0x00009a00ff5a7b82 */ /* 0x000e620000000a00 */
[----:B------:R-:W-:Y:S01]  /*2800*/  FADD.FTZ R22, R18, R41 ;  /* 0x0000002912167221 */ /* 0x000fe20000010000 */
[----:B------:R-:W3:Y:S01]  /*2810*/  SHFL.DOWN PT, R16, R55, 0x10, 0x1f ;  /* 0x0a001f0037107f89 */ /* 0x000ee200000e0000 */
[----:B------:R-:W-:Y:S01]  /*2820*/  FADD.FTZ R18, R20, R47 ;  /* 0x0000002f14127221 */ /* 0x000fe20000010000 */
[----:B------:R-:W-:Y:S01]  /*2830*/  LEA R85, R77, UR5, 0x4 ;  /* 0x000000054d557c11 */ /* 0x000fe2000f8e20ff */
[----:B------:R-:W-:-:S07]  /*2840*/  IMAD R83, R30, 0x50, R77 ;  /* 0x000000501e537824 */ /* 0x000fce00078e024d */
[----:B0-----:R-:W-:Y:S01]  /*2850*/  @!P0 FADD.FTZ R54, R54, R17 ;  /* 0x0000001136368221 */ /* 0x001fe20000010000 */
[----:B------:R-:W-:Y:S01]  /*2860*/  FFMA.FTZ R17, R46, R45, R19 ;  /* 0x0000002d2e117223 */ /* 0x000fe20000010013 */
[----:B------:R-:W-:Y:S01]  /*2870*/  FADD.FTZ R19, R22, R45 ;  /* 0x0000002d16137221 */ /* 0x000fe20000010000 */
[----:B---3--:R-:W-:Y:S01]  /*2880*/  @!P0 FADD.FTZ R55, R55, R16 ;  /* 0x0000001037378221 */ /* 0x008fe20000010000 */
[----:B------:R-:W-:Y:S01]  /*2890*/  FFMA.FTZ R16, R92, R47, R21 ;  /* 0x0000002f5c107223 */ /* 0x000fe20000010015 */
[----:B--2---:R-:W-:-:S04]  /*28a0*/  ISETP.GE.U32.AND P0, PT, R81, 0x2, PT ;  /* 0x000000025100780c */ /* 0x004fc80003f06070 */
[----:B------:R0:W-:Y:S04]  /*28b0*/  STS.128 [R85], R16 ;  /* 0x0000001055007388 */ /* 0x0001e80000000c00 */
[----:B------:R0:W-:Y:S01]  /*28c0*/  @!P3 STS.64 [R12+0x18], R54 ;  /* 0x000018360c00b388 */ /* 0x0001e20000000a00 */
[----:B------:R-:W-:Y:S06]  /*28d0*/  BAR.SYNC.DEFER_BLOCKING 0x0 ;  /* 0x0000000000007b1d */ /* 0x000fec0000010000 */
[----:B------:R-:W-:Y:S05]  /*28e0*/  @P2 BRA `(.L_x_409) ;  /* 0x0000000000c42947 */ /* 0x000fea0003800000 */
[----:B------:R-:W-:-:S09]  /*28f0*/  ULEA UR5, UR11, UR6, 0x18 ;  /* 0x000000060b057291 */ /* 0x000fd2000f8ec03f */
[----:B------:R-:W2:Y:S04]  /*2900*/  LDS.128 R28, [UR5+0x20] ;  /* 0x00002005ff1c7984 */ /* 0x000ea80008000c00 */
[----:B------:R-:W3:Y:S04]  /*2910*/  LDS.128 R40, [UR5+0x30] ;  /* 0x00003005ff287984 */ /* 0x000ee80008000c00 */
[----:B------:R-:W4:Y:S04]  /*2920*/  LDS.128 R20, [UR5+0x40] ;  /* 0x00004005ff147984 */ /* 0x000f280008000c00 */
[----:B------:R-:W5:Y:S04]  /*2930*/  LDS.128 R36, [UR5+0x50] ;  /* 0x00005005ff247984 */ /* 0x000f680008000c00 */
[----:B------:R-:W1:Y:S04]  /*2940*/  LDS.128 R24, [UR5+0x60] ;  /* 0x00006005ff187984 */ /* 0x000e680008000c00 */
[----:B------:R-:W1:Y:S01]  /*2950*/  LDS.128 R32, [UR5+0x70] ;  /* 0x00007005ff207984 */ /* 0x000e620008000c00 */
[----:B--2---:R-:W-:Y:S01]  /*2960*/  FADD.FTZ R45, R54, R28 ;  /* 0x0000001c362d7221 */ /* 0x004fe20000010000 */
[----:B------:R-:W-:-:S02]  /*2970*/  FADD.FTZ R28, R55, R29 ;  /* 0x0000001d371c7221 */ /* 0x000fc40000010000 */
[----:B0-----:R-:W-:Y:S01]  /*2980*/  LDS.64 R54, [UR5+0xb0] ;  /* 0x0000b005ff367984 */ /* 0x001fe20008000a00 */
[----:B------:R-:W-:Y:S01]  /*2990*/  FADD.FTZ R45, R45, R30 ;  /* 0x0000001e2d2d7221 */ /* 0x000fe20000010000 */
[----:B------:R-:W-:-:S03]  /*29a0*/  FADD.FTZ R28, R28, R31 ;  /* 0x0000001f1c1c7221 */ /* 0x000fc60000010000 */
[----:B---3--:R-:W-:Y:S01]  /*29b0*/  FADD.FTZ R45, R45, R40 ;  /* 0x000000282d2d7221 */ /* 0x008fe20000010000 */
[----:B------:R-:W-:Y:S02]  /*29c0*/  FADD.FTZ R40, R28, R41 ;  /* 0x000000291c287221 */ /* 0x000fe40000010000 */
[----:B------:R-:W0:Y:S01]  /*29d0*/  LDS.128 R28, [UR5+0x80] ;  /* 0x00008005ff1c7984 */ /* 0x000e220008000c00 */
[----:B------:R-:W-:Y:S01]  /*29e0*/  FADD.FTZ R45, R45, R42 ;  /* 0x0000002a2d2d7221 */ /* 0x000fe20000010000 */
[----:B------:R-:W-:-:S03]  /*29f0*/  FADD.FTZ R40, R40, R43 ;  /* 0x0000002b28287221 */ /* 0x000fc60000010000 */
[----:B----4-:R-:W-:Y:S01]  /*2a00*/  FADD.FTZ R45, R45, R20 ;  /* 0x000000142d2d7221 */ /* 0x010fe20000010000 */
[----:B------:R-:W-:Y:S02]  /*2a10*/  FADD.FTZ R20, R40, R21 ;  /* 0x0000001528147221 */ /* 0x000fe40000010000 */
[----:B------:R-:W2:Y:S01]  /*2a20*/  LDS.128 R40, [UR5+0x90] ;  /* 0x00009005ff287984 */ /* 0x000ea20008000c00 */
[----:B------:R-:W-:Y:S01]  /*2a30*/  FADD.FTZ R45, R45, R22 ;  /* 0x000000162d2d7221 */ /* 0x000fe20000010000 */
[----:B------:R-:W-:-:S03]  /*2a40*/  FADD.FTZ R20, R20, R23 ;  /* 0x0000001714147221 */ /* 0x000fc60000010000 */
[----:B-----5:R-:W-:Y:S01]  /*2a50*/  FADD.FTZ R45, R45, R36 ;  /* 0x000000242d2d7221 */ /* 0x020fe20000010000 */
[----:B------:R-:W-:Y:S02]  /*2a60*/  FADD.FTZ R36, R20, R37 ;  /* 0x0000002514247221 */ /* 0x000fe40000010000 */
[----:B------:R-:W3:Y:S01]  /*2a70*/  LDS.128 R20, [UR5+0xa0] ;  /* 0x0000a005ff147984 */ /* 0x000ee20008000c00 */
[----:B------:R-:W-:Y:S01]  /*2a80*/  FADD.FTZ R45, R45, R38 ;  /* 0x000000262d2d7221 */ /* 0x000fe20000010000 */
[----:B------:R-:W-:-:S03]  /*2a90*/  FADD.FTZ R36, R36, R39 ;  /* 0x0000002724247221 */ /* 0x000fc60000010000 */
[----:B-1----:R-:W-:Y:S01]  /*2aa0*/  FADD.FTZ R45, R45, R24 ;  /* 0x000000182d2d7221 */ /* 0x002fe20000010000 */
        /* <DEDUP_REMOVED lines=21> */
.L_x_409:
[----:B------:R-:W-:Y:S05]  /*2c00*/  BSYNC B0 ;  /* 0x0000000000007941 */ /* 0x000fea0003800000 */
.L_x_408:
[----:B------:R-:W-:Y:S06]  /*2c10*/  BAR.SYNC.DEFER_BLOCKING 0x0 ;  /* 0x0000000000007b1d */ /* 0x000fec0000010000 */
[----:B------:R-:W-:Y:S04]  /*2c20*/  BSSY B0, `(.L_x_410) ;  /* 0x0000025000007945 */ /* 0x000fe80003800000 */
[----:B------:R-:W-:Y:S05]  /*2c30*/  @P4 BRA `(.L_x_411) ;  /* 0x00000000008c4947 */ /* 0x000fea0003800000 */
[----:B------:R-:W2:Y:S04]  /*2c40*/  LDS.128 R20, [R85+0x500] ;  /* 0x0005000055147984 */ /* 0x000ea80000000c00 */
[----:B------:R-:W3:Y:S04]  /*2c50*/  LDS.128 R24, [R85+0xa00] ;  /* 0x000a000055187984 */ /* 0x000ee80000000c00 */
[----:B------:R-:W4:Y:S04]  /*2c60*/  LDS.128 R28, [R85+0xf00] ;  /* 0x000f0000551c7984 */ /* 0x000f280000000c00 */
[----:B------:R-:W5:Y:S04]  /*2c70*/  LDS.128 R32, [R85+0x1400] ;  /* 0x0014000055207984 */ /* 0x000f680000000c00 */
[----:B------:R-:W1:Y:S04]  /*2c80*/  LDS.128 R36, [R85+0x1900] ;  /* 0x0019000055247984 */ /* 0x000e680000000c00 */
[----:B------:R-:W1:Y:S04]  /*2c90*/  LDS.128 R40, [R85+0x1e00] ;  /* 0x001e000055287984 */ /* 0x000e680000000c00 */
[----:B------:R-:W1:Y:S01]  /*2ca0*/  LDS.128 R44, [R85+0x2300] ;  /* 0x00230000552c7984 */ /* 0x000e620000000c00 */
[----:B--2---:R-:W-:Y:S01]  /*2cb0*/  FADD.FTZ R93, R16, R20 ;  /* 0x00000014105d7221 */ /* 0x004fe20000010000 */
[----:B0-----:R-:W-:Y:S01]  /*2cc0*/  FADD.FTZ R16, R17, R21 ;  /* 0x0000001511107221 */ /* 0x001fe20000010000 */
        /* <DEDUP_REMOVED lines=14> */
[----:B-1----:R-:W-:Y:S01]  /*2db0*/  FADD.FTZ R93, R93, R36 ;  /* 0x000000245d5d7221 */ /* 0x002fe20000010000 */
        /* <DEDUP_REMOVED lines=11> */
.L_x_411:
[----:B------:R-:W-:Y:S05]  /*2e70*/  BSYNC B0 ;  /* 0x0000000000007941 */ /* 0x000fea0003800000 */
.L_x_410:
[----:B------:R-:W-:Y:S01]  /*2e80*/  BSSY B0, `(.L_x_412) ;  /* 0x000000f000007945 */ /* 0x000fe20003800000 */
[----:B------:R-:W-:Y:S01]  /*2e90*/  PRMT R24, R65, 0x7632, R24 ;  /* 0x0000763241187816 */ /* 0x000fe20000000018 */
[----:B-1----:R-:W-:Y:S02]  /*2ea0*/  IMAD.WIDE R90, R83, 0x4, R90 ;  /* 0x00000004535a7825 */ /* 0x002fe400078e025a */
[----:B------:R-:W-:Y:S05]  /*2eb0*/  @P4 BRA `(.L_x_413) ;  /* 0x00000000002c4947 */ /* 0x000fea0003800000 */
[----:B------:R-:W1:Y:S01]  /*2ec0*/  LDC.64 R20, c[0x0][0x288] ;  /* 0x0000a200ff147b82 */ /* 0x000e620000000a00 */
[-C--:B------:R-:W-:Y:S01]  /*2ed0*/  LEA R28, P3, R10, R90.reuse, 0x2 ;  /* 0x0000005a0a1c7211 */ /* 0x080fe200078610ff */
[----:B------:R2:W-:Y:S01]  /*2ee0*/  REDG.E.ADD.F32.FTZ.RN.STRONG.GPU desc[UR8][R90.64], R16 ;  /* 0x000000105a0079a6 */ /* 0x0005e2000c10f388 */
[----:B------:R-:W-:Y:S02]  /*2ef0*/  LEA R22, P6, R8, R90, 0x2 ;  /* 0x0000005a08167211 */ /* 0x000fe400078c10ff */
[C---:B------:R-:W-:Y:S02]  /*2f00*/  IADD3.X R29, R91.reuse, R6, RZ, P3, !PT ;  /* 0x000000065b1d7210 */ /* 0x040fe40001ffe4ff */
[----:B------:R-:W-:-:S03]  /*2f10*/  IADD3.X R23, R91, R4, RZ, P6, !PT ;  /* 0x000000045b177210 */ /* 0x000fc600037fe4ff */
[----:B------:R2:W-:Y:S01]  /*2f20*/  REDG.E.ADD.F32.FTZ.RN.STRONG.GPU desc[UR8][R28.64], R17 ;  /* 0x000000111c0079a6 */ /* 0x0005e2000c10f388 */
[----:B-1----:R-:W-:-:S04]  /*2f30*/  LEA R26, P4, R20, R90, 0x2 ;  /* 0x0000005a141a7211 */ /* 0x002fc800078810ff */
[----:B------:R-:W-:-:S05]  /*2f40*/  LEA.HI.X R27, R20, R91, R21, 0x2, P4 ;  /* 0x0000005b141b7211 */ /* 0x000fca00020f1415 */
[----:B------:R2:W-:Y:S04]  /*2f50*/  REDG.E.ADD.F32.FTZ.RN.STRONG.GPU desc[UR8][R26.64], R18 ;  /* 0x000000121a0079a6 */ /* 0x0005e8000c10f388 */
[----:B------:R2:W-:Y:S02]  /*2f60*/  REDG.E.ADD.F32.FTZ.RN.STRONG.GPU desc[UR8][R22.64], R19 ;  /* 0x00000013160079a6 */ /* 0x0005e4000c10f388 */
.L_x_413:
[----:B------:R-:W-:Y:S05]  /*2f70*/  BSYNC B0 ;  /* 0x0000000000007941 */ /* 0x000fea0003800000 */
.L_x_412:
        /* <DEDUP_REMOVED lines=10> */
[----:B--2---:R-:W-:Y:S02]  /*3020*/  PRMT R29, R50, 0x7632, R29 ;  /* 0x00007632321d7816 */ /* 0x004fe4000000001d */
[----:B------:R-:W-:-:S02]  /*3030*/  PRMT R28, R52, 0x7632, R28 ;  /* 0x00007632341c7816 */ /* 0x000fc4000000001c */
[----:B------:R-:W-:Y:S02]  /*3040*/  PRMT R27, R53, 0x7632, R27 ;  /* 0x00007632351b7816 */ /* 0x000fe4000000001b */
[----:B------:R-:W-:Y:S02]  /*3050*/  PRMT R26, R56, 0x7632, R26 ;  /* 0x00007632381a7816 */ /* 0x000fe4000000001a */
[----:B------:R-:W-:Y:S01]  /*3060*/  PRMT R25, R57, 0x7632, R25 ;  /* 0x0000763239197816 */ /* 0x000fe20000000019 */
[----:B------:R-:W-:Y:S06]  /*3070*/  @!P0 BRA `(.L_x_414) ;  /* 0x0000001000888947 */ /* 0x000fec0003800000 */
[----:B------:R-:W1:Y:S01]  /*3080*/  LDC R41, c[0x0][0x10] ;  /* 0x00000400ff297b82 */ /* 0x000e620000000800 */
[----:B------:R-:W2:Y:S01]  /*3090*/  S2R R40, SR_CTAID.Y ;  /* 0x0000000000287919 */ /* 0x000ea20000002600 */
[----:B0-----:R-:W-:-:S06]  /*30a0*/  LOP3.LUT R18, R67, 0x1, RZ, 0xc0, !PT ;  /* 0x0000000143127812 */ /* 0x001fcc00078ec0ff */
[----:B------:R-:W0:Y:S08]  /*30b0*/  LDC.64 R16, c[0x0][0x258] ;  /* 0x00009600ff107b82 */ /* 0x000e300000000a00 */
[----:B------:R-:W3:Y:S01]  /*30c0*/  LDC.64 R44, c[0x0][0x260] ;  /* 0x00009800ff2c7b82 */ /* 0x000ee20000000a00 */
[----:B-1----:R-:W-:-:S04]  /*30d0*/  IMAD R18, R18, R41, RZ ;  /* 0x0000002912127224 */ /* 0x002fc800078e02ff */
[C---:B------:R-:W-:Y:S01]  /*30e0*/  IMAD R20, R18.reuse, R81, RZ ;  /* 0x0000005112147224 */ /* 0x040fe200078e02ff */
[----:B--2---:R-:W-:-:S04]  /*30f0*/  IADD3 R19, R18, R40, RZ ;  /* 0x0000002812137210 */ /* 0x004fc80007ffe0ff */
[----:B------:R-:W-:Y:S01]  /*3100*/  SHF.L.U32 R21, R20, 0x1, RZ ;  /* 0x0000000114157819 */ /* 0x000fe200000006ff */
[----:B0-----:R-:W-:-:S04]  /*3110*/  IMAD.WIDE.U32 R16, R19, 0x4, R16 ;  /* 0x0000000413107825 */ /* 0x001fc800078e0010 */
        /* <DEDUP_REMOVED lines=21> */
.L_x_416:
[----:B-1----:R-:W2:Y:S04]  /*3270*/  LDG.E.STRONG.GPU R18, desc[UR8][R16.64] ;  /* 0x0000000810127981 */ /* 0x002ea8000c1ef900 */
[----:B--2---:R-:W-:Y:S01]  /*3280*/  CCTL.IVALL ;  /* 0x00000000ff00798f */ /* 0x004fe20002000000 */
[----:B------:R-:W-:Y:S05]  /*3290*/  YIELD ;  /* 0x0000000000007946 */ /* 0x000fea0003800000 */
[----:B------:R-:W-:-:S13]  /*32a0*/  ISETP.NE.AND P0, PT, R18, R23, PT ;  /* 0x000000171200720c */ /* 0x000fda0003f05270 */
[----:B------:R-:W-:Y:S05]  /*32b0*/  @P0 BRA `(.L_x_416) ;  /* 0xfffffffc00ec0947 */ /* 0x000fea000383ffff */
.L_x_415:
        /* <DEDUP_REMOVED lines=17> */
.L_x_420:
        /* <DEDUP_REMOVED lines=115> */
.L_x_419:
        /* <DEDUP_REMOVED lines=61> */
.L_x_421:
[----:B------:R-:W-:-:S13]  /*3ed0*/  ISETP.NE.OR P0, PT, R42, RZ, P0 ;  /* 0x000000ff2a00720c */ /* 0x000fda0000705670 */
[----:B------:R-:W-:Y:S05]  /*3ee0*/  @!P0 BRA `(.L_x_417) ;  /* 0x00000000007c8947 */ /* 0x000fea0003800000 */
.L_x_418:
        /* <DEDUP_REMOVED lines=31> */
.L_x_417:
        /* <DEDUP_REMOVED lines=11> */
.L_x_423:
[----:B------:R-:W-:Y:S05]  /*4190*/  BSYNC B0 ;  /* 0x0000000000007941 */ /* 0x000fea0003800000 */
.L_x_422:
        /* <DEDUP_REMOVED lines=16> */
.L_x_414:
[----:B------:R-:W2:Y:S01]  /*42a0*/  S2UR UR6, SR_CgaCtaId ;  /* 0x00000000000679c3 */ /* 0x000ea20000008800 */
[----:B------:R-:W-:Y:S01]  /*42b0*/  UMOV UR5, 0x400 ;  /* 0x0000040000057882 */ /* 0x000fe20000000000 */
[----:B------:R-:W-:Y:S01]  /*42c0*/  SHF.L.U32 R65, R65, 0x10, RZ ;  /* 0x0000001041417819 */ /* 0x000fe200000006ff */
[----:B------:R-:W-:Y:S01]  /*42d0*/  ULDC.64 UR14, c[0x0][0x290] ;  /* 0x0000a400000e7ab9 */ /* 0x000fe20000000a00 */
[----:B01----:R-:W-:Y:S02]  /*42e0*/  SHF.L.U32 R19, R24, 0x10, RZ ;  /* 0x0000001018137819 */ /* 0x003fe400000006ff */
[----:B------:R-:W-:Y:S01]  /*42f0*/  ISETP.GE.U32.AND P0, PT, R74, UR14, PT ;  /* 0x0000000e4a007c0c */ /* 0x000fe2000bf06070 */
[C---:B------:R-:W-:Y:S01]  /*4300*/  FADD.FTZ R65, -R48.reuse, R65 ;  /* 0x0000004130417221 */ /* 0x040fe20000010100 */
[----:B------:R-:W-:Y:S01]  /*4310*/  SHF.L.U32 R39, R39, 0x10, RZ ;  /* 0x0000001027277819 */ /* 0x000fe200000006ff */
[----:B------:R-:W-:Y:S01]  /*4320*/  FADD.FTZ R19, -R48, R19 ;  /* 0x0000001330137221 */ /* 0x000fe20000010100 */
[----:B------:R-:W-:Y:S01]  /*4330*/  SHF.L.U32 R23, R66, 0x10, RZ ;  /* 0x0000001042177819 */ /* 0x000fe200000006ff */
[----:B------:R-:W-:-:S02]  /*4340*/  FMUL.FTZ R44, R65, R80 ;  /* 0x00000050412c7220 */ /* 0x000fc40000410000 */
[----:B------:R-:W-:Y:S01]  /*4350*/  FMUL.FTZ R42, R19, R80 ;  /* 0x00000050132a7220 */ /* 0x000fe20000410000 */
[----:B--2---:R-:W-:-:S09]  /*4360*/  ULEA UR5, UR6, UR5, 0x18 ;  /* 0x0000000506057291 */ /* 0x004fd2000f8ec03f */
[----:B------:R-:W-:Y:S01]  /*4370*/  @!P2 STS.64 [UR5+0xc0], R54 ;  /* 0x0000c036ff00a988 */ /* 0x000fe20008000a05 */
[----:B------:R-:W-:Y:S06]  /*4380*/  BAR.SYNC.DEFER_BLOCKING 0x0 ;  /* 0x0000000000007b1d */ /* 0x000fec0000010000 */
[----:B------:R-:W0:Y:S01]  /*4390*/  LDS.64 R16, [UR5+0xc0] ;  /* 0x0000c005ff107984 */ /* 0x000e220008000a00 */
[----:B------:R-:W-:Y:S02]  /*43a0*/  ULDC UR5, c[0x0][0x2bc] ;  /* 0x0000af0000057ab9 */ /* 0x000fe40000000800 */
[----:B0-----:R-:W-:Y:S01]  /*43b0*/  FMUL.FTZ R20, R16, UR5 ;  /* 0x0000000510147c20 */ /* 0x001fe20008410000 */
        /* <DEDUP_REMOVED lines=21> */
.L_x_424:
        /* <DEDUP_REMOVED lines=10> */
[----:B------:R-:W-:Y:S02]  /*45b0*/  IMAD R43, R75, UR13, R22 ;  /* 0x0000000d4b2b7c24 */ /* 0x000fe4000f8e0216 */
        /* <DEDUP_REMOVED lines=9> */
.L_x_426:
[----:B------:R-:W-:Y:S05]  /*4650*/  BSYNC B0 ;  /* 0x0000000000007941 */ /* 0x000fea0003800000 */
.L_x_425:
        /* <DEDUP_REMOVED lines=35> */
.L_x_427:
[----:B------:R-:W-:Y:S04]  /*4890*/  BSSY B0, `(.L_x_428) ;  /* 0x0000014000007945 */ /* 0x000fe80003800000 */
[----:B------:R-:W-:Y:S05]  /*48a0*/  @P3 BRA `(.L_x_429) ;  /* 0x0000000000483947 */ /* 0x000fea0003800000 */
[C-C-:B------:R-:W-:Y:S01]  /*48b0*/  FFMA.FTZ R16, R20.reuse, R42, R21.reuse ;  /* 0x0000002a14107223 */ /* 0x140fe20000010015 */
[----:B------:R-:W-:Y:S01]  /*48c0*/  ULDC.64 UR12, c[0x0][0x288] ;  /* 0x0000a200000c7ab9 */ /* 0x000fe20000000a00 */
[----:B------:R-:W-:Y:S01]  /*48d0*/  MOV R17, R89 ;  /* 0x0000005900117202 */ /* 0x000fe20000000f00 */
[----:B------:R-:W-:Y:S01]  /*48e0*/  FFMA.FTZ R18, R20, R40, R21 ;  /* 0x0000002814127223 */ /* 0x000fe20000010015 */
        /* <DEDUP_REMOVED lines=14> */
.L_x_429:
[----:B------:R-:W-:Y:S05]  /*49d0*/  BSYNC B0 ;  /* 0x0000000000007941 */ /* 0x000fea0003800000 */
.L_x_428:
        /* <DEDUP_REMOVED lines=25> */
.L_x_430:
        /* <DEDUP_REMOVED lines=20> */
.L_x_432:
[----:B------:R-:W-:Y:S05]  /*4cb0*/  BSYNC B0 ;  /* 0x0000000000007941 */ /* 0x000fea0003800000 */
.L_x_431:
        /* <DEDUP_REMOVED lines=25> */
[----:B------:R-:W-:Y:S01]  /*4e50*/  FADD.FTZ R15, -R48, R15 ;  /* 0x0000000f300f7221 */ /* 0x000fe20000010100 */
[----:B------:R-:W-:Y:S01]  /*4e60*/  ISETP.GE.AND.EX P3, PT, R7, UR15, PT, P3 ;  /* 0x0000000f07007c0c */ /* 0x000fe2000bf66330 */
[----:B------:R-:W-:Y:S01]  /*4e70*/  FMUL.FTZ R26, R19, R80 ;  /* 0x00000050131a7220 */ /* 0x000fe20000410000 */
[----:B------:R-:W-:-:S02]  /*4e80*/  ISETP.GE.AND.EX P4, PT, R5, UR15, PT, P4 ;  /* 0x0000000f05007c0c */ /* 0x000fc4000bf86340 */
[----:B------:R-:W-:Y:S02]  /*4e90*/  ISETP.GE.AND.EX P6, PT, R3, UR15, PT, P6 ;  /* 0x0000000f03007c0c */ /* 0x000fe4000bfc6360 */
[C---:B------:R-:W-:Y:S02]  /*4ea0*/  ISETP.GT.U32.OR P0, PT, R77.reuse, 0x27f, P0 ;  /* 0x0000027f4d00780c */ /* 0x040fe40000704470 */
[C---:B------:R-:W-:Y:S02]  /*4eb0*/  ISETP.GT.U32.OR P2, PT, R77.reuse, 0x27f, P2 ;  /* 0x0000027f4d00780c */ /* 0x040fe40001744470 */
[C---:B------:R-:W-:Y:S02]  /*4ec0*/  ISETP.GT.U32.OR P3, PT, R77.reuse, 0x27f, P3 ;  /* 0x0000027f4d00780c */ /* 0x040fe40001f64470 */
[C---:B------:R-:W-:Y:S02]  /*4ed0*/  ISETP.GT.U32.OR P4, PT, R77.reuse, 0x27f, P4 ;  /* 0x0000027f4d00780c */ /* 0x040fe40002784470 */
        /* <DEDUP_REMOVED lines=22> */
.L_x_433:
        /* <DEDUP_REMOVED lines=15> */
[----:B------:R-:W-:Y:S02]  /*5130*/  LEA R18, P0, R16, UR12, 0x1 ;  /* 0x0000000c10127c11 */ /* 0x000fe4000f8008ff */
[----:B------:R-:W-:Y:S02]  /*5140*/  IADD3 R19, R17, R19, RZ ;  /* 0x0000001311137210 */ /* 0x000fe40007ffe0ff */
[----:B------:R-:W-:Y:S02]  /*5150*/  F2FP.BF16.F32.PACK_AB R11, R2, R11 ;  /* 0x0000000b020b723e */ /* 0x000fe400000010ff */
[----:B------:R-:W-:-:S05]  /*5160*/  LEA.HI.X R19, R16, UR13, R19, 0x1, P0 ;  /* 0x0000000d10137c11 */ /* 0x000fca00080f0c13 */
[----:B------:R0:W-:Y:S02]  /*5170*/  STG.E desc[UR8][R18.64], R11 ;  /* 0x0000000b12007986 */ /* 0x0001e4000c101908 */
.L_x_435:
[----:B------:R-:W-:Y:S05]  /*5180*/  BSYNC B0 ;  /* 0x0000000000007941 */ /* 0x000fea0003800000 */
.L_x_434:
[----:B0-----:R-:W-:Y:S01]  /*5190*/  SHF.L.U32 R11, R0, 0x10, RZ ;  /* 0x00000010000b7819 */ /* 0x001fe200000006ff */
        /* <DEDUP_REMOVED lines=22> */
.L_x_436:
        /* <DEDUP_REMOVED lines=20> */
.L_x_438:
[----:B------:R-:W-:Y:S05]  /*5440*/  BSYNC B0 ;  /* 0x0000000000007941 */ /* 0x000fea0003800000 */
.L_x_437:
        /* <DEDUP_REMOVED lines=23> */
.L_x_439:
[----:B------:R-:W-:Y:S04]  /*55c0*/  BSSY B0, `(.L_x_440) ;  /* 0x0000014000007945 */ /* 0x000fe80003800000 */
[----:B------:R-:W-:Y:S05]  /*55d0*/  @P3 BRA `(.L_x_441) ;  /* 0x0000000000483947 */ /* 0x000fea0003800000 */
[----:B------:R-:W-:Y:S01]  /*55e0*/  ULDC.64 UR12, c[0x0][0x288] ;  /* 0x0000a200000c7ab9 */ /* 0x000fe20000000a00 */
[----:B------:R-:W-:Y:S01]  /*55f0*/  MOV R16, R86 ;  /* 0x0000005600107202 */ /* 0x000fe20000000f00 */
        /* <DEDUP_REMOVED lines=16> */
.L_x_441:
[----:B------:R-:W-:Y:S05]  /*5700*/  BSYNC B0 ;  /* 0x0000000000007941 */ /* 0x000fea0003800000 */
.L_x_440:
[----:B------:R-:W-:Y:S01]  /*5710*/  SHF.L.U32 R53, R53, 0x10, RZ ;  /* 0x0000001035357819 */ /* 0x000fe200000006ff */
[-C--:B------:R-:W-:Y:S01]  /*5720*/  FMUL.FTZ R24, R23, R80.reuse ;  /* 0x0000005017187220 */ /* 0x080fe20000410000 */
[----:B------:R-:W-:Y:S01]  /*5730*/  SHF.L.U32 R27, R27, 0x10, RZ ;  /* 0x000000101b1b7819 */ /* 0x000fe200000006ff */
[----:B------:R-:W-:Y:S01]  /*5740*/  FMUL.FTZ R22, R35, R80 ;  /* 0x0000005023167220 */ /* 0x000fe20000410000 */
        /* <DEDUP_REMOVED lines=19> */
.L_x_442:
        /* <DEDUP_REMOVED lines=11> */
[----:B0-----:R-:W-:-:S04]  /*5930*/  IMAD.WIDE.U32 R18, R69, UR12, R16 ;  /* 0x0000000c45127c25 */ /* 0x001fc8000f8e0010 */
        /* <DEDUP_REMOVED lines=8> */
.L_x_444:
[----:B------:R-:W-:Y:S05]  /*59c0*/  BSYNC B0 ;  /* 0x0000000000007941 */ /* 0x000fea0003800000 */
.L_x_443:
        /* <DEDUP_REMOVED lines=8> */
[----:B-1----:R-:W-:-:S05]  /*5a50*/  FMUL.FTZ R5, R49, -1.4426950216293334961 ;  /* 0xbfb8aa3b31057820 */ /* 0x002fca0000410000 */
[----:B------:R-:W1:Y:S08]  /*5a60*/  MUFU.EX2 R0, R0 ;  /* 0x0000000000007308 */ /* 0x000e700000000800 */
[----:B------:R-:W0:Y:S01]  /*5a70*/  MUFU.EX2 R5, R5 ;  /* 0x0000000500057308 */ /* 0x000e220000000800 */
[----:B-1----:R-:W-:-:S07]  /*5a80*/  FADD.FTZ R2, R0, 1 ;  /* 0x3f80000000027421 */ /* 0x002fce0000010000 */
[----:B------:R-:W1:Y:S01]  /*5a90*/  MUFU.RCP R2, R2 ;  /* 0x0000000200027308 */ /* 0x000e620000001000 */
[----:B0-----:R-:W-:-:S07]  /*5aa0*/  FADD.FTZ R7, R5, 1 ;  /* 0x3f80000005077421 */ /* 0x001fce0000010000 */
[----:B------:R-:W0:Y:S01]  /*5ab0*/  MUFU.RCP R16, R7 ;  /* 0x0000000700107308 */ /* 0x000e220000001000 */
[----:B-1----:R-:W-:Y:S01]  /*5ac0*/  FADD.FTZ R18, -R2, 1 ;  /* 0x3f80000002127421 */ /* 0x002fe20000010100 */
[----:B------:R-:W-:-:S03]  /*5ad0*/  FMUL.FTZ R57, R57, R2 ;  /* 0x0000000239397220 */ /* 0x000fc60000410000 */
[----:B------:R-:W-:Y:S01]  /*5ae0*/  FFMA.FTZ R18, R79, R18, 1 ;  /* 0x3f8000004f127423 */ /* 0x000fe20000010012 */
[----:B0-----:R-:W-:Y:S01]  /*5af0*/  FADD.FTZ R22, -R16, 1 ;  /* 0x3f80000010167421 */ /* 0x001fe20000010100 */
[----:B------:R-:W-:Y:S02]  /*5b00*/  FMUL.FTZ R25, R25, R16 ;  /* 0x0000001019197220 */ /* 0x000fe40000410000 */
[----:B------:R-:W-:Y:S01]  /*5b10*/  FMUL.FTZ R57, R57, R18 ;  /* 0x0000001239397220 */ /* 0x000fe20000410000 */
[----:B------:R-:W-:-:S04]  /*5b20*/  FFMA.FTZ R22, R49, R22, 1 ;  /* 0x3f80000031167423 */ /* 0x000fc80000010016 */
[----:B------:R-:W-:-:S07]  /*5b30*/  FMUL.FTZ R25, R25, R22 ;  /* 0x0000001619197220 */ /* 0x000fce0000410000 */
.L_x_445:
        /* <DEDUP_REMOVED lines=10> */
[-C--:B-1----:R-:W-:Y:S01]  /*5be0*/  FMUL.FTZ R5, R57, R80.reuse ;  /* 0x0000005039057220 */ /* 0x082fe20000410000 */
        /* <DEDUP_REMOVED lines=8> */
.L_x_447:
[----:B------:R-:W-:Y:S05]  /*5c70*/  BSYNC B0 ;  /* 0x0000000000007941 */ /* 0x000fea0003800000 */
.L_x_446:
[----:B--2---:R-:W2:Y:S01]  /*5c80*/  LDC R3, c[0x0][0x10] ;  /* 0x00000400ff037b82 */ /* 0x004ea20000000800 */
[----:B------:R-:W-:Y:S02]  /*5c90*/  IADD3 R67, R67, 0x1, RZ ;  /* 0x0000000143437810 */ /* 0x000fe40007ffe0ff */
[----:B--2---:R-:W-:-:S04]  /*5ca0*/  IADD3 R76, R3, R76, RZ ;  /* 0x0000004c034c7210 */ /* 0x004fc80007ffe0ff */
[----:B------:R-:W-:-:S13]  /*5cb0*/  ISETP.GE.AND P0, PT, R76, UR4, PT ;  /* 0x000000044c007c0c */ /* 0x000fda000bf06270 */
[----:B------:R-:W-:Y:S05]  /*5cc0*/  @!P0 BRA `(.L_x_448) ;  /* 0xffffffa4009c8947 */ /* 0x000fea000383ffff */
.L_x_397:
[----:B------:R-:W2:Y:S01]  /*5cd0*/  LDC R4, c[0x0][0xc] ;  /* 0x00000300ff047b82 */ /* 0x000ea20000000800 */
[----:B------:R-:W-:Y:S01]  /*5ce0*/  ISETP.NE.AND P1, PT, R77, RZ, PT ;  /* 0x000000ff4d00720c */ /* 0x000fe20003f25270 */
[----:B------:R-:W-:Y:S06]  /*5cf0*/  BSSY B0, `(.L_x_449) ;  /* 0x0000011000007945 */ /* 0x000fec0003800000 */
[----:B0-----:R-:W0:Y:S08]  /*5d00*/  LDC R7, c[0x0][0x10] ;  /* 0x00000400ff077b82 */ /* 0x001e300000000800 */
[----:B------:R-:W3:Y:S01]  /*5d10*/  LDC.64 R2, c[0x0][0x258] ;  /* 0x00009600ff027b82 */ /* 0x000ee20000000a00 */
[----:B--2---:R-:W-:-:S02]  /*5d20*/  ISETP.NE.AND P0, PT, R4, 0x1, PT ;  /* 0x000000010400780c */ /* 0x004fc40003f05270 */
[----:B0-----:R-:W-:-:S04]  /*5d30*/  SHF.L.U32 R0, R7, 0x1, RZ ;  /* 0x0000000107007819 */ /* 0x001fc800000006ff */
[----:B-1----:R-:W-:-:S05]  /*5d40*/  SEL R5, R0, RZ, P0 ;  /* 0x000000ff00057207 */ /* 0x002fca0000000000 */
[----:B---3--:R-:W-:Y:S01]  /*5d50*/  IMAD.WIDE.U32 R2, R5, 0x4, R2 ;  /* 0x0000000405027825 */ /* 0x008fe200078e0002 */
        /* <DEDUP_REMOVED lines=10> */
.L_x_450:
[----:B------:R-:W-:Y:S05]  /*5e00*/  BSYNC B0 ;  /* 0x0000000000007941 */ /* 0x000fea0003800000 */
.L_x_449:
        /* <DEDUP_REMOVED lines=11> */
.L_x_452:
[----:B------:R-:W2:Y:S04]  /*5ec0*/  LDG.E.STRONG.GPU R5, desc[UR8][R2.64] ;  /* 0x0000000802057981 */ /* 0x000ea8000c1ef900 */
[----:B--2---:R-:W-:Y:S01]  /*5ed0*/  CCTL.IVALL ;  /* 0x00000000ff00798f */ /* 0x004fe20002000000 */
[----:B------:R-:W-:Y:S05]  /*5ee0*/  YIELD ;  /* 0x0000000000007946 */ /* 0x000fea0003800000 */
[----:B------:R-:W-:-:S13]  /*5ef0*/  ISETP.NE.AND P0, PT, R5, R0, PT ;  /* 0x000000000500720c */ /* 0x000fda0003f05270 */
[----:B------:R-:W-:Y:S05]  /*5f00*/  @P0 BRA `(.L_x_452) ;  /* 0xfffffffc00ec0947 */ /* 0x000fea000383ffff */
.L_x_451:
        /* <DEDUP_REMOVED lines=24> */
.L_x_453:
[----:B------:R-:W-:-:S04]  /*6090*/  LEA R6, P0, R77, UR4, 0x2 ;  /* 0x000000044d067c11 */ /* 0x000fc8000f8010ff */
[----:B------:R-:W-:Y:S02]  /*60a0*/  LEA.HI.X R7, R77, UR5, R0, 0x2, P0 ;  /* 0x000000054d077c11 */ /* 0x000fe400080f1400 */
[-C--:B------:R-:W-:Y:S02]  /*60b0*/  LEA R8, P0, R18, R6.reuse, 0x2 ;  /* 0x0000000612087211 */ /* 0x080fe400078010ff */
[-C--:B------:R-:W-:Y:S01]  /*60c0*/  LEA R12, P2, R27, R6.reuse, 0x2 ;  /* 0x000000061b0c7211 */ /* 0x080fe200078410ff */
[----:B------:R-:W2:Y:S01]  /*60d0*/  LDG.E R0, desc[UR8][R6.64] ;  /* 0x0000000806007981 */ /* 0x000ea2000c1e1900 */
[----:B------:R-:W-:Y:S02]  /*60e0*/  LEA R10, P1, R22, R6, 0x2 ;  /* 0x00000006160a7211 */ /* 0x000fe400078210ff */
[C---:B------:R-:W-:Y:S02]  /*60f0*/  IADD3.X R9, R7.reuse, R31, RZ, P0, !PT ;  /* 0x0000001f07097210 */ /* 0x040fe400007fe4ff */
[----:B------:R-:W-:-:S02]  /*6100*/  IADD3.X R13, R7, R29, RZ, P2, !PT ;  /* 0x0000001d070d7210 */ /* 0x000fc400017fe4ff */
[----:B------:R-:W-:Y:S02]  /*6110*/  IADD3.X R11, R23, R7, RZ, P1, !PT ;  /* 0x00000007170b7210 */ /* 0x000fe40000ffe4ff */
        /* <DEDUP_REMOVED lines=8> */
[----:B--2---:R-:W-:Y:S02]  /*61a0*/  F2FP.BF16.F32.PACK_AB R19, R9, R0 ;  /* 0x000000000913723e */ /* 0x004fe400000010ff */
[----:B------:R-:W-:Y:S02]  /*61b0*/  SHF.R.S32.HI R0, RZ, 0x1f, R77 ;  /* 0x0000001fff007819 */ /* 0x000fe4000001144d */
[----:B---3--:R-:W-:Y:S01]  /*61c0*/  F2FP.BF16.F32.PACK_AB R21, R13, R10 ;  /* 0x0000000a0d15723e */ /* 0x008fe200000010ff */
[----:B------:R2:W-:Y:S04]  /*61d0*/  STG.E desc[UR8][R2.64], R19 ;  /* 0x0000001302007986 */ /* 0x0005e8000c101908 */
[----:B------:R2:W-:Y:S01]  /*61e0*/  STG.E desc[UR8][R4.64], R21 ;  /* 0x0000001504007986 */ /* 0x0005e2000c101908 */
[----:B------:R-:W-:-:S13]  /*61f0*/  ISETP.GT.AND.EX P0, PT, R25, R0, PT, P0 ;  /* 0x000000001900720c */ /* 0x000fda0003f04300 */
[----:B--2---:R-:W-:Y:S05]  /*6200*/  @P0 BRA `(.L_x_453) ;  /* 0xfffffffc00a00947 */ /* 0x004fea000383ffff */
[----:B------:R-:W-:Y:S05]  /*6210*/  EXIT ;  /* 0x000000000000794d */ /* 0x000fea0003800000 */
.L_x_454:
        /* <DEDUP_REMOVED lines=14> */
.L_x_5574:


//--------------------- .text._Z35group_norm_nhwc_bwd_one_pass_kernelI11Bf16IOBf16WLi128ELi160ELi640EEv26Group_norm_nhwc_bwd_params --------------------------
	.section	.text._Z35group_norm_nhwc_bwd_one_pass_kernelI11Bf16IOBf16WLi128ELi160ELi640EEv26Group_norm_nhwc_bwd_params,"ax",@progbits
	.align	128
        .global         _Z35group_norm_nhwc_bwd_one_pass_kernelI11Bf16IOBf16WLi128ELi160ELi640EEv26Group_norm_nhwc_bwd_params
        .type           _Z35group_norm_nhwc_bwd_one_pass_kernelI11Bf16IOBf16WLi128ELi160ELi640EEv26Group_norm_nhwc_bwd_params,@function
        .size           _Z35group_norm_nhwc_bwd_one_pass_kernelI11Bf16IOBf16WLi128ELi160ELi640EEv26Group_norm_nhwc_bwd_params,(.L_x_5575 - _Z35group_norm_nhwc_bwd_one_pass_kernelI11Bf16IOBf16WLi128ELi160ELi640EEv26Group_norm_nhwc_bwd_params)
        .other          _Z35group_norm_nhwc_bwd_one_pass_kernelI11Bf16IOBf16WLi128ELi160ELi640EEv26Group_norm_nhwc_bwd_params,@"STO_CUDA_ENTRY STV_DEFAULT"
_Z35group_norm_nhwc_bwd_one_pass_kernelI11Bf16IOBf16WLi128ELi160ELi640EEv26Group_norm_nhwc_bwd_params:
.text._Z35group_norm_nhwc_bwd_one_pass_kernelI11Bf16IOBf16WLi128ELi160ELi640EEv26Group_norm_nhwc_bwd_params:
        /* <DEDUP_REMOVED lines=13> */
[----:B------:R-:W-:Y:S01]  /*00d0*/  SHF.R.S32.HI R0, RZ, 0x1f, R75 ;  /* 0x0000001fff007819 */ /* 0x000fe2000001144b */
[----:B------:R-:W-:Y:S02]  /*00e0*/  UIMAD.WIDE.U32 UR8, UR12, 0x3, URZ ;  /* 0x000000030c0878a5 */ /* 0x000fe4000f8e003f */
[----:B------:R-:W-:Y:S01]  /*00f0*/  UIMAD UR10, UR13, 0x3, URZ ;  /* 0x000000030d0a78a4 */ /* 0x000fe2000f8e023f */
[----:B------:R-:W1:Y:S01]  /*0100*/  S2R R2, SR_LANEID ;  /* 0x0000000000027919 */ /* 0x000e620000000000 */
[----:B------:R-:W0:Y:S01]  /*0110*/  LDC R74, c[0x0][0x2ac] ;  /* 0x0000ab00ff4a7b82 */ /* 0x000e220000000800 */
[----:B------:R-:W-:Y:S01]  /*0120*/  SHF.R.U32.HI R3, RZ, 0x6, R3 ;  /* 0x00000006ff037819 */ /* 0x000fe20000011603 */
[----:B------:R-:W-:Y:S01]  /*0130*/  ULEA.HI UR11, UP0, UR13, UR12, URZ, 0x1 ;  /* 0x0000000c0d0b7291 */ /* 0x000fe2000f81083f */
[----:B------:R-:W-:Y:S01]  /*0140*/  LEA.HI R0, R0, R75, RZ, 0x5 ;  /* 0x0000004b00007211 */ /* 0x000fe200078f28ff */
[----:B------:R-:W-:-:S02]  /*0150*/  UIADD3 UR10, UR9, UR10, URZ ;  /* 0x0000000a090a7290 */ /* 0x000fc4000fffe03f */
[----:B------:R-:W-:Y:S01]  /*0160*/  UIADD3.X UR12, URZ, UR13, URZ, UP0, !UPT ;  /* 0x0000000d3f0c7290 */ /* 0x000fe200087fe43f */
[----:B------:R-:W-:Y:S01]  /*0170*/  SHF.R.S32.HI R0, RZ, 0x5, R0 ;  /* 0x00000005ff007819 */ /* 0x000fe20000011400 */
[----:B------:R-:W2:Y:S01]  /*0180*/  S2UR UR7, SR_CgaCtaId ;  /* 0x00000000000779c3 */ /* 0x000ea20000008800 */
[----:B------:R-:W-:Y:S01]  /*0190*/  ULDC.64 UR18, c[0x0][0x290] ;  /* 0x0000a40000127ab9 */ /* 0x000fe20000000a00 */
        /* <DEDUP_REMOVED lines=24> */
.L_x_538:
[----:B0-----:R-:W0:Y:S01]  /*0320*/  LDC R9, c[0x0][0x2a0] ;  /* 0x0000a800ff097b82 */ /* 0x001e220000000800 */
[----:B------:R-:W-:Y:S01]  /*0330*/  IABS R11, UR6 ;  /* 0x00000006000b7c13 */ /* 0x000fe20008000000 */
[----:B------:R-:W1:Y:S01]  /*0340*/  S2R R10, SR_TID.X ;  /* 0x00000000000a7919 */ /* 0x000e620000002100 */
[----:B------:R-:W-:Y:S01]  /*0350*/  ISETP.LE.AND P5, PT, RZ, UR6, PT ;  /* 0x00000006ff007c0c */ /* 0x000fe2000bfa3270 */
[----:B------:R-:W-:Y:S01]  /*0360*/  ULDC.64 UR18, c[0x0][0x290] ;  /* 0x0000a40000127ab9 */ /* 0x000fe20000000a00 */
[C---:B------:R-:W-:Y:S01]  /*0370*/  IADD3 R25, R74.reuse, 0x58, RZ ;  /* 0x000000584a197810 */ /* 0x040fe20007ffe0ff */
[----:B------:R-:W-:Y:S01]  /*0380*/  ULDC.64 UR12, c[0x0][0x298] ;  /* 0x0000a600000c7ab9 */ /* 0x000fe20000000a00 */
[----:B------:R-:W-:Y:S01]  /*0390*/  IADD3 R29, R74, 0x38, RZ ;  /* 0x000000384a1d7810 */ /* 0x000fe20007ffe0ff */
[----:B------:R-:W2:Y:S01]  /*03a0*/  @P1 LDC.64 R12, c[0x0][0x288] ;  /* 0x0000a200ff0c1b82 */ /* 0x000ea20000000a00 */
[----:B------:R-:W-:Y:S01]  /*03b0*/  SHF.R.S32.HI R15, RZ, 0x1f, R25 ;  /* 0x0000001fff0f7819 */ /* 0x000fe20000011419 */
[----:B------:R-:W-:Y:S01]  /*03c0*/  HFMA2.MMA R58, -RZ, RZ, 0, 0 ;  /* 0x00000000ff3a7435 */ /* 0x000fe200000001ff */
[----:B------:R-:W-:-:S02]  /*03d0*/  SHF.R.S32.HI R23, RZ, 0x1f, R29 ;  /* 0x0000001fff177819 */ /* 0x000fc4000001141d */
        /* <DEDUP_REMOVED lines=10> */
[----:B------:R-:W-:-:S04]  /*0480*/  IMAD R7, R7, R8, RZ ;  /* 0x0000000807077224 */ /* 0x000fc800078e02ff */
[----:B------:R-:W-:Y:S01]  /*0490*/  IMAD.HI.U32 R5, R5, R7, R4 ;  /* 0x0000000705057227 */ /* 0x000fe200078e0004 */
[----:B------:R-:W-:Y:S02]  /*04a0*/  MOV R7, R11 ;  /* 0x0000000b00077202 */ /* 0x000fe40000000f00 */
[----:B------:R-:W-:-:S03]  /*04b0*/  LOP3.LUT R11, R9, UR6, RZ, 0x3c, !PT ;  /* 0x00000006090b7c12 */ /* 0x000fc6000f8e3cff */
[----:B------:R-:W-:Y:S01]  /*04c0*/  IMAD.HI.U32 R6, R5, R7, RZ ;  /* 0x0000000705067227 */ /* 0x000fe200078e00ff */
[----:B------:R-:W-:Y:S02]  /*04d0*/  ISETP.GE.AND P2, PT, R11, RZ, PT ;  /* 0x000000ff0b00720c */ /* 0x000fe40003f46270 */
[----:B------:R-:W-:Y:S02]  /*04e0*/  SHF.R.S32.HI R11, RZ, 0x1f, R68 ;  /* 0x0000001fff0b7819 */ /* 0x000fe40000011444 */
[----:B------:R-:W-:-:S05]  /*04f0*/  IADD3 R5, -R6, RZ, RZ ;  /* 0x000000ff06057210 */ /* 0x000fca0007ffe1ff */
[----:B------:R-:W-:Y:S02]  /*0500*/  IMAD R7, R8, R5, R7 ;  /* 0x0000000508077224 */ /* 0x000fe400078e0207 */
[----:B------:R-:W-:-:S03]  /*0510*/  IMAD.WIDE.U32 R4, R10, -0x33333333, RZ ;  /* 0xcccccccd0a047825 */ /* 0x000fc600078e00ff */
[----:B------:R-:W-:Y:S02]  /*0520*/  ISETP.GT.U32.AND P3, PT, R8, R7, PT ;  /* 0x000000070800720c */ /* 0x000fe40003f64070 */
[----:B------:R-:W-:-:S05]  /*0530*/  SHF.R.U32.HI R5, RZ, 0x6, R5 ;  /* 0x00000006ff057819 */ /* 0x000fca0000011605 */
[----:B------:R-:W-:Y:S01]  /*0540*/  IMAD R30, R5, -0x50, R10 ;  /* 0xffffffb0051e7824 */ /* 0x000fe200078e020a */
[----:B------:R-:W-:-:S04]  /*0550*/  LOP3.LUT R5, RZ, R9, RZ, 0x33, !PT ;  /* 0x00000009ff057212 */ /* 0x000fc800078e33ff */
[----:B------:R-:W-:Y:S02]  /*0560*/  SHF.L.U32 R30, R30, 0x1, RZ ;  /* 0x000000011e1e7819 */ /* 0x000fe400000006ff */
[-C--:B------:R-:W-:Y:S02]  /*0570*/  @!P3 IADD3 R7, R7, -R8.reuse, RZ ;  /* 0x800000080707b210 */ /* 0x080fe40007ffe0ff */
[----:B------:R-:W-:Y:S02]  /*0580*/  @!P3 IADD3 R6, R6, 0x1, RZ ;  /* 0x000000010606b810 */ /* 0x000fe40007ffe0ff */
[CC--:B------:R-:W-:Y:S02]  /*0590*/  ISETP.GE.U32.AND P4, PT, R7.reuse, R8.reuse, PT ;  /* 0x000000080700720c */ /* 0x0c0fe40003f86070 */
[----:B------:R-:W-:Y:S02]  /*05a0*/  ISETP.GT.U32.AND P0, PT, R8, R7, PT ;  /* 0x000000070800720c */ /* 0x000fe40003f04070 */
[----:B------:R-:W-:-:S02]  /*05b0*/  IADD3 R4, R7, -R8, RZ ;  /* 0x8000000807047210 */ /* 0x000fc40007ffe0ff */
[----:B------:R-:W-:Y:S02]  /*05c0*/  ISETP.NE.AND P3, PT, R9, RZ, PT ;  /* 0x000000ff0900720c */ /* 0x000fe40003f65270 */
[----:B------:R-:W-:Y:S02]  /*05d0*/  SEL R4, R4, R7, !P0 ;  /* 0x0000000704047207 */ /* 0x000fe40004000000 */
[----:B------:R-:W-:Y:S02]  /*05e0*/  ISETP.GE.U32.AND P0, PT, R68, UR18, PT ;  /* 0x0000001244007c0c */ /* 0x000fe4000bf06070 */
        /* <DEDUP_REMOVED lines=10> */
[----:B------:R-:W-:Y:S02]  /*0690*/  SHF.R.S32.HI R6, RZ, 0x1f, R30 ;  /* 0x0000001fff067819 */ /* 0x000fe4000001141e */
[----:B------:R-:W-:Y:S02]  /*06a0*/  IADD3 R88, P2, R30, R31, RZ ;  /* 0x0000001f1e587210 */ /* 0x000fe40007f5e0ff */
[----:B------:R-:W-:Y:S01]  /*06b0*/  SHF.R.S32.HI R4, RZ, 0x1f, R5 ;  /* 0x0000001fff047819 */ /* 0x000fe20000011405 */
[----:B------:R-:W1:Y:S01]  /*06c0*/  @!P0 LDC.64 R20, c[0x0][0x288] ;  /* 0x0000a200ff148b82 */ /* 0x000e620000000a00 */
        /* <DEDUP_REMOVED lines=8> */
[----:B------:R-:W-:Y:S02]  /*0750*/  MOV R56, RZ ;  /* 0x000000ff00387202 */ /* 0x000fe40000000f00 */
[C---:B------:R-:W-:Y:S01]  /*0760*/  IADD3 R39, R74.reuse, 0x48, RZ ;  /* 0x000000484a277810 */ /* 0x040fe20007ffe0ff */
[----:B--2---:R-:W-:Y:S01]  /*0770*/  @P1 IMAD R4, R3, R12, RZ ;  /* 0x0000000c03041224 */ /* 0x004fe200078e02ff */
[----:B------:R-:W-:Y:S01]  /*0780*/  IADD3 R91, R89, R91, RZ ;  /* 0x0000005b595b7210 */ /* 0x000fe20007ffe0ff */
[----:B------:R-:W2:Y:S01]  /*0790*/  @!P4 LDC.64 R6, c[0x0][0x288] ;  /* 0x0000a200ff06cb82 */ /* 0x000ea20000000a00 */
[----:B------:R-:W-:Y:S01]  /*07a0*/  @P1 MOV R90, R88 ;  /* 0x00000058005a1202 */ /* 0x000fe20000000f00 */
[----:B------:R-:W-:Y:S01]  /*07b0*/  @P1 IMAD R13, R74, R13, R4 ;  /* 0x0000000d4a0d1224 */ /* 0x000fe200078e0204 */
[----:B------:R-:W-:-:S02]  /*07c0*/  ISETP.GT.U32.OR P3, PT, R75, 0x27f, P3 ;  /* 0x0000027f4b00780c */ /* 0x000fc40001f64470 */
[----:B------:R-:W-:Y:S02]  /*07d0*/  CS2R R60, SRZ ;  /* 0x00000000003c7805 */ /* 0x000fe4000001ff00 */
[----:B------:R-:W-:Y:S01]  /*07e0*/  SHF.R.S32.HI R49, RZ, 0x1f, R72 ;  /* 0x0000001fff317819 */ /* 0x000fe20000011448 */
[----:B------:R-:W-:Y:S01]  /*07f0*/  @P1 IMAD.WIDE.U32 R8, R74, R12, R90 ;  /* 0x0000000c4a081225 */ /* 0x000fe200078e005a */
[----:B------:R-:W-:Y:S01]  /*0800*/  @!P0 MOV R12, R88 ;  /* 0x00000058000c8202 */ /* 0x000fe20000000f00 */
[----:B------:R-:W4:Y:S01]  /*0810*/  @!P0 LDC.64 R4, c[0x0][0x230] ;  /* 0x00008c00ff048b82 */ /* 0x000f220000000a00 */
[----:B------:R-:W-:Y:S01]  /*0820*/  CS2R R66, SRZ ;  /* 0x0000000000427805 */ /* 0x000fe2000001ff00 */
[----:B-1----:R-:W-:Y:S01]  /*0830*/  @!P0 IMAD R11, R11, R20, RZ ;  /* 0x000000140b0b8224 */ /* 0x002fe200078e02ff */
[----:B------:R-:W-:Y:S01]  /*0840*/  @P1 IADD3 R13, R9, R13, RZ ;  /* 0x0000000d090d1210 */ /* 0x000fe20007ffe0ff */
[----:B------:R-:W-:Y:S01]  /*0850*/  HFMA2.MMA R48, -RZ, RZ, 0, 0 ;  /* 0x00000000ff307435 */ /* 0x000fe200000001ff */
[----:B------:R-:W-:Y:S01]  /*0860*/  @P1 SHF.L.U32 R9, R8, 0x1, RZ ;  /* 0x0000000108091819 */ /* 0x000fe200000006ff */
[----:B------:R-:W-:Y:S01]  /*0870*/  @!P0 IMAD R11, R68, R21, R11 ;  /* 0x00000015440b8224 */ /* 0x000fe200078e020b */
[----:B------:R-:W-:-:S02]  /*0880*/  @P1 SHF.L.U64.HI R16, R8, 0x1, R13 ;  /* 0x0000000108101819 */ /* 0x000fc4000001020d */
[----:B------:R-:W-:Y:S02]  /*0890*/  MOV R50, RZ ;  /* 0x000000ff00327202 */ /* 0x000fe40000000f00 */
[----:B------:R-:W-:Y:S02]  /*08a0*/  SHF.R.S32.HI R51, RZ, 0x1f, R71 ;  /* 0x0000001fff337819 */ /* 0x000fe40000011447 */
[----:B------:R-:W-:Y:S02]  /*08b0*/  CS2R R54, SRZ ;  /* 0x0000000000367805 */ /* 0x000fe4000001ff00 */
[----:B------:R-:W-:Y:S01]  /*08c0*/  @!P0 MOV R13, R91 ;  /* 0x0000005b000d8202 */ /* 0x000fe20000000f00 */
[----:B------:R-:W-:Y:S01]  /*08d0*/  ULDC.64 UR12, c[0x0][0x248] ;  /* 0x00009200000c7ab9 */ /* 0x000fe20000000a00 */
[----:B---3--:R-:W-:Y:S01]  /*08e0*/  @P1 IADD3 R18, P5, R9, R18, RZ ;  /* 0x0000001209121210 */ /* 0x008fe20007fbe0ff */
[----:B--2---:R-:W-:Y:S01]  /*08f0*/  @!P4 IMAD R14, R15, R6, RZ ;  /* 0x000000060f0ec224 */ /* 0x004fe200078e02ff */
[----:B0-----:R-:W-:Y:S01]  /*0900*/  @P1 IADD3 R36, P6, R9, R36, RZ ;  /* 0x0000002409241210 */ /* 0x001fe20007fde0ff */
[----:B------:R-:W-:Y:S01]  /*0910*/  @!P0 IMAD.WIDE.U32 R12, R68, R20, R12 ;  /* 0x00000014440c8225 */ /* 0x000fe200078e000c */
[----:B------:R-:W0:Y:S01]  /*0920*/  @!P0 LDC.64 R8, c[0x0][0x228] ;  /* 0x00008a00ff088b82 */ /* 0x000e220000000a00 */
[----:B------:R-:W-:-:S02]  /*0930*/  @!P4 MOV R20, R88 ;  /* 0x000000580014c202 */ /* 0x000fc40000000f00 */
[----:B------:R-:W-:Y:S01]  /*0940*/  @!P4 MOV R21, R91 ;  /* 0x0000005b0015c202 */ /* 0x000fe20000000f00 */
[----:B------:R-:W-:Y:S01]  /*0950*/  @!P4 IMAD R17, R25, R7, R14 ;  /* 0x000000071911c224 */ /* 0x000fe200078e020e */
[----:B------:R-:W-:Y:S02]  /*0960*/  @!P0 IADD3 R13, R13, R11, RZ ;  /* 0x0000000b0d0d8210 */ /* 0x000fe40007ffe0ff */
[C---:B------:R-:W-:Y:S01]  /*0970*/  @!P0 SHF.L.U32 R27, R12.reuse, 0x1, RZ ;  /* 0x000000010c1b8819 */ /* 0x040fe200000006ff */
[----:B------:R-:W-:Y:S01]  /*0980*/  @!P4 IMAD.WIDE.U32 R20, R25, R6, R20 ;  /* 0x000000061914c225 */ /* 0x000fe200078e0014 */
[----:B------:R-:W-:Y:S01]  /*0990*/  @!P0 SHF.L.U64.HI R22, R12, 0x1, R13 ;  /* 0x000000010c168819 */ /* 0x000fe2000001020d */
[----:B------:R-:W1:Y:S01]  /*09a0*/  @!P3 LDC.64 R6, c[0x0][0x288] ;  /* 0x0000a200ff06bb82 */ /* 0x000e620000000a00 */
[----:B------:R-:W-:Y:S02]  /*09b0*/  SHF.R.S32.HI R25, RZ, 0x1f, R33 ;  /* 0x0000001fff197819 */ /* 0x000fe40000011421 */
[----:B------:R-:W-:-:S02]  /*09c0*/  @P1 IADD3.X R19, R16, R19, RZ, P5, !PT ;  /* 0x0000001310131210 */ /* 0x000fc40002ffe4ff */
[----:B------:R-:W-:Y:S02]  /*09d0*/  ISETP.GE.AND.EX P2, PT, R25, UR19, PT, P2 ;  /* 0x0000001319007c0c */ /* 0x000fe4000bf46320 */
[----:B----4-:R-:W-:Y:S01]  /*09e0*/  @!P0 IADD3 R14, P5, R27, R4, RZ ;  /* 0x000000041b0e8210 */ /* 0x010fe20007fbe0ff */
[----:B------:R-:W2:Y:S01]  /*09f0*/  @!P4 LDC.64 R12, c[0x0][0x228] ;  /* 0x00008a00ff0ccb82 */ /* 0x000ea20000000a00 */
[----:B------:R-:W-:Y:S01]  /*0a00*/  ISETP.GT.U32.OR P2, PT, R75, 0x27f, P2 ;  /* 0x0000027f4b00780c */ /* 0x000fe20001744470 */
[----:B------:R-:W5:Y:S01]  /*0a10*/  @P1 LDG.E R66, desc[UR14][R18.64] ;  /* 0x0000000e12421981 */ /* 0x000f62000c1e1900 */
[----:B------:R-:W-:Y:S02]  /*0a20*/  @P1 IADD3.X R37, R16, R37, RZ, P6, !PT ;  /* 0x0000002510251210 */ /* 0x000fe400037fe4ff */
[----:B------:R-:W-:Y:S02]  /*0a30*/  @!P0 IADD3.X R15, R22, R5, RZ, P5, !PT ;  /* 0x00000005160f8210 */ /* 0x000fe40002ffe4ff */
[----:B------:R-:W-:Y:S01]  /*0a40*/  @!P4 IADD3 R17, R21, R17, RZ ;  /* 0x000000111511c210 */ /* 0x000fe20007ffe0ff */
[----:B------:R-:W3:Y:S01]  /*0a50*/  @!P4 LDC.64 R10, c[0x0][0x230] ;  /* 0x00008c00ff0acb82 */ /* 0x000ee20000000a00 */
[----:B0-----:R-:W-:Y:S01]  /*0a60*/  @!P0 IADD3 R16, P5, R27, R8, RZ ;  /* 0x000000081b108210 */ /* 0x001fe20007fbe0ff */
[----:B------:R0:W5:Y:S01]  /*0a70*/  @!P0 LDG.E R58, desc[UR14][R14.64] ;  /* 0x0000000e0e3a8981 */ /* 0x000162000c1e1900 */
[----:B------:R-:W-:-:S02]  /*0a80*/  @!P4 SHF.L.U32 R5, R20, 0x1, RZ ;  /* 0x000000011405c819 */ /* 0x000fc400000006ff */
[----:B------:R-:W-:Y:S02]  /*0a90*/  @!P4 SHF.L.U64.HI R20, R20, 0x1, R17 ;  /* 0x000000011414c819 */ /* 0x000fe40000010211 */
[----:B------:R-:W-:Y:S02]  /*0aa0*/  @!P0 IADD3.X R17, R22, R9, RZ, P5, !PT ;  /* 0x0000000916118210 */ /* 0x000fe40002ffe4ff */
[----:B------:R-:W4:Y:S03]  /*0ab0*/  @!P2 LDC.64 R8, c[0x0][0x288] ;  /* 0x0000a200ff08ab82 */ /* 0x000f260000000a00 */
[----:B------:R4:W5:Y:S01]  /*0ac0*/  @!P0 LDG.E R56, desc[UR14][R16.64] ;  /* 0x0000000e10388981 */ /* 0x000962000c1e1900 */
[----:B-1----:R-:W-:Y:S01]  /*0ad0*/  @!P3 IMAD R24, R23, R6, RZ ;  /* 0x000000061718b224 */ /* 0x002fe200078e02ff */
[----:B--2---:R-:W-:Y:S02]  /*0ae0*/  @!P4 IADD3 R22, P0, R5, R12, RZ ;  /* 0x0000000c0516c210 */ /* 0x004fe40007f1e0ff */
[----:B------:R-:W-:-:S02]  /*0af0*/  SHF.R.S32.HI R21, RZ, 0x1f, R39 ;  /* 0x0000001fff157819 */ /* 0x000fc40000011427 */
[----:B------:R-:W-:Y:S02]  /*0b00*/  @!P4 IADD3.X R23, R20, R13, RZ, P0, !PT ;  /* 0x0000000d1417c210 */ /* 0x000fe400007fe4ff */
[----:B------:R-:W-:Y:S01]  /*0b10*/  ISETP.GE.U32.AND P0, PT, R39, UR18, PT ;  /* 0x0000001227007c0c */ /* 0x000fe2000bf06070 */
[----:B------:R-:W1:Y:S01]  /*0b20*/  @!P3 LDC.64 R12, c[0x0][0x230] ;  /* 0x00008c00ff0cbb82 */ /* 0x000e620000000a00 */
[----:B---3--:R-:W-:Y:S02]  /*0b30*/  @!P4 IADD3 R10, P6, R5, R10, RZ ;  /* 0x0000000a050ac210 */ /* 0x008fe40007fde0ff */
[----:B------:R-:W-:Y:S01]  /*0b40*/  ISETP.GE.AND.EX P0, PT, R21, UR19, PT, P0 ;  /* 0x0000001315007c0c */ /* 0x000fe2000bf06300 */
[----:B------:R-:W-:Y:S01]  /*0b50*/  HFMA2.MMA R4, -RZ, RZ, 0, 0 ;  /* 0x00000000ff047435 */ /* 0x000fe200000001ff */
[----:B0-----:R-:W-:Y:S01]  /*0b60*/  @!P3 MOV R14, R88 ;  /* 0x00000058000eb202 */ /* 0x001fe20000000f00 */
[----:B------:R-:W-:Y:S01]  /*0b70*/  HFMA2.MMA R5, -RZ, RZ, 0, 0 ;  /* 0x00000000ff057435 */ /* 0x000fe200000001ff */
[----:B------:R-:W-:-:S02]  /*0b80*/  @!P3 MOV R15, R91 ;  /* 0x0000005b000fb202 */ /* 0x000fc40000000f00 */
[----:B------:R-:W-:Y:S01]  /*0b90*/  ISETP.GT.U32.OR P0, PT, R75, 0x27f, P0 ;  /* 0x0000027f4b00780c */ /* 0x000fe20000704470 */
[C---:B------:R-:W-:Y:S01]  /*0ba0*/  @!P3 IMAD R27, R29.reuse, R7, R24 ;  /* 0x000000071d1bb224 */ /* 0x040fe200078e0218 */
[----:B------:R-:W-:Y:S01]  /*0bb0*/  @!P4 IADD3.X R11, R20, R11, RZ, P6, !PT ;  /* 0x0000000b140bc210 */ /* 0x000fe200037fe4ff */
[----:B------:R-:W-:Y:S01]  /*0bc0*/  @!P3 IMAD.WIDE.U32 R14, R29, R6, R14 ;  /* 0x000000061d0eb225 */ /* 0x000fe200078e000e */
[----:B------:R-:W-:Y:S01]  /*0bd0*/  IADD3 R20, R74, 0x50, RZ ;  /* 0x000000504a147810 */ /* 0x000fe20007ffe0ff */
[----:B------:R-:W0:Y:S02]  /*0be0*/  @!P3 LDC.64 R6, c[0x0][0x228] ;  /* 0x00008a00ff06bb82 */ /* 0x000e240000000a00 */
[----:B----4-:R-:W-:Y:S01]  /*0bf0*/  @!P2 IMAD R16, R25, R8, RZ ;  /* 0x000000081910a224 */ /* 0x010fe200078e02ff */
[----:B------:R2:W5:Y:S01]  /*0c00*/  @!P4 LDG.E R4, desc[UR14][R10.64] ;  /* 0x0000000e0a04c981 */ /* 0x000562000c1e1900 */
[----:B------:R-:W-:Y:S02]  /*0c10*/  @!P3 IADD3 R15, R15, R27, RZ ;  /* 0x0000001b0f0fb210 */ /* 0x000fe40007ffe0ff */
[----:B------:R-:W-:Y:S01]  /*0c20*/  SHF.R.S32.HI R27, RZ, 0x1f, R20 ;  /* 0x0000001fff1b7819 */ /* 0x000fe20000011414 */
[----:B------:R1:W5:Y:S01]  /*0c30*/  @!P4 LDG.E R5, desc[UR14][R22.64] ;  /* 0x0000000e1605c981 */ /* 0x000362000c1e1900 */
[----:B------:R-:W-:Y:S01]  /*0c40*/  ISETP.GE.U32.AND P4, PT, R20, UR18, PT ;  /* 0x0000001214007c0c */ /* 0x000fe2000bf86070 */
[----:B------:R-:W-:Y:S01]  /*0c50*/  @!P2 IMAD R29, R33, R9, R16 ;  /* 0x00000009211da224 */ /* 0x000fe200078e0210 */
[C---:B------:R-:W-:Y:S01]  /*0c60*/  @!P3 SHF.L.U32 R25, R14.reuse, 0x1, RZ ;  /* 0x000000010e19b819 */ /* 0x040fe200000006ff */
[----:B------:R-:W3:Y:S01]  /*0c70*/  @!P0 LDC.64 R16, c[0x0][0x288] ;  /* 0x0000a200ff108b82 */ /* 0x000ee20000000a00 */
[----:B------:R-:W-:-:S02]  /*0c80*/  @!P3 SHF.L.U64.HI R26, R14, 0x1, R15 ;  /* 0x000000010e1ab819 */ /* 0x000fc4000001020f */
[----:B------:R-:W-:Y:S02]  /*0c90*/  ISETP.GE.AND.EX P4, PT, R27, UR19, PT, P4 ;  /* 0x000000131b007c0c */ /* 0x000fe4000bf86340 */
[----:B------:R-:W-:Y:S02]  /*0ca0*/  @!P2 MOV R14, R88 ;  /* 0x00000058000ea202 */ /* 0x000fe40000000f00 */
[----:B------:R-:W-:Y:S01]  /*0cb0*/  @!P2 MOV R15, R91 ;  /* 0x0000005b000fa202 */ /* 0x000fe20000000f00 */
[----:B--2---:R-:W2:Y:S01]  /*0cc0*/  @!P2 LDC.64 R10, c[0x0][0x230] ;  /* 0x00008c00ff0aab82 */ /* 0x004ea20000000a00 */
[----:B------:R-:W-:Y:S02]  /*0cd0*/  ISETP.GT.U32.OR P4, PT, R75, 0x27f, P4 ;  /* 0x0000027f4b00780c */ /* 0x000fe40002784470 */
[----:B-1----:R-:W-:Y:S01]  /*0ce0*/  @!P3 IADD3 R22, P5, R25, R12, RZ ;  /* 0x0000000c1916b210 */ /* 0x002fe20007fbe0ff */
[----:B------:R-:W-:-:S03]  /*0cf0*/  @!P2 IMAD.WIDE.U32 R14, R33, R8, R14 ;  /* 0x00000008210ea225 */ /* 0x000fc600078e000e */
[----:B------:R-:W-:Y:S01]  /*0d00*/  @!P3 IADD3.X R23, R26, R13, RZ, P5, !PT ;  /* 0x0000000d1a17b210 */ /* 0x000fe20002ffe4ff */
[----:B------:R-:W1:Y:S01]  /*0d10*/  @!P2 LDC.64 R8, c[0x0][0x228] ;  /* 0x00008a00ff08ab82 */ /* 0x000e620000000a00 */
[----:B------:R-:W-:Y:S02]  /*0d20*/  @!P2 IADD3 R13, R15, R29, RZ ;  /* 0x0000001d0f0da210 */ /* 0x000fe40007ffe0ff */
[----:B0-----:R-:W-:Y:S01]  /*0d30*/  @!P3 IADD3 R24, P5, R25, R6, RZ ;  /* 0x000000061918b210 */ /* 0x001fe20007fbe0ff */
[----:B------:R3:W5:Y:S01]  /*0d40*/  @!P3 LDG.E R60, desc[UR14][R22.64] ;  /* 0x0000000e163cb981 */ /* 0x000762000c1e1900 */
[----:B------:R-:W-:-:S03]  /*0d50*/  @!P2 SHF.L.U64.HI R32, R14, 0x1, R13 ;  /* 0x000000010e20a819 */ /* 0x000fc6000001020d */
[----:B------:R-:W0:Y:S01]  /*0d60*/  @!P4 LDC.64 R12, c[0x0][0x288] ;  /* 0x0000a200ff0ccb82 */ /* 0x000e220000000a00 */
[----:B------:R-:W-:Y:S02]  /*0d70*/  @!P3 IADD3.X R25, R26, R7, RZ, P5, !PT ;  /* 0x000000071a19b210 */ /* 0x000fe40002ffe4ff */
[----:B------:R-:W-:Y:S01]  /*0d80*/  CS2R R6, SRZ ;  /* 0x0000000000067805 */ /* 0x000fe2000001ff00 */
[----:B---3--:R-:W-:Y:S01]  /*0d90*/  @!P0 IMAD R22, R21, R16, RZ ;  /* 0x0000001015168224 */ /* 0x008fe200078e02ff */
[----:B------:R-:W-:-:S04]  /*0da0*/  @!P2 SHF.L.U32 R35, R14, 0x1, RZ ;  /* 0x000000010e23a819 */ /* 0x000fc800000006ff */
[----:B------:R3:W5:Y:S01]  /*0db0*/  @!P3 LDG.E R6, desc[UR14][R24.64] ;  /* 0x0000000e1806b981 */ /* 0x000762000c1e1900 */
[----:B------:R-:W-:Y:S01]  /*0dc0*/  IADD3 R26, R74, 0x60, RZ ;  /* 0x000000604a1a7810 */ /* 0x000fe20007ffe0ff */
[C---:B------:R-:W-:Y:S01]  /*0dd0*/  @!P0 IMAD R21, R39.reuse, R17, R22 ;  /* 0x0000001127158224 */ /* 0x040fe200078e0216 */
[----:B------:R-:W4:Y:S01]  /*0de0*/  @!P0 LDC.64 R14, c[0x0][0x230] ;  /* 0x00008c00ff0e8b82 */ /* 0x000f220000000a00 */
[----:B------:R-:W-:Y:S02]  /*0df0*/  @!P0 MOV R22, R88 ;  /* 0x0000005800168202 */ /* 0x000fe40000000f00 */
[----:B------:R-:W-:Y:S02]  /*0e00*/  @!P0 MOV R23, R91 ;  /* 0x0000005b00178202 */ /* 0x000fe40000000f00 */
[----:B------:R-:W-:Y:S02]  /*0e10*/  ISETP.GE.U32.AND P3, PT, R26, UR18, PT ;  /* 0x000000121a007c0c */ /* 0x000fe4000bf66070 */
[----:B------:R-:W-:Y:S01]  /*0e20*/  SHF.R.S32.HI R33, RZ, 0x1f, R26 ;  /* 0x0000001fff217819 */ /* 0x000fe2000001141a */
[----:B------:R-:W-:Y:S01]  /*0e30*/  @!P0 IMAD.WIDE.U32 R22, R39, R16, R22 ;  /* 0x0000001027168225 */ /* 0x000fe200078e0016 */
[C---:B--2---:R-:W-:Y:S01]  /*0e40*/  @!P2 IADD3 R28, P6, R35.reuse, R10, RZ ;  /* 0x0000000a231ca210 */ /* 0x044fe20007fde0ff */
[----:B------:R-:W2:Y:S01]  /*0e50*/  @!P4 LDC.64 R16, c[0x0][0x230] ;  /* 0x00008c00ff10cb82 */ /* 0x000ea20000000a00 */
[----:B-1----:R-:W-:Y:S01]  /*0e60*/  @!P2 IADD3 R34, P5, R35, R8, RZ ;  /* 0x000000082322a210 */ /* 0x002fe20007fbe0ff */
[----:B------:R-:W-:Y:S01]  /*0e70*/  HFMA2.MMA R8, -RZ, RZ, 0, 0 ;  /* 0x00000000ff087435 */ /* 0x000fe200000001ff */
[----:B------:R-:W-:-:S02]  /*0e80*/  ISETP.GE.AND.EX P3, PT, R33, UR19, PT, P3 ;  /* 0x0000001321007c0c */ /* 0x000fc4000bf66330 */
[C---:B------:R-:W-:Y:S02]  /*0e90*/  @!P2 IADD3.X R29, R32.reuse, R11, RZ, P6, !PT ;  /* 0x0000000b201da210 */ /* 0x040fe400037fe4ff */
[----:B------:R-:W-:Y:S01]  /*0ea0*/  @!P2 IADD3.X R35, R32, R9, RZ, P5, !PT ;  /* 0x000000092023a210 */ /* 0x000fe20002ffe4ff */
[----:B------:R-:W1:Y:S01]  /*0eb0*/  @!P0 LDC.64 R10, c[0x0][0x228] ;  /* 0x00008a00ff0a8b82 */ /* 0x000e620000000a00 */
[----:B------:R-:W-:Y:S01]  /*0ec0*/  @!P0 IADD3 R9, R23, R21, RZ ;  /* 0x0000001517098210 */ /* 0x000fe20007ffe0ff */
[----:B0-----:R-:W-:Y:S01]  /*0ed0*/  @!P4 IMAD R27, R27, R12, RZ ;  /* 0x0000000c1b1bc224 */ /* 0x001fe200078e02ff */
[----:B------:R-:W-:Y:S01]  /*0ee0*/  ISETP.GT.U32.OR P3, PT, R75, 0x27f, P3 ;  /* 0x0000027f4b00780c */ /* 0x000fe20001f64470 */
[----:B------:R-:W5:Y:S01]  /*0ef0*/  @!P2 LDG.E R7, desc[UR14][R28.64] ;  /* 0x0000000e1c07a981 */ /* 0x000f62000c1e1900 */
[C---:B---3--:R-:W-:Y:S02]  /*0f00*/  @!P0 SHF.L.U32 R25, R22.reuse, 0x1, RZ ;  /* 0x0000000116198819 */ /* 0x048fe400000006ff */
[----:B------:R-:W-:Y:S01]  /*0f10*/  @!P0 SHF.L.U64.HI R40, R22, 0x1, R9 ;  /* 0x0000000116288819 */ /* 0x000fe20000010209 */
[----:B------:R0:W5:Y:S01]  /*0f20*/  @!P2 LDG.E R8, desc[UR14][R34.64] ;  /* 0x0000000e2208a981 */ /* 0x000162000c1e1900 */
[----:B------:R-:W-:-:S02]  /*0f30*/  IADD3 R32, R74, 0x68, RZ ;  /* 0x000000684a207810 */ /* 0x000fc40007ffe0ff */
[----:B------:R-:W-:Y:S02]  /*0f40*/  @!P4 MOV R22, R88 ;  /* 0x000000580016c202 */ /* 0x000fe40000000f00 */
[----:B------:R-:W-:Y:S01]  /*0f50*/  @!P4 MOV R23, R91 ;  /* 0x0000005b0017c202 */ /* 0x000fe20000000f00 */
[----:B------:R-:W-:Y:S01]  /*0f60*/  @!P4 IMAD R9, R20, R13, R27 ;  /* 0x0000000d1409c224 */ /* 0x000fe200078e021b */
[----:B------:R-:W-:Y:S02]  /*0f70*/  ISETP.GE.U32.AND P2, PT, R32, UR18, PT ;  /* 0x0000001220007c0c */ /* 0x000fe4000bf46070 */
[----:B------:R-:W-:Y:S01]  /*0f80*/  SHF.R.S32.HI R27, RZ, 0x1f, R32 ;  /* 0x0000001fff1b7819 */ /* 0x000fe20000011420 */
[----:B------:R-:W-:Y:S02]  /*0f90*/  @!P4 IMAD.WIDE.U32 R20, R20, R12, R22 ;  /* 0x0000000c1414c225 */ /* 0x000fe400078e0016 */
[----:B------:R-:W3:Y:S01]  /*0fa0*/  @!P4 LDC.64 R12, c[0x0][0x228] ;  /* 0x00008a00ff0ccb82 */ /* 0x000ee20000000a00 */
[----:B------:R-:W-:-:S02]  /*0fb0*/  ISETP.GE.AND.EX P2, PT, R27, UR19, PT, P2 ;  /* 0x000000131b007c0c */ /* 0x000fc4000bf46320 */
[----:B----4-:R-:W-:Y:S02]  /*0fc0*/  @!P0 IADD3 R38, P6, R25, R14, RZ ;  /* 0x0000000e19268210 */ /* 0x010fe40007fde0ff */
[----:B------:R-:W-:-:S03]  /*0fd0*/  ISETP.GT.U32.OR P2, PT, R75, 0x27f, P2 ;  /* 0x0000027f4b00780c */ /* 0x000fc60001744470 */
[----:B------:R-:W4:Y:S01]  /*0fe0*/  @!P3 LDC.64 R22, c[0x0][0x288] ;  /* 0x0000a200ff16bb82 */ /* 0x000f220000000a00 */
[----:B------:R-:W-:Y:S02]  /*0ff0*/  @!P0 IADD3.X R39, R40, R15, RZ, P6, !PT ;  /* 0x0000000f28278210 */ /* 0x000fe400037fe4ff */
[----:B------:R-:W-:Y:S02]  /*1000*/  @!P4 IADD3 R15, R21, R9, RZ ;  /* 0x00000009150fc210 */ /* 0x000fe40007ffe0ff */
[C---:B0-----:R-:W-:Y:S01]  /*1010*/  @!P4 SHF.L.U32 R35, R20.reuse, 0x1, RZ ;  /* 0x000000011423c819 */ /* 0x041fe200000006ff */
[----:B------:R-:W-:Y:S01]  /*1020*/  HFMA2.MMA R9, -RZ, RZ, 0, 0 ;  /* 0x00000000ff097435 */ /* 0x000fe200000001ff */
[----:B-1----:R-:W-:Y:S02]  /*1030*/  @!P0 IADD3 R24, P5, R25, R10, RZ ;  /* 0x0000000a19188210 */ /* 0x002fe40007fbe0ff */
[----:B------:R-:W-:Y:S02]  /*1040*/  @!P4 SHF.L.U64.HI R42, R20, 0x1, R15 ;  /* 0x00000001142ac819 */ /* 0x000fe4000001020f */
[----:B--2---:R-:W-:Y:S01]  /*1050*/  @!P4 IADD3 R28, P6, R35, R16, RZ ;  /* 0x00000010231cc210 */ /* 0x004fe20007fde0ff */
[----:B------:R-:W0:Y:S01]  /*1060*/  @!P3 LDC.64 R14, c[0x0][0x228] ;  /* 0x00008a00ff0ebb82 */ /* 0x000e220000000a00 */
[----:B------:R-:W-:-:S02]  /*1070*/  @!P0 IADD3.X R25, R40, R11, RZ, P5, !PT ;  /* 0x0000000b28198210 */ /* 0x000fc40002ffe4ff */
[----:B------:R-:W-:Y:S02]  /*1080*/  CS2R R10, SRZ ;  /* 0x00000000000a7805 */ /* 0x000fe4000001ff00 */
[----:B------:R-:W-:Y:S01]  /*1090*/  @!P4 IADD3.X R29, R42, R17, RZ, P6, !PT ;  /* 0x000000112a1dc210 */ /* 0x000fe200037fe4ff */
[----:B------:R-:W5:Y:S02]  /*10a0*/  @!P0 LDG.E R9, desc[UR14][R38.64] ;  /* 0x0000000e26098981 */ /* 0x000f64000c1e1900 */
[----:B------:R-:W1:Y:S02]  /*10b0*/  @!P3 LDC.64 R16, c[0x0][0x230] ;  /* 0x00008c00ff10bb82 */ /* 0x000e640000000a00 */
[----:B------:R2:W5:Y:S01]  /*10c0*/  @!P0 LDG.E R10, desc[UR14][R24.64] ;  /* 0x0000000e180a8981 */ /* 0x000562000c1e1900 */
[----:B---3--:R-:W-:-:S05]  /*10d0*/  @!P4 IADD3 R34, P0, R35, R12, RZ ;  /* 0x0000000c2322c210 */ /* 0x008fca0007f1e0ff */
[----:B------:R-:W3:Y:S01]  /*10e0*/  @!P2 LDC.64 R20, c[0x0][0x288] ;  /* 0x0000a200ff14ab82 */ /* 0x000ee20000000a00 */
[----:B------:R-:W-:Y:S01]  /*10f0*/  HFMA2.MMA R12, -RZ, RZ, 0, 0 ;  /* 0x00000000ff0c7435 */ /* 0x000fe200000001ff */
[----:B----4-:R-:W-:Y:S01]  /*1100*/  @!P3 IMAD R33, R33, R22, RZ ;  /* 0x000000162121b224 */ /* 0x010fe200078e02ff */
[----:B--2---:R-:W-:Y:S01]  /*1110*/  @!P3 MOV R24, R88 ;  /* 0x000000580018b202 */ /* 0x004fe20000000f00 */
[----:B------:R2:W5:Y:S01]  /*1120*/  @!P4 LDG.E R11, desc[UR14][R28.64] ;  /* 0x0000000e1c0bc981 */ /* 0x000562000c1e1900 */
[----:B------:R-:W-:Y:S02]  /*1130*/  @!P3 MOV R25, R91 ;  /* 0x0000005b0019b202 */ /* 0x000fe40000000f00 */
[----:B------:R-:W-:Y:S01]  /*1140*/  IADD3 R40, R74, 0x70, RZ ;  /* 0x000000704a287810 */ /* 0x000fe20007ffe0ff */
[----:B------:R-:W-:Y:S01]  /*1150*/  @!P3 IMAD R33, R26, R23, R33 ;  /* 0x000000171a21b224 */ /* 0x000fe200078e0221 */
[----:B------:R-:W-:Y:S01]  /*1160*/  @!P4 IADD3.X R35, R42, R13, RZ, P0, !PT ;  /* 0x0000000d2a23c210 */ /* 0x000fe200007fe4ff */
[----:B------:R-:W-:Y:S01]  /*1170*/  @!P3 IMAD.WIDE.U32 R22, R26, R22, R24 ;  /* 0x000000161a16b225 */ /* 0x000fe200078e0018 */
[----:B------:R-:W-:Y:S01]  /*1180*/  ISETP.GE.U32.AND P0, PT, R40, UR18, PT ;  /* 0x0000001228007c0c */ /* 0x000fe2000bf06070 */
[----:B------:R-:W4:Y:S01]  /*1190*/  @!P2 LDC.64 R24, c[0x0][0x228] ;  /* 0x00008a00ff18ab82 */ /* 0x000f220000000a00 */
[----:B------:R-:W-:Y:S01]  /*11a0*/  SHF.R.S32.HI R41, RZ, 0x1f, R40 ;  /* 0x0000001fff297819 */ /* 0x000fe20000011428 */
[----:B------:R3:W5:Y:S01]  /*11b0*/  @!P4 LDG.E R12, desc[UR14][R34.64] ;  /* 0x0000000e220cc981 */ /* 0x000762000c1e1900 */
[----:B------:R-:W-:-:S02]  /*11c0*/  @!P3 IADD3 R13, R23, R33, RZ ;  /* 0x00000021170db210 */ /* 0x000fc40007ffe0ff */
[----:B------:R-:W-:Y:S02]  /*11d0*/  ISETP.GE.AND.EX P4, PT, R41, UR19, PT, P0 ;  /* 0x0000001329007c0c */ /* 0x000fe4000bf86300 */
[C---:B--2---:R-:W-:Y:S02]  /*11e0*/  @!P3 SHF.L.U32 R29, R22.reuse, 0x1, RZ ;  /* 0x00000001161db819 */ /* 0x044fe400000006ff */
[----:B------:R-:W-:Y:S02]  /*11f0*/  ISETP.GT.U32.OR P4, PT, R75, 0x27f, P4 ;  /* 0x0000027f4b00780c */ /* 0x000fe40002784470 */
[----:B------:R-:W-:Y:S02]  /*1200*/  @!P3 SHF.L.U64.HI R38, R22, 0x1, R13 ;  /* 0x000000011626b819 */ /* 0x000fe4000001020d */
[C---:B-1----:R-:W-:Y:S01]  /*1210*/  @!P3 IADD3 R26, P5, R29.reuse, R16, RZ ;  /* 0x000000101d1ab210 */ /* 0x042fe20007fbe0ff */
[----:B------:R-:W1:Y:S01]  /*1220*/  @!P2 LDC.64 R22, c[0x0][0x230] ;  /* 0x00008c00ff16ab82 */ /* 0x000e620000000a00 */
[----:B0-----:R-:W-:Y:S01]  /*1230*/  @!P3 IADD3 R28, P0, R29, R14, RZ ;  /* 0x0000000e1d1cb210 */ /* 0x001fe20007f1e0ff */
[----:B---3--:R-:W-:Y:S01]  /*1240*/  @!P2 IMAD R14, R27, R20, RZ ;  /* 0x000000141b0ea224 */ /* 0x008fe200078e02ff */
[----:B------:R-:W-:-:S02]  /*1250*/  @!P3 IADD3.X R27, R38, R17, RZ, P5, !PT ;  /* 0x00000011261bb210 */ /* 0x000fc40002ffe4ff */
[----:B------:R-:W-:Y:S01]  /*1260*/  @!P3 IADD3.X R29, R38, R15, RZ, P0, !PT ;  /* 0x0000000f261db210 */ /* 0x000fe200007fe4ff */
[C---:B------:R-:W-:Y:S01]  /*1270*/  @!P2 IMAD R17, R32.reuse, R21, R14 ;  /* 0x000000152011a224 */ /* 0x040fe200078e020e */
[----:B------:R-:W-:Y:S02]  /*1280*/  SHF.R.S32.HI R13, RZ, 0x1f, R73 ;  /* 0x0000001fff0d7819 */ /* 0x000fe40000011449 */
[----:B------:R-:W-:Y:S02]  /*1290*/  ISETP.GE.U32.AND P6, PT, R73, UR18, PT ;  /* 0x0000001249007c0c */ /* 0x000fe4000bfc6070 */
[----:B------:R-:W-:Y:S02]  /*12a0*/  @!P2 MOV R14, R88 ;  /* 0x00000058000ea202 */ /* 0x000fe40000000f00 */
[----:B------:R-:W-:Y:S02]  /*12b0*/  @!P2 MOV R15, R91 ;  /* 0x0000005b000fa202 */ /* 0x000fe40000000f00 */
[----:B------:R-:W-:Y:S01]  /*12c0*/  ISETP.GE.AND.EX P5, PT, R13, UR19, PT, P6 ;  /* 0x000000130d007c0c */ /* 0x000fe2000bfa6360 */
[----:B------:R-:W-:-:S02]  /*12d0*/  @!P2 IMAD.WIDE.U32 R32, R32, R20, R14 ;  /* 0x000000142020a225 */ /* 0x000fc400078e000e */
[----:B------:R-:W0:Y:S01]  /*12e0*/  @!P4 LDC.64 R20, c[0x0][0x288] ;  /* 0x0000a200ff14cb82 */ /* 0x000e220000000a00 */
[----:B------:R-:W-:Y:S02]  /*12f0*/  ISETP.GT.U32.OR P5, PT, R75, 0x27f, P5 ;  /* 0x0000027f4b00780c */ /* 0x000fe40002fa4470 */
[----:B------:R-:W-:Y:S02]  /*1300*/  CS2R R14, SRZ ;  /* 0x00000000000e7805 */ /* 0x000fe4000001ff00 */
[----:B------:R-:W-:Y:S02]  /*1310*/  @!P2 IADD3 R17, R33, R17, RZ ;  /* 0x000000112111a210 */ /* 0x000fe40007ffe0ff */
[C---:B------:R-:W-:Y:S02]  /*1320*/  @!P2 SHF.L.U32 R39, R32.reuse, 0x1, RZ ;  /* 0x000000012027a819 */ /* 0x040fe400000006ff */
[----:B------:R-:W-:Y:S01]  /*1330*/  @!P2 SHF.L.U64.HI R32, R32, 0x1, R17 ;  /* 0x000000012020a819 */ /* 0x000fe20000010211 */
[----:B------:R2:W5:Y:S01]  /*1340*/  @!P3 LDG.E R14, desc[UR14][R26.64] ;  /* 0x0000000e1a0eb981 */ /* 0x000562000c1e1900 */
[----:B------:R-:W-:-:S03]  /*1350*/  ISETP.GE.U32.AND P0, PT, R72, UR18, PT ;  /* 0x0000001248007c0c */ /* 0x000fc6000bf06070 */
[----:B------:R3:W5:Y:S01]  /*1360*/  @!P3 LDG.E R15, desc[UR14][R28.64] ;  /* 0x0000000e1c0fb981 */ /* 0x000762000c1e1900 */
[----:B-1----:R-:W-:Y:S01]  /*1370*/  @!P2 IADD3 R34, P3, R39, R22, RZ ;  /* 0x000000162722a210 */ /* 0x002fe20007f7e0ff */
[----:B------:R-:W1:Y:S01]  /*1380*/  @!P5 LDC.64 R16, c[0x0][0x288] ;  /* 0x0000a200ff10db82 */ /* 0x000e620000000a00 */
[----:B------:R-:W-:Y:S02]  /*1390*/  ISETP.GE.AND.EX P0, PT, R49, UR19, PT, P0 ;  /* 0x0000001331007c0c */ /* 0x000fe4000bf06300 */
[----:B------:R-:W-:Y:S02]  /*13a0*/  @!P2 IADD3.X R35, R32, R23, RZ, P3, !PT ;  /* 0x000000172023a210 */ /* 0x000fe40001ffe4ff */
[----:B----4-:R-:W-:-:S03]  /*13b0*/  @!P2 IADD3 R38, P6, R39, R24, RZ ;  /* 0x000000182726a210 */ /* 0x010fc60007fde0ff */
[----:B------:R-:W4:Y:S01]  /*13c0*/  @!P4 LDC.64 R22, c[0x0][0x230] ;  /* 0x00008c00ff16cb82 */ /* 0x000f220000000a00 */
[----:B------:R-:W-:Y:S01]  /*13d0*/  ISETP.GT.U32.OR P0, PT, R75, 0x27f, P0 ;  /* 0x0000027f4b00780c */ /* 0x000fe20000704470 */
[----:B0-----:R-:W-:Y:S01]  /*13e0*/  @!P4 IMAD R41, R41, R20, RZ ;  /* 0x000000142929c224 */ /* 0x001fe200078e02ff */
[----:B------:R-:W-:Y:S01]  /*13f0*/  @!P2 IADD3.X R39, R32, R25, RZ, P6, !PT ;  /* 0x000000192027a210 */ /* 0x000fe200037fe4ff */
[----:B------:R-:W5:Y:S01]  /*1400*/  @!P2 LDG.E R48, desc[UR14][R34.64] ;  /* 0x0000000e2230a981 */ /* 0x000f62000c1e1900 */
[----:B------:R-:W-:Y:S02]  /*1410*/  @!P4 MOV R18, R88 ;  /* 0x000000580012c202 */ /* 0x000fe40000000f00 */
[----:B------:R-:W-:Y:S01]  /*1420*/  @!P4 MOV R19, R91 ;  /* 0x0000005b0013c202 */ /* 0x000fe20000000f00 */
[----:B------:R-:W0:Y:S01]  /*1430*/  @!P4 LDC.64 R32, c[0x0][0x228] ;  /* 0x00008a00ff20cb82 */ /* 0x000e220000000a00 */
[C---:B------:R-:W-:Y:S01]  /*1440*/  @!P4 IMAD R41, R40.reuse, R21, R41 ;  /* 0x000000152829c224 */ /* 0x040fe200078e0229 */
[----:B------:R1:W5:Y:S01]  /*1450*/  @!P2 LDG.E R50, desc[UR14][R38.64] ;  /* 0x0000000e2632a981 */ /* 0x000362000c1e1900 */
[----:B------:R-:W-:-:S05]  /*1460*/  @!P4 IMAD.WIDE.U32 R20, R40, R20, R18 ;  /* 0x000000142814c225 */ /* 0x000fca00078e0012 */
[----:B------:R-:W0:Y:S01]  /*1470*/  @!P5 LDC.64 R18, c[0x0][0x230] ;  /* 0x00008c00ff12db82 */ /* 0x000e220000000a00 */
[----:B------:R-:W-:-:S07]  /*1480*/  @!P4 IADD3 R21, R21, R41, RZ ;  /* 0x000000291515c210 */ /* 0x000fce0007ffe0ff */
[----:B--2---:R-:W2:Y:S01]  /*1490*/  @!P5 LDC.64 R26, c[0x0][0x228] ;  /* 0x00008a00ff1adb82 */ /* 0x004ea20000000a00 */
[C---:B---3--:R-:W-:Y:S01]  /*14a0*/  @!P4 SHF.L.U32 R29, R20.reuse, 0x1, RZ ;  /* 0x00000001141dc819 */ /* 0x048fe200000006ff */
[----:B-1----:R-:W-:Y:S01]  /*14b0*/  @!P5 IMAD R40, R13, R16, RZ ;  /* 0x000000100d28d224 */ /* 0x002fe200078e02ff */
[----:B------:R-:W-:Y:S02]  /*14c0*/  @!P4 SHF.L.U64.HI R28, R20, 0x1, R21 ;  /* 0x00000001141cc819 */ /* 0x000fe40000010215 */
[----:B------:R-:W-:-:S03]  /*14d0*/  @!P5 MOV R20, R88 ;  /* 0x000000580014d202 */ /* 0x000fc60000000f00 */
[----:B------:R-:W1:Y:S01]  /*14e0*/  @!P0 LDC.64 R24, c[0x0][0x288] ;  /* 0x0000a200ff188b82 */ /* 0x000e620000000a00 */
[----:B------:R-:W-:Y:S01]  /*14f0*/  @!P5 MOV R21, R91 ;  /* 0x0000005b0015d202 */ /* 0x000fe20000000f00 */
[----:B------:R-:W-:Y:S01]  /*1500*/  @!P5 IMAD R39, R73, R17, R40 ;  /* 0x000000114927d224 */ /* 0x000fe200078e0228 */
[----:B----4-:R-:W-:Y:S02]  /*1510*/  @!P4 IADD3 R34, P3, R29, R22, RZ ;  /* 0x000000161d22c210 */ /* 0x010fe40007f7e0ff */
[----:B------:R-:W-:Y:S01]  /*1520*/  ISETP.GE.U32.AND P2, PT, R71, UR18, PT ;  /* 0x0000001247007c0c */ /* 0x000fe2000bf46070 */
[----:B------:R-:W-:Y:S01]  /*1530*/  @!P5 IMAD.WIDE.U32 R16, R73, R16, R20 ;  /* 0x000000104910d225 */ /* 0x000fe200078e0014 */
[----:B------:R-:W-:Y:S02]  /*1540*/  @!P4 IADD3.X R35, R28, R23, RZ, P3, !PT ;  /* 0x000000171c23c210 */ /* 0x000fe40001ffe4ff */
[----:B------:R-:W-:Y:S02]  /*1550*/  ISETP.GE.AND.EX P2, PT, R51, UR19, PT, P2 ;  /* 0x0000001333007c0c */ /* 0x000fe4000bf46320 */
[----:B0-----:R-:W-:Y:S01]  /*1560*/  @!P4 IADD3 R32, P3, R29, R32, RZ ;  /* 0x000000201d20c210 */ /* 0x001fe20007f7e0ff */
[----:B------:R-:W-:Y:S01]  /*1570*/  UIMAD.WIDE UR12, UR6, 0x8, UR12 ;  /* 0x00000008060c78a5 */ /* 0x000fe2000f8e020c */
[----:B------:R-:W-:Y:S01]  /*1580*/  @!P5 IADD3 R21, R17, R39, RZ ;  /* 0x000000271115d210 */ /* 0x000fe20007ffe0ff */
[----:B------:R-:W5:Y:S01]  /*1590*/  @!P4 LDG.E R54, desc[UR14][R34.64] ;  /* 0x0000000e2236c981 */ /* 0x000f62000c1e1900 */
[----:B------:R-:W-:-:S02]  /*15a0*/  @!P5 SHF.L.U32 R17, R16, 0x1, RZ ;  /* 0x000000011011d819 */ /* 0x000fc400000006ff */
[----:B------:R-:W-:Y:S02]  /*15b0*/  ISETP.GT.U32.OR P2, PT, R75, 0x27f, P2 ;  /* 0x0000027f4b00780c */ /* 0x000fe40001744470 */
[----:B------:R-:W-:Y:S02]  /*15c0*/  @!P4 IADD3.X R33, R28, R33, RZ, P3, !PT ;  /* 0x000000211c21c210 */ /* 0x000fe40001ffe4ff */
[C---:B------:R-:W-:Y:S02]  /*15d0*/  @!P5 IADD3 R28, P3, R17.reuse, R18, RZ ;  /* 0x00000012111cd210 */ /* 0x040fe40007f7e0ff */
[----:B------:R-:W-:Y:S01]  /*15e0*/  @!P5 SHF.L.U64.HI R38, R16, 0x1, R21 ;  /* 0x000000011026d819 */ /* 0x000fe20000010215 */
[----:B------:R-:W5:Y:S01]  /*15f0*/  @!P4 LDG.E R55, desc[UR14][R32.64] ;  /* 0x0000000e2037c981 */ /* 0x000f62000c1e1900 */
[----:B--2---:R-:W-:Y:S01]  /*1600*/  @!P5 IADD3 R18, P6, R17, R26, RZ ;  /* 0x0000001a1112d210 */ /* 0x004fe20007fde0ff */
[----:B------:R-:W0:Y:S01]  /*1610*/  @!P0 LDC.64 R20, c[0x0][0x228] ;  /* 0x00008a00ff148b82 */ /* 0x000e220000000a00 */
[----:B-1----:R-:W-:-:S07]  /*1620*/  @!P0 IMAD R26, R49, R24, RZ ;  /* 0x00000018311a8224 */ /* 0x002fce00078e02ff */
        /* <DEDUP_REMOVED lines=94> */
[----:B------:R-:W-:Y:S02]  /*1c10*/  @!P5 SHF.L.U32 R23, R22, 0x1, RZ ;  /* 0x000000011617d819 */ /* 0x000fe400000006ff */
[----:B------:R-:W-:Y:S02]  /*1c20*/  @!P4 IADD3.X R25, R36, R25, RZ, P0, !PT ;  /* 0x000000192419c210 */ /* 0x000fe400007fe4ff */
[----:B0-----:R-:W-:Y:S02]  /*1c30*/  @!P4 IADD3 R26, P0, R37, R26, RZ ;  /* 0x0000001a251ac210 */ /* 0x001fe40007f1e0ff */
[----:B------:R-:W-:Y:S02]  /*1c40*/  @!P5 SHF.L.U64.HI R22, R22, 0x1, R35 ;  /* 0x000000011616d819 */ /* 0x000fe40000010223 */
[----:B------:R-:W-:-:S02]  /*1c50*/  CS2R R80, SRZ ;  /* 0x0000000000507805 */ /* 0x000fc4000001ff00 */
[C---:B-1----:R-:W-:Y:S02]  /*1c60*/  @!P5 IADD3 R28, P2, R23.reuse, R28, RZ ;  /* 0x0000001c171cd210 */ /* 0x042fe40007f5e0ff */
[----:B------:R-:W-:Y:S02]  /*1c70*/  CS2R R82, SRZ ;  /* 0x0000000000527805 */ /* 0x000fe4000001ff00 */
[----:B--2---:R-:W-:Y:S01]  /*1c80*/  @!P5 IADD3 R18, P3, R23, R18, RZ ;  /* 0x000000121712d210 */ /* 0x004fe20007f7e0ff */
[----:B------:R3:W5:Y:S01]  /*1c90*/  @!P4 LDG.E R79, desc[UR14][R24.64] ;  /* 0x0000000e184fc981 */ /* 0x000762000c1e1900 */
        /* <DEDUP_REMOVED lines=8> */
[----:B------:R-:W-:Y:S01]  /*1d20*/  HFMA2.MMA R86, -RZ, RZ, 0, 0 ;  /* 0x00000000ff567435 */ /* 0x000fe200000001ff */
[----:B------:R-:W-:-:S02]  /*1d30*/  CS2R R84, SRZ ;  /* 0x0000000000547805 */ /* 0x000fc4000001ff00 */
        /* <DEDUP_REMOVED lines=29> */
.L_x_457:
[----:B------:R-:W-:Y:S05]  /*1f10*/  BSYNC B0 ;  /* 0x0000000000007941 */ /* 0x000fea0003800000 */
.L_x_456:
[----:B------:R-:W-:Y:S02]  /*1f20*/  ISETP.NE.AND P5, PT, RZ, UR17, PT ;  /* 0x00000011ff007c0c */ /* 0x000fe4000bfa5270 */
[C---:B-----5:R-:W-:Y:S02]  /*1f30*/  PRMT R16, R66.reuse, 0x7632, R16 ;  /* 0x0000763242107816 */ /* 0x060fe40000000010 */
        /* <DEDUP_REMOVED lines=36> */
.L_x_458:
[----:B------:R-:W-:Y:S01]  /*2180*/  FMUL.FTZ R17, R20, R85 ;  /* 0x0000005514117220 */ /* 0x000fe20000410000 */
[----:B------:R-:W-:Y:S01]  /*2190*/  FADD.FTZ R22, R33, -UR13 ;  /* 0x8000000d21167e21 */ /* 0x000fe20008010000 */
[----:B------:R-:W-:Y:S01]  /*21a0*/  FFMA.FTZ R36, R19, R20, RZ ;  /* 0x0000001413247223 */ /* 0x000fe200000100ff */
        /* <DEDUP_REMOVED lines=23> */
.L_x_459:
[----:B------:R-:W-:Y:S01]  /*2320*/  FFMA.FTZ R26, R16, R24, R19 ;  /* 0x00000018101a7223 */ /* 0x000fe20000010013 */
[----:B------:R-:W-:Y:S01]  /*2330*/  FADD.FTZ R19, RZ, R20 ;  /* 0x00000014ff137221 */ /* 0x000fe20000010000 */
[----:B------:R-:W-:Y:S01]  /*2340*/  FADD.FTZ R27, R24, R17 ;  /* 0x00000011181b7221 */ /* 0x000fe20000010000 */
[----:B------:R-:W-:Y:S01]  /*2350*/  FFMA.FTZ R17, R25, R18, R36 ;  /* 0x0000001219117223 */ /* 0x000fe20000010024 */
[----:B------:R-:W-:Y:S01]  /*2360*/  FMUL.FTZ R24, R18, R85 ;  /* 0x0000005512187220 */ /* 0x000fe20000410000 */
[----:B------:R-:W-:Y:S01]  /*2370*/  FADD.FTZ R18, R19, R18 ;  /* 0x0000001213127221 */ /* 0x000fe20000010000 */
[----:B------:R-:W-:Y:S01]  /*2380*/  FFMA.FTZ R19, R16, R21, RZ ;  /* 0x0000001510137223 */ /* 0x000fe200000100ff */
[--C-:B------:R-:W-:Y:S01]  /*2390*/  FADD.FTZ R20, RZ, R21.reuse ;  /* 0x00000015ff147221 */ /* 0x100fe20000010000 */
[----:B------:R-:W-:Y:S01]  /*23a0*/  PRMT R21, R62, 0x7632, R21 ;  /* 0x000076323e157816 */ /* 0x000fe20000000015 */
[----:B------:R-:W-:Y:S01]  /*23b0*/  FFMA.FTZ R25, R25, R24, R26 ;  /* 0x0000001819197223 */ /* 0x000fe2000001001a */
[----:B------:R-:W-:Y:S01]  /*23c0*/  FFMA.FTZ R16, R22, R23, R19 ;  /* 0x0000001716107223 */ /* 0x000fe20000010013 */
[----:B------:R-:W-:Y:S01]  /*23d0*/  FADD.FTZ R19, R20, R23 ;  /* 0x0000001714137221 */ /* 0x000fe20000010000 */
        /* <DEDUP_REMOVED lines=31> */
.L_x_460:
[----:B------:R-:W-:Y:S01]  /*25d0*/  FMUL.FTZ R25, R26, R85 ;  /* 0x000000551a197220 */ /* 0x000fe20000410000 */
[----:B------:R-:W-:Y:S01]  /*25e0*/  FADD.FTZ R28, R23, R24 ;  /* 0x00000018171c7221 */ /* 0x000fe20000010000 */
        /* <DEDUP_REMOVED lines=37> */
.L_x_461:
[----:B------:R-:W-:Y:S01]  /*2840*/  FMUL.FTZ R22, R24, R85 ;  /* 0x0000005518167220 */ /* 0x000fe20000410000 */
[----:B------:R-:W-:Y:S01]  /*2850*/  PRMT R23, R77, 0x7632, R23 ;  /* 0x000076324d177816 */ /* 0x000fe20000000017 */
[----:B------:R-:W-:Y:S01]  /*2860*/  FADD.FTZ R27, R20, R25 ;  /* 0x00000019141b7221 */ /* 0x000fe20000010000 */
[----:B------:R-:W-:Y:S01]  /*2870*/  FADD.FTZ R18, R18, R24 ;  /* 0x0000001812127221 */ /* 0x000fe20000010000 */
[C---:B------:R-:W-:Y:S01]  /*2880*/  FFMA.FTZ R17, R34.reuse, R24, R17 ;  /* 0x0000001822117223 */ /* 0x040fe20000010011 */
[----:B------:R-:W-:Y:S01]  /*2890*/  FFMA.FTZ R24, R34, R22, R35 ;  /* 0x0000001622187223 */ /* 0x000fe20000010023 */
[----:B------:R-:W-:Y:S01]  /*28a0*/  FADD.FTZ R19, R19, R26 ;  /* 0x0000001a13137221 */ /* 0x000fe20000010000 */
[----:B------:R-:W-:Y:S01]  /*28b0*/  FFMA.FTZ R16, R21, R26, R16 ;  /* 0x0000001a15107223 */ /* 0x000fe20000010010 */
[----:B------:R-:W-:Y:S01]  /*28c0*/  FMUL.FTZ R20, R26, R86 ;  /* 0x000000561a147220 */ /* 0x000fe20000410000 */
[----:B------:R-:W-:Y:S02]  /*28d0*/  SHF.L.U32 R25, R77, 0x10, RZ ;  /* 0x000000104d197819 */ /* 0x000fe400000006ff */
[----:B------:R-:W-:Y:S01]  /*28e0*/  SHF.L.U32 R26, R23, 0x10, RZ ;  /* 0x00000010171a7819 */ /* 0x000fe200000006ff */
[----:B------:R-:W-:Y:S01]  /*28f0*/  FFMA.FTZ R34, R21, R20, R24 ;  /* 0x0000001415227223 */ /* 0x000fe20000010018 */
[----:B------:R-:W-:Y:S01]  /*2900*/  PRMT R21, R78, 0x7632, R21 ;  /* 0x000076324e157816 */ /* 0x000fe20000000015 */
[----:B------:R-:W-:Y:S01]  /*2910*/  FADD.FTZ R25, R25, -UR13 ;  /* 0x8000000d19197e21 */ /* 0x000fe20008010000 */
[----:B------:R-:W-:Y:S01]  /*2920*/  FADD.FTZ R23, R27, R22 ;  /* 0x000000161b177221 */ /* 0x000fe20000010000 */
[----:B------:R-:W-:Y:S01]  /*2930*/  FADD.FTZ R26, R26, -UR13 ;  /* 0x8000000d1a1a7e21 */ /* 0x000fe20008010000 */
        /* <DEDUP_REMOVED lines=23> */
.L_x_462:
[----:B------:R-:W-:Y:S01]  /*2ab0*/  FMUL.FTZ R25, R22, R85 ;  /* 0x0000005516197220 */ /* 0x000fe20000410000 */
[--C-:B------:R-:W-:Y:S01]  /*2ac0*/  FADD.FTZ R26, R20, R23.reuse ;  /* 0x00000017141a7221 */ /* 0x100fe20000010000 */
[----:B------:R-:W-:Y:S01]  /*2ad0*/  PRMT R23, R79, 0x7632, R23 ;  /* 0x000076324f177816 */ /* 0x000fe20000000017 */
[----:B------:R-:W-:Y:S01]  /*2ae0*/  FADD.FTZ R18, R18, R22 ;  /* 0x0000001612127221 */ /* 0x000fe20000010000 */
[C---:B------:R-:W-:Y:S01]  /*2af0*/  FFMA.FTZ R17, R35.reuse, R22, R17 ;  /* 0x0000001623117223 */ /* 0x040fe20000010011 */
        /* <DEDUP_REMOVED lines=34> */
.L_x_463:
[----:B------:R-:W-:Y:S01]  /*2d20*/  FMUL.FTZ R23, R22, R85 ;  /* 0x0000005516177220 */ /* 0x000fe20000410000 */
[----:B------:R-:W-:Y:S01]  /*2d30*/  PRMT R24, R58, 0x7632, R24 ;  /* 0x000076323a187816 */ /* 0x000fe20000000018 */
[----:B------:R-:W-:Y:S01]  /*2d40*/  FADD.FTZ R28, R20, R25 ;  /* 0x00000019141c7221 */ /* 0x000fe20000010000 */
[----:B------:R-:W-:Y:S01]  /*2d50*/  FADD.FTZ R18, R18, R22 ;  /* 0x0000001612127221 */ /* 0x000fe20000010000 */
[C---:B------:R-:W-:Y:S01]  /*2d60*/  FFMA.FTZ R17, R35.reuse, R22, R17 ;  /* 0x0000001623117223 */ /* 0x040fe20000010011 */
[----:B------:R-:W-:Y:S01]  /*2d70*/  FFMA.FTZ R22, R35, R23, R34 ;  /* 0x0000001723167223 */ /* 0x000fe20000010022 */
[----:B------:R-:W-:Y:S01]  /*2d80*/  FMUL.FTZ R20, R26, R86 ;  /* 0x000000561a147220 */ /* 0x000fe20000410000 */
[----:B------:R-:W-:Y:S01]  /*2d90*/  SHF.L.U32 R25, R58, 0x10, RZ ;  /* 0x000000103a197819 */ /* 0x000fe200000006ff */
[C---:B------:R-:W-:Y:S01]  /*2da0*/  FFMA.FTZ R16, R21.reuse, R26, R16 ;  /* 0x0000001a15107223 */ /* 0x040fe20000010010 */
        /* <DEDUP_REMOVED lines=30> */
.L_x_464:
        /* <DEDUP_REMOVED lines=39> */
.L_x_465:
[----:B------:R-:W-:Y:S01]  /*3200*/  FMUL.FTZ R25, R22, R85 ;  /* 0x0000005516197220 */ /* 0x000fe20000410000 */
[--C-:B------:R-:W-:Y:S01]  /*3210*/  FADD.FTZ R26, R20, R23.reuse ;  /* 0x00000017141a7221 */ /* 0x100fe20000010000 */
[----:B------:R-:W-:Y:S01]  /*3220*/  PRMT R23, R7, 0x7632, R23 ;  /* 0x0000763207177816 */ /* 0x000fe20000000017 */
[----:B------:R-:W-:Y:S01]  /*3230*/  FADD.FTZ R18, R18, R22 ;  /* 0x0000001612127221 */ /* 0x000fe20000010000 */
[----:B------:R-:W-:Y:S01]  /*3240*/  FFMA.FTZ R17, R35, R22, R17 ;  /* 0x0000001623117223 */ /* 0x000fe20000010011 */
        /* <DEDUP_REMOVED lines=34> */
.L_x_466:
[--C-:B------:R-:W-:Y:S01]  /*3470*/  FADD.FTZ R26, R16, R25.reuse ;  /* 0x00000019101a7221 */ /* 0x100fe20000010000 */
[----:B------:R-:W-:Y:S01]  /*3480*/  FMUL.FTZ R23, R28, R85 ;  /* 0x000000551c177220 */ /* 0x000fe20000410000 */
[----:B------:R-:W-:Y:S01]  /*3490*/  FADD.FTZ R18, R18, R28 ;  /* 0x0000001c12127221 */ /* 0x000fe20000010000 */
[----:B------:R-:W-:Y:S01]  /*34a0*/  PRMT R25, R9, 0x7632, R25 ;  /* 0x0000763209197816 */ /* 0x000fe20000000019 */
[----:B------:R-:W-:Y:S01]  /*34b0*/  FFMA.FTZ R28, R35, R28, R17 ;  /* 0x0000001c231c7223 */ /* 0x000fe20000010011 */
[----:B------:R-:W-:Y:S01]  /*34c0*/  FFMA.FTZ R17, R21, R22, R20 ;  /* 0x0000001615117223 */ /* 0x000fe20000010014 */
[----:B------:R-:W-:Y:S01]  /*34d0*/  FADD.FTZ R16, R19, R22 ;  /* 0x0000001613107221 */ /* 0x000fe20000010000 */
[----:B------:R-:W-:Y:S01]  /*34e0*/  SHF.L.U32 R20, R9, 0x10, RZ ;  /* 0x0000001009147819 */ /* 0x000fe200000006ff */
[----:B------:R-:W-:Y:S01]  /*34f0*/  FFMA.FTZ R24, R35, R23, R34 ;  /* 0x0000001723187223 */ /* 0x000fe20000010022 */
[----:B------:R-:W-:Y:S01]  /*3500*/  FMUL.FTZ R22, R22, R86 ;  /* 0x0000005616167220 */ /* 0x000fe20000410000 */
[----:B------:R-:W-:Y:S01]  /*3510*/  SHF.L.U32 R25, R25, 0x10, RZ ;  /* 0x0000001019197819 */ /* 0x000fe200000006ff */
[----:B------:R-:W-:Y:S01]  /*3520*/  FADD.FTZ R23, R26, R23 ;  /* 0x000000171a177221 */ /* 0x000fe20000010000 */
[----:B------:R-:W-:Y:S01]  /*3530*/  FADD.FTZ R20, R20, -UR13 ;  /* 0x8000000d14147e21 */ /* 0x000fe20008010000 */
[----:B------:R-:W-:Y:S01]  /*3540*/  FFMA.FTZ R19, R21, R22, R24 ;  /* 0x0000001615137223 */ /* 0x000fe20000010018 */
[----:B------:R-:W-:Y:S01]  /*3550*/  PRMT R21, R10, 0x7632, R21 ;  /* 0x000076320a157816 */ /* 0x000fe20000000015 */
[----:B------:R-:W-:Y:S01]  /*3560*/  FADD.FTZ R25, R25, -UR13 ;  /* 0x8000000d19197e21 */ /* 0x000fe20008010000 */
[----:B------:R-:W-:Y:S01]  /*3570*/  FMUL.FTZ R35, R20, UR18 ;  /* 0x0000001214237c20 */ /* 0x000fe20008410000 */
[----:B------:R-:W-:Y:S01]  /*3580*/  FADD.FTZ R23, R22, R23 ;  /* 0x0000001716177221 */ /* 0x000fe20000010000 */
[----:B------:R-:W-:Y:S01]  /*3590*/  SHF.L.U32 R27, R10, 0x10, RZ ;  /* 0x000000100a1b7819 */ /* 0x000fe200000006ff */
        /* <DEDUP_REMOVED lines=21> */
.L_x_467:
[----:B------:R-:W-:Y:S01]  /*36f0*/  PRMT R25, R11, 0x7632, R25 ;  /* 0x000076320b197816 */ /* 0x000fe20000000019 */
[----:B------:R-:W-:Y:S01]  /*3700*/  FMUL.FTZ R24, R27, R85 ;  /* 0x000000551b187220 */ /* 0x000fe20000410000 */
[----:B------:R-:W-:Y:S01]  /*3710*/  SHF.L.U32 R26, R11, 0x10, RZ ;  /* 0x000000100b1a7819 */ /* 0x000fe200000006ff */
[----:B------:R-:W-:Y:S01]  /*3720*/  FADD.FTZ R22, R18, R27 ;  /* 0x0000001b12167221 */ /* 0x000fe20000010000 */
[----:B------:R-:W-:Y:S01]  /*3730*/  SHF.L.U32 R25, R25, 0x10, RZ ;  /* 0x0000001019197819 */ /* 0x000fe200000006ff */
[----:B------:R-:W-:Y:S01]  /*3740*/  FADD.FTZ R18, R23, R24 ;  /* 0x0000001817127221 */ /* 0x000fe20000010000 */
[----:B------:R-:W-:Y:S01]  /*3750*/  FFMA.FTZ R19, R35, R24, R19 ;  /* 0x0000001823137223 */ /* 0x000fe20000010013 */
[----:B------:R-:W-:Y:S01]  /*3760*/  PRMT R23, R12, 0x7632, R23 ;  /* 0x000076320c177816 */ /* 0x000fe20000000017 */
[----:B------:R-:W-:Y:S01]  /*3770*/  FADD.FTZ R24, R26, -UR13 ;  /* 0x8000000d1a187e21 */ /* 0x000fe20008010000 */
[----:B------:R-:W-:Y:S01]  /*3780*/  FADD.FTZ R30, R25, -UR13 ;  /* 0x8000000d191e7e21 */ /* 0x000fe20008010000 */
[----:B------:R-:W-:Y:S01]  /*3790*/  FFMA.FTZ R28, R35, R27, R28 ;  /* 0x0000001b231c7223 */ /* 0x000fe2000001001c */
[----:B------:R-:W-:Y:S01]  /*37a0*/  SHF.L.U32 R25, R23, 0x10, RZ ;  /* 0x0000001017197819 */ /* 0x000fe200000006ff */
[----:B------:R-:W-:Y:S01]  /*37b0*/  FMUL.FTZ R23, R24, UR18 ;  /* 0x0000001218177c20 */ /* 0x000fe20008410000 */
[----:B------:R-:W-:Y:S01]  /*37c0*/  PRMT R27, R4, 0x7632, R27 ;  /* 0x00007632041b7816 */ /* 0x000fe2000000001b */
[----:B------:R-:W-:Y:S01]  /*37d0*/  FMUL.FTZ R29, R21, R86 ;  /* 0x00000056151d7220 */ /* 0x000fe20000410000 */
        /* <DEDUP_REMOVED lines=21> */
.L_x_468:
[----:B------:R-:W-:Y:S01]  /*3930*/  FFMA.FTZ R32, R20, R29, R19 ;  /* 0x0000001d14207223 */ /* 0x000fe20000010013 */
[----:B------:R-:W-:Y:S01]  /*3940*/  FMUL.FTZ R30, R26, R85 ;  /* 0x000000551a1e7220 */ /* 0x000fe20000410000 */
[----:B------:R-:W-:Y:S01]  /*3950*/  FADD.FTZ R31, R29, R18 ;  /* 0x000000121d1f7221 */ /* 0x000fe20000010000 */
[----:B------:R-:W-:Y:S02]  /*3960*/  SHF.L.U32 R29, R4, 0x10, RZ ;  /* 0x00000010041d7819 */ /* 0x000fe400000006ff */
[----:B------:R-:W-:Y:S01]  /*3970*/  SHF.L.U32 R27, R27, 0x10, RZ ;  /* 0x000000101b1b7819 */ /* 0x000fe200000006ff */
[----:B------:R-:W-:Y:S01]  /*3980*/  FADD.FTZ R18, R31, R30 ;  /* 0x0000001e1f127221 */ /* 0x000fe20000010000 */
[----:B------:R-:W-:Y:S01]  /*3990*/  FFMA.FTZ R19, R23, R30, R32 ;  /* 0x0000001e17137223 */ /* 0x000fe20000010020 */
[----:B------:R-:W-:Y:S01]  /*39a0*/  PRMT R31, R5, 0x7632, R31 ;  /* 0x00007632051f7816 */ /* 0x000fe2000000001f */
[----:B------:R-:W-:Y:S01]  /*39b0*/  FADD.FTZ R29, R29, -UR13 ;  /* 0x8000000d1d1d7e21 */ /* 0x000fe20008010000 */
[----:B------:R-:W-:Y:S01]  /*39c0*/  FADD.FTZ R32, R27, -UR13 ;  /* 0x8000000d1b207e21 */ /* 0x000fe20008010000 */
[----:B------:R-:W-:-:S02]  /*39d0*/  SHF.L.U32 R30, R5, 0x10, RZ ;  /* 0x00000010051e7819 */ /* 0x000fc400000006ff */
[----:B------:R-:W-:Y:S01]  /*39e0*/  SHF.L.U32 R27, R31, 0x10, RZ ;  /* 0x000000101f1b7819 */ /* 0x000fe200000006ff */
[----:B------:R-:W-:Y:S01]  /*39f0*/  FMUL.FTZ R29, R29, UR18 ;  /* 0x000000121d1d7c20 */ /* 0x000fe20008410000 */
        /* <DEDUP_REMOVED lines=21> */
.L_x_469:
[----:B------:R-:W-:Y:S01]  /*3b50*/  FFMA.FTZ R36, R24, R31, R19 ;  /* 0x0000001f18247223 */ /* 0x000fe20000010013 */
[----:B------:R-:W-:Y:S01]  /*3b60*/  FADD.FTZ R35, R31, R18 ;  /* 0x000000121f237221 */ /* 0x000fe20000010000 */
[----:B------:R-:W-:Y:S01]  /*3b70*/  PRMT R31, R14, 0x7632, R31 ;  /* 0x000076320e1f7816 */ /* 0x000fe2000000001f */
[----:B------:R-:W-:Y:S01]  /*3b80*/  FMUL.FTZ R34, R30, R85 ;  /* 0x000000551e227220 */ /* 0x000fe20000410000 */
[----:B------:R-:W-:Y:S01]  /*3b90*/  SHF.L.U32 R33, R14, 0x10, RZ ;  /* 0x000000100e217819 */ /* 0x000fe200000006ff */
[----:B------:R-:W-:Y:S01]  /*3ba0*/  FMUL.FTZ R37, R27, R86 ;  /* 0x000000561b257220 */ /* 0x000fe20000410000 */
        /* <DEDUP_REMOVED lines=9> */
[----:B------:R-:W-:Y:S01]  /*3c40*/  PRMT R35, R48, 0x7632, R35 ;  /* 0x0000763230237816 */ /* 0x000fe20000000023 */
        /* <DEDUP_REMOVED lines=20> */
.L_x_470:
[----:B------:R-:W-:Y:S01]  /*3d90*/  FFMA.FTZ R40, R32, R37, R19 ;  /* 0x0000002520287223 */ /* 0x000fe20000010013 */
[----:B------:R-:W-:Y:S01]  /*3da0*/  FMUL.FTZ R38, R36, R85 ;  /* 0x0000005524267220 */ /* 0x000fe20000410000 */
        /* <DEDUP_REMOVED lines=32> */
.L_x_471:
[----:B------:R-:W-:Y:S01]  /*3fb0*/  FFMA.FTZ R44, R34, R39, R19 ;  /* 0x00000027222c7223 */ /* 0x000fe20000010013 */
[----:B------:R-:W-:Y:S01]  /*3fc0*/  FMUL.FTZ R42, R40, R85 ;  /* 0x00000055282a7220 */ /* 0x000fe20000410000 */
[--C-:B------:R-:W-:Y:S01]  /*3fd0*/  FADD.FTZ R41, R39, R18.reuse ;  /* 0x0000001227297221 */ /* 0x100fe20000010000 */
[C---:B------:R-:W-:Y:S01]  /*3fe0*/  PRMT R18, R54.reuse, 0x7632, R18 ;  /* 0x0000763236127816 */ /* 0x040fe20000000012 */
[----:B------:R-:W-:Y:S01]  /*3ff0*/  FMUL.FTZ R39, R35, R86 ;  /* 0x0000005623277220 */ /* 0x000fe20000410000 */
[----:B------:R-:W-:Y:S01]  /*4000*/  FFMA.FTZ R19, R37, R42, R44 ;  /* 0x0000002a25137223 */ /* 0x000fe2000001002c */
        /* <DEDUP_REMOVED lines=31> */
.L_x_472:
[----:B------:R-:W-:Y:S01]  /*4200*/  FMUL.FTZ R46, R44, R85 ;  /* 0x000000552c2e7220 */ /* 0x000fe20000410000 */
[----:B------:R-:W-:-:S03]  /*4210*/  FMUL.FTZ R45, R39, R86 ;  /* 0x00000056272d7220 */ /* 0x000fc60000410000 */
[--C-:B------:R-:W-:Y:S01]  /*4220*/  FFMA.FTZ R43, R41, R46, R18.reuse ;  /* 0x0000002e292b7223 */ /* 0x100fe20000010012 */
[C---:B------:R-:W-:Y:S01]  /*4230*/  PRMT R18, R82.reuse, 0x7632, R18 ;  /* 0x0000763252127816 */ /* 0x040fe20000000012 */
[----:B------:R-:W-:Y:S01]  /*4240*/  FADD.FTZ R46, R19, R46 ;  /* 0x0000002e132e7221 */ /* 0x000fe20000010000 */
        /* <DEDUP_REMOVED lines=30> */
.L_x_473:
        /* <DEDUP_REMOVED lines=8> */
[----:B------:R-:W-:Y:S01]  /*44b0*/  FFMA.FTZ R23, R24, R25, R17 ;  /* 0x0000001918177223 */ /* 0x000fe20000010011 */
[----:B------:R-:W-:Y:S01]  /*44c0*/  FADD.FTZ R16, R16, R21 ;  /* 0x0000001510107221 */ /* 0x000fe20000010000 */
[----:B------:R-:W-:Y:S01]  /*44d0*/  FFMA.FTZ R52, R46, R45, R53 ;  /* 0x0000002d2e347223 */ /* 0x000fe20000010035 */
[----:B------:R-:W-:Y:S01]  /*44e0*/  FADD.FTZ R53, R45, R47 ;  /* 0x0000002f2d357221 */ /* 0x000fe20000010000 */
[----:B------:R-:W-:Y:S01]  /*44f0*/  FADD.FTZ R21, R22, R26 ;  /* 0x0000001a16157221 */ /* 0x000fe20000010000 */
[----:B------:R-:W-:Y:S01]  /*4500*/  FADD.FTZ R16, R16, R25 ;  /* 0x0000001910107221 */ /* 0x000fe20000010000 */
[----:B------:R-:W-:Y:S01]  /*4510*/  FFMA.FTZ R28, R29, R30, R28 ;  /* 0x0000001e1d1c7223 */ /* 0x000fe2000001001c */
[----:B------:R-:W1:Y:S01]  /*4520*/  SHFL.DOWN PT, R45, R52, 0x1, 0x1f ;  /* 0x08201f00342d7f89 */ /* 0x000e6200000e0000 */
[----:B------:R-:W-:Y:S01]  /*4530*/  FFMA.FTZ R23, R32, R27, R23 ;  /* 0x0000001b20177223 */ /* 0x000fe20000010017 */
[----:B------:R-:W-:Y:S01]  /*4540*/  FADD.FTZ R21, R21, R30 ;  /* 0x0000001e15157221 */ /* 0x000fe20000010000 */
[----:B------:R-:W-:Y:S01]  /*4550*/  FADD.FTZ R16, R16, R27 ;  /* 0x0000001b10107221 */ /* 0x000fe20000010000 */
[----:B------:R-:W2:Y:S01]  /*4560*/  SHFL.DOWN PT, R47, R53, 0x1, 0x1f ;  /* 0x08201f00352f7f89 */ /* 0x000ea200000e0000 */
[----:B------:R-:W3:Y:S01]  /*4570*/  LDC R87, c[0x0][0xc] ;  /* 0x00000300ff577b82 */ /* 0x000ee20000000800 */
[----:B------:R-:W-:Y:S01]  /*4580*/  FFMA.FTZ R28, R33, R36, R28 ;  /* 0x00000024211c7223 */ /* 0x000fe2000001001c */
[----:B------:R-:W-:Y:S01]  /*4590*/  FFMA.FTZ R23, R34, R31, R23 ;  /* 0x0000001f22177223 */ /* 0x000fe20000010017 */
[----:B------:R-:W-:Y:S01]  /*45a0*/  FADD.FTZ R21, R21, R36 ;  /* 0x0000002415157221 */ /* 0x000fe20000010000 */
[----:B------:R-:W-:Y:S01]  /*45b0*/  FADD.FTZ R16, R16, R31 ;  /* 0x0000001f10107221 */ /* 0x000fe20000010000 */
[----:B------:R-:W-:Y:S01]  /*45c0*/  UMOV UR12, 0x400 ;  /* 0x00000400000c7882 */ /* 0x000fe20000000000 */
[----:B------:R-:W-:Y:S01]  /*45d0*/  FFMA.FTZ R28, R37, R40, R28 ;  /* 0x00000028251c7223 */ /* 0x000fe2000001001c */
[----:B------:R-:W-:Y:S01]  /*45e0*/  UIADD3 UR11, UR12, 0xd0, URZ ;  /* 0x000000d00c0b7890 */ /* 0x000fe2000fffe03f */
[----:B------:R-:W-:Y:S01]  /*45f0*/  FFMA.FTZ R23, R38, R35, R23 ;  /* 0x0000002326177223 */ /* 0x000fe20000010017 */
[----:B------:R-:W-:Y:S01]  /*4600*/  FADD.FTZ R21, R21, R40 ;  /* 0x0000002815157221 */ /* 0x000fe20000010000 */
[----:B------:R-:W-:Y:S01]  /*4610*/  FADD.FTZ R16, R16, R35 ;  /* 0x0000002310107221 */ /* 0x000fe20000010000 */
[----:B------:R-:W-:Y:S01]  /*4620*/  ISETP.NE.AND P3, PT, R2, RZ, PT ;  /* 0x000000ff0200720c */ /* 0x000fe20003f65270 */
[----:B0-----:R-:W-:Y:S01]  /*4630*/  ULEA UR11, UR19, UR11, 0x18 ;  /* 0x0000000b130b7291 */ /* 0x001fe2000f8ec03f */
[----:B------:R-:W-:Y:S01]  /*4640*/  FFMA.FTZ R28, R41, R44, R28 ;  /* 0x0000002c291c7223 */ /* 0x000fe2000001001c */
[----:B------:R-:W-:Y:S01]  /*4650*/  FFMA.FTZ R23, R42, R39, R23 ;  /* 0x000000272a177223 */ /* 0x000fe20000010017 */
[----:B------:R-:W-:Y:S01]  /*4660*/  ISETP.NE.AND P2, PT, R75, RZ, PT ;  /* 0x000000ff4b00720c */ /* 0x000fe20003f45270 */
[----:B------:R-:W-:Y:S01]  /*4670*/  FADD.FTZ R21, R21, R44 ;  /* 0x0000002c15157221 */ /* 0x000fe20000010000 */
[----:B------:R-:W-:Y:S01]  /*4680*/  FADD.FTZ R22, R16, R39 ;  /* 0x0000002710167221 */ /* 0x000fe20000010000 */
[----:B------:R-:W-:Y:S01]  /*4690*/  FFMA.FTZ R16, R43, R18, R28 ;  /* 0x000000122b107223 */ /* 0x000fe2000001001c */
[----:B-1----:R-:W-:Y:S01]  /*46a0*/  @!P0 FADD.FTZ R52, R52, R45 ;  /* 0x0000002d34348221 */ /* 0x002fe20000010000 */
[----:B------:R-:W-:Y:S01]  /*46b0*/  FADD.FTZ R18, R21, R18 ;  /* 0x0000001215127221 */ /* 0x000fe20000010000 */
[----:B------:R-:W-:Y:S01]  /*46c0*/  LEA R93, R75, UR11, 0x4 ;  /* 0x0000000b4b5d7c11 */ /* 0x000fe2000f8e20ff */
[----:B------:R-:W-:Y:S01]  /*46d0*/  BSSY B0, `(.L_x_474) ;  /* 0x0000050000007945 */ /* 0x000fe20003800000 */
[----:B--2---:R-:W-:Y:S01]  /*46e0*/  @!P0 FADD.FTZ R53, R53, R47 ;  /* 0x0000002f35358221 */ /* 0x004fe20000010000 */
[----:B------:R-:W0:Y:S01]  /*46f0*/  SHFL.DOWN PT, R45, R52, 0x2, 0x1f ;  /* 0x08401f00342d7f89 */ /* 0x000e2200000e0000 */
[----:B------:R-:W-:Y:S01]  /*4700*/  ISETP.GT.AND P0, PT, R2, 0x1d, PT ;  /* 0x0000001d0200780c */ /* 0x000fe20003f04270 */
[----:B------:R-:W-:Y:S01]  /*4710*/  IMAD R92, R92, 0x50, R75 ;  /* 0x000000505c5c7824 */ /* 0x000fe200078e024b */
[----:B------:R-:W-:Y:S01]  /*4720*/  ISETP.GT.U32.AND P4, PT, R75, 0x4f, PT ;  /* 0x0000004f4b00780c */ /* 0x000fe20003f84070 */
        /* <DEDUP_REMOVED lines=18> */
[----:B------:R-:W-:Y:S01]  /*4850*/  FADD.FTZ R19, R22, R19 ;  /* 0x0000001316137221 */ /* 0x000fe20000010000 */
[----:B-1----:R-:W-:Y:S01]  /*4860*/  @!P0 FADD.FTZ R53, R53, R20 ;  /* 0x0000001435358221 */ /* 0x002fe20000010000 */
[----:B---3--:R-:W-:-:S03]  /*4870*/  ISETP.GE.U32.AND P0, PT, R87, 0x2, PT ;  /* 0x000000025700780c */ /* 0x008fc60003f06070 */
        /* <DEDUP_REMOVED lines=53> */
.L_x_475:
[----:B------:R-:W-:Y:S05]  /*4bd0*/  BSYNC B0 ;  /* 0x0000000000007941 */ /* 0x000fea0003800000 */
.L_x_474:
        /* <DEDUP_REMOVED lines=38> */
.L_x_477:
[----:B------:R-:W-:Y:S05]  /*4e40*/  BSYNC B0 ;  /* 0x0000000000007941 */ /* 0x000fea0003800000 */
.L_x_476:
        /* <DEDUP_REMOVED lines=18> */
.L_x_479:
[----:B------:R-:W-:Y:S05]  /*4f70*/  BSYNC B0 ;  /* 0x0000000000007941 */ /* 0x000fea0003800000 */
.L_x_478:
        /* <DEDUP_REMOVED lines=45> */
.L_x_482:
[----:B------:R-:W2:Y:S04]  /*5250*/  LDG.E.STRONG.GPU R18, desc[UR14][R16.64] ;  /* 0x0000000e10127981 */ /* 0x000ea8000c1ef900 */
[----:B--2---:R-:W-:Y:S01]  /*5260*/  CCTL.IVALL ;  /* 0x00000000ff00798f */ /* 0x004fe20002000000 */
[----:B------:R-:W-:Y:S05]  /*5270*/  YIELD ;  /* 0x0000000000007946 */ /* 0x000fea0003800000 */
[----:B------:R-:W-:-:S13]  /*5280*/  ISETP.NE.AND P0, PT, R18, R21, PT ;  /* 0x000000151200720c */ /* 0x000fda0003f05270 */
[----:B------:R-:W-:Y:S05]  /*5290*/  @P0 BRA `(.L_x_482) ;  /* 0xfffffffc00ec0947 */ /* 0x000fea000383ffff */
.L_x_481:
        /* <DEDUP_REMOVED lines=17> */
.L_x_486:
        /* <DEDUP_REMOVED lines=115> */
.L_x_485:
        /* <DEDUP_REMOVED lines=61> */
.L_x_487:
[----:B------:R-:W-:-:S13]  /*5eb0*/  ISETP.NE.OR P0, PT, R38, RZ, P0 ;  /* 0x000000ff2600720c */ /* 0x000fda0000705670 */
[----:B------:R-:W-:Y:S05]  /*5ec0*/  @!P0 BRA `(.L_x_483) ;  /* 0x00000000007c8947 */ /* 0x000fea0003800000 */
.L_x_484:
        /* <DEDUP_REMOVED lines=31> */
.L_x_483:
        /* <DEDUP_REMOVED lines=11> */
.L_x_489:
[----:B------:R-:W-:Y:S05]  /*6170*/  BSYNC B0 ;  /* 0x0000000000007941 */ /* 0x000fea0003800000 */
.L_x_488:
        /* <DEDUP_REMOVED lines=16> */
.L_x_480:
        /* <DEDUP_REMOVED lines=41> */
.L_x_490:
        /* <DEDUP_REMOVED lines=20> */
.L_x_492:
[----:B------:R-:W-:Y:S05]  /*6650*/  BSYNC B0 ;  /* 0x0000000000007941 */ /* 0x000fea0003800000 */
.L_x_491:
        /* <DEDUP_REMOVED lines=29> */
.L_x_493:
[----:B------:R-:W-:Y:S04]  /*6830*/  BSSY B0, `(.L_x_494) ;  /* 0x0000014000007945 */ /* 0x000fe80003800000 */
[----:B------:R-:W-:Y:S05]  /*6840*/  @P0 BRA `(.L_x_495) ;  /* 0x0000000000480947 */ /* 0x000fea0003800000 */
[--C-:B------:R-:W-:Y:S01]  /*6850*/  FFMA.FTZ R17, R67, UR11, R20.reuse ;  /* 0x0000000b43117c23 */ /* 0x100fe20008010014 */
[----:B------:R-:W-:Y:S01]  /*6860*/  FFMA.FTZ R16, R35, UR11, R20 ;  /* 0x0000000b23107c23 */ /* 0x000fe20008010014 */
[----:B------:R-:W-:Y:S02]  /*6870*/  ULDC.64 UR22, c[0x0][0x288] ;  /* 0x0000a20000167ab9 */ /* 0x000fe40000000a00 */
[----:B0-----:R-:W-:Y:S02]  /*6880*/  IMAD R18, R13, UR22, RZ ;  /* 0x000000160d127c24 */ /* 0x001fe4000f8e02ff */
        /* <DEDUP_REMOVED lines=14> */
.L_x_495:
[----:B------:R-:W-:Y:S05]  /*6970*/  BSYNC B0 ;  /* 0x0000000000007941 */ /* 0x000fea0003800000 */
.L_x_494:
[----:B------:R-:W-:Y:S01]  /*6980*/  ISETP.GE.U32.AND P4, PT, R72, UR20, PT ;  /* 0x0000001448007c0c */ /* 0x000fe2000bf86070 */
[----:B------:R-:W-:Y:S01]  /*6990*/  FADD.FTZ R62, R62, -UR13 ;  /* 0x8000000d3e3e7e21 */ /* 0x000fe20008010000 */
[----:B------:R-:W-:Y:S01]  /*69a0*/  ISETP.GE.U32.AND P2, PT, R71, UR20, PT ;  /* 0x0000001447007c0c */ /* 0x000fe2000bf46070 */
[----:B------:R-:W-:Y:S01]  /*69b0*/  FADD.FTZ R32, R32, -UR13 ;  /* 0x8000000d20207e21 */ /* 0x000fe20008010000 */
[----:B------:R-:W-:Y:S01]  /*69c0*/  ISETP.GE.U32.AND P3, PT, R70, UR20, PT ;  /* 0x0000001446007c0c */ /* 0x000fe2000bf66070 */
[----:B------:R-:W-:Y:S01]  /*69d0*/  FMUL.FTZ R33, R62, UR18 ;  /* 0x000000123e217c20 */ /* 0x000fe20008410000 */
[----:B------:R-:W-:Y:S01]  /*69e0*/  ISETP.GE.AND.EX P4, PT, R49, UR21, PT, P4 ;  /* 0x0000001531007c0c */ /* 0x000fe2000bf86340 */
[----:B------:R-:W-:Y:S01]  /*69f0*/  FMUL.FTZ R23, R32, UR18 ;  /* 0x0000001220177c20 */ /* 0x000fe20008410000 */
[----:B------:R-:W-:Y:S02]  /*6a00*/  ISETP.GE.AND.EX P2, PT, R51, UR21, PT, P2 ;  /* 0x0000001533007c0c */ /* 0x000fe4000bf46320 */
[----:B------:R-:W-:-:S02]  /*6a10*/  SHF.L.U32 R16, R61, 0x10, RZ ;  /* 0x000000103d107819 */ /* 0x000fc400000006ff */
[----:B------:R-:W-:Y:S02]  /*6a20*/  ISETP.GE.U32.AND P0, PT, R69, UR20, PT ;  /* 0x0000001445007c0c */ /* 0x000fe4000bf06070 */
[----:B------:R-:W-:Y:S02]  /*6a30*/  ISETP.GE.AND.EX P3, PT, R57, UR21, PT, P3 ;  /* 0x0000001539007c0c */ /* 0x000fe4000bf66330 */
[C---:B------:R-:W-:Y:S02]  /*6a40*/  ISETP.GT.U32.OR P4, PT, R75.reuse, 0x27f, P4 ;  /* 0x0000027f4b00780c */ /* 0x040fe40002784470 */
[----:B------:R-:W-:Y:S02]  /*6a50*/  ISETP.GT.U32.OR P2, PT, R75, 0x27f, P2 ;  /* 0x0000027f4b00780c */ /* 0x000fe40001744470 */
[----:B------:R-:W-:Y:S02]  /*6a60*/  SHF.L.U32 R31, R31, 0x10, RZ ;  /* 0x000000101f1f7819 */ /* 0x000fe400000006ff */
[----:B------:R-:W-:-:S02]  /*6a70*/  SHF.L.U32 R63, R63, 0x10, RZ ;  /* 0x000000103f3f7819 */ /* 0x000fc400000006ff */
[----:B------:R-:W-:Y:S01]  /*6a80*/  SHF.L.U32 R30, R30, 0x10, RZ ;  /* 0x000000101e1e7819 */ /* 0x000fe200000006ff */
[----:B------:R-:W-:Y:S06]  /*6a90*/  @!P5 BRA `(.L_x_496) ;  /* 0x000000000048d947 */ /* 0x000fec0003800000 */
[----:B-1----:R-:W-:Y:S01]  /*6aa0*/  FFMA.FTZ R13, R33, R85, R84 ;  /* 0x00000055210d7223 */ /* 0x002fe20000010054 */
        /* <DEDUP_REMOVED lines=17> */
.L_x_496:
        /* <DEDUP_REMOVED lines=20> */
.L_x_498:
[----:B------:R-:W-:Y:S05]  /*6d00*/  BSYNC B0 ;  /* 0x0000000000007941 */ /* 0x000fea0003800000 */
.L_x_497:
        /* <DEDUP_REMOVED lines=8> */
[----:B-12---:R-:W-:-:S03]  /*6d90*/  FFMA.FTZ R13, R63, R85, R84 ;  /* 0x000000553f0d7223 */ /* 0x006fc60000010054 */
        /* <DEDUP_REMOVED lines=16> */
.L_x_499:
[----:B------:R-:W-:Y:S04]  /*6ea0*/  BSSY B0, `(.L_x_500) ;  /* 0x0000014000007945 */ /* 0x000fe80003800000 */
[----:B------:R-:W-:Y:S05]  /*6eb0*/  @P2 BRA `(.L_x_501) ;  /* 0x0000000000482947 */ /* 0x000fea0003800000 */
[--C-:B------:R-:W-:Y:S01]  /*6ec0*/  FFMA.FTZ R16, R31, UR11, R20.reuse ;  /* 0x0000000b1f107c23 */ /* 0x100fe20008010014 */
[----:B------:R-:W-:Y:S01]  /*6ed0*/  ULDC.64 UR22, c[0x0][0x288] ;  /* 0x0000a20000167ab9 */ /* 0x000fe20000000a00 */
[----:B-12---:R-:W-:Y:S01]  /*6ee0*/  FFMA.FTZ R13, R63, UR11, R20 ;  /* 0x0000000b3f0d7c23 */ /* 0x006fe20008010014 */
[----:B------:R-:W-:Y:S01]  /*6ef0*/  MOV R17, R91 ;  /* 0x0000005b00117202 */ /* 0x000fe20000000f00 */
[----:B------:R-:W-:Y:S01]  /*6f00*/  FFMA.FTZ R29, R29, R86, -R16 ;  /* 0x000000561d1d7223 */ /* 0x000fe20000010810 */
[----:B------:R-:W-:Y:S01]  /*6f10*/  MOV R16, R88 ;  /* 0x0000005800107202 */ /* 0x000fe20000000f00 */
[----:B0-----:R-:W-:Y:S02]  /*6f20*/  IMAD R18, R51, UR22, RZ ;  /* 0x0000001633127c24 */ /* 0x001fe4000f8e02ff */
[----:B------:R-:W-:Y:S02]  /*6f30*/  FFMA.FTZ R13, R76, R85, -R13 ;  /* 0x000000554c0d7223 */ /* 0x000fe4000001080d */
[----:B------:R-:W-:-:S04]  /*6f40*/  IMAD.WIDE.U32 R16, R71, UR22, R16 ;  /* 0x0000001647107c25 */ /* 0x000fc8000f8e0010 */
[----:B------:R-:W-:Y:S01]  /*6f50*/  FMUL.FTZ R22, R13, UR18 ;  /* 0x000000120d167c20 */ /* 0x000fe20008410000 */
[----:B------:R-:W-:Y:S01]  /*6f60*/  FMUL.FTZ R13, R29, UR18 ;  /* 0x000000121d0d7c20 */ /* 0x000fe20008410000 */
[----:B------:R-:W-:Y:S01]  /*6f70*/  IMAD R19, R71, UR23, R18 ;  /* 0x0000001747137c24 */ /* 0x000fe2000f8e0212 */
[----:B------:R-:W-:Y:S02]  /*6f80*/  ULDC.64 UR22, c[0x0][0x210] ;  /* 0x0000840000167ab9 */ /* 0x000fe40000000a00 */
[C---:B------:R-:W-:Y:S02]  /*6f90*/  LEA R18, P2, R16.reuse, UR22, 0x1 ;  /* 0x0000001610127c11 */ /* 0x040fe4000f8408ff */
[----:B------:R-:W-:Y:S02]  /*6fa0*/  IADD3 R19, R17, R19, RZ ;  /* 0x0000001311137210 */ /* 0x000fe40007ffe0ff */
[----:B------:R-:W-:Y:S02]  /*6fb0*/  F2FP.BF16.F32.PACK_AB R13, R13, R22 ;  /* 0x000000160d0d723e */ /* 0x000fe400000010ff */
[----:B------:R-:W-:-:S05]  /*6fc0*/  LEA.HI.X R19, R16, UR23, R19, 0x1, P2 ;  /* 0x0000001710137c11 */ /* 0x000fca00090f0c13 */
[----:B------:R3:W-:Y:S02]  /*6fd0*/  STG.E desc[UR14][R18.64], R13 ;  /* 0x0000000d12007986 */ /* 0x0007e4000c10190e */
.L_x_501:
[----:B------:R-:W-:Y:S05]  /*6fe0*/  BSYNC B0 ;  /* 0x0000000000007941 */ /* 0x000fea0003800000 */
.L_x_500:
[----:B------:R-:W-:Y:S02]  /*6ff0*/  SHF.L.U32 R77, R77, 0x10, RZ ;  /* 0x000000104d4d7819 */ /* 0x000fe400000006ff */
[----:B------:R-:W-:Y:S02]  /*7000*/  SHF.L.U32 R28, R28, 0x10, RZ ;  /* 0x000000101c1c7819 */ /* 0x000fe400000006ff */
[----:B------:R-:W-:Y:S01]  /*7010*/  ISETP.GE.AND.EX P0, PT, R59, UR21, PT, P0 ;  /* 0x000000153b007c0c */ /* 0x000fe2000bf06300 */
[----:B------:R-:W-:Y:S01]  /*7020*/  FADD.FTZ R77, R77, -UR13 ;  /* 0x8000000d4d4d7e21 */ /* 0x000fe20008010000 */
        /* <DEDUP_REMOVED lines=9> */
[----:B-123--:R-:W-:-:S03]  /*70c0*/  FFMA.FTZ R13, R77, R85, R84 ;  /* 0x000000554d0d7223 */ /* 0x00efc60000010054 */
        /* <DEDUP_REMOVED lines=16> */
.L_x_502:
[----:B------:R-:W-:Y:S04]  /*71d0*/  BSSY B0, `(.L_x_503) ;  /* 0x0000014000007945 */ /* 0x000fe80003800000 */
[----:B------:R-:W-:Y:S05]  /*71e0*/  @P3 BRA `(.L_x_504) ;  /* 0x0000000000483947 */ /* 0x000fea0003800000 */
[--C-:B------:R-:W-:Y:S01]  /*71f0*/  FFMA.FTZ R16, R29, UR11, R20.reuse ;  /* 0x0000000b1d107c23 */ /* 0x100fe20008010014 */
[----:B------:R-:W-:Y:S01]  /*7200*/  ULDC.64 UR22, c[0x0][0x288] ;  /* 0x0000a20000167ab9 */ /* 0x000fe20000000a00 */
[----:B-123--:R-:W-:Y:S01]  /*7210*/  FFMA.FTZ R13, R77, UR11, R20 ;  /* 0x0000000b4d0d7c23 */ /* 0x00efe20008010014 */
[----:B------:R-:W-:Y:S01]  /*7220*/  MOV R17, R91 ;  /* 0x0000005b00117202 */ /* 0x000fe20000000f00 */
[----:B------:R-:W-:Y:S01]  /*7230*/  FFMA.FTZ R27, R27, R86, -R16 ;  /* 0x000000561b1b7223 */ /* 0x000fe20000010810 */
[----:B------:R-:W-:Y:S01]  /*7240*/  MOV R16, R88 ;  /* 0x0000005800107202 */ /* 0x000fe20000000f00 */
[----:B------:R-:W-:Y:S02]  /*7250*/  IMAD R57, R57, UR22, RZ ;  /* 0x0000001639397c24 */ /* 0x000fe4000f8e02ff */
[----:B------:R-:W-:Y:S02]  /*7260*/  FFMA.FTZ R13, R78, R85, -R13 ;  /* 0x000000554e0d7223 */ /* 0x000fe4000001080d */
[----:B------:R-:W-:-:S04]  /*7270*/  IMAD.WIDE.U32 R16, R70, UR22, R16 ;  /* 0x0000001646107c25 */ /* 0x000fc8000f8e0010 */
[----:B------:R-:W-:Y:S01]  /*7280*/  FMUL.FTZ R22, R13, UR18 ;  /* 0x000000120d167c20 */ /* 0x000fe20008410000 */
[----:B------:R-:W-:Y:S01]  /*7290*/  FMUL.FTZ R13, R27, UR18 ;  /* 0x000000121b0d7c20 */ /* 0x000fe20008410000 */
[----:B------:R-:W-:Y:S01]  /*72a0*/  IMAD R57, R70, UR23, R57 ;  /* 0x0000001746397c24 */ /* 0x000fe2000f8e0239 */
[----:B------:R-:W-:Y:S02]  /*72b0*/  ULDC.64 UR22, c[0x0][0x210] ;  /* 0x0000840000167ab9 */ /* 0x000fe40000000a00 */
[C---:B0-----:R-:W-:Y:S02]  /*72c0*/  LEA R18, P2, R16.reuse, UR22, 0x1 ;  /* 0x0000001610127c11 */ /* 0x041fe4000f8408ff */
[----:B------:R-:W-:Y:S02]  /*72d0*/  IADD3 R57, R17, R57, RZ ;  /* 0x0000003911397210 */ /* 0x000fe40007ffe0ff */
[----:B------:R-:W-:Y:S02]  /*72e0*/  F2FP.BF16.F32.PACK_AB R13, R13, R22 ;  /* 0x000000160d0d723e */ /* 0x000fe400000010ff */
[----:B------:R-:W-:-:S05]  /*72f0*/  LEA.HI.X R19, R16, UR23, R57, 0x1, P2 ;  /* 0x0000001710137c11 */ /* 0x000fca00090f0c39 */
[----:B------:R4:W-:Y:S02]  /*7300*/  STG.E desc[UR14][R18.64], R13 ;  /* 0x0000000d12007986 */ /* 0x0009e4000c10190e */
.L_x_504:
[----:B------:R-:W-:Y:S05]  /*7310*/  BSYNC B0 ;  /* 0x0000000000007941 */ /* 0x000fea0003800000 */
.L_x_503:
        /* <DEDUP_REMOVED lines=9> */
[----:B-1234-:R-:W-:Y:S01]  /*73b0*/  SHF.R.S32.HI R13, RZ, 0x1f, R68 ;  /* 0x0000001fff0d7819 */ /* 0x01efe20000011444 */
        /* <DEDUP_REMOVED lines=19> */
.L_x_505:
[----:B------:R-:W-:Y:S04]  /*74f0*/  BSSY B0, `(.L_x_506) ;  /* 0x0000014000007945 */ /* 0x000fe80003800000 */
[----:B------:R-:W-:Y:S05]  /*7500*/  @P0 BRA `(.L_x_507) ;  /* 0x0000000000480947 */ /* 0x000fea0003800000 */
[--C-:B------:R-:W-:Y:S01]  /*7510*/  FFMA.FTZ R17, R79, UR11, R20.reuse ;  /* 0x0000000b4f117c23 */ /* 0x100fe20008010014 */
[----:B------:R-:W-:Y:S01]  /*7520*/  FFMA.FTZ R16, R27, UR11, R20 ;  /* 0x0000000b1b107c23 */ /* 0x000fe20008010014 */
[----:B------:R-:W-:Y:S02]  /*7530*/  ULDC.64 UR22, c[0x0][0x288] ;  /* 0x0000a20000167ab9 */ /* 0x000fe40000000a00 */
[----:B------:R-:W-:Y:S01]  /*7540*/  FFMA.FTZ R80, R80, R85, -R17 ;  /* 0x0000005550507223 */ /* 0x000fe20000010811 */
[----:B0-----:R-:W-:Y:S01]  /*7550*/  FFMA.FTZ R21, R25, R86, -R16 ;  /* 0x0000005619157223 */ /* 0x001fe20000010810 */
[----:B------:R-:W-:Y:S01]  /*7560*/  MOV R16, R88 ;  /* 0x0000005800107202 */ /* 0x000fe20000000f00 */
[----:B------:R-:W-:Y:S01]  /*7570*/  IMAD R18, R59, UR22, RZ ;  /* 0x000000163b127c24 */ /* 0x000fe2000f8e02ff */
[----:B------:R-:W-:Y:S01]  /*7580*/  MOV R17, R91 ;  /* 0x0000005b00117202 */ /* 0x000fe20000000f00 */
[----:B------:R-:W-:Y:S01]  /*7590*/  FMUL.FTZ R80, R80, UR18 ;  /* 0x0000001250507c20 */ /* 0x000fe20008410000 */
[----:B------:R-:W-:Y:S01]  /*75a0*/  FMUL.FTZ R21, R21, UR18 ;  /* 0x0000001215157c20 */ /* 0x000fe20008410000 */
        /* <DEDUP_REMOVED lines=8> */
.L_x_507:
[----:B------:R-:W-:Y:S05]  /*7630*/  BSYNC B0 ;  /* 0x0000000000007941 */ /* 0x000fea0003800000 */
.L_x_506:
[C---:B------:R-:W-:Y:S02]  /*7640*/  PRMT R17, R58.reuse, 0x7632, R17 ;  /* 0x000076323a117816 */ /* 0x040fe40000000011 */
[----:B------:R-:W-:Y:S02]  /*7650*/  SHF.L.U32 R58, R58, 0x10, RZ ;  /* 0x000000103a3a7819 */ /* 0x000fe400000006ff */
[----:B------:R-:W-:Y:S02]  /*7660*/  SHF.L.U32 R17, R17, 0x10, RZ ;  /* 0x0000001011117819 */ /* 0x000fe400000006ff */
[----:B------:R-:W-:Y:S01]  /*7670*/  IADD3 R16, R74, 0x38, RZ ;  /* 0x000000384a107810 */ /* 0x000fe20007ffe0ff */
[----:B------:R-:W-:Y:S01]  /*7680*/  FADD.FTZ R58, R58, -UR13 ;  /* 0x8000000d3a3a7e21 */ /* 0x000fe20008010000 */
[----:B------:R-:W-:Y:S01]  /*7690*/  ISETP.GE.AND.EX P2, PT, R13, UR21, PT, P2 ;  /* 0x000000150d007c0c */ /* 0x000fe2000bf46320 */
[----:B01----:R-:W-:Y:S01]  /*76a0*/  FADD.FTZ R18, R17, -UR13 ;  /* 0x8000000d11127e21 */ /* 0x003fe20008010000 */
        /* <DEDUP_REMOVED lines=27> */
.L_x_508:
        /* <DEDUP_REMOVED lines=20> */
.L_x_510:
[----:B------:R-:W-:Y:S05]  /*79a0*/  BSYNC B0 ;  /* 0x0000000000007941 */ /* 0x000fea0003800000 */
.L_x_509:
        /* <DEDUP_REMOVED lines=34> */
.L_x_511:
        /* <DEDUP_REMOVED lines=20> */
.L_x_513:
[----:B------:R-:W-:Y:S05]  /*7d10*/  BSYNC B0 ;  /* 0x0000000000007941 */ /* 0x000fea0003800000 */
.L_x_512:
        /* <DEDUP_REMOVED lines=34> */
.L_x_514:
        /* <DEDUP_REMOVED lines=11> */
[----:B------:R-:W-:-:S04]  /*7ff0*/  IMAD.WIDE.U32 R18, R13, UR22, R16 ;  /* 0x000000160d127c25 */ /* 0x000fc8000f8e0010 */
[----:B------:R-:W-:Y:S01]  /*8000*/  IMAD R17, R13, UR23, R22 ;  /* 0x000000170d117c24 */ /* 0x000fe2000f8e0216 */
[----:B------:R-:W-:Y:S01]  /*8010*/  ULDC.64 UR22, c[0x0][0x210] ;  /* 0x0000840000167ab9 */ /* 0x000fe20000000a00 */
[----:B------:R-:W-:Y:S01]  /*8020*/  FMUL.FTZ R13, R21, UR18 ;  /* 0x00000012150d7c20 */ /* 0x000fe20008410000 */
[----:B------:R-:W-:Y:S02]  /*8030*/  LEA R16, P2, R18, UR22, 0x1 ;  /* 0x0000001612107c11 */ /* 0x000fe4000f8408ff */
[----:B------:R-:W-:Y:S02]  /*8040*/  IADD3 R17, R19, R17, RZ ;  /* 0x0000001113117210 */ /* 0x000fe40007ffe0ff */
[----:B------:R-:W-:Y:S02]  /*8050*/  F2FP.BF16.F32.PACK_AB R13, R6, R13 ;  /* 0x0000000d060d723e */ /* 0x000fe400000010ff */
[----:B------:R-:W-:-:S05]  /*8060*/  LEA.HI.X R17, R18, UR23, R17, 0x1, P2 ;  /* 0x0000001712117c11 */ /* 0x000fca00090f0c11 */
[----:B------:R0:W-:Y:S02]  /*8070*/  STG.E desc[UR14][R16.64], R13 ;  /* 0x0000000d10007986 */ /* 0x0001e4000c10190e */
.L_x_516:
[----:B------:R-:W-:Y:S05]  /*8080*/  BSYNC B0 ;  /* 0x0000000000007941 */ /* 0x000fea0003800000 */
.L_x_515:
        /* <DEDUP_REMOVED lines=34> */
.L_x_517:
[----:B------:R-:W-:Y:S04]  /*82b0*/  BSSY B0, `(.L_x_518) ;  /* 0x0000014000007945 */ /* 0x000fe80003800000 */
[----:B------:R-:W-:Y:S05]  /*82c0*/  @P0 BRA `(.L_x_519) ;  /* 0x0000000000480947 */ /* 0x000fea0003800000 */
[--C-:B------:R-:W-:Y:S01]  /*82d0*/  FFMA.FTZ R17, R27, UR11, R20.reuse ;  /* 0x0000000b1b117c23 */ /* 0x100fe20008010014 */
[----:B------:R-:W-:Y:S01]  /*82e0*/  FFMA.FTZ R18, R25, UR11, R20 ;  /* 0x0000000b19127c23 */ /* 0x000fe20008010014 */
[----:B------:R-:W-:Y:S02]  /*82f0*/  ULDC.64 UR22, c[0x0][0x288] ;  /* 0x0000a20000167ab9 */ /* 0x000fe40000000a00 */
[----:B------:R-:W-:Y:S01]  /*8300*/  FFMA.FTZ R10, R16, R85, -R17 ;  /* 0x00000055100a7223 */ /* 0x000fe20000010811 */
[----:B------:R-:W-:Y:S01]  /*8310*/  MOV R16, R88 ;  /* 0x0000005800107202 */ /* 0x000fe20000000f00 */
[----:B------:R-:W-:Y:S01]  /*8320*/  IMAD R8, R8, UR22, RZ ;  /* 0x0000001608087c24 */ /* 0x000fe2000f8e02ff */
[----:B------:R-:W-:Y:S01]  /*8330*/  MOV R17, R91 ;  /* 0x0000005b00117202 */ /* 0x000fe20000000f00 */
[----:B------:R-:W-:Y:S01]  /*8340*/  FFMA.FTZ R13, R13, R86, -R18 ;  /* 0x000000560d0d7223 */ /* 0x000fe20000010812 */
        /* <DEDUP_REMOVED lines=10> */
.L_x_519:
[----:B------:R-:W-:Y:S05]  /*83f0*/  BSYNC B0 ;  /* 0x0000000000007941 */ /* 0x000fea0003800000 */
.L_x_518:
        /* <DEDUP_REMOVED lines=34> */
.L_x_520:
        /* <DEDUP_REMOVED lines=9> */
[----:B------:R-:W-:Y:S02]  /*86b0*/  FFMA.FTZ R16, R12, R85, -R13 ;  /* 0x000000550c107223 */ /* 0x000fe4000001080d */
[----:B------:R-:W-:-:S04]  /*86c0*/  IMAD.WIDE.U32 R12, R6, UR22, R10 ;  /* 0x00000016060c7c25 */ /* 0x000fc8000f8e000a */
[----:B------:R-:W-:Y:S01]  /*86d0*/  IMAD R11, R6, UR23, R9 ;  /* 0x00000017060b7c24 */ /* 0x000fe2000f8e0209 */
[----:B------:R-:W-:Y:S01]  /*86e0*/  ULDC.64 UR22, c[0x0][0x210] ;  /* 0x0000840000167ab9 */ /* 0x000fe20000000a00 */
[----:B------:R-:W-:Y:S01]  /*86f0*/  FMUL.FTZ R9, R16, UR18 ;  /* 0x0000001210097c20 */ /* 0x000fe20008410000 */
[----:B------:R-:W-:Y:S01]  /*8700*/  FMUL.FTZ R6, R17, UR18 ;  /* 0x0000001211067c20 */ /* 0x000fe20008410000 */
[----:B------:R-:W-:Y:S02]  /*8710*/  LEA R10, P2, R12, UR22, 0x1 ;  /* 0x000000160c0a7c11 */ /* 0x000fe4000f8408ff */
[----:B------:R-:W-:Y:S02]  /*8720*/  IADD3 R11, R13, R11, RZ ;  /* 0x0000000b0d0b7210 */ /* 0x000fe40007ffe0ff */
[----:B------:R-:W-:Y:S02]  /*8730*/  F2FP.BF16.F32.PACK_AB R9, R6, R9 ;  /* 0x000000090609723e */ /* 0x000fe400000010ff */
[----:B------:R-:W-:-:S05]  /*8740*/  LEA.HI.X R11, R12, UR23, R11, 0x1, P2 ;  /* 0x000000170c0b7c11 */ /* 0x000fca00090f0c0b */
[----:B------:R0:W-:Y:S02]  /*8750*/  STG.E desc[UR14][R10.64], R9 ;  /* 0x000000090a007986 */ /* 0x0001e4000c10190e */
.L_x_522:
[----:B------:R-:W-:Y:S05]  /*8760*/  BSYNC B0 ;  /* 0x0000000000007941 */ /* 0x000fea0003800000 */
.L_x_521:
[C---:B------:R-:W-:Y:S02]  /*8770*/  PRMT R6, R4.reuse, 0x7632, R6 ;  /* 0x0000763204067816 */ /* 0x040fe40000000006 */
[----:B0-----:R-:W-:Y:S02]  /*8780*/  SHF.L.U32 R9, R4, 0x10, RZ ;  /* 0x0000001004097819 */ /* 0x001fe400000006ff */
[----:B------:R-:W-:Y:S02]  /*8790*/  SHF.L.U32 R6, R6, 0x10, RZ ;  /* 0x0000001006067819 */ /* 0x000fe400000006ff */
[----:B------:R-:W-:Y:S01]  /*87a0*/  IADD3 R4, R74, 0x60, RZ ;  /* 0x000000604a047810 */ /* 0x000fe20007ffe0ff */
        /* <DEDUP_REMOVED lines=30> */
.L_x_523:
[----:B------:R-:W-:Y:S04]  /*8990*/  BSSY B0, `(.L_x_524) ;  /* 0x0000014000007945 */ /* 0x000fe80003800000 */
[----:B------:R-:W-:Y:S05]  /*89a0*/  @P0 BRA `(.L_x_525) ;  /* 0x0000000000480947 */ /* 0x000fea0003800000 */
[--C-:B------:R-:W-:Y:S01]  /*89b0*/  FFMA.FTZ R11, R23, UR11, R20.reuse ;  /* 0x0000000b170b7c23 */ /* 0x100fe20008010014 */
[----:B------:R-:W-:Y:S01]  /*89c0*/  FFMA.FTZ R6, R21, UR11, R20 ;  /* 0x0000000b15067c23 */ /* 0x000fe20008010014 */
[----:B------:R-:W-:Y:S02]  /*89d0*/  ULDC.64 UR22, c[0x0][0x288] ;  /* 0x0000a20000167ab9 */ /* 0x000fe40000000a00 */
[----:B------:R-:W-:Y:S01]  /*89e0*/  FFMA.FTZ R11, R10, R85, -R11 ;  /* 0x000000550a0b7223 */ /* 0x000fe2000001080b */
[----:B------:R-:W-:Y:S02]  /*89f0*/  IMAD R10, R8, UR22, RZ ;  /* 0x00000016080a7c24 */ /* 0x000fe4000f8e02ff */
[----:B------:R-:W-:Y:S01]  /*8a00*/  FFMA.FTZ R6, R9, R86, -R6 ;  /* 0x0000005609067223 */ /* 0x000fe20000010806 */
[----:B------:R-:W-:Y:S01]  /*8a10*/  MOV R8, R88 ;  /* 0x0000005800087202 */ /* 0x000fe20000000f00 */
[----:B------:R-:W-:Y:S01]  /*8a20*/  FMUL.FTZ R11, R11, UR18 ;  /* 0x000000120b0b7c20 */ /* 0x000fe20008410000 */
[----:B------:R-:W-:-:S03]  /*8a30*/  MOV R9, R91 ;  /* 0x0000005b00097202 */ /* 0x000fc60000000f00 */
        /* <DEDUP_REMOVED lines=9> */
.L_x_525:
[----:B------:R-:W-:Y:S05]  /*8ad0*/  BSYNC B0 ;  /* 0x0000000000007941 */ /* 0x000fea0003800000 */
.L_x_524:
        /* <DEDUP_REMOVED lines=33> */
.L_x_526:
[----:B------:R-:W-:Y:S04]  /*8cf0*/  BSSY B0, `(.L_x_527) ;  /* 0x0000014000007945 */ /* 0x000fe80003800000 */
[----:B------:R-:W-:Y:S05]  /*8d00*/  @P2 BRA `(.L_x_528) ;  /* 0x0000000000482947 */ /* 0x000fea0003800000 */
[--C-:B------:R-:W-:Y:S01]  /*8d10*/  FFMA.FTZ R7, R21, UR11, R20.reuse ;  /* 0x0000000b15077c23 */ /* 0x100fe20008010014 */
[----:B------:R-:W-:Y:S01]  /*8d20*/  FFMA.FTZ R10, R19, UR11, R20 ;  /* 0x0000000b130a7c23 */ /* 0x000fe20008010014 */
[----:B------:R-:W-:Y:S02]  /*8d30*/  ULDC.64 UR22, c[0x0][0x288] ;  /* 0x0000a20000167ab9 */ /* 0x000fe40000000a00 */
[----:B------:R-:W-:Y:S02]  /*8d40*/  IMAD R11, R5, UR22, RZ ;  /* 0x00000016050b7c24 */ /* 0x000fe4000f8e02ff */
[----:B------:R-:W-:Y:S01]  /*8d50*/  FFMA.FTZ R7, R8, R85, -R7 ;  /* 0x0000005508077223 */ /* 0x000fe20000010807 */
[----:B------:R-:W-:Y:S01]  /*8d60*/  FFMA.FTZ R5, R9, R86, -R10 ;  /* 0x0000005609057223 */ /* 0x000fe2000001080a */
[----:B------:R-:W-:Y:S01]  /*8d70*/  MOV R8, R88 ;  /* 0x0000005800087202 */ /* 0x000fe20000000f00 */
[C---:B------:R-:W-:Y:S01]  /*8d80*/  IMAD R11, R4.reuse, UR23, R11 ;  /* 0x00000017040b7c24 */ /* 0x040fe2000f8e020b */
        /* <DEDUP_REMOVED lines=10> */
.L_x_528:
[----:B------:R-:W-:Y:S05]  /*8e30*/  BSYNC B0 ;  /* 0x0000000000007941 */ /* 0x000fea0003800000 */
.L_x_527:
        /* <DEDUP_REMOVED lines=40> */
.L_x_529:
        /* <DEDUP_REMOVED lines=20> */
.L_x_531:
[----:B------:R-:W-:Y:S05]  /*9200*/  BSYNC B0 ;  /* 0x0000000000007941 */ /* 0x000fea0003800000 */
.L_x_530:
        /* <DEDUP_REMOVED lines=33> */
.L_x_532:
        /* <DEDUP_REMOVED lines=20> */
.L_x_534:
[----:B------:R-:W-:Y:S05]  /*9560*/  BSYNC B0 ;  /* 0x0000000000007941 */ /* 0x000fea0003800000 */
.L_x_533:
        /* <DEDUP_REMOVED lines=27> */
.L_x_535:
[----:B------:R-:W-:Y:S04]  /*9720*/  BSSY B0, `(.L_x_536) ;  /* 0x0000013000007945 */ /* 0x000fe80003800000 */
[----:B------:R-:W-:Y:S05]  /*9730*/  @P2 BRA `(.L_x_537) ;  /* 0x0000000000442947 */ /* 0x000fea0003800000 */
[----:B------:R-:W-:Y:S01]  /*9740*/  ULDC.64 UR12, c[0x0][0x288] ;  /* 0x0000a200000c7ab9 */ /* 0x000fe20000000a00 */
[--C-:B------:R-:W-:Y:S01]  /*9750*/  FFMA.FTZ R9, R15, UR11, R20.reuse ;  /* 0x0000000b0f097c23 */ /* 0x100fe20008010014 */
[----:B------:R-:W-:Y:S01]  /*9760*/  MOV R89, R91 ;  /* 0x0000005b00597202 */ /* 0x000fe20000000f00 */
[----:B------:R-:W-:Y:S01]  /*9770*/  FFMA.FTZ R20, R19, UR11, R20 ;  /* 0x0000000b13147c23 */ /* 0x000fe20008010014 */
[----:B------:R-:W-:Y:S02]  /*9780*/  IMAD R5, R5, UR12, RZ ;  /* 0x0000000c05057c24 */ /* 0x000fe4000f8e02ff */
[----:B------:R-:W-:Y:S01]  /*9790*/  FFMA.FTZ R9, R6, R85, -R9 ;  /* 0x0000005506097223 */ /* 0x000fe20000010809 */
[----:B------:R-:W-:Y:S01]  /*97a0*/  FFMA.FTZ R20, R7, R86, -R20 ;  /* 0x0000005607147223 */ /* 0x000fe20000010814 */
[----:B------:R-:W-:-:S04]  /*97b0*/  IMAD.WIDE.U32 R88, R4, UR12, R88 ;  /* 0x0000000c04587c25 */ /* 0x000fc8000f8e0058 */
[----:B------:R-:W-:Y:S01]  /*97c0*/  FMUL.FTZ R7, R9, UR18 ;  /* 0x0000001209077c20 */ /* 0x000fe20008410000 */
[----:B------:R-:W-:Y:S01]  /*97d0*/  FMUL.FTZ R20, R20, UR18 ;  /* 0x0000001214147c20 */ /* 0x000fe20008410000 */
[----:B------:R-:W-:Y:S01]  /*97e0*/  IMAD R5, R4, UR13, R5 ;  /* 0x0000000d04057c24 */ /* 0x000fe2000f8e0205 */
[----:B------:R-:W-:Y:S02]  /*97f0*/  ULDC.64 UR12, c[0x0][0x210] ;  /* 0x00008400000c7ab9 */ /* 0x000fe40000000a00 */
[----:B------:R-:W-:Y:S02]  /*9800*/  LEA R4, P0, R88, UR12, 0x1 ;  /* 0x0000000c58047c11 */ /* 0x000fe4000f8008ff */
[----:B------:R-:W-:Y:S02]  /*9810*/  IADD3 R5, R89, R5, RZ ;  /* 0x0000000559057210 */ /* 0x000fe40007ffe0ff */
[----:B------:R-:W-:Y:S02]  /*9820*/  F2FP.BF16.F32.PACK_AB R7, R20, R7 ;  /* 0x000000071407723e */ /* 0x000fe400000010ff */
[----:B------:R-:W-:-:S05]  /*9830*/  LEA.HI.X R5, R88, UR13, R5, 0x1, P0 ;  /* 0x0000000d58057c11 */ /* 0x000fca00080f0c05 */
[----:B------:R0:W-:Y:S02]  /*9840*/  STG.E desc[UR14][R4.64], R7 ;  /* 0x0000000704007986 */ /* 0x0001e4000c10190e */
.L_x_537:
[----:B------:R-:W-:Y:S05]  /*9850*/  BSYNC B0 ;  /* 0x0000000000007941 */ /* 0x000fea0003800000 */
.L_x_536:
[----:B------:R-:W-:Y:S01]  /*9860*/  ULDC UR11, c[0x0][0x10] ;  /* 0x00000400000b7ab9 */ /* 0x000fe20000000800 */
[----:B------:R-:W-:Y:S02]  /*9870*/  UIADD3 UR4, UR4, 0x1, URZ ;  /* 0x0000000104047890 */ /* 0x000fe4000fffe03f */
[----:B------:R-:W-:-:S04]  /*9880*/  UIADD3 UR6, UR11, UR6, URZ ;  /* 0x000000060b067290 */ /* 0x000fc8000fffe03f */
[----:B------:R-:W-:-:S06]  /*9890*/  UISETP.GE.AND UP0, UPT, UR6, UR5, UPT ;  /* 0x000000050600728c */ /* 0x000fcc000bf06270 */
[----:B------:R-:W-:-:S13]  /*98a0*/  PLOP3.LUT P0, PT, PT, PT, UP0, 0x80, 0x0 ;  /* 0x000000000000781c */ /* 0x000fda0003f0f008 */
[----:B------:R-:W-:Y:S05]  /*98b0*/  @!P0 BRA `(.L_x_538) ;  /* 0xffffff6800988947 */ /* 0x000fea000383ffff */
.L_x_455:
[----:B0-----:R-:W0:Y:S01]  /*98c0*/  LDC R4, c[0x0][0xc] ;  /* 0x00000300ff047b82 */ /* 0x001e220000000800 */
        /* <DEDUP_REMOVED lines=18> */
.L_x_540:
[----:B------:R-:W-:Y:S05]  /*99f0*/  BSYNC B0 ;  /* 0x0000000000007941 */ /* 0x000fea0003800000 */
.L_x_539:
        /* <DEDUP_REMOVED lines=11> */
.L_x_542:
[----:B------:R-:W2:Y:S04]  /*9ab0*/  LDG.E.STRONG.GPU R5, desc[UR14][R2.64] ;  /* 0x0000000e02057981 */ /* 0x000ea8000c1ef900 */
[----:B--2---:R-:W-:Y:S01]  /*9ac0*/  CCTL.IVALL ;  /* 0x00000000ff00798f */ /* 0x004fe20002000000 */
[----:B------:R-:W-:Y:S05]  /*9ad0*/  YIELD ;  /* 0x0000000000007946 */ /* 0x000fea0003800000 */
[----:B------:R-:W-:-:S13]  /*9ae0*/  ISETP.NE.AND P0, PT, R5, R0, PT ;  /* 0x000000000500720c */ /* 0x000fda0003f05270 */
[----:B------:R-:W-:Y:S05]  /*9af0*/  @P0 BRA `(.L_x_542) ;  /* 0xfffffffc00ec0947 */ /* 0x000fea000383ffff */
.L_x_541:
        /* <DEDUP_REMOVED lines=24> */
.L_x_543:
        /* <DEDUP_REMOVED lines=25> */
.L_x_544:
        /* <DEDUP_REMOVED lines=15> */
.L_x_5575:


//--------------------- .text._Z35group_norm_nhwc_bwd_one_pass_kernelI11Bf16IOBf16WLi256ELi160ELi640EEv26Group_norm_nhwc_bwd_params --------------------------
	.section	.text._Z35group_norm_nhwc_bwd_one_pass_kernelI11Bf16IOBf16WLi256ELi160ELi640EEv26Group_norm_nhwc_bwd_params,"ax",@progbits
	.align	128
        .global         _Z35group_norm_nhwc_bwd_one_pass_kernelI11Bf16IOBf16WLi256ELi160ELi640EEv26Group_norm_nhwc_bwd_params
        .type           _Z35group_norm_nhwc_bwd_one_pass_kernelI11Bf16IOBf16WLi256ELi160ELi640EEv26Group_norm_nhwc_bwd_params,@function
        .size           _Z35group_norm_nhwc_bwd_one_pass_kernelI11Bf16IOBf16WLi256ELi160ELi640EEv26Group_norm_nhwc_bwd_params,(.L_x_5576 - _Z35group_norm_nhwc_bwd_one_pass_kernelI11Bf16IOBf16WLi256ELi160ELi640EEv26Group_norm_nhwc_bwd_params)
        .other          _Z35group_norm_nhwc_bwd_one_pass_kernelI11Bf16IOBf16WLi256ELi160ELi640EEv26Group_norm_nhwc_bwd_params,@"STO_CUDA_ENTRY STV_DEFAULT"
_Z35group_norm_nhwc_bwd_one_pass_kernelI11Bf16IOBf16WLi256ELi160ELi640EEv26Group_norm_nhwc_bwd_params:
.text._Z35group_norm_nhwc_bwd_one_pass_kernelI11Bf16IOBf16WLi256ELi160ELi640EEv26Group_norm_nhwc_bwd_params:
        /* <DEDUP_REMOVED lines=16> */
[----:B------:R-:W-:Y:S01]  /*0100*/  UIMAD.WIDE.U32 UR4, UR10, 0x3, URZ ;  /* 0x000000030a0478a5 */ /* 0x000fe2000f8e003f */
[----:B------:R-:W-:Y:S01]  /*0110*/  SHF.R.U32.HI R3, RZ, 0x6, R3 ;  /* 0x00000006ff037819 */ /* 0x000fe20000011603 */
[----:B------:R-:W-:Y:S01]  /*0120*/  UIMAD UR13, UR11, 0x3, URZ ;  /* 0x000000030b0d78a4 */ /* 0x000fe2000f8e023f */
[----:B------:R-:W0:Y:S01]  /*0130*/  LDC R4, c[0x0][0x2ac] ;  /* 0x0000ab00ff047b82 */ /* 0x000e220000000800 */
[----:B------:R-:W-:Y:S02]  /*0140*/  ULEA.HI UR10, UP0, UR11, UR10, URZ, 0x1 ;  /* 0x0000000a0b0a7291 */ /* 0x000fe4000f81083f */
[----:B------:R-:W-:Y:S01]  /*0150*/  IMAD R0, R3, -0x50, R10 ;  /* 0xffffffb003007824 */ /* 0x000fe200078e020a */
[----:B------:R-:W-:-:S02]  /*0160*/  UIADD3 UR13, UR5, UR13, URZ ;  /* 0x0000000d050d7290 */ /* 0x000fc4000fffe03f */
[----:B------:R-:W-:Y:S02]  /*0170*/  UIADD3.X UR12, URZ, UR11, URZ, UP0, !UPT ;  /* 0x0000000b3f0c7290 */ /* 0x000fe400087fe43f */
[----:B------:R-:W1:Y:S01]  /*0180*/  S2UR UR7, SR_CgaCtaId ;  /* 0x00000000000779c3 */ /* 0x000e620000008800 */
[----:B------:R-:W-:Y:S02]  /*0190*/  ULEA.HI UR11, UP0, UR13, UR4, URZ, 0x1 ;  /* 0x000000040d0b7291 */ /* 0x000fe4000f81083f */
[----:B------:R-:W-:Y:S02]  /*01a0*/  USHF.R.S64 UR10, UR10, 0x1, UR12 ;  /* 0x000000010a0a7899 */ /* 0x000fe4000800100c */
[----:B------:R-:W-:Y:S02]  /*01b0*/  UIADD3.X UR13, URZ, UR13, URZ, UP0, !UPT ;  /* 0x0000000d3f0d7290 */ /* 0x000fe400087fe43f */
[----:B------:R-:W-:Y:S02]  /*01c0*/  USHF.R.S32.HI UR12, URZ, 0x1, UR12 ;  /* 0x000000013f0c7899 */ /* 0x000fe4000801140c */
[----:B------:R-:W-:-:S02]  /*01d0*/  USHF.R.S64 UR11, UR11, 0x1, UR13 ;  /* 0x000000010b0b7899 */ /* 0x000fc4000800100d */
[----:B------:R-:W-:Y:S02]  /*01e0*/  USHF.R.S32.HI UR13, URZ, 0x1, UR13 ;  /* 0x000000013f0d7899 */ /* 0x000fe4000801140d */
[----:B------:R-:W-:Y:S02]  /*01f0*/  USHF.L.U64.HI UR12, UR10, 0x2, UR12 ;  /* 0x000000020a0c7899 */ /* 0x000fe4000801020c */
[----:B------:R-:W-:Y:S01]  /*0200*/  USHF.L.U64.HI UR13, UR11, 0x2, UR13 ;  /* 0x000000020b0d7899 */ /* 0x000fe2000801020d */
[----:B0-----:R-:W-:Y:S01]  /*0210*/  IMAD R9, R4, UR24, R3 ;  /* 0x0000001804097c24 */ /* 0x001fe2000f8e0203 */
[----:B------:R-:W-:Y:S01]  /*0220*/  SHF.R.S32.HI R3, RZ, 0x1f, R10 ;  /* 0x0000001fff037819 */ /* 0x000fe2000001140a */
[----:B------:R-:W-:Y:S01]  /*0230*/  ULDC.U8 UR25, c[0x0][0x2a4] ;  /* 0x0000a90000197ab9 */ /* 0x000fe20000000000 */
[----:B------:R-:W-:Y:S01]  /*0240*/  SHF.L.U32 R4, R0, 0x1, RZ ;  /* 0x0000000100047819 */ /* 0x000fe200000006ff */
[----:B------:R-:W-:Y:S01]  /*0250*/  UMOV UR4, URZ ;  /* 0x0000003f00047c82 */ /* 0x000fe20008000000 */
[----:B------:R-:W-:-:S02]  /*0260*/  LEA.HI R3, R3, R10, RZ, 0x5 ;  /* 0x0000000a03037211 */ /* 0x000fc400078f28ff */
[C---:B------:R-:W-:Y:S01]  /*0270*/  ISETP.GE.U32.AND P1, PT, R9.reuse, UR14, PT ;  /* 0x0000000e09007c0c */ /* 0x040fe2000bf26070 */
[----:B-1----:R-:W-:Y:S01]  /*0280*/  ULEA UR6, UR7, UR6, 0x18 ;  /* 0x0000000607067291 */ /* 0x002fe2000f8ec03f */
[----:B------:R-:W-:Y:S01]  /*0290*/  SHF.R.S32.HI R3, RZ, 0x5, R3 ;  /* 0x00000005ff037819 */ /* 0x000fe20000011403 */
[----:B------:R-:W-:Y:S01]  /*02a0*/  STL [R1+0x5c], R4 ;  /* 0x00005c0401007387 */ /* 0x000fe20000100800 */
[----:B------:R-:W-:Y:S02]  /*02b0*/  SHF.R.S32.HI R5, RZ, 0x1f, R9 ;  /* 0x0000001fff057819 */ /* 0x000fe40000011409 */
[----:B------:R-:W-:Y:S02]  /*02c0*/  IADD3 R0, R9, 0x8, RZ ;  /* 0x0000000809007810 */ /* 0x000fe40007ffe0ff */
[----:B------:R-:W-:Y:S02]  /*02d0*/  LEA R2, R3, UR6, 0x3 ;  /* 0x0000000603027c11 */ /* 0x000fe4000f8e18ff */
[----:B------:R-:W-:-:S02]  /*02e0*/  IADD3 R0, R9, 0x20, RZ ;  /* 0x0000002009007810 */ /* 0x000fc40007ffe0ff */
[C---:B------:R-:W-:Y:S01]  /*02f0*/  IADD3 R0, R9.reuse, 0x38, RZ ;  /* 0x0000003809007810 */ /* 0x040fe20007ffe0ff */
[----:B------:R0:W-:Y:S01]  /*0300*/  STL [R1+0x60], R2 ;  /* 0x0000600201007387 */ /* 0x0001e20000100800 */
[C---:B------:R-:W-:Y:S02]  /*0310*/  IADD3 R3, R9.reuse, 0x10, RZ ;  /* 0x0000001009037810 */ /* 0x040fe40007ffe0ff */
[----:B------:R-:W-:Y:S02]  /*0320*/  IADD3 R0, R9, 0x50, RZ ;  /* 0x0000005009007810 */ /* 0x000fe40007ffe0ff */
[----:B------:R-:W-:Y:S02]  /*0330*/  ISETP.GE.AND.EX P1, PT, R5, UR15, PT, P1 ;  /* 0x0000000f05007c0c */ /* 0x000fe4000bf26310 */
[C---:B------:R-:W-:Y:S02]  /*0340*/  IADD3 R3, R9.reuse, 0x28, RZ ;  /* 0x0000002809037810 */ /* 0x040fe40007ffe0ff */
[----:B------:R-:W-:-:S02]  /*0350*/  IADD3 R0, R9, 0xa8, RZ ;  /* 0x000000a809007810 */ /* 0x000fc40007ffe0ff */
[C---:B0-----:R-:W-:Y:S02]  /*0360*/  IADD3 R2, R9.reuse, 0x18, RZ ;  /* 0x0000001809027810 */ /* 0x041fe40007ffe0ff */
[C---:B------:R-:W-:Y:S02]  /*0370*/  IADD3 R2, R9.reuse, 0x30, RZ ;  /* 0x0000003009027810 */ /* 0x040fe40007ffe0ff */
[C---:B------:R-:W-:Y:S02]  /*0380*/  IADD3 R2, R9.reuse, 0x48, RZ ;  /* 0x0000004809027810 */ /* 0x040fe40007ffe0ff */
        /* <DEDUP_REMOVED lines=10> */
[----:B------:R-:W-:Y:S02]  /*0430*/  ISETP.LT.U32.AND P1, PT, R10, 0x280, !P1 ;  /* 0x000002800a00780c */ /* 0x000fe40004f21070 */
[C---:B------:R-:W-:Y:S02]  /*0440*/  IADD3 R3, R9.reuse, 0xe8, RZ ;  /* 0x000000e809037810 */ /* 0x040fe40007ffe0ff */
[C---:B------:R-:W-:Y:S02]  /*0450*/  IADD3 R2, R9.reuse, 0xf0, RZ ;  /* 0x000000f009027810 */ /* 0x040fe40007ffe0ff */
[----:B------:R-:W-:-:S07]  /*0460*/  IADD3 R0, R9, 0xf8, RZ ;  /* 0x000000f809007810 */ /* 0x000fce0007ffe0ff */
.L_x_692:
        /* <DEDUP_REMOVED lines=12> */
[----:B------:R-:W-:Y:S01]  /*0530*/  R2UR UR16, R0 ;  /* 0x00000000001072ca */ /* 0x000fe200000e0000 */
[----:B------:R-:W-:Y:S01]  /*0540*/  HFMA2.MMA R51, -RZ, RZ, 0, 0 ;  /* 0x00000000ff337435 */ /* 0x000fe200000001ff */
[----:B------:R-:W-:-:S02]  /*0550*/  SHF.R.S32.HI R7, RZ, 0x1f, R8 ;  /* 0x0000001fff077819 */ /* 0x000fc40000011408 */
[----:B------:R-:W-:Y:S02]  /*0560*/  ISETP.GE.U32.AND P3, PT, R8, UR18, PT ;  /* 0x0000001208007c0c */ /* 0x000fe4000bf66070 */
[----:B------:R-:W-:Y:S01]  /*0570*/  IADD3 R26, R9, 0xa8, RZ ;  /* 0x000000a8091a7810 */ /* 0x000fe20007ffe0ff */
[----:B------:R-:W1:Y:S01]  /*0580*/  @P1 LDC.64 R18, c[0x0][0x230] ;  /* 0x00008c00ff121b82 */ /* 0x000e620000000a00 */
[----:B------:R-:W-:Y:S02]  /*0590*/  ISETP.GE.AND.EX P3, PT, R7, UR19, PT, P3 ;  /* 0x0000001307007c0c */ /* 0x000fe4000bf66330 */
[----:B------:R-:W-:Y:S02]  /*05a0*/  SHF.R.S32.HI R25, RZ, 0x1f, R26 ;  /* 0x0000001fff197819 */ /* 0x000fe4000001141a */
[----:B------:R-:W-:Y:S01]  /*05b0*/  ISETP.GT.U32.OR P3, PT, R10, 0x27f, P3 ;  /* 0x0000027f0a00780c */ /* 0x000fe20001f64470 */
[----:B------:R-:W3:Y:S01]  /*05c0*/  I2F.RP R0, UR16 ;  /* 0x0000001000007d06 */ /* 0x000ee20008209400 */
[----:B------:R-:W-:Y:S01]  /*05d0*/  SHF.R.S32.HI R6, RZ, 0x1f, R9 ;  /* 0x0000001fff067819 */ /* 0x000fe20000011409 */
[----:B------:R-:W4:Y:S01]  /*05e0*/  @P1 LDC.64 R40, c[0x0][0x228] ;  /* 0x00008a00ff281b82 */ /* 0x000f220000000a00 */
[----:B------:R-:W-:-:S04]  /*05f0*/  IADD3 R28, R9, 0xb0, RZ ;  /* 0x000000b0091c7810 */ /* 0x000fc80007ffe0ff */
[----:B------:R-:W-:Y:S02]  /*0600*/  SHF.R.S32.HI R27, RZ, 0x1f, R28 ;  /* 0x0000001fff1b7819 */ /* 0x000fe4000001141c */
[----:B------:R-:W-:-:S03]  /*0610*/  ISETP.GE.U32.AND P4, PT, R28, UR18, PT ;  /* 0x000000121c007c0c */ /* 0x000fc6000bf86070 */
[----:B------:R-:W4:Y:S01]  /*0620*/  @!P3 LDC.64 R14, c[0x0][0x230] ;  /* 0x00008c00ff0ebb82 */ /* 0x000f220000000a00 */
[----:B------:R-:W-:Y:S01]  /*0630*/  ISETP.GE.AND.EX P4, PT, R27, UR19, PT, P4 ;  /* 0x000000131b007c0c */ /* 0x000fe2000bf86340 */
[----:B---3--:R-:W3:Y:S03]  /*0640*/  MUFU.RCP R0, R0 ;  /* 0x0000000000007308 */ /* 0x008ee60000001000 */
        /* <DEDUP_REMOVED lines=31> */
[C---:B------:R-:W-:Y:S01]  /*0840*/  IADD3 R32, R9.reuse, 0xb8, RZ ;  /* 0x000000b809207810 */ /* 0x040fe20007ffe0ff */
[----:B------:R-:W-:Y:S01]  /*0850*/  HFMA2.MMA R36, -RZ, RZ, 0, 0 ;  /* 0x00000000ff247435 */ /* 0x000fe200000001ff */
[----:B------:R-:W-:Y:S02]  /*0860*/  CS2R R86, SRZ ;  /* 0x0000000000567805 */ /* 0x000fe4000001ff00 */
[----:B------:R-:W-:-:S04]  /*0870*/  IADD3 R30, R9, 0xc0, RZ ;  /* 0x000000c0091e7810 */ /* 0x000fc80007ffe0ff */
[----:B------:R-:W-:Y:S02]  /*0880*/  SHF.R.S32.HI R31, RZ, 0x1f, R30 ;  /* 0x0000001fff1f7819 */ /* 0x000fe4000001141e */
[----:B------:R-:W-:Y:S02]  /*0890*/  CS2R R76, SRZ ;  /* 0x00000000004c7805 */ /* 0x000fe4000001ff00 */
[----:B--2---:R-:W-:Y:S02]  /*08a0*/  SHF.R.S32.HI R0, RZ, 0x1f, R90 ;  /* 0x0000001fff007819 */ /* 0x004fe4000001145a */
[----:B------:R-:W-:-:S04]  /*08b0*/  IADD3 R20, P0, R90, UR17, RZ ;  /* 0x000000115a147c10 */ /* 0x000fc8000ff1e0ff */
[----:B------:R-:W-:Y:S01]  /*08c0*/  LEA.HI.X.SX32 R21, R3, R0, 0x1, P0 ;  /* 0x0000000003157211 */ /* 0x000fe200000f0eff */
[----:B0-----:R-:W-:Y:S01]  /*08d0*/  @P1 IMAD R0, R6, R4, RZ ;  /* 0x0000000406001224 */ /* 0x001fe200078e02ff */
[----:B------:R-:W-:Y:S02]  /*08e0*/  MOV R3, UR14 ;  /* 0x0000000e00037c02 */ /* 0x000fe40008000f00 */
[----:B------:R-:W-:Y:S01]  /*08f0*/  ISETP.GE.U32.AND P0, PT, R26, UR18, PT ;  /* 0x000000121a007c0c */ /* 0x000fe2000bf06070 */
[----:B------:R-:W-:Y:S02]  /*0900*/  @P1 IMAD R11, R9, R5, R0 ;  /* 0x00000005090b1224 */ /* 0x000fe400078e0200 */
[----:B------:R-:W-:Y:S01]  /*0910*/  IMAD.WIDE.U32 R20, R3, UR7, R20 ;  /* 0x0000000703147c25 */ /* 0x000fe2000f8e0014 */
[----:B------:R-:W-:Y:S01]  /*0920*/  ISETP.GE.AND.EX P0, PT, R25, UR19, PT, P0 ;  /* 0x0000001319007c0c */ /* 0x000fe2000bf06300 */
[----:B------:R-:W0:Y:S01]  /*0930*/  @!P3 LDC.64 R2, c[0x0][0x288] ;  /* 0x0000a200ff02bb82 */ /* 0x000e220000000a00 */
[----:B------:R-:W-:-:S02]  /*0940*/  CS2R R74, SRZ ;  /* 0x00000000004a7805 */ /* 0x000fc4000001ff00 */
[----:B------:R-:W-:Y:S02]  /*0950*/  CS2R R72, SRZ ;  /* 0x0000000000487805 */ /* 0x000fe4000001ff00 */
[----:B------:R-:W-:Y:S02]  /*0960*/  ISETP.GT.U32.OR P0, PT, R10, 0x27f, P0 ;  /* 0x0000027f0a00780c */ /* 0x000fe40000704470 */
[----:B------:R-:W-:Y:S02]  /*0970*/  CS2R R70, SRZ ;  /* 0x0000000000467805 */ /* 0x000fe4000001ff00 */
[----:B------:R-:W-:Y:S02]  /*0980*/  IADD3 R23, R21, UR5, RZ ;  /* 0x0000000515177c10 */ /* 0x000fe4000fffe0ff */
[----:B------:R-:W-:Y:S02]  /*0990*/  CS2R R66, SRZ ;  /* 0x0000000000427805 */ /* 0x000fe4000001ff00 */
[----:B------:R-:W-:-:S02]  /*09a0*/  @P1 MOV R22, R20 ;  /* 0x0000001400161202 */ /* 0x000fc40000000f00 */
[C---:B------:R-:W-:Y:S01]  /*09b0*/  IADD3 R33, R9.reuse, 0xf0, RZ ;  /* 0x000000f009217810 */ /* 0x040fe20007ffe0ff */
[----:B------:R-:W-:Y:S01]  /*09c0*/  HFMA2.MMA R58, -RZ, RZ, 0, 0 ;  /* 0x00000000ff3a7435 */ /* 0x000fe200000001ff */
[----:B------:R-:W-:Y:S01]  /*09d0*/  CS2R R56, SRZ ;  /* 0x0000000000387805 */ /* 0x000fe2000001ff00 */
[----:B------:R-:W-:Y:S01]  /*09e0*/  @P1 IMAD.WIDE.U32 R4, R9, R4, R22 ;  /* 0x0000000409041225 */ /* 0x000fe200078e0016 */
[----:B------:R-:W-:Y:S02]  /*09f0*/  CS2R R54, SRZ ;  /* 0x0000000000367805 */ /* 0x000fe4000001ff00 */
[----:B------:R-:W-:Y:S01]  /*0a00*/  CS2R R78, SRZ ;  /* 0x00000000004e7805 */ /* 0x000fe2000001ff00 */
[----:B------:R-:W-:Y:S01]  /*0a10*/  HFMA2.MMA R38, -RZ, RZ, 0, 0 ;  /* 0x00000000ff267435 */ /* 0x000fe200000001ff */
[----:B------:R-:W2:Y:S01]  /*0a20*/  @!P0 LDC.64 R16, c[0x0][0x288] ;  /* 0x0000a200ff108b82 */ /* 0x000ea20000000a00 */
[----:B------:R-:W-:Y:S02]  /*0a30*/  @P1 IADD3 R5, R5, R11, RZ ;  /* 0x0000000b05051210 */ /* 0x000fe40007ffe0ff */
[----:B------:R-:W-:-:S02]  /*0a40*/  CS2R R84, SRZ ;  /* 0x0000000000547805 */ /* 0x000fc4000001ff00 */
[C---:B------:R-:W-:Y:S02]  /*0a50*/  @P1 SHF.L.U32 R11, R4.reuse, 0x1, RZ ;  /* 0x00000001040b1819 */ /* 0x040fe400000006ff */
[----:B------:R-:W-:Y:S02]  /*0a60*/  CS2R R82, SRZ ;  /* 0x0000000000527805 */ /* 0x000fe4000001ff00 */
[----:B------:R-:W-:Y:S02]  /*0a70*/  @P1 SHF.L.U64.HI R0, R4, 0x1, R5 ;  /* 0x0000000104001819 */ /* 0x000fe40000010205 */
[----:B------:R-:W-:Y:S01]  /*0a80*/  IADD3 R47, R9, 0x8, RZ ;  /* 0x00000008092f7810 */ /* 0x000fe20007ffe0ff */
[----:B0-----:R-:W-:Y:S01]  /*0a90*/  @!P3 IMAD R6, R7, R2, RZ ;  /* 0x000000020706b224 */ /* 0x001fe200078e02ff */
[----:B------:R-:W-:Y:S01]  /*0aa0*/  @!P3 MOV R7, R23 ;  /* 0x000000170007b202 */ /* 0x000fe20000000f00 */
[----:B------:R-:W0:Y:S01]  /*0ab0*/  @!P3 LDC.64 R4, c[0x0][0x228] ;  /* 0x00008a00ff04bb82 */ /* 0x000e220000000a00 */
[----:B-1----:R-:W-:Y:S01]  /*0ac0*/  @P1 IADD3 R18, P2, R11, R18, RZ ;  /* 0x000000120b121210 */ /* 0x002fe20007f5e0ff */
[----:B------:R-:W-:Y:S01]  /*0ad0*/  @!P3 IMAD R13, R8, R3, R6 ;  /* 0x00000003080db224 */ /* 0x000fe200078e0206 */
[----:B------:R-:W-:-:S02]  /*0ae0*/  @!P3 MOV R6, R20 ;  /* 0x000000140006b202 */ /* 0x000fc40000000f00 */
[----:B------:R-:W-:Y:S02]  /*0af0*/  IADD3 R49, R9, 0x10, RZ ;  /* 0x0000001009317810 */ /* 0x000fe40007ffe0ff */
[----:B------:R-:W-:Y:S02]  /*0b00*/  CS2R R80, SRZ ;  /* 0x0000000000507805 */ /* 0x000fe4000001ff00 */
[----:B------:R-:W-:Y:S01]  /*0b10*/  @P1 IADD3.X R19, R0, R19, RZ, P2, !PT ;  /* 0x0000001300131210 */ /* 0x000fe200017fe4ff */
[----:B------:R-:W-:Y:S01]  /*0b20*/  @!P3 IMAD.WIDE.U32 R2, R8, R2, R6 ;  /* 0x000000020802b225 */ /* 0x000fe200078e0006 */
[----:B----4-:R-:W-:Y:S01]  /*0b30*/  @P1 IADD3 R40, P2, R11, R40, RZ ;  /* 0x000000280b281210 */ /* 0x010fe20007f5e0ff */
[----:B------:R-:W1:Y:S01]  /*0b40*/  @!P0 LDC.64 R6, c[0x0][0x230] ;  /* 0x00008c00ff068b82 */ /* 0x000e620000000a00 */
[----:B------:R-:W-:Y:S01]  /*0b50*/  @!P0 MOV R24, R20 ;  /* 0x0000001400188202 */ /* 0x000fe20000000f00 */
[----:B------:R0:W5:Y:S01]  /*0b60*/  @P1 LDG.E R51, desc[UR22][R18.64] ;  /* 0x0000001612331981 */ /* 0x000162000c1e1900 */
[----:B------:R-:W-:-:S02]  /*0b70*/  @!P3 IADD3 R3, R3, R13, RZ ;  /* 0x0000000d0303b210 */ /* 0x000fc40007ffe0ff */
[C---:B------:R-:W-:Y:S01]  /*0b80*/  IADD3 R48, R9.reuse, 0x18, RZ ;  /* 0x0000001809307810 */ /* 0x040fe20007ffe0ff */
[----:B------:R-:W-:Y:S01]  /*0b90*/  HFMA2.MMA R52, -RZ, RZ, 0, 0 ;  /* 0x00000000ff347435 */ /* 0x000fe200000001ff */
[----:B------:R-:W-:Y:S01]  /*0ba0*/  @P1 IADD3.X R41, R0, R41, RZ, P2, !PT ;  /* 0x0000002900291210 */ /* 0x000fe200017fe4ff */
[----:B------:R-:W3:Y:S01]  /*0bb0*/  @!P4 LDC.64 R12, c[0x0][0x288] ;  /* 0x0000a200ff0ccb82 */ /* 0x000ee20000000a00 */
[----:B------:R-:W-:Y:S02]  /*0bc0*/  @!P3 SHF.L.U32 R29, R2, 0x1, RZ ;  /* 0x00000001021db819 */ /* 0x000fe400000006ff */
[----:B------:R-:W-:Y:S02]  /*0bd0*/  MOV R65, RZ ;  /* 0x000000ff00417202 */ /* 0x000fe40000000f00 */
[----:B------:R-:W-:Y:S02]  /*0be0*/  IADD3 R53, R9, 0x38, RZ ;  /* 0x0000003809357810 */ /* 0x000fe40007ffe0ff */
[----:B------:R-:W-:-:S02]  /*0bf0*/  CS2R R88, SRZ ;  /* 0x0000000000587805 */ /* 0x000fc4000001ff00 */
[----:B------:R-:W-:Y:S01]  /*0c00*/  @!P3 SHF.L.U64.HI R0, R2, 0x1, R3 ;  /* 0x000000010200b819 */ /* 0x000fe20000010203 */
[----:B------:R-:W-:Y:S01]  /*0c10*/  ULDC.64 UR6, c[0x0][0x248] ;  /* 0x0000920000067ab9 */ /* 0x000fe20000000a00 */
[----:B------:R-:W4:Y:S01]  /*0c20*/  @!P0 LDC.64 R2, c[0x0][0x228] ;  /* 0x00008a00ff028b82 */ /* 0x000f220000000a00 */
[----:B------:R-:W-:Y:S02]  /*0c30*/  SHF.R.S32.HI R11, RZ, 0x1f, R32 ;  /* 0x0000001fff0b7819 */ /* 0x000fe40000011420 */
[----:B------:R-:W-:Y:S01]  /*0c40*/  ISETP.GE.U32.AND P2, PT, R32, UR18, PT ;  /* 0x0000001220007c0c */ /* 0x000fe2000bf46070 */
[----:B--2---:R-:W-:Y:S01]  /*0c50*/  @!P0 IMAD R8, R25, R16, RZ ;  /* 0x0000001019088224 */ /* 0x004fe200078e02ff */
[----:B------:R-:W-:Y:S02]  /*0c60*/  @!P0 MOV R25, R23 ;  /* 0x0000001700198202 */ /* 0x000fe40000000f00 */
[----:B------:R-:W-:Y:S02]  /*0c70*/  ISETP.GE.AND.EX P2, PT, R11, UR19, PT, P2 ;  /* 0x000000130b007c0c */ /* 0x000fe4000bf46320 */
[----:B------:R-:W-:-:S02]  /*0c80*/  @!P3 IADD3 R14, P6, R29, R14, RZ ;  /* 0x0000000e1d0eb210 */ /* 0x000fc40007fde0ff */
[----:B0-----:R-:W-:Y:S01]  /*0c90*/  @!P3 IADD3 R18, P5, R29, R4, RZ ;  /* 0x000000041d12b210 */ /* 0x001fe20007fbe0ff */
[----:B------:R-:W-:Y:S01]  /*0ca0*/  @!P0 IMAD R29, R26, R17, R8 ;  /* 0x000000111a1d8224 */ /* 0x000fe200078e0208 */
[----:B------:R-:W-:Y:S01]  /*0cb0*/  ISETP.GT.U32.OR P2, PT, R10, 0x27f, P2 ;  /* 0x0000027f0a00780c */ /* 0x000fe20001744470 */
[----:B------:R-:W-:Y:S01]  /*0cc0*/  @!P0 IMAD.WIDE.U32 R16, R26, R16, R24 ;  /* 0x000000101a108225 */ /* 0x000fe200078e0018 */
[C---:B------:R-:W-:Y:S01]  /*0cd0*/  @!P3 IADD3.X R15, R0.reuse, R15, RZ, P6, !PT ;  /* 0x0000000f000fb210 */ /* 0x040fe200037fe4ff */
[----:B------:R-:W0:Y:S01]  /*0ce0*/  @!P4 LDC.64 R24, c[0x0][0x228] ;  /* 0x00008a00ff18cb82 */ /* 0x000e220000000a00 */
[----:B------:R-:W-:Y:S02]  /*0cf0*/  @!P3 IADD3.X R19, R0, R5, RZ, P5, !PT ;  /* 0x000000050013b210 */ /* 0x000fe40002ffe4ff */
[----:B------:R-:W-:Y:S01]  /*0d00*/  @!P0 IADD3 R5, R17, R29, RZ ;  /* 0x0000001d11058210 */ /* 0x000fe20007ffe0ff */
[----:B------:R2:W5:Y:S01]  /*0d10*/  @!P3 LDG.E R36, desc[UR22][R14.64] ;  /* 0x000000160e24b981 */ /* 0x000562000c1e1900 */
[----:B------:R-:W-:-:S02]  /*0d20*/  @!P0 SHF.L.U32 R17, R16, 0x1, RZ ;  /* 0x0000000110118819 */ /* 0x000fc400000006ff */
[----:B------:R-:W-:Y:S01]  /*0d30*/  @!P0 SHF.L.U64.HI R0, R16, 0x1, R5 ;  /* 0x0000000110008819 */ /* 0x000fe20000010205 */
[----:B------:R1:W2:Y:S01]  /*0d40*/  @!P3 LDG.E R86, desc[UR22][R18.64] ;  /* 0x000000161256b981 */ /* 0x0002a2000c1e1900 */
[----:B------:R-:W-:Y:S01]  /*0d50*/  ISETP.GE.U32.AND P3, PT, R30, UR18, PT ;  /* 0x000000121e007c0c */ /* 0x000fe2000bf66070 */
[----:B------:R-:W0:Y:S01]  /*0d60*/  @!P2 LDC.64 R4, c[0x0][0x288] ;  /* 0x0000a200ff04ab82 */ /* 0x000e220000000a00 */
[----:B----4-:R-:W-:Y:S01]  /*0d70*/  @!P0 IADD3 R16, P5, R17, R2, RZ ;  /* 0x0000000211108210 */ /* 0x010fe20007fbe0ff */
[----:B---3--:R-:W-:Y:S01]  /*0d80*/  @!P4 IMAD R2, R27, R12, RZ ;  /* 0x0000000c1b02c224 */ /* 0x008fe200078e02ff */
[----:B------:R-:W-:Y:S02]  /*0d90*/  ISETP.GE.AND.EX P3, PT, R31, UR19, PT, P3 ;  /* 0x000000131f007c0c */ /* 0x000fe4000bf66330 */
[----:B--2---:R-:W-:Y:S02]  /*0da0*/  @!P4 MOV R14, R20 ;  /* 0x00000014000ec202 */ /* 0x004fe40000000f00 */
[----:B------:R-:W-:Y:S01]  /*0db0*/  @!P4 MOV R15, R23 ;  /* 0x00000017000fc202 */ /* 0x000fe20000000f00 */
[----:B------:R-:W2:Y:S01]  /*0dc0*/  @!P4 LDC.64 R26, c[0x0][0x230] ;  /* 0x00008c00ff1acb82 */ /* 0x000ea20000000a00 */
[----:B------:R-:W-:Y:S01]  /*0dd0*/  @!P4 IMAD R13, R28, R13, R2 ;  /* 0x0000000d1c0dc224 */ /* 0x000fe200078e0202 */
[----:B------:R-:W-:Y:S01]  /*0de0*/  ISETP.GT.U32.OR P3, PT, R10, 0x27f, P3 ;  /* 0x0000027f0a00780c */ /* 0x000fe20001f64470 */
[----:B------:R-:W-:Y:S01]  /*0df0*/  @!P4 IMAD.WIDE.U32 R14, R28, R12, R14 ;  /* 0x0000000c1c0ec225 */ /* 0x000fe200078e000e */
[----:B-1----:R-:W-:-:S02]  /*0e00*/  @!P0 IADD3 R6, P6, R17, R6, RZ ;  /* 0x0000000611068210 */ /* 0x002fc40007fde0ff */
[C---:B------:R-:W-:Y:S01]  /*0e10*/  @!P0 IADD3.X R17, R0.reuse, R3, RZ, P5, !PT ;  /* 0x0000000300118210 */ /* 0x040fe20002ffe4ff */
[----:B------:R-:W-:Y:S01]  /*0e20*/  HFMA2.MMA R8, -RZ, RZ, 0, 0 ;  /* 0x00000000ff087435 */ /* 0x000fe200000001ff */
[----:B------:R-:W-:Y:S02]  /*0e30*/  @!P4 IADD3 R3, R15, R13, RZ ;  /* 0x0000000d0f03c210 */ /* 0x000fe40007ffe0ff */
[----:B------:R-:W-:Y:S01]  /*0e40*/  IADD3 R28, R9, 0xc8, RZ ;  /* 0x000000c8091c7810 */ /* 0x000fe20007ffe0ff */
[----:B------:R-:W1:Y:S01]  /*0e50*/  @!P2 LDC.64 R12, c[0x0][0x230] ;  /* 0x00008c00ff0cab82 */ /* 0x000e620000000a00 */
[----:B------:R-:W-:Y:S01]  /*0e60*/  @!P0 IADD3.X R7, R0, R7, RZ, P6, !PT ;  /* 0x0000000700078210 */ /* 0x000fe200037fe4ff */
[----:B------:R-:W3:Y:S01]  /*0e70*/  @!P0 LDG.E R77, desc[UR22][R16.64] ;  /* 0x00000016104d8981 */ /* 0x000ee2000c1e1900 */
[C---:B------:R-:W-:Y:S02]  /*0e80*/  @!P4 SHF.L.U32 R19, R14.reuse, 0x1, RZ ;  /* 0x000000010e13c819 */ /* 0x040fe400000006ff */
[----:B------:R-:W-:Y:S01]  /*0e90*/  @!P4 SHF.L.U64.HI R0, R14, 0x1, R3 ;  /* 0x000000010e00c819 */ /* 0x000fe20000010203 */
[----:B------:R4:W5:Y:S01]  /*0ea0*/  @!P0 LDG.E R8, desc[UR22][R6.64] ;  /* 0x0000001606088981 */ /* 0x000962000c1e1900 */
[----:B------:R-:W-:Y:S01]  /*0eb0*/  SHF.R.S32.HI R29, RZ, 0x1f, R28 ;  /* 0x0000001fff1d7819 */ /* 0x000fe2000001141c */
[----:B------:R-:W1:Y:S01]  /*0ec0*/  @!P2 LDC.64 R14, c[0x0][0x228] ;  /* 0x00008a00ff0eab82 */ /* 0x000e620000000a00 */
[----:B------:R-:W-:Y:S01]  /*0ed0*/  ISETP.GE.U32.AND P5, PT, R28, UR18, PT ;  /* 0x000000121c007c0c */ /* 0x000fe2000bfa6070 */
[----:B0-----:R-:W-:-:S03]  /*0ee0*/  @!P2 IMAD R18, R11, R4, RZ ;  /* 0x000000040b12a224 */ /* 0x001fc600078e02ff */
[----:B------:R-:W-:-:S03]  /*0ef0*/  ISETP.GE.AND.EX P5, PT, R29, UR19, PT, P5 ;  /* 0x000000131d007c0c */ /* 0x000fc6000bfa6350 */
[----:B------:R-:W0:Y:S01]  /*0f00*/  @!P3 LDC.64 R2, c[0x0][0x288] ;  /* 0x0000a200ff02bb82 */ /* 0x000e220000000a00 */
[----:B----4-:R-:W-:Y:S02]  /*0f10*/  @!P2 MOV R6, R20 ;  /* 0x000000140006a202 */ /* 0x010fe40000000f00 */
[----:B------:R-:W-:Y:S02]  /*0f20*/  @!P2 MOV R7, R23 ;  /* 0x000000170007a202 */ /* 0x000fe40000000f00 */
[----:B------:R-:W-:Y:S01]  /*0f30*/  ISETP.GT.U32.OR P5, PT, R10, 0x27f, P5 ;  /* 0x0000027f0a00780c */ /* 0x000fe20002fa4470 */
[C---:B------:R-:W-:Y:S02]  /*0f40*/  @!P2 IMAD R11, R32.reuse, R5, R18 ;  /* 0x00000005200ba224 */ /* 0x040fe400078e0212 */
[----:B------:R-:W-:Y:S01]  /*0f50*/  @!P2 IMAD.WIDE.U32 R4, R32, R4, R6 ;  /* 0x000000042004a225 */ /* 0x000fe200078e0006 */
[----:B------:R-:W-:Y:S01]  /*0f60*/  HFMA2.MMA R7, -RZ, RZ, 0, 0 ;  /* 0x00000000ff077435 */ /* 0x000fe200000001ff */
[C---:B--2---:R-:W-:Y:S01]  /*0f70*/  @!P4 IADD3 R26, P0, R19.reuse, R26, RZ ;  /* 0x0000001a131ac210 */ /* 0x044fe20007f1e0ff */
[----:B------:R-:W2:Y:S01]  /*0f80*/  @!P3 LDC.64 R16, c[0x0][0x228] ;  /* 0x00008a00ff10bb82 */ /* 0x000ea20000000a00 */
[----:B------:R-:W-:-:S02]  /*0f90*/  @!P4 IADD3 R24, P6, R19, R24, RZ ;  /* 0x000000181318c210 */ /* 0x000fc40007fde0ff */
[C---:B------:R-:W-:Y:S02]  /*0fa0*/  @!P4 IADD3.X R27, R0.reuse, R27, RZ, P0, !PT ;  /* 0x0000001b001bc210 */ /* 0x040fe400007fe4ff */
[----:B------:R-:W-:Y:S02]  /*0fb0*/  @!P4 IADD3.X R25, R0, R25, RZ, P6, !PT ;  /* 0x000000190019c210 */ /* 0x000fe400037fe4ff */
[----:B------:R-:W-:Y:S01]  /*0fc0*/  @!P2 IADD3 R11, R5, R11, RZ ;  /* 0x0000000b050ba210 */ /* 0x000fe20007ffe0ff */
[----:B------:R-:W4:Y:S01]  /*0fd0*/  @!P5 LDC.64 R18, c[0x0][0x288] ;  /* 0x0000a200ff12db82 */ /* 0x000f220000000a00 */
[C---:B------:R-:W-:Y:S01]  /*0fe0*/  @!P2 SHF.L.U32 R5, R4.reuse, 0x1, RZ ;  /* 0x000000010405a819 */ /* 0x040fe200000006ff */
[----:B------:R-:W5:Y:S01]  /*0ff0*/  @!P4 LDG.E R7, desc[UR22][R26.64] ;  /* 0x000000161a07c981 */ /* 0x000f62000c1e1900 */
[----:B------:R-:W-:Y:S02]  /*1000*/  @!P2 SHF.L.U64.HI R0, R4, 0x1, R11 ;  /* 0x000000010400a819 */ /* 0x000fe4000001020b */
[C---:B-1----:R-:W-:Y:S01]  /*1010*/  @!P2 IADD3 R12, P0, R5.reuse, R12, RZ ;  /* 0x0000000c050ca210 */ /* 0x042fe20007f1e0ff */
[----:B------:R1:W3:Y:S01]  /*1020*/  @!P4 LDG.E R76, desc[UR22][R24.64] ;  /* 0x00000016184cc981 */ /* 0x0002e2000c1e1900 */
[----:B------:R-:W-:-:S02]  /*1030*/  @!P2 IADD3 R14, P4, R5, R14, RZ ;  /* 0x0000000e050ea210 */ /* 0x000fc40007f9e0ff */
[----:B------:R-:W2:Y:S01]  /*1040*/  @!P3 LDC.64 R4, c[0x0][0x230] ;  /* 0x00008c00ff04bb82 */ /* 0x000ea20000000a00 */
[----:B------:R-:W-:Y:S01]  /*1050*/  IADD3 R32, R9, 0xd0, RZ ;  /* 0x000000d009207810 */ /* 0x000fe20007ffe0ff */
[----:B0-----:R-:W-:Y:S01]  /*1060*/  @!P3 IMAD R6, R31, R2, RZ ;  /* 0x000000021f06b224 */ /* 0x001fe200078e02ff */
[----:B------:R-:W-:Y:S02]  /*1070*/  @!P2 IADD3.X R13, R0, R13, RZ, P0, !PT ;  /* 0x0000000d000da210 */ /* 0x000fe400007fe4ff */
[----:B-1----:R-:W-:Y:S02]  /*1080*/  @!P3 MOV R24, R20 ;  /* 0x000000140018b202 */ /* 0x002fe40000000f00 */
[----:B------:R-:W-:Y:S01]  /*1090*/  @!P3 MOV R25, R23 ;  /* 0x000000170019b202 */ /* 0x000fe20000000f00 */
[----:B------:R-:W-:Y:S01]  /*10a0*/  @!P3 IMAD R3, R30, R3, R6 ;  /* 0x000000031e03b224 */ /* 0x000fe200078e0206 */
[----:B------:R-:W-:Y:S02]  /*10b0*/  SHF.R.S32.HI R27, RZ, 0x1f, R32 ;  /* 0x0000001fff1b7819 */ /* 0x000fe40000011420 */
[----:B------:R-:W-:Y:S01]  /*10c0*/  ISETP.GE.U32.AND P0, PT, R32, UR18, PT ;  /* 0x0000001220007c0c */ /* 0x000fe2000bf06070 */
[----:B------:R-:W-:Y:S01]  /*10d0*/  @!P3 IMAD.WIDE.U32 R24, R30, R2, R24 ;  /* 0x000000021e18b225 */ /* 0x000fe200078e0018 */
[----:B------:R-:W-:-:S02]  /*10e0*/  @!P2 IADD3.X R15, R0, R15, RZ, P4, !PT ;  /* 0x0000000f000fa210 */ /* 0x000fc400027fe4ff */
[----:B------:R-:W-:Y:S02]  /*10f0*/  ISETP.GE.AND.EX P0, PT, R27, UR19, PT, P0 ;  /* 0x000000131b007c0c */ /* 0x000fe4000bf06300 */
[----:B------:R-:W-:Y:S01]  /*1100*/  @!P3 IADD3 R3, R25, R3, RZ ;  /* 0x000000031903b210 */ /* 0x000fe20007ffe0ff */
[----:B------:R0:W3:Y:S01]  /*1110*/  @!P2 LDG.E R75, desc[UR22][R14.64] ;  /* 0x000000160e4ba981 */ /* 0x0000e2000c1e1900 */
[----:B------:R-:W-:Y:S02]  /*1120*/  ISETP.GT.U32.OR P0, PT, R10, 0x27f, P0 ;  /* 0x0000027f0a00780c */ /* 0x000fe40000704470 */
[----:B------:R-:W-:Y:S02]  /*1130*/  MOV R6, RZ ;  /* 0x000000ff00067202 */ /* 0x000fe40000000f00 */
[C---:B------:R-:W-:Y:S02]  /*1140*/  @!P3 SHF.L.U64.HI R0, R24.reuse, 0x1, R3 ;  /* 0x000000011800b819 */ /* 0x040fe40000010203 */
[----:B------:R-:W1:Y:S01]  /*1150*/  @!P5 LDC.64 R2, c[0x0][0x228] ;  /* 0x00008a00ff02db82 */ /* 0x000e620000000a00 */
[----:B------:R-:W-:Y:S01]  /*1160*/  IADD3 R30, R9, 0xd8, RZ ;  /* 0x000000d8091e7810 */ /* 0x000fe20007ffe0ff */
[----:B------:R2:W5:Y:S01]  /*1170*/  @!P2 LDG.E R6, desc[UR22][R12.64] ;  /* 0x000000160c06a981 */ /* 0x000562000c1e1900 */
[----:B------:R-:W-:Y:S01]  /*1180*/  @!P3 SHF.L.U32 R25, R24, 0x1, RZ ;  /* 0x000000011819b819 */ /* 0x000fe200000006ff */
[----:B----4-:R-:W-:-:S04]  /*1190*/  @!P5 IMAD R24, R29, R18, RZ ;  /* 0x000000121d18d224 */ /* 0x010fc800078e02ff */
[----:B0-----:R-:W0:Y:S01]  /*11a0*/  @!P5 LDC.64 R14, c[0x0][0x230] ;  /* 0x00008c00ff0edb82 */ /* 0x001e220000000a00 */
[----:B------:R-:W-:Y:S01]  /*11b0*/  SHF.R.S32.HI R11, RZ, 0x1f, R30 ;  /* 0x0000001fff0b7819 */ /* 0x000fe2000001141e */
[----:B------:R-:W-:Y:S01]  /*11c0*/  @!P5 IMAD R19, R28, R19, R24 ;  /* 0x000000131c13d224 */ /* 0x000fe200078e0218 */
[----:B------:R-:W-:Y:S02]  /*11d0*/  ISETP.GE.U32.AND P2, PT, R30, UR18, PT ;  /* 0x000000121e007c0c */ /* 0x000fe4000bf46070 */
[C---:B--2---:R-:W-:Y:S02]  /*11e0*/  @!P3 IADD3 R4, P6, R25.reuse, R4, RZ ;  /* 0x000000041904b210 */ /* 0x044fe40007fde0ff */
[----:B------:R-:W-:Y:S01]  /*11f0*/  @!P3 IADD3 R16, P4, R25, R16, RZ ;  /* 0x000000101910b210 */ /* 0x000fe20007f9e0ff */
[----:B------:R-:W2:Y:S01]  /*1200*/  @!P0 LDC.64 R12, c[0x0][0x288] ;  /* 0x0000a200ff0c8b82 */ /* 0x000ea20000000a00 */
[----:B------:R-:W-:Y:S02]  /*1210*/  @!P5 MOV R24, R20 ;  /* 0x000000140018d202 */ /* 0x000fe40000000f00 */
[----:B------:R-:W-:-:S02]  /*1220*/  @!P5 MOV R25, R23 ;  /* 0x000000170019d202 */ /* 0x000fc40000000f00 */
[----:B------:R-:W-:Y:S01]  /*1230*/  ISETP.GE.AND.EX P2, PT, R11, UR19, PT, P2 ;  /* 0x000000130b007c0c */ /* 0x000fe2000bf46320 */
[----:B------:R-:W-:-:S03]  /*1240*/  @!P5 IMAD.WIDE.U32 R24, R28, R18, R24 ;  /* 0x000000121c18d225 */ /* 0x000fc600078e0018 */
[----:B------:R-:W-:Y:S02]  /*1250*/  ISETP.GT.U32.OR P2, PT, R10, 0x27f, P2 ;  /* 0x0000027f0a00780c */ /* 0x000fe40001744470 */
[C---:B------:R-:W-:Y:S02]  /*1260*/  @!P3 IADD3.X R5, R0.reuse, R5, RZ, P6, !PT ;  /* 0x000000050005b210 */ /* 0x040fe400037fe4ff */
[----:B------:R-:W-:Y:S02]  /*1270*/  @!P3 IADD3.X R17, R0, R17, RZ, P4, !PT ;  /* 0x000000110011b210 */ /* 0x000fe400027fe4ff */
[----:B------:R-:W-:Y:S01]  /*1280*/  @!P5 IADD3 R19, R25, R19, RZ ;  /* 0x000000131913d210 */ /* 0x000fe20007ffe0ff */
[----:B------:R4:W3:Y:S01]  /*1290*/  @!P3 LDG.E R74, desc[UR22][R4.64] ;  /* 0x00000016044ab981 */ /* 0x0008e2000c1e1900 */
[C---:B------:R-:W-:Y:S02]  /*12a0*/  @!P5 SHF.L.U32 R25, R24.reuse, 0x1, RZ ;  /* 0x000000011819d819 */ /* 0x040fe400000006ff */
[----:B------:R-:W-:Y:S01]  /*12b0*/  @!P5 SHF.L.U64.HI R0, R24, 0x1, R19 ;  /* 0x000000011800d819 */ /* 0x000fe20000010213 */
[----:B------:R4:W3:Y:S01]  /*12c0*/  @!P3 LDG.E R73, desc[UR22][R16.64] ;  /* 0x000000161049b981 */ /* 0x0008e2000c1e1900 */
[C---:B0-----:R-:W-:Y:S01]  /*12d0*/  @!P5 IADD3 R14, P3, R25.reuse, R14, RZ ;  /* 0x0000000e190ed210 */ /* 0x041fe20007f7e0ff */
[----:B------:R-:W0:Y:S01]  /*12e0*/  @!P2 LDC.64 R18, c[0x0][0x288] ;  /* 0x0000a200ff12ab82 */ /* 0x000e220000000a00 */
[----:B-1----:R-:W-:Y:S01]  /*12f0*/  @!P5 IADD3 R2, P6, R25, R2, RZ ;  /* 0x000000021902d210 */ /* 0x002fe20007fde0ff */
[----:B----4-:R-:W-:Y:S01]  /*1300*/  HFMA2.MMA R5, -RZ, RZ, 0, 0 ;  /* 0x00000000ff057435 */ /* 0x010fe200000001ff */
[----:B------:R-:W-:-:S05]  /*1310*/  IADD3 R28, R9, 0xe0, RZ ;  /* 0x000000e0091c7810 */ /* 0x000fca0007ffe0ff */
[----:B------:R-:W1:Y:S01]  /*1320*/  @!P0 LDC.64 R24, c[0x0][0x230] ;  /* 0x00008c00ff188b82 */ /* 0x000e620000000a00 */
[----:B------:R-:W-:Y:S02]  /*1330*/  @!P5 IADD3.X R15, R0, R15, RZ, P3, !PT ;  /* 0x0000000f000fd210 */ /* 0x000fe40001ffe4ff */
[----:B------:R-:W-:-:S05]  /*1340*/  SHF.R.S32.HI R31, RZ, 0x1f, R28 ;  /* 0x0000001fff1f7819 */ /* 0x000fca000001141c */
[----:B------:R-:W4:Y:S01]  /*1350*/  @!P0 LDC.64 R16, c[0x0][0x228] ;  /* 0x00008a00ff108b82 */ /* 0x000f220000000a00 */
[----:B------:R-:W-:Y:S01]  /*1360*/  ISETP.GE.U32.AND P4, PT, R28, UR18, PT ;  /* 0x000000121c007c0c */ /* 0x000fe2000bf86070 */
[----:B------:R2:W5:Y:S02]  /*1370*/  @!P5 LDG.E R5, desc[UR22][R14.64] ;  /* 0x000000160e05d981 */ /* 0x000564000c1e1900 */
[----:B--2---:R-:W-:Y:S01]  /*1380*/  @!P0 IMAD R4, R27, R12, RZ ;  /* 0x0000000c1b048224 */ /* 0x004fe200078e02ff */
[----:B------:R-:W-:-:S03]  /*1390*/  ISETP.GE.AND.EX P4, PT, R31, UR19, PT, P4 ;  /* 0x000000131f007c0c */ /* 0x000fc6000bf86340 */
[----:B------:R-:W-:Y:S01]  /*13a0*/  @!P0 IMAD R27, R32, R13, R4 ;  /* 0x0000000d201b8224 */ /* 0x000fe200078e0204 */
[----:B------:R-:W-:Y:S02]  /*13b0*/  @!P0 MOV R14, R20 ;  /* 0x00000014000e8202 */ /* 0x000fe40000000f00 */
[----:B------:R-:W-:Y:S02]  /*13c0*/  @!P0 MOV R15, R23 ;  /* 0x00000017000f8202 */ /* 0x000fe40000000f00 */
[----:B------:R-:W-:Y:S01]  /*13d0*/  ISETP.GT.U32.OR P4, PT, R10, 0x27f, P4 ;  /* 0x0000027f0a00780c */ /* 0x000fe20002784470 */
[----:B------:R-:W-:Y:S01]  /*13e0*/  @!P0 IMAD.WIDE.U32 R12, R32, R12, R14 ;  /* 0x0000000c200c8225 */ /* 0x000fe200078e000e */
[----:B------:R-:W-:Y:S02]  /*13f0*/  @!P5 IADD3.X R3, R0, R3, RZ, P6, !PT ;  /* 0x000000030003d210 */ /* 0x000fe400037fe4ff */
[----:B------:R-:W2:Y:S02]  /*1400*/  @!P2 LDC.64 R14, c[0x0][0x230] ;  /* 0x00008c00ff0eab82 */ /* 0x000ea40000000a00 */
[----:B------:R-:W-:Y:S01]  /*1410*/  @!P0 IADD3 R27, R13, R27, RZ ;  /* 0x0000001b0d1b8210 */ /* 0x000fe20007ffe0ff */
[----:B------:R0:W3:Y:S01]  /*1420*/  @!P5 LDG.E R72, desc[UR22][R2.64] ;  /* 0x000000160248d981 */ /* 0x0000e2000c1e1900 */
[----:B------:R-:W-:-:S02]  /*1430*/  @!P0 SHF.L.U32 R13, R12, 0x1, RZ ;  /* 0x000000010c0d8819 */ /* 0x000fc400000006ff */
[----:B------:R-:W-:Y:S02]  /*1440*/  IADD3 R32, R9, 0xe8, RZ ;  /* 0x000000e809207810 */ /* 0x000fe40007ffe0ff */
[----:B------:R-:W-:Y:S02]  /*1450*/  @!P0 SHF.L.U64.HI R0, R12, 0x1, R27 ;  /* 0x000000010c008819 */ /* 0x000fe4000001021b */
[C---:B-1----:R-:W-:Y:S02]  /*1460*/  @!P0 IADD3 R24, P6, R13.reuse, R24, RZ ;  /* 0x000000180d188210 */ /* 0x042fe40007fde0ff */
[----:B----4-:R-:W-:Y:S01]  /*1470*/  @!P0 IADD3 R16, P5, R13, R16, RZ ;  /* 0x000000100d108210 */ /* 0x010fe20007fbe0ff */
[----:B0-----:R-:W-:Y:S01]  /*1480*/  @!P2 IMAD R4, R11, R18, RZ ;  /* 0x000000120b04a224 */ /* 0x001fe200078e02ff */
[----:B------:R-:W0:Y:S01]  /*1490*/  @!P4 LDC.64 R12, c[0x0][0x288] ;  /* 0x0000a200ff0ccb82 */ /* 0x000e220000000a00 */
[----:B------:R-:W-:Y:S02]  /*14a0*/  SHF.R.S32.HI R11, RZ, 0x1f, R32 ;  /* 0x0000001fff0b7819 */ /* 0x000fe40000011420 */
[----:B------:R-:W-:-:S05]  /*14b0*/  ISETP.GE.U32.AND P3, PT, R32, UR18, PT ;  /* 0x0000001220007c0c */ /* 0x000fca000bf66070 */
[----:B------:R-:W1:Y:S01]  /*14c0*/  @!P2 LDC.64 R2, c[0x0][0x228] ;  /* 0x00008a00ff02ab82 */ /* 0x000e620000000a00 */
[----:B------:R-:W-:Y:S02]  /*14d0*/  ISETP.GE.AND.EX P3, PT, R11, UR19, PT, P3 ;  /* 0x000000130b007c0c */ /* 0x000fe4000bf66330 */
[----:B------:R-:W-:Y:S02]  /*14e0*/  @!P2 MOV R26, R20 ;  /* 0x00000014001aa202 */ /* 0x000fe40000000f00 */
[----:B------:R-:W-:Y:S02]  /*14f0*/  @!P2 MOV R27, R23 ;  /* 0x00000017001ba202 */ /* 0x000fe40000000f00 */
[----:B------:R-:W-:Y:S01]  /*1500*/  ISETP.GT.U32.OR P3, PT, R10, 0x27f, P3 ;  /* 0x0000027f0a00780c */ /* 0x000fe20001f64470 */
[----:B------:R-:W-:Y:S01]  /*1510*/  @!P2 IMAD R29, R30, R19, R4 ;  /* 0x000000131e1da224 */ /* 0x000fe200078e0204 */
[----:B------:R-:W-:Y:S01]  /*1520*/  @!P0 IADD3.X R25, R0, R25, RZ, P6, !PT ;  /* 0x0000001900198210 */ /* 0x000fe200037fe4ff */
[----:B------:R-:W-:Y:S01]  /*1530*/  @!P2 IMAD.WIDE.U32 R18, R30, R18, R26 ;  /* 0x000000121e12a225 */ /* 0x000fe200078e001a */
[----:B------:R-:W-:-:S03]  /*1540*/  @!P0 IADD3.X R17, R0, R17, RZ, P5, !PT ;  /* 0x0000001100118210 */ /* 0x000fc60002ffe4ff */
[----:B------:R4:W3:Y:S01]  /*1550*/  @!P0 LDG.E R71, desc[UR22][R24.64] ;  /* 0x0000001618478981 */ /* 0x0008e2000c1e1900 */
[----:B------:R-:W-:Y:S02]  /*1560*/  @!P2 IADD3 R27, R19, R29, RZ ;  /* 0x0000001d131ba210 */ /* 0x000fe40007ffe0ff */
[C---:B------:R-:W-:Y:S01]  /*1570*/  @!P2 SHF.L.U32 R19, R18.reuse, 0x1, RZ ;  /* 0x000000011213a819 */ /* 0x040fe200000006ff */
[----:B------:R1:W5:Y:S01]  /*1580*/  @!P0 LDG.E R66, desc[UR22][R16.64] ;  /* 0x0000001610428981 */ /* 0x000362000c1e1900 */
[----:B------:R-:W-:Y:S02]  /*1590*/  SHF.R.S32.HI R29, RZ, 0x1f, R33 ;  /* 0x0000001fff1d7819 */ /* 0x000fe40000011421 */
[----:B------:R-:W-:Y:S01]  /*15a0*/  ISETP.GE.U32.AND P0, PT, R33, UR18, PT ;  /* 0x0000001221007c0c */ /* 0x000fe2000bf06070 */
[----:B0-----:R-:W-:Y:S01]  /*15b0*/  @!P4 IMAD R4, R31, R12, RZ ;  /* 0x0000000c1f04c224 */ /* 0x001fe200078e02ff */
[----:B----4-:R-:W0:Y:S01]  /*15c0*/  @!P3 LDC.64 R24, c[0x0][0x288] ;  /* 0x0000a200ff18bb82 */ /* 0x010e220000000a00 */
[----:B------:R-:W-:-:S02]  /*15d0*/  @!P2 SHF.L.U64.HI R0, R18, 0x1, R27 ;  /* 0x000000011200a819 */ /* 0x000fc4000001021b */
[----:B------:R-:W-:Y:S02]  /*15e0*/  ISETP.GE.AND.EX P0, PT, R29, UR19, PT, P0 ;  /* 0x000000131d007c0c */ /* 0x000fe4000bf06300 */
[C---:B--2---:R-:W-:Y:S02]  /*15f0*/  @!P2 IADD3 R14, P6, R19.reuse, R14, RZ ;  /* 0x0000000e130ea210 */ /* 0x044fe40007fde0ff */
[----:B-1----:R-:W-:Y:S01]  /*1600*/  @!P2 IADD3 R2, P5, R19, R2, RZ ;  /* 0x000000021302a210 */ /* 0x002fe20007fbe0ff */
[----:B------:R-:W1:Y:S01]  /*1610*/  @!P4 LDC.64 R16, c[0x0][0x230] ;  /* 0x00008c00ff10cb82 */ /* 0x000e620000000a00 */
[----:B------:R-:W-:Y:S02]  /*1620*/  @!P4 MOV R26, R20 ;  /* 0x00000014001ac202 */ /* 0x000fe40000000f00 */
[----:B------:R-:W-:Y:S01]  /*1630*/  @!P4 MOV R27, R23 ;  /* 0x00000017001bc202 */ /* 0x000fe20000000f00 */
[----:B------:R-:W-:Y:S01]  /*1640*/  @!P4 IMAD R31, R28, R13, R4 ;  /* 0x0000000d1c1fc224 */ /* 0x000fe200078e0204 */
[----:B------:R-:W-:Y:S01]  /*1650*/  HFMA2.MMA R4, -RZ, RZ, 0, 0 ;  /* 0x00000000ff047435 */ /* 0x000fe200000001ff */
[----:B------:R-:W-:-:S02]  /*1660*/  ISETP.GT.U32.OR P0, PT, R10, 0x27f, P0 ;  /* 0x0000027f0a00780c */ /* 0x000fc40000704470 */
[----:B------:R-:W2:Y:S01]  /*1670*/  @!P4 LDC.64 R18, c[0x0][0x228] ;  /* 0x00008a00ff12cb82 */ /* 0x000ea20000000a00 */
[----:B------:R-:W-:Y:S01]  /*1680*/  @!P4 IMAD.WIDE.U32 R12, R28, R12, R26 ;  /* 0x0000000c1c0cc225 */ /* 0x000fe200078e001a */
[C---:B------:R-:W-:Y:S02]  /*1690*/  @!P2 IADD3.X R15, R0.reuse, R15, RZ, P6, !PT ;  /* 0x0000000f000fa210 */ /* 0x040fe400037fe4ff */
[----:B------:R-:W-:Y:S02]  /*16a0*/  @!P2 IADD3.X R3, R0, R3, RZ, P5, !PT ;  /* 0x000000030003a210 */ /* 0x000fe40002ffe4ff */
[----:B------:R-:W-:Y:S01]  /*16b0*/  IADD3 R0, R9, 0xa0, RZ ;  /* 0x000000a009007810 */ /* 0x000fe20007ffe0ff */
[----:B------:R-:W5:Y:S01]  /*16c0*/  @!P2 LDG.E R4, desc[UR22][R14.64] ;  /* 0x000000160e04a981 */ /* 0x000f62000c1e1900 */
[----:B------:R-:W-:Y:S02]  /*16d0*/  @!P4 IADD3 R13, R13, R31, RZ ;  /* 0x0000001f0d0dc210 */ /* 0x000fe40007ffe0ff */
[----:B------:R-:W-:Y:S01]  /*16e0*/  SHF.R.S32.HI R28, RZ, 0x1f, R0 ;  /* 0x0000001fff1c7819 */ /* 0x000fe20000011400 */
[----:B------:R4:W5:Y:S01]  /*16f0*/  @!P2 LDG.E R58, desc[UR22][R2.64] ;  /* 0x00000016023aa981 */ /* 0x000962000c1e1900 */
[----:B------:R-:W-:-:S02]  /*1700*/  ISETP.GE.U32.AND P2, PT, R0, UR18, PT ;  /* 0x0000001200007c0c */ /* 0x000fc4000bf46070 */
[C---:B------:R-:W-:Y:S02]  /*1710*/  @!P4 SHF.L.U32 R27, R12.reuse, 0x1, RZ ;  /* 0x000000010c1bc819 */ /* 0x040fe400000006ff */
[----:B------:R-:W-:Y:S01]  /*1720*/  @!P4 SHF.L.U64.HI R30, R12, 0x1, R13 ;  /* 0x000000010c1ec819 */ /* 0x000fe2000001020d */
[----:B0-----:R-:W-:Y:S01]  /*1730*/  @!P3 IMAD R26, R11, R24, RZ ;  /* 0x000000180b1ab224 */ /* 0x001fe200078e02ff */
[----:B------:R-:W0:Y:S01]  /*1740*/  @!P3 LDC.64 R12, c[0x0][0x230] ;  /* 0x00008c00ff0cbb82 */ /* 0x000e220000000a00 */
[----:B------:R-:W-:-:S07]  /*1750*/  ISETP.GE.AND.EX P2, PT, R28, UR19, PT, P2 ;  /* 0x000000131c007c0c */ /* 0x000fce000bf46320 */
[----:B----4-:R-:W4:Y:S01]  /*1760*/  @!P0 LDC.64 R2, c[0x0][0x288] ;  /* 0x0000a200ff028b82 */ /* 0x010f220000000a00 */
[----:B------:R-:W-:Y:S01]  /*1770*/  ISETP.GT.U32.OR P2, PT, R10, 0x27f, P2 ;  /* 0x0000027f0a00780c */ /* 0x000fe20001744470 */
[----:B------:R-:W-:Y:S01]  /*1780*/  @!P3 IMAD R11, R32, R25, R26 ;  /* 0x00000019200bb224 */ /* 0x000fe200078e021a */
[C---:B-1----:R-:W-:Y:S02]  /*1790*/  @!P4 IADD3 R16, P6, R27.reuse, R16, RZ ;  /* 0x000000101b10c210 */ /* 0x042fe40007fde0ff */
[----:B--2---:R-:W-:-:S03]  /*17a0*/  @!P4 IADD3 R18, P5, R27, R18, RZ ;  /* 0x000000121b12c210 */ /* 0x004fc60007fbe0ff */
[----:B------:R-:W1:Y:S01]  /*17b0*/  @!P3 LDC.64 R14, c[0x0][0x228] ;  /* 0x00008a00ff0ebb82 */ /* 0x000e620000000a00 */
[----:B------:R-:W-:Y:S02]  /*17c0*/  @!P3 MOV R26, R20 ;  /* 0x00000014001ab202 */ /* 0x000fe40000000f00 */
[----:B------:R-:W-:Y:S02]  /*17d0*/  @!P3 MOV R27, R23 ;  /* 0x00000017001bb202 */ /* 0x000fe40000000f00 */
[----:B------:R-:W-:Y:S01]  /*17e0*/  @!P4 IADD3.X R17, R30, R17, RZ, P6, !PT ;  /* 0x000000111e11c210 */ /* 0x000fe200037fe4ff */
[----:B------:R-:W-:Y:S01]  /*17f0*/  @!P3 IMAD.WIDE.U32 R26, R32, R24, R26 ;  /* 0x00000018201ab225 */ /* 0x000fe200078e001a */
[----:B------:R-:W-:Y:S01]  /*1800*/  @!P4 IADD3.X R19, R30, R19, RZ, P5, !PT ;  /* 0x000000131e13c210 */ /* 0x000fe20002ffe4ff */
[----:B------:R-:W2:Y:S02]  /*1810*/  @!P2 LDC.64 R24, c[0x0][0x288] ;  /* 0x0000a200ff18ab82 */ /* 0x000ea40000000a00 */
[----:B------:R0:W5:Y:S01]  /*1820*/  @!P4 LDG.E R57, desc[UR22][R16.64] ;  /* 0x000000161039c981 */ /* 0x000162000c1e1900 */
[----:B------:R-:W-:-:S02]  /*1830*/  @!P3 IADD3 R11, R27, R11, RZ ;  /* 0x0000000b1b0bb210 */ /* 0x000fc40007ffe0ff */
[C---:B------:R-:W-:Y:S01]  /*1840*/  @!P3 SHF.L.U32 R31, R26.reuse, 0x1, RZ ;  /* 0x000000011a1fb819 */ /* 0x040fe200000006ff */
[----:B------:R0:W5:Y:S01]  /*1850*/  @!P4 LDG.E R56, desc[UR22][R18.64] ;  /* 0x000000161238c981 */ /* 0x000162000c1e1900 */
[----:B------:R-:W-:Y:S01]  /*1860*/  @!P3 SHF.L.U64.HI R30, R26, 0x1, R11 ;  /* 0x000000011a1eb819 */ /* 0x000fe2000001020b */
[----:B----4-:R-:W-:Y:S01]  /*1870*/  @!P0 IMAD R32, R29, R2, RZ ;  /* 0x000000021d208224 */ /* 0x010fe200078e02ff */
[----:B0-----:R-:W-:Y:S01]  /*1880*/  @!P3 IADD3 R12, P4, R31, R12, RZ ;  /* 0x0000000c1f0cb210 */ /* 0x001fe20007f9e0ff */
[----:B------:R-:W0:Y:S01]  /*1890*/  @!P0 LDC.64 R26, c[0x0][0x230] ;  /* 0x00008c00ff1a8b82 */ /* 0x000e220000000a00 */
[----:B------:R-:W-:Y:S02]  /*18a0*/  @!P0 MOV R16, R20 ;  /* 0x0000001400108202 */ /* 0x000fe40000000f00 */
[----:B------:R-:W-:Y:S02]  /*18b0*/  @!P0 MOV R17, R23 ;  /* 0x0000001700118202 */ /* 0x000fe40000000f00 */
[----:B------:R-:W-:Y:S01]  /*18c0*/  IADD3 R11, R9, 0x68, RZ ;  /* 0x00000068090b7810 */ /* 0x000fe20007ffe0ff */
[----:B------:R-:W-:Y:S01]  /*18d0*/  @!P0 IMAD R29, R33, R3, R32 ;  /* 0x00000003211d8224 */ /* 0x000fe200078e0220 */
[----:B------:R-:W-:Y:S01]  /*18e0*/  @!P3 IADD3.X R13, R30, R13, RZ, P4, !PT ;  /* 0x0000000d1e0db210 */ /* 0x000fe200027fe4ff */
[----:B------:R-:W-:Y:S01]  /*18f0*/  HFMA2.MMA R3, -RZ, RZ, 0, 0 ;  /* 0x00000000ff037435 */ /* 0x000fe200000001ff */
[----:B------:R-:W-:Y:S01]  /*1900*/  ISETP.GE.U32.AND P4, PT, R11, UR18, PT ;  /* 0x000000120b007c0c */ /* 0x000fe2000bf86070 */
[----:B------:R-:W-:Y:S01]  /*1910*/  @!P0 IMAD.WIDE.U32 R16, R33, R2, R16 ;  /* 0x0000000221108225 */ /* 0x000fe200078e0010 */
[----:B------:R-:W-:Y:S01]  /*1920*/  SHF.R.S32.HI R34, RZ, 0x1f, R11 ;  /* 0x0000001fff227819 */ /* 0x000fe2000001140b */
[----:B------:R-:W4:Y:S01]  /*1930*/  @!P0 LDC.64 R18, c[0x0][0x228] ;  /* 0x00008a00ff128b82 */ /* 0x000f220000000a00 */
[----:B-1----:R-:W-:-:S02]  /*1940*/  @!P3 IADD3 R14, P5, R31, R14, RZ ;  /* 0x0000000e1f0eb210 */ /* 0x002fc40007fbe0ff */
[----:B------:R-:W-:Y:S02]  /*1950*/  ISETP.GE.AND.EX P4, PT, R34, UR19, PT, P4 ;  /* 0x0000001322007c0c */ /* 0x000fe4000bf86340 */
[----:B------:R-:W-:Y:S01]  /*1960*/  @!P0 IADD3 R17, R17, R29, RZ ;  /* 0x0000001d11118210 */ /* 0x000fe20007ffe0ff */
[----:B------:R1:W5:Y:S01]  /*1970*/  @!P3 LDG.E R3, desc[UR22][R12.64] ;  /* 0x000000160c03b981 */ /* 0x000362000c1e1900 */
[----:B------:R-:W-:Y:S02]  /*1980*/  @!P3 IADD3.X R15, R30, R15, RZ, P5, !PT ;  /* 0x0000000f1e0fb210 */ /* 0x000fe40002ffe4ff */
[----:B------:R-:W-:Y:S02]  /*1990*/  IADD3 R31, R9, 0x70, RZ ;  /* 0x00000070091f7810 */ /* 0x000fe40007ffe0ff */
[----:B------:R-:W-:Y:S01]  /*19a0*/  ISETP.GT.U32.OR P4, PT, R10, 0x27f, P4 ;  /* 0x0000027f0a00780c */ /* 0x000fe20002784470 */
[----:B------:R2:W5:Y:S01]  /*19b0*/  @!P3 LDG.E R55, desc[UR22][R14.64] ;  /* 0x000000160e37b981 */ /* 0x000562000c1e1900 */
[----:B------:R-:W-:-:S02]  /*19c0*/  @!P0 SHF.L.U32 R35, R16, 0x1, RZ ;  /* 0x0000000110238819 */ /* 0x000fc400000006ff */
[----:B------:R-:W-:Y:S01]  /*19d0*/  @!P0 SHF.L.U64.HI R30, R16, 0x1, R17 ;  /* 0x00000001101e8819 */ /* 0x000fe20000010211 */
[----:B-1----:R-:W1:Y:S01]  /*19e0*/  @!P2 LDC.64 R12, c[0x0][0x228] ;  /* 0x00008a00ff0cab82 */ /* 0x002e620000000a00 */
[----:B------:R-:W-:Y:S02]  /*19f0*/  ISETP.GE.U32.AND P3, PT, R31, UR18, PT ;  /* 0x000000121f007c0c */ /* 0x000fe4000bf66070 */
[----:B------:R-:W-:Y:S01]  /*1a00*/  SHF.R.S32.HI R33, RZ, 0x1f, R31 ;  /* 0x0000001fff217819 */ /* 0x000fe2000001141f */
[----:B--2---:R-:W-:-:S04]  /*1a10*/  @!P2 IMAD R28, R28, R24, RZ ;  /* 0x000000181c1ca224 */ /* 0x004fc800078e02ff */
[----:B------:R-:W2:Y:S01]  /*1a20*/  @!P2 LDC.64 R16, c[0x0][0x230] ;  /* 0x00008c00ff10ab82 */ /* 0x000ea20000000a00 */
[----:B------:R-:W-:Y:S01]  /*1a30*/  ISETP.GE.AND.EX P3, PT, R33, UR19, PT, P3 ;  /* 0x0000001321007c0c */ /* 0x000fe2000bf66330 */
[----:B------:R-:W-:Y:S01]  /*1a40*/  @!P2 IMAD R37, R0, R25, R28 ;  /* 0x000000190025a224 */ /* 0x000fe200078e021c */
[----:B------:R-:W-:Y:S02]  /*1a50*/  @!P2 MOV R28, R20 ;  /* 0x00000014001ca202 */ /* 0x000fe40000000f00 */
[----:B------:R-:W-:Y:S02]  /*1a60*/  @!P2 MOV R29, R23 ;  /* 0x00000017001da202 */ /* 0x000fe40000000f00 */
[----:B------:R-:W-:Y:S01]  /*1a70*/  ISETP.GT.U32.OR P3, PT, R10, 0x27f, P3 ;  /* 0x0000027f0a00780c */ /* 0x000fe20001f64470 */
[----:B------:R-:W1:Y:S01]  /*1a80*/  @!P4 LDC.64 R14, c[0x0][0x288] ;  /* 0x0000a200ff0ecb82 */ /* 0x000e620000000a00 */
[----:B0-----:R-:W-:Y:S01]  /*1a90*/  @!P0 IADD3 R26, P5, R35, R26, RZ ;  /* 0x0000001a231a8210 */ /* 0x001fe20007fbe0ff */
[----:B------:R-:W-:Y:S01]  /*1aa0*/  HFMA2.MMA R2, -RZ, RZ, 0, 0 ;  /* 0x00000000ff027435 */ /* 0x000fe200000001ff */
[----:B------:R-:W-:-:S02]  /*1ab0*/  @!P2 IMAD.WIDE.U32 R24, R0, R24, R28 ;  /* 0x000000180018a225 */ /* 0x000fc400078e001c */
[C---:B------:R-:W-:Y:S02]  /*1ac0*/  @!P0 IADD3.X R27, R30.reuse, R27, RZ, P5, !PT ;  /* 0x0000001b1e1b8210 */ /* 0x040fe40002ffe4ff */
[----:B----4-:R-:W-:Y:S02]  /*1ad0*/  @!P0 IADD3 R18, P5, R35, R18, RZ ;  /* 0x0000001223128210 */ /* 0x010fe40007fbe0ff */
[----:B------:R-:W-:Y:S02]  /*1ae0*/  @!P2 IADD3 R29, R25, R37, RZ ;  /* 0x00000025191da210 */ /* 0x000fe40007ffe0ff */
[----:B------:R-:W-:Y:S01]  /*1af0*/  @!P0 IADD3.X R19, R30, R19, RZ, P5, !PT ;  /* 0x000000131e138210 */ /* 0x000fe20002ffe4ff */
[----:B------:R0:W5:Y:S01]  /*1b00*/  @!P0 LDG.E R2, desc[UR22][R26.64] ;  /* 0x000000161a028981 */ /* 0x000162000c1e1900 */
[C---:B------:R-:W-:Y:S02]  /*1b10*/  @!P2 SHF.L.U32 R25, R24.reuse, 0x1, RZ ;  /* 0x000000011819a819 */ /* 0x040fe400000006ff */
[----:B------:R-:W-:Y:S01]  /*1b20*/  @!P2 SHF.L.U64.HI R0, R24, 0x1, R29 ;  /* 0x000000011800a819 */ /* 0x000fe2000001021d */
[----:B------:R4:W5:Y:S01]  /*1b30*/  @!P0 LDG.E R54, desc[UR22][R18.64] ;  /* 0x0000001612368981 */ /* 0x000962000c1e1900 */
[----:B--2---:R-:W-:-:S02]  /*1b40*/  @!P2 IADD3 R16, P5, R25, R16, RZ ;  /* 0x000000101910a210 */ /* 0x004fc40007fbe0ff */
[----:B-1----:R-:W-:Y:S02]  /*1b50*/  @!P2 IADD3 R12, P6, R25, R12, RZ ;  /* 0x0000000c190ca210 */ /* 0x002fe40007fde0ff */
[----:B------:R-:W1:Y:S01]  /*1b60*/  @!P4 LDC.64 R24, c[0x0][0x228] ;  /* 0x00008a00ff18cb82 */ /* 0x000e620000000a00 */
[----:B------:R-:W-:-:S07]  /*1b70*/  IADD3 R30, R9, 0x78, RZ ;  /* 0x00000078091e7810 */ /* 0x000fce0007ffe0ff */
[----:B0-----:R-:W0:Y:S01]  /*1b80*/  @!P3 LDC.64 R26, c[0x0][0x288] ;  /* 0x0000a200ff1abb82 */ /* 0x001e220000000a00 */
[----:B------:R-:W-:-:S07]  /*1b90*/  ISETP.GE.U32.AND P0, PT, R30, UR18, PT ;  /* 0x000000121e007c0c */ /* 0x000fce000bf06070 */
[----:B----4-:R-:W2:Y:S01]  /*1ba0*/  @!P4 LDC.64 R18, c[0x0][0x230] ;  /* 0x00008c00ff12cb82 */ /* 0x010ea20000000a00 */
[----:B------:R-:W-:Y:S01]  /*1bb0*/  SHF.R.S32.HI R32, RZ, 0x1f, R30 ;  /* 0x0000001fff207819 */ /* 0x000fe2000001141e */
[----:B------:R-:W-:Y:S01]  /*1bc0*/  @!P4 IMAD R34, R34, R14, RZ ;  /* 0x0000000e2222c224 */ /* 0x000fe200078e02ff */
[C---:B------:R-:W-:Y:S02]  /*1bd0*/  @!P2 IADD3.X R17, R0.reuse, R17, RZ, P5, !PT ;  /* 0x000000110011a210 */ /* 0x040fe40002ffe4ff */
[----:B------:R-:W-:Y:S01]  /*1be0*/  @!P2 IADD3.X R13, R0, R13, RZ, P6, !PT ;  /* 0x0000000d000da210 */ /* 0x000fe200037fe4ff */
[----:B------:R-:W-:Y:S01]  /*1bf0*/  HFMA2.MMA R0, -RZ, RZ, 0, 0 ;  /* 0x00000000ff007435 */ /* 0x000fe200000001ff */
[----:B------:R-:W-:Y:S02]  /*1c00*/  @!P4 MOV R28, R20 ;  /* 0x00000014001cc202 */ /* 0x000fe40000000f00 */
[----:B------:R-:W-:Y:S02]  /*1c10*/  @!P4 MOV R29, R23 ;  /* 0x00000017001dc202 */ /* 0x000fe40000000f00 */
[----:B------:R-:W-:Y:S01]  /*1c20*/  ISETP.GE.AND.EX P0, PT, R32, UR19, PT, P0 ;  /* 0x0000001320007c0c */ /* 0x000fe2000bf06300 */
[C---:B------:R-:W-:Y:S01]  /*1c30*/  @!P4 IMAD R35, R11.reuse, R15, R34 ;  /* 0x0000000f0b23c224 */ /* 0x040fe200078e0222 */
[----:B------:R4:W3:Y:S01]  /*1c40*/  @!P2 LDG.E R78, desc[UR22][R12.64] ;  /* 0x000000160c4ea981 */ /* 0x0008e2000c1e1900 */
[----:B------:R-:W-:Y:S01]  /*1c50*/  @!P4 IMAD.WIDE.U32 R14, R11, R14, R28 ;  /* 0x0000000e0b0ec225 */ /* 0x000fe200078e001c */
[----:B------:R-:W-:-:S02]  /*1c60*/  ISETP.GT.U32.OR P0, PT, R10, 0x27f, P0 ;  /* 0x0000027f0a00780c */ /* 0x000fc40000704470 */
[----:B------:R-:W-:Y:S01]  /*1c70*/  IADD3 R11, R9, 0x80, RZ ;  /* 0x00000080090b7810 */ /* 0x000fe20007ffe0ff */
[----:B------:R1:W5:Y:S01]  /*1c80*/  @!P2 LDG.E R0, desc[UR22][R16.64] ;  /* 0x000000161000a981 */ /* 0x000362000c1e1900 */
[----:B------:R-:W-:Y:S01]  /*1c90*/  @!P4 IADD3 R15, R15, R35, RZ ;  /* 0x000000230f0fc210 */ /* 0x000fe20007ffe0ff */
[----:B0-----:R-:W-:Y:S01]  /*1ca0*/  @!P3 IMAD R28, R33, R26, RZ ;  /* 0x0000001a211cb224 */ /* 0x001fe200078e02ff */
[----:B------:R-:W-:Y:S02]  /*1cb0*/  @!P4 SHF.L.U32 R29, R14, 0x1, RZ ;  /* 0x000000010e1dc819 */ /* 0x000fe400000006ff */
[----:B------:R-:W-:Y:S01]  /*1cc0*/  ISETP.GE.U32.AND P2, PT, R11, UR18, PT ;  /* 0x000000120b007c0c */ /* 0x000fe2000bf46070 */
[----:B----4-:R-:W0:Y:S01]  /*1cd0*/  @!P3 LDC.64 R12, c[0x0][0x228] ;  /* 0x00008a00ff0cbb82 */ /* 0x010e220000000a00 */
[----:B------:R-:W-:Y:S01]  /*1ce0*/  SHF.R.S32.HI R35, RZ, 0x1f, R11 ;  /* 0x0000001fff237819 */ /* 0x000fe2000001140b */
[----:B------:R-:W-:Y:S01]  /*1cf0*/  @!P3 IMAD R27, R31, R27, R28 ;  /* 0x0000001b1f1bb224 */ /* 0x000fe200078e021c */
[----:B--2---:R-:W-:-:S02]  /*1d00*/  @!P4 IADD3 R18, P6, R29, R18, RZ ;  /* 0x000000121d12c210 */ /* 0x004fc40007fde0ff */
[----:B-1----:R-:W-:Y:S02]  /*1d10*/  @!P4 IADD3 R24, P5, R29, R24, RZ ;  /* 0x000000181d18c210 */ /* 0x002fe40007fbe0ff */
[----:B------:R-:W-:Y:S01]  /*1d20*/  ISETP.GE.AND.EX P2, PT, R35, UR19, PT, P2 ;  /* 0x0000001323007c0c */ /* 0x000fe2000bf46320 */
[----:B------:R-:W1:Y:S01]  /*1d30*/  @!P0 LDC.64 R16, c[0x0][0x288] ;  /* 0x0000a200ff108b82 */ /* 0x000e620000000a00 */
[----:B------:R-:W-:Y:S02]  /*1d40*/  @!P4 SHF.L.U64.HI R34, R14, 0x1, R15 ;  /* 0x000000010e22c819 */ /* 0x000fe4000001020f */
[----:B------:R-:W-:Y:S02]  /*1d50*/  @!P3 MOV R28, R20 ;  /* 0x00000014001cb202 */ /* 0x000fe40000000f00 */
[----:B------:R-:W-:-:S03]  /*1d60*/  @!P3 MOV R29, R23 ;  /* 0x00000017001db202 */ /* 0x000fc60000000f00 */
[----:B------:R-:W2:Y:S01]  /*1d70*/  @!P3 LDC.64 R14, c[0x0][0x230] ;  /* 0x00008c00ff0ebb82 */ /* 0x000ea20000000a00 */
[----:B------:R-:W-:Y:S01]  /*1d80*/  ISETP.GT.U32.OR P2, PT, R10, 0x27f, P2 ;  /* 0x0000027f0a00780c */ /* 0x000fe20001744470 */
[----:B------:R-:W-:Y:S01]  /*1d90*/  @!P3 IMAD.WIDE.U32 R28, R31, R26, R28 ;  /* 0x0000001a1f1cb225 */ /* 0x000fe200078e001c */
[----:B------:R-:W-:-:S04]  /*1da0*/  @!P4 IADD3.X R25, R34, R25, RZ, P5, !PT ;  /* 0x000000192219c210 */ /* 0x000fc80002ffe4ff */
[----:B------:R-:W-:Y:S01]  /*1db0*/  @!P3 IADD3 R27, R29, R27, RZ ;  /* 0x0000001b1d1bb210 */ /* 0x000fe20007ffe0ff */
[----:B------:R4:W3:Y:S01]  /*1dc0*/  @!P4 LDG.E R85, desc[UR22][R24.64] ;  /* 0x000000161855c981 */ /* 0x0008e2000c1e1900 */
[----:B------:R-:W-:Y:S02]  /*1dd0*/  @!P4 IADD3.X R19, R34, R19, RZ, P6, !PT ;  /* 0x000000132213c210 */ /* 0x000fe400037fe4ff */
[----:B------:R-:W-:-:S03]  /*1de0*/  @!P3 SHF.L.U64.HI R42, R28, 0x1, R27 ;  /* 0x000000011c2ab819 */ /* 0x000fc6000001021b */
[----:B------:R-:W1:Y:S01]  /*1df0*/  @!P2 LDC.64 R26, c[0x0][0x288] ;  /* 0x0000a200ff1aab82 */ /* 0x000e620000000a00 */
[----:B------:R2:W5:Y:S01]  /*1e00*/  @!P4 LDG.E R38, desc[UR22][R18.64] ;  /* 0x000000161226c981 */ /* 0x000562000c1e1900 */
[----:B------:R-:W-:-:S06]  /*1e10*/  @!P3 SHF.L.U32 R29, R28, 0x1, RZ ;  /* 0x000000011c1db819 */ /* 0x000fcc00000006ff */
[----:B----4-:R-:W4:Y:S01]  /*1e20*/  @!P0 LDC.64 R24, c[0x0][0x230] ;  /* 0x00008c00ff188b82 */ /* 0x010f220000000a00 */
[C---:B0-----:R-:W-:Y:S02]  /*1e30*/  @!P3 IADD3 R12, P5, R29.reuse, R12, RZ ;  /* 0x0000000c1d0cb210 */ /* 0x041fe40007fbe0ff */
[----:B--2---:R-:W-:-:S05]  /*1e40*/  @!P3 IADD3 R14, P4, R29, R14, RZ ;  /* 0x0000000e1d0eb210 */ /* 0x004fca0007f9e0ff */
[----:B------:R-:W0:Y:S01]  /*1e50*/  @!P0 LDC.64 R18, c[0x0][0x228] ;  /* 0x00008a00ff128b82 */ /* 0x000e220000000a00 */
[----:B------:R-:W-:Y:S01]  /*1e60*/  IADD3 R31, R9, 0x88, RZ ;  /* 0x00000088091f7810 */ /* 0x000fe20007ffe0ff */
[----:B-1----:R-:W-:Y:S01]  /*1e70*/  @!P0 IMAD R32, R32, R16, RZ ;  /* 0x0000001020208224 */ /* 0x002fe200078e02ff */
[----:B------:R-:W-:Y:S02]  /*1e80*/  @!P0 MOV R28, R20 ;  /* 0x00000014001c8202 */ /* 0x000fe40000000f00 */
[----:B------:R-:W-:Y:S02]  /*1e90*/  @!P0 MOV R29, R23 ;  /* 0x00000017001d8202 */ /* 0x000fe40000000f00 */
[----:B------:R-:W-:Y:S01]  /*1ea0*/  @!P3 IADD3.X R15, R42, R15, RZ, P4, !PT ;  /* 0x0000000f2a0fb210 */ /* 0x000fe200027fe4ff */
[C---:B------:R-:W-:Y:S01]  /*1eb0*/  @!P0 IMAD R17, R30.reuse, R17, R32 ;  /* 0x000000111e118224 */ /* 0x040fe200078e0220 */
[----:B------:R-:W-:Y:S01]  /*1ec0*/  ISETP.GE.U32.AND P4, PT, R31, UR18, PT ;  /* 0x000000121f007c0c */ /* 0x000fe2000bf86070 */
[----:B------:R-:W-:Y:S01]  /*1ed0*/  @!P0 IMAD.WIDE.U32 R28, R30, R16, R28 ;  /* 0x000000101e1c8225 */ /* 0x000fe200078e001c */
[----:B------:R-:W-:Y:S01]  /*1ee0*/  SHF.R.S32.HI R33, RZ, 0x1f, R31 ;  /* 0x0000001fff217819 */ /* 0x000fe2000001141f */
[----:B------:R-:W-:-:S03]  /*1ef0*/  HFMA2.MMA R34, -RZ, RZ, 0, 0 ;  /* 0x00000000ff227435 */ /* 0x000fc600000001ff */
[----:B------:R-:W-:Y:S02]  /*1f00*/  ISETP.GE.AND.EX P4, PT, R33, UR19, PT, P4 ;  /* 0x0000001321007c0c */ /* 0x000fe4000bf86340 */
[----:B------:R-:W-:Y:S02]  /*1f10*/  @!P0 IADD3 R29, R29, R17, RZ ;  /* 0x000000111d1d8210 */ /* 0x000fe40007ffe0ff */
[----:B------:R-:W-:Y:S02]  /*1f20*/  @!P0 SHF.L.U32 R17, R28, 0x1, RZ ;  /* 0x000000011c118819 */ /* 0x000fe400000006ff */
[----:B------:R-:W-:Y:S01]  /*1f30*/  ISETP.GT.U32.OR P4, PT, R10, 0x27f, P4 ;  /* 0x0000027f0a00780c */ /* 0x000fe20002784470 */
[----:B------:R-:W-:Y:S01]  /*1f40*/  @!P2 IMAD R16, R35, R26, RZ ;  /* 0x0000001a2310a224 */ /* 0x000fe200078e02ff */
[----:B------:R-:W-:Y:S01]  /*1f50*/  @!P3 IADD3.X R13, R42, R13, RZ, P5, !PT ;  /* 0x0000000d2a0db210 */ /* 0x000fe20002ffe4ff */
[----:B------:R-:W5:Y:S01]  /*1f60*/  @!P3 LDG.E R34, desc[UR22][R14.64] ;  /* 0x000000160e22b981 */ /* 0x000f62000c1e1900 */
[----:B------:R-:W-:-:S02]  /*1f70*/  @!P0 SHF.L.U64.HI R32, R28, 0x1, R29 ;  /* 0x000000011c208819 */ /* 0x000fc4000001021d */
[----:B----4-:R-:W-:Y:S01]  /*1f80*/  @!P0 IADD3 R24, P5, R17, R24, RZ ;  /* 0x0000001811188210 */ /* 0x010fe20007fbe0ff */
[----:B------:R1:W2:Y:S01]  /*1f90*/  @!P3 LDG.E R84, desc[UR22][R12.64] ;  /* 0x000000160c54b981 */ /* 0x0002a2000c1e1900 */
[----:B------:R-:W-:Y:S01]  /*1fa0*/  IADD3 R30, R9, 0x90, RZ ;  /* 0x00000090091e7810 */ /* 0x000fe20007ffe0ff */
[----:B------:R-:W-:Y:S01]  /*1fb0*/  @!P2 IMAD R27, R11, R27, R16 ;  /* 0x0000001b0b1ba224 */ /* 0x000fe200078e0210 */
[----:B0-----:R-:W-:Y:S02]  /*1fc0*/  @!P0 IADD3 R18, P3, R17, R18, RZ ;  /* 0x0000001211128210 */ /* 0x001fe40007f7e0ff */
[----:B------:R-:W-:Y:S01]  /*1fd0*/  @!P0 IADD3.X R25, R32, R25, RZ, P5, !PT ;  /* 0x0000001920198210 */ /* 0x000fe20002ffe4ff */
[----:B------:R-:W0:Y:S01]  /*1fe0*/  @!P2 LDC.64 R16, c[0x0][0x230] ;  /* 0x00008c00ff10ab82 */ /* 0x000e220000000a00 */
[----:B------:R-:W-:Y:S02]  /*1ff0*/  ISETP.GE.U32.AND P5, PT, R30, UR18, PT ;  /* 0x000000121e007c0c */ /* 0x000fe4000bfa6070 */
[----:B------:R-:W-:-:S05]  /*2000*/  SHF.R.S32.HI R39, RZ, 0x1f, R30 ;  /* 0x0000001fff277819 */ /* 0x000fca000001141e */
[----:B-1----:R-:W1:Y:S01]  /*2010*/  @!P2 LDC.64 R12, c[0x0][0x228] ;  /* 0x00008a00ff0cab82 */ /* 0x002e620000000a00 */
[----:B------:R-:W-:Y:S02]  /*2020*/  ISETP.GE.AND.EX P5, PT, R39, UR19, PT, P5 ;  /* 0x0000001327007c0c */ /* 0x000fe4000bfa6350 */
[----:B------:R-:W-:Y:S02]  /*2030*/  @!P2 MOV R28, R20 ;  /* 0x00000014001ca202 */ /* 0x000fe40000000f00 */
[----:B------:R-:W-:-:S03]  /*2040*/  @!P2 MOV R29, R23 ;  /* 0x00000017001da202 */ /* 0x000fc60000000f00 */
[----:B------:R-:W4:Y:S01]  /*2050*/  @!P4 LDC.64 R14, c[0x0][0x288] ;  /* 0x0000a200ff0ecb82 */ /* 0x000f220000000a00 */
[----:B------:R-:W-:Y:S01]  /*2060*/  ISETP.GT.U32.OR P5, PT, R10, 0x27f, P5 ;  /* 0x0000027f0a00780c */ /* 0x000fe20002fa4470 */
[----:B------:R-:W-:Y:S01]  /*2070*/  HFMA2.MMA R35, -RZ, RZ, 0, 0 ;  /* 0x00000000ff237435 */ /* 0x000fe200000001ff */
[----:B------:R-:W-:Y:S01]  /*2080*/  @!P2 IMAD.WIDE.U32 R28, R11, R26, R28 ;  /* 0x0000001a0b1ca225 */ /* 0x000fe200078e001c */
[----:B------:R-:W-:Y:S02]  /*2090*/  IADD3 R37, R9, 0x98, RZ ;  /* 0x0000009809257810 */ /* 0x000fe40007ffe0ff */
[----:B------:R-:W-:Y:S02]  /*20a0*/  @!P0 IADD3.X R19, R32, R19, RZ, P3, !PT ;  /* 0x0000001320138210 */ /* 0x000fe40001ffe4ff */
[----:B------:R-:W-:Y:S02]  /*20b0*/  @!P2 IADD3 R27, R29, R27, RZ ;  /* 0x0000001b1d1ba210 */ /* 0x000fe40007ffe0ff */
[----:B------:R-:W-:Y:S01]  /*20c0*/  ISETP.GE.U32.AND P3, PT, R37, UR18, PT ;  /* 0x0000001225007c0c */ /* 0x000fe2000bf66070 */
[----:B------:R-:W2:Y:S01]  /*20d0*/  @!P0 LDG.E R83, desc[UR22][R18.64] ;  /* 0x0000001612538981 */ /* 0x000ea2000c1e1900 */
[----:B------:R-:W-:-:S02]  /*20e0*/  SHF.R.S32.HI R32, RZ, 0x1f, R37 ;  /* 0x0000001fff207819 */ /* 0x000fc40000011425 */
[----:B------:R-:W-:Y:S01]  /*20f0*/  @!P2 SHF.L.U64.HI R42, R28, 0x1, R27 ;  /* 0x000000011c2aa819 */ /* 0x000fe2000001021b */
[----:B------:R0:W5:Y:S01]  /*2100*/  @!P0 LDG.E R35, desc[UR22][R24.64] ;  /* 0x0000001618238981 */ /* 0x000162000c1e1900 */
[----:B------:R-:W-:Y:S01]  /*2110*/  ISETP.GE.AND.EX P3, PT, R32, UR19, PT, P3 ;  /* 0x0000001320007c0c */ /* 0x000fe2000bf66330 */
[----:B------:R-:W4:Y:S01]  /*2120*/  @!P4 LDC.64 R26, c[0x0][0x228] ;  /* 0x00008a00ff1acb82 */ /* 0x000f220000000a00 */
[----:B------:R-:W-:Y:S02]  /*2130*/  @!P2 SHF.L.U32 R11, R28, 0x1, RZ ;  /* 0x000000011c0ba819 */ /* 0x000fe400000006ff */
[----:B------:R-:W-:-:S05]  /*2140*/  ISETP.GT.U32.OR P3, PT, R10, 0x27f, P3 ;  /* 0x0000027f0a00780c */ /* 0x000fca0001f64470 */
[----:B0-----:R-:W0:Y:S01]  /*2150*/  @!P4 LDC.64 R24, c[0x0][0x230] ;  /* 0x00008c00ff18cb82 */ /* 0x001e220000000a00 */
[C---:B------:R-:W-:Y:S02]  /*2160*/  @!P2 IADD3 R16, P6, R11.reuse, R16, RZ ;  /* 0x000000100b10a210 */ /* 0x040fe40007fde0ff */
[----:B-1----:R-:W-:Y:S01]  /*2170*/  @!P2 IADD3 R12, P0, R11, R12, RZ ;  /* 0x0000000c0b0ca210 */ /* 0x002fe20007f1e0ff */
[----:B------:R-:W-:-:S04]  /*2180*/  HFMA2.MMA R11, -RZ, RZ, 0, 0 ;  /* 0x00000000ff0b7435 */ /* 0x000fc800000001ff */
[----:B------:R-:W1:Y:S01]  /*2190*/  @!P5 LDC.64 R28, c[0x0][0x288] ;  /* 0x0000a200ff1cdb82 */ /* 0x000e620000000a00 */
[----:B----4-:R-:W-:Y:S01]  /*21a0*/  @!P4 IMAD R44, R33, R14, RZ ;  /* 0x0000000e212cc224 */ /* 0x010fe200078e02ff */
[----:B------:R-:W-:Y:S02]  /*21b0*/  @!P4 MOV R18, R20 ;  /* 0x000000140012c202 */ /* 0x000fe40000000f00 */
[----:B------:R-:W-:Y:S02]  /*21c0*/  @!P4 MOV R19, R23 ;  /* 0x000000170013c202 */ /* 0x000fe40000000f00 */
[C---:B------:R-:W-:Y:S01]  /*21d0*/  @!P2 IADD3.X R17, R42.reuse, R17, RZ, P6, !PT ;  /* 0x000000112a11a210 */ /* 0x040fe200037fe4ff */
[C---:B------:R-:W-:Y:S02]  /*21e0*/  @!P4 IMAD R33, R31.reuse, R15, R44 ;  /* 0x0000000f1f21c224 */ /* 0x040fe400078e022c */
[----:B------:R-:W-:Y:S02]  /*21f0*/  @!P4 IMAD.WIDE.U32 R14, R31, R14, R18 ;  /* 0x0000000e1f0ec225 */ /* 0x000fe400078e0012 */
[----:B------:R4:W5:Y:S01]  /*2200*/  @!P2 LDG.E R11, desc[UR22][R16.64] ;  /* 0x00000016100ba981 */ /* 0x000962000c1e1900 */
[----:B------:R-:W-:-:S02]  /*2210*/  @!P2 IADD3.X R13, R42, R13, RZ, P0, !PT ;  /* 0x0000000d2a0da210 */ /* 0x000fc400007fe4ff */
[----:B------:R-:W-:Y:S02]  /*2220*/  @!P4 IADD3 R19, R15, R33, RZ ;  /* 0x000000210f13c210 */ /* 0x000fe40007ffe0ff */
[C---:B------:R-:W-:Y:S01]  /*2230*/  @!P4 SHF.L.U32 R15, R14.reuse, 0x1, RZ ;  /* 0x000000010e0fc819 */ /* 0x040fe200000006ff */
[----:B------:R0:W2:Y:S01]  /*2240*/  @!P2 LDG.E R82, desc[UR22][R12.64] ;  /* 0x000000160c52a981 */ /* 0x0000a2000c1e1900 */
[----:B----4-:R-:W4:Y:S01]  /*2250*/  @!P3 LDC.64 R16, c[0x0][0x288] ;  /* 0x0000a200ff10bb82 */ /* 0x010f220000000a00 */
[----:B------:R-:W-:Y:S02]  /*2260*/  SHF.R.S32.HI R50, RZ, 0x1f, R47 ;  /* 0x0000001fff327819 */ /* 0x000fe4000001142f */
[----:B------:R-:W-:Y:S01]  /*2270*/  ISETP.GE.U32.AND P6, PT, R47, UR18, PT ;  /* 0x000000122f007c0c */ /* 0x000fe2000bfc6070 */
[----:B-1----:R-:W-:Y:S01]  /*2280*/  @!P5 IMAD R39, R39, R28, RZ ;  /* 0x0000001c2727d224 */ /* 0x002fe200078e02ff */
[----:B0-----:R-:W-:Y:S01]  /*2290*/  @!P4 IADD3 R24, P2, R15, R24, RZ ;  /* 0x000000180f18c210 */ /* 0x001fe20007f5e0ff */
[----:B------:R-:W-:Y:S01]  /*22a0*/  HFMA2.MMA R12, -RZ, RZ, 0, 0 ;  /* 0x00000000ff0c7435 */ /* 0x000fe200000001ff */
[----:B------:R-:W-:-:S02]  /*22b0*/  @!P4 SHF.L.U64.HI R13, R14, 0x1, R19 ;  /* 0x000000010e0dc819 */ /* 0x000fc40000010213 */
[----:B------:R-:W-:Y:S01]  /*22c0*/  @!P4 IADD3 R26, P0, R15, R26, RZ ;  /* 0x0000001a0f1ac210 */ /* 0x000fe20007f1e0ff */
[----:B------:R-:W0:Y:S01]  /*22d0*/  @!P5 LDC.64 R18, c[0x0][0x230] ;  /* 0x00008c00ff12db82 */ /* 0x000e220000000a00 */
[----:B------:R-:W-:Y:S02]  /*22e0*/  @!P5 MOV R14, R20 ;  /* 0x00000014000ed202 */ /* 0x000fe40000000f00 */
[----:B------:R-:W-:Y:S02]  /*22f0*/  @!P5 MOV R15, R23 ;  /* 0x00000017000fd202 */ /* 0x000fe40000000f00 */
[----:B------:R-:W-:Y:S01]  /*2300*/  ISETP.GE.AND.EX P6, PT, R50, UR19, PT, P6 ;  /* 0x0000001332007c0c */ /* 0x000fe2000bfc6360 */
[C---:B------:R-:W-:Y:S01]  /*2310*/  @!P5 IMAD R39, R30.reuse, R29, R39 ;  /* 0x0000001d1e27d224 */ /* 0x040fe200078e0227 */
[C---:B------:R-:W-:Y:S01]  /*2320*/  @!P4 IADD3.X R25, R13.reuse, R25, RZ, P2, !PT ;  /* 0x000000190d19c210 */ /* 0x040fe200017fe4ff */
[----:B------:R-:W-:Y:S01]  /*2330*/  @!P5 IMAD.WIDE.U32 R28, R30, R28, R14 ;  /* 0x0000001c1e1cd225 */ /* 0x000fe200078e000e */
[----:B------:R-:W-:Y:S01]  /*2340*/  ISETP.GT.U32.OR P6, PT, R10, 0x27f, P6 ;  /* 0x0000027f0a00780c */ /* 0x000fe200037c4470 */
[----:B------:R-:W1:Y:S02]  /*2350*/  @!P5 LDC.64 R14, c[0x0][0x228] ;  /* 0x00008a00ff0edb82 */ /* 0x000e640000000a00 */
[----:B------:R4:W5:Y:S01]  /*2360*/  @!P4 LDG.E R12, desc[UR22][R24.64] ;  /* 0x00000016180cc981 */ /* 0x000962000c1e1900 */
[----:B------:R-:W-:-:S02]  /*2370*/  @!P4 IADD3.X R27, R13, R27, RZ, P0, !PT ;  /* 0x0000001b0d1bc210 */ /* 0x000fc400007fe4ff */
[----:B------:R-:W-:Y:S02]  /*2380*/  SHF.R.S32.HI R46, RZ, 0x1f, R49 ;  /* 0x0000001fff2e7819 */ /* 0x000fe40000011431 */
[----:B------:R-:W-:Y:S01]  /*2390*/  ISETP.GE.U32.AND P0, PT, R49, UR18, PT ;  /* 0x0000001231007c0c */ /* 0x000fe2000bf06070 */
[----:B----4-:R-:W-:Y:S01]  /*23a0*/  @!P3 IMAD R32, R32, R16, RZ ;  /* 0x000000102020b224 */ /* 0x010fe200078e02ff */
[----:B------:R-:W-:Y:S01]  /*23b0*/  @!P5 IADD3 R13, R29, R39, RZ ;  /* 0x000000271d0dd210 */ /* 0x000fe20007ffe0ff */
[----:B------:R-:W4:Y:S01]  /*23c0*/  @!P3 LDC.64 R30, c[0x0][0x228] ;  /* 0x00008a00ff1ebb82 */ /* 0x000f220000000a00 */
[C---:B------:R-:W-:Y:S01]  /*23d0*/  @!P5 SHF.L.U32 R39, R28.reuse, 0x1, RZ ;  /* 0x000000011c27d819 */ /* 0x040fe200000006ff */
[----:B------:R-:W2:Y:S06]  /*23e0*/  @!P4 LDG.E R81, desc[UR22][R26.64] ;  /* 0x000000161a51c981 */ /* 0x000eac000c1e1900 */
[----:B------:R-:W4:Y:S01]  /*23f0*/  @!P3 LDC.64 R24, c[0x0][0x230] ;  /* 0x00008c00ff18bb82 */ /* 0x000f220000000a00 */
[----:B------:R-:W-:-:S02]  /*2400*/  @!P5 SHF.L.U64.HI R42, R28, 0x1, R13 ;  /* 0x000000011c2ad819 */ /* 0x000fc4000001020d */
[----:B------:R-:W-:Y:S01]  /*2410*/  ISETP.GE.AND.EX P0, PT, R46, UR19, PT, P0 ;  /* 0x000000132e007c0c */ /* 0x000fe2000bf06300 */
[----:B------:R-:W-:Y:S01]  /*2420*/  @!P3 IMAD R43, R37, R17, R32 ;  /* 0x00000011252bb224 */ /* 0x000fe200078e0220 */
[----:B------:R-:W-:-:S03]  /*2430*/  @!P3 MOV R32, R20 ;  /* 0x000000140020b202 */ /* 0x000fc60000000f00 */
[----:B------:R-:W3:Y:S01]  /*2440*/  @!P6 LDC.64 R28, c[0x0][0x288] ;  /* 0x0000a200ff1ceb82 */ /* 0x000ee20000000a00 */
[----:B------:R-:W-:Y:S02]  /*2450*/  @!P3 MOV R33, R23 ;  /* 0x000000170021b202 */ /* 0x000fe40000000f00 */
[----:B------:R-:W-:Y:S01]  /*2460*/  ISETP.GT.U32.OR P0, PT, R10, 0x27f, P0 ;  /* 0x0000027f0a00780c */ /* 0x000fe20000704470 */
[----:B------:R-:W-:Y:S01]  /*2470*/  HFMA2.MMA R13, -RZ, RZ, 0, 0 ;  /* 0x00000000ff0d7435 */ /* 0x000fe200000001ff */
[----:B0-----:R-:W-:Y:S01]  /*2480*/  @!P5 IADD3 R18, P2, R39, R18, RZ ;  /* 0x000000122712d210 */ /* 0x001fe20007f5e0ff */
[----:B------:R-:W-:-:S03]  /*2490*/  @!P3 IMAD.WIDE.U32 R16, R37, R16, R32 ;  /* 0x000000102510b225 */ /* 0x000fc600078e0020 */
[----:B------:R-:W-:Y:S02]  /*24a0*/  @!P5 IADD3.X R19, R42, R19, RZ, P2, !PT ;  /* 0x000000132a13d210 */ /* 0x000fe400017fe4ff */
[----:B-1----:R-:W-:Y:S02]  /*24b0*/  @!P5 IADD3 R14, P2, R39, R14, RZ ;  /* 0x0000000e270ed210 */ /* 0x002fe40007f5e0ff */
[----:B------:R-:W-:Y:S01]  /*24c0*/  @!P3 IADD3 R43, R17, R43, RZ ;  /* 0x0000002b112bb210 */ /* 0x000fe20007ffe0ff */
[----:B------:R0:W5:Y:S01]  /*24d0*/  @!P5 LDG.E R13, desc[UR22][R18.64] ;  /* 0x00000016120dd981 */ /* 0x000162000c1e1900 */
[----:B------:R-:W-:Y:S02]  /*24e0*/  @!P3 SHF.L.U32 R17, R16, 0x1, RZ ;  /* 0x000000011011b819 */ /* 0x000fe400000006ff */
[----:B------:R-:W-:Y:S02]  /*24f0*/  @!P5 IADD3.X R15, R42, R15, RZ, P2, !PT ;  /* 0x0000000f2a0fd210 */ /* 0x000fe400017fe4ff */
[----:B------:R-:W-:-:S02]  /*2500*/  @!P3 SHF.L.U64.HI R32, R16, 0x1, R43 ;  /* 0x000000011020b819 */ /* 0x000fc4000001022b */
[C---:B----4-:R-:W-:Y:S01]  /*2510*/  @!P3 IADD3 R24, P2, R17.reuse, R24, RZ ;  /* 0x000000181118b210 */ /* 0x050fe20007f5e0ff */
[----:B------:R1:W4:Y:S01]  /*2520*/  @!P5 LDG.E R80, desc[UR22][R14.64] ;  /* 0x000000160e50d981 */ /* 0x000322000c1e1900 */
[----:B0-----:R-:W0:Y:S02]  /*2530*/  @!P0 LDC.64 R18, c[0x0][0x288] ;  /* 0x0000a200ff128b82 */ /* 0x001e240000000a00 */
[----:B------:R-:W-:Y:S02]  /*2540*/  @!P3 IADD3.X R25, R32, R25, RZ, P2, !PT ;  /* 0x000000192019b210 */ /* 0x000fe400017fe4ff */
[----:B------:R-:W-:Y:S02]  /*2550*/  @!P3 IADD3 R30, P4, R17, R30, RZ ;  /* 0x0000001e111eb210 */ /* 0x000fe40007f9e0ff */
[----:B------:R-:W-:Y:S02]  /*2560*/  SHF.R.S32.HI R45, RZ, 0x1f, R48 ;  /* 0x0000001fff2d7819 */ /* 0x000fe40000011430 */
[----:B------:R-:W-:Y:S01]  /*2570*/  ISETP.GE.U32.AND P2, PT, R48, UR18, PT ;  /* 0x0000001230007c0c */ /* 0x000fe2000bf46070 */
[----:B---3--:R-:W-:Y:S01]  /*2580*/  @!P6 IMAD R26, R50, R28, RZ ;  /* 0x0000001c321ae224 */ /* 0x008fe200078e02ff */
[----:B------:R-:W3:Y:S01]  /*2590*/  @!P6 LDC.64 R16, c[0x0][0x230] ;  /* 0x00008c00ff10eb82 */ /* 0x000ee20000000a00 */
[----:B------:R-:W-:-:S02]  /*25a0*/  @!P3 IADD3.X R31, R32, R31, RZ, P4, !PT ;  /* 0x0000001f201fb210 */ /* 0x000fc400027fe4ff */
[----:B------:R-:W-:Y:S02]  /*25b0*/  ISETP.GE.AND.EX P2, PT, R45, UR19, PT, P2 ;  /* 0x000000132d007c0c */ /* 0x000fe4000bf46320 */
[----:B------:R-:W-:Y:S02]  /*25c0*/  @!P6 MOV R32, R20 ;  /* 0x000000140020e202 */ /* 0x000fe40000000f00 */
[----:B------:R-:W-:Y:S01]  /*25d0*/  @!P6 MOV R33, R23 ;  /* 0x000000170021e202 */ /* 0x000fe20000000f00 */
[C---:B------:R-:W-:Y:S01]  /*25e0*/  @!P6 IMAD R37, R47.reuse, R29, R26 ;  /* 0x0000001d2f25e224 */ /* 0x040fe200078e021a */
[----:B------:R-:W-:Y:S01]  /*25f0*/  ISETP.GT.U32.OR P2, PT, R10, 0x27f, P2 ;  /* 0x0000027f0a00780c */ /* 0x000fe20001744470 */
[----:B------:R-:W3:Y:S01]  /*2600*/  @!P6 LDC.64 R26, c[0x0][0x228] ;  /* 0x00008a00ff1aeb82 */ /* 0x000ee20000000a00 */
[----:B-1----:R-:W-:Y:S01]  /*2610*/  MOV R14, RZ ;  /* 0x000000ff000e7202 */ /* 0x002fe20000000f00 */
[----:B------:R-:W-:Y:S01]  /*2620*/  @!P6 IMAD.WIDE.U32 R28, R47, R28, R32 ;  /* 0x0000001c2f1ce225 */ /* 0x000fe200078e0020 */
[----:B------:R1:W4:Y:S04]  /*2630*/  @!P3 LDG.E R79, desc[UR22][R30.64] ;  /* 0x000000161e4fb981 */ /* 0x000328000c1e1900 */
[----:B------:R-:W-:Y:S01]  /*2640*/  @!P6 IADD3 R15, R29, R37, RZ ;  /* 0x000000251d0fe210 */ /* 0x000fe20007ffe0ff */
[----:B------:R1:W5:Y:S01]  /*2650*/  @!P3 LDG.E R14, desc[UR22][R24.64] ;  /* 0x00000016180eb981 */ /* 0x000362000c1e1900 */
[----:B0-----:R-:W-:Y:S01]  /*2660*/  @!P0 IMAD R32, R46, R18, RZ ;  /* 0x000000122e208224 */ /* 0x001fe200078e02ff */
[----:B------:R-:W-:-:S02]  /*2670*/  @!P6 SHF.L.U32 R37, R28, 0x1, RZ ;  /* 0x000000011c25e819 */ /* 0x000fc400000006ff */
[----:B------:R-:W-:Y:S01]  /*2680*/  IADD3 R46, R9, 0x20, RZ ;  /* 0x00000020092e7810 */ /* 0x000fe20007ffe0ff */
[----:B-1----:R-:W0:Y:S01]  /*2690*/  @!P2 LDC.64 R30, c[0x0][0x288] ;  /* 0x0000a200ff1eab82 */ /* 0x002e220000000a00 */
[----:B------:R-:W-:-:S07]  /*26a0*/  @!P6 SHF.L.U64.HI R15, R28, 0x1, R15 ;  /* 0x000000011c0fe819 */ /* 0x000fce000001020f */
[----:B------:R-:W1:Y:S01]  /*26b0*/  @!P0 LDC.64 R24, c[0x0][0x230] ;  /* 0x00008c00ff188b82 */ /* 0x000e620000000a00 */
[----:B------:R-:W-:Y:S02]  /*26c0*/  SHF.R.S32.HI R47, RZ, 0x1f, R46 ;  /* 0x0000001fff2f7819 */ /* 0x000fe4000001142e */
[----:B------:R-:W-:-:S05]  /*26d0*/  ISETP.GE.U32.AND P4, PT, R46, UR18, PT ;  /* 0x000000122e007c0c */ /* 0x000fca000bf86070 */
[----:B------:R-:W0:Y:S01]  /*26e0*/  @!P0 LDC.64 R28, c[0x0][0x228] ;  /* 0x00008a00ff1c8b82 */ /* 0x000e220000000a00 */
[----:B------:R-:W-:Y:S01]  /*26f0*/  @!P0 IMAD R39, R49, R19, R32 ;  /* 0x0000001331278224 */ /* 0x000fe200078e0220 */
[----:B---3--:R-:W-:Y:S02]  /*2700*/  @!P6 IADD3 R16, P3, R37, R16, RZ ;  /* 0x000000102510e210 */ /* 0x008fe40007f7e0ff */
[----:B------:R-:W-:Y:S02]  /*2710*/  @!P0 MOV R32, R20 ;  /* 0x0000001400208202 */ /* 0x000fe40000000f00 */
[----:B------:R-:W-:Y:S02]  /*2720*/  @!P0 MOV R33, R23 ;  /* 0x0000001700218202 */ /* 0x000fe40000000f00 */
[----:B------:R-:W-:Y:S02]  /*2730*/  ISETP.GE.AND.EX P4, PT, R47, UR19, PT, P4 ;  /* 0x000000132f007c0c */ /* 0x000fe4000bf86340 */
[----:B------:R-:W-:Y:S01]  /*2740*/  @!P6 IADD3.X R17, R15, R17, RZ, P3, !PT ;  /* 0x000000110f11e210 */ /* 0x000fe20001ffe4ff */
[----:B------:R-:W-:Y:S01]  /*2750*/  @!P0 IMAD.WIDE.U32 R18, R49, R18, R32 ;  /* 0x0000001231128225 */ /* 0x000fe200078e0020 */
[----:B------:R-:W-:-:S02]  /*2760*/  ISETP.GT.U32.OR P4, PT, R10, 0x27f, P4 ;  /* 0x0000027f0a00780c */ /* 0x000fc40002784470 */
[----:B------:R-:W-:Y:S01]  /*2770*/  @!P6 IADD3 R26, P3, R37, R26, RZ ;  /* 0x0000001a251ae210 */ /* 0x000fe20007f7e0ff */
[----:B------:R3:W5:Y:S01]  /*2780*/  @!P6 LDG.E R52, desc[UR22][R16.64] ;  /* 0x000000161034e981 */ /* 0x000762000c1e1900 */
[----:B------:R-:W-:Y:S02]  /*2790*/  @!P0 IADD3 R32, R19, R39, RZ ;  /* 0x0000002713208210 */ /* 0x000fe40007ffe0ff */
[----:B------:R-:W-:Y:S02]  /*27a0*/  @!P6 IADD3.X R27, R15, R27, RZ, P3, !PT ;  /* 0x0000001b0f1be210 */ /* 0x000fe40001ffe4ff */
[C---:B------:R-:W-:Y:S02]  /*27b0*/  @!P0 SHF.L.U32 R15, R18.reuse, 0x1, RZ ;  /* 0x00000001120f8819 */ /* 0x040fe400000006ff */
[----:B------:R-:W-:Y:S01]  /*27c0*/  @!P0 SHF.L.U64.HI R32, R18, 0x1, R32 ;  /* 0x0000000112208819 */ /* 0x000fe20000010220 */
[----:B------:R0:W5:Y:S01]  /*27d0*/  @!P6 LDG.E R65, desc[UR22][R26.64] ;  /* 0x000000161a41e981 */ /* 0x000162000c1e1900 */
[----:B-1----:R-:W-:Y:S01]  /*27e0*/  @!P0 IADD3 R24, P3, R15, R24, RZ ;  /* 0x000000180f188210 */ /* 0x002fe20007f7e0ff */
[----:B---3--:R-:W1:Y:S01]  /*27f0*/  @!P2 LDC.64 R16, c[0x0][0x230] ;  /* 0x00008c00ff10ab82 */ /* 0x008e620000000a00 */
[----:B------:R-:W-:-:S02]  /*2800*/  IADD3 R42, R9, 0x28, RZ ;  /* 0x00000028092a7810 */ /* 0x000fc40007ffe0ff */
[----:B0-----:R-:W-:Y:S01]  /*2810*/  @!P0 IADD3 R28, P5, R15, R28, RZ ;  /* 0x0000001c0f1c8210 */ /* 0x001fe20007fbe0ff */
[----:B------:R-:W-:Y:S01]  /*2820*/  @!P2 IMAD R15, R45, R30, RZ ;  /* 0x0000001e2d0fa224 */ /* 0x000fe200078e02ff */
[----:B------:R-:W-:-:S03]  /*2830*/  @!P0 IADD3.X R25, R32, R25, RZ, P3, !PT ;  /* 0x0000001920198210 */ /* 0x000fc60001ffe4ff */
[----:B------:R-:W0:Y:S01]  /*2840*/  @!P4 LDC.64 R26, c[0x0][0x288] ;  /* 0x0000a200ff1acb82 */ /* 0x000e220000000a00 */
[----:B------:R-:W-:Y:S02]  /*2850*/  SHF.R.S32.HI R45, RZ, 0x1f, R42 ;  /* 0x0000001fff2d7819 */ /* 0x000fe4000001142a */
[----:B------:R-:W-:-:S05]  /*2860*/  ISETP.GE.U32.AND P3, PT, R42, UR18, PT ;  /* 0x000000122a007c0c */ /* 0x000fca000bf66070 */
[----:B------:R-:W3:Y:S01]  /*2870*/  @!P2 LDC.64 R18, c[0x0][0x228] ;  /* 0x00008a00ff12ab82 */ /* 0x000ee20000000a00 */
[----:B------:R-:W-:Y:S01]  /*2880*/  ISETP.GE.AND.EX P3, PT, R45, UR19, PT, P3 ;  /* 0x000000132d007c0c */ /* 0x000fe2000bf66330 */
[----:B------:R-:W-:Y:S01]  /*2890*/  HFMA2.MMA R49, -RZ, RZ, 0, 0 ;  /* 0x00000000ff317435 */ /* 0x000fe200000001ff */
[----:B------:R-:W-:Y:S02]  /*28a0*/  @!P0 IADD3.X R29, R32, R29, RZ, P5, !PT ;  /* 0x0000001d201d8210 */ /* 0x000fe40002ffe4ff */
[----:B------:R-:W-:Y:S02]  /*28b0*/  @!P2 MOV R32, R20 ;  /* 0x000000140020a202 */ /* 0x000fe40000000f00 */
[----:B------:R-:W-:Y:S01]  /*28c0*/  @!P2 MOV R33, R23 ;  /* 0x000000170021a202 */ /* 0x000fe20000000f00 */
[----:B------:R-:W-:Y:S01]  /*28d0*/  @!P2 IMAD R31, R48, R31, R15 ;  /* 0x0000001f301fa224 */ /* 0x000fe200078e020f */
[----:B------:R-:W-:Y:S01]  /*28e0*/  ISETP.GT.U32.OR P3, PT, R10, 0x27f, P3 ;  /* 0x0000027f0a00780c */ /* 0x000fe20001f64470 */
[----:B------:R-:W5:Y:S01]  /*28f0*/  @!P0 LDG.E R67, desc[UR22][R28.64] ;  /* 0x000000161c438981 */ /* 0x000f62000c1e1900 */
[----:B------:R-:W-:Y:S01]  /*2900*/  IADD3 R43, R9, 0x30, RZ ;  /* 0x00000030092b7810 */ /* 0x000fe20007ffe0ff */
[----:B------:R-:W-:-:S02]  /*2910*/  @!P2 IMAD.WIDE.U32 R32, R48, R30, R32 ;  /* 0x0000001e3020a225 */ /* 0x000fc400078e0020 */
[----:B------:R0:W5:Y:S01]  /*2920*/  @!P0 LDG.E R49, desc[UR22][R24.64] ;  /* 0x0000001618318981 */ /* 0x000162000c1e1900 */
[----:B------:R-:W-:Y:S02]  /*2930*/  SHF.R.S32.HI R44, RZ, 0x1f, R43 ;  /* 0x0000001fff2c7819 */ /* 0x000fe4000001142b */
[----:B------:R-:W-:Y:S02]  /*2940*/  ISETP.GE.U32.AND P0, PT, R43, UR18, PT ;  /* 0x000000122b007c0c */ /* 0x000fe4000bf06070 */
[----:B------:R-:W-:Y:S01]  /*2950*/  @!P2 IADD3 R15, R33, R31, RZ ;  /* 0x0000001f210fa210 */ /* 0x000fe20007ffe0ff */
[----:B0-----:R-:W-:Y:S01]  /*2960*/  @!P4 IMAD R37, R47, R26, RZ ;  /* 0x0000001a2f25c224 */ /* 0x001fe200078e02ff */
[----:B------:R-:W-:Y:S01]  /*2970*/  ISETP.GE.AND.EX P0, PT, R44, UR19, PT, P0 ;  /* 0x000000132c007c0c */ /* 0x000fe2000bf06300 */
[----:B------:R-:W0:Y:S01]  /*2980*/  @!P3 LDC.64 R30, c[0x0][0x288] ;  /* 0x0000a200ff1ebb82 */ /* 0x000e220000000a00 */
[C---:B------:R-:W-:Y:S02]  /*2990*/  @!P2 SHF.L.U32 R24, R32.reuse, 0x1, RZ ;  /* 0x000000012018a819 */ /* 0x040fe400000006ff */
[----:B------:R-:W-:-:S02]  /*29a0*/  @!P2 SHF.L.U64.HI R15, R32, 0x1, R15 ;  /* 0x00000001200fa819 */ /* 0x000fc4000001020f */
[----:B------:R-:W-:Y:S02]  /*29b0*/  @!P4 MOV R32, R20 ;  /* 0x000000140020c202 */ /* 0x000fe40000000f00 */
[----:B------:R-:W-:Y:S01]  /*29c0*/  @!P4 MOV R33, R23 ;  /* 0x000000170021c202 */ /* 0x000fe20000000f00 */
[----:B------:R-:W2:Y:S01]  /*29d0*/  @!P4 LDC.64 R28, c[0x0][0x228] ;  /* 0x00008a00ff1ccb82 */ /* 0x000ea20000000a00 */
[C---:B-1----:R-:W-:Y:S02]  /*29e0*/  @!P2 IADD3 R16, P6, R24.reuse, R16, RZ ;  /* 0x000000101810a210 */ /* 0x042fe40007fde0ff */
[----:B---3--:R-:W-:Y:S02]  /*29f0*/  @!P2 IADD3 R18, P5, R24, R18, RZ ;  /* 0x000000121812a210 */ /* 0x008fe40007fbe0ff */
[----:B------:R-:W-:Y:S01]  /*2a00*/  ISETP.GT.U32.OR P0, PT, R10, 0x27f, P0 ;  /* 0x0000027f0a00780c */ /* 0x000fe20000704470 */
[C---:B------:R-:W-:Y:S02]  /*2a10*/  @!P4 IMAD R37, R46.reuse, R27, R37 ;  /* 0x0000001b2e25c224 */ /* 0x040fe400078e0225 */
[----:B------:R-:W1:Y:S01]  /*2a20*/  @!P4 LDC.64 R24, c[0x0][0x230] ;  /* 0x00008c00ff18cb82 */ /* 0x000e620000000a00 */
[----:B------:R-:W-:Y:S01]  /*2a30*/  @!P4 IMAD.WIDE.U32 R26, R46, R26, R32 ;  /* 0x0000001a2e1ac225 */ /* 0x000fe200078e0020 */
[----:B------:R-:W-:Y:S01]  /*2a40*/  HFMA2.MMA R50, -RZ, RZ, 0, 0 ;  /* 0x00000000ff327435 */ /* 0x000fe200000001ff */
[----:B------:R-:W-:-:S02]  /*2a50*/  @!P2 IADD3.X R17, R15, R17, RZ, P6, !PT ;  /* 0x000000110f11a210 */ /* 0x000fc400037fe4ff */
[----:B------:R-:W-:Y:S02]  /*2a60*/  @!P2 IADD3.X R19, R15, R19, RZ, P5, !PT ;  /* 0x000000130f13a210 */ /* 0x000fe40002ffe4ff */
[----:B------:R-:W-:Y:S02]  /*2a70*/  @!P4 IADD3 R15, R27, R37, RZ ;  /* 0x000000251b0fc210 */ /* 0x000fe40007ffe0ff */
[C---:B------:R-:W-:Y:S01]  /*2a80*/  @!P4 SHF.L.U32 R32, R26.reuse, 0x1, RZ ;  /* 0x000000011a20c819 */ /* 0x040fe200000006ff */
[----:B------:R3:W5:Y:S01]  /*2a90*/  @!P2 LDG.E R70, desc[UR22][R18.64] ;  /* 0x000000161246a981 */ /* 0x000762000c1e1900 */
[----:B------:R-:W-:Y:S02]  /*2aa0*/  @!P4 SHF.L.U64.HI R15, R26, 0x1, R15 ;  /* 0x000000011a0fc819 */ /* 0x000fe4000001020f */
[----:B------:R-:W2:Y:S01]  /*2ab0*/  @!P0 LDC.64 R26, c[0x0][0x288] ;  /* 0x0000a200ff1a8b82 */ /* 0x000ea20000000a00 */
[----:B------:R3:W5:Y:S01]  /*2ac0*/  @!P2 LDG.E R50, desc[UR22][R16.64] ;  /* 0x000000161032a981 */ /* 0x000762000c1e1900 */
[----:B0-----:R-:W-:-:S06]  /*2ad0*/  @!P3 IMAD R33, R45, R30, RZ ;  /* 0x0000001e2d21b224 */ /* 0x001fcc00078e02ff */
[----:B---3--:R-:W0:Y:S01]  /*2ae0*/  @!P3 LDC.64 R18, c[0x0][0x230] ;  /* 0x00008c00ff12bb82 */ /* 0x008e220000000a00 */
[----:B------:R-:W-:-:S07]  /*2af0*/  SHF.R.S32.HI R39, RZ, 0x1f, R53 ;  /* 0x0000001fff277819 */ /* 0x000fce0000011435 */
[----:B------:R-:W3:Y:S01]  /*2b00*/  @!P3 LDC.64 R16, c[0x0][0x228] ;  /* 0x00008a00ff10bb82 */ /* 0x000ee20000000a00 */
[----:B------:R-:W-:Y:S01]  /*2b10*/  ISETP.GE.U32.AND P5, PT, R53, UR18, PT ;  /* 0x0000001235007c0c */ /* 0x000fe2000bfa6070 */
[----:B------:R-:W-:Y:S01]  /*2b20*/  @!P3 IMAD R31, R42, R31, R33 ;  /* 0x0000001f2a1fb224 */ /* 0x000fe200078e0221 */
[C---:B-1----:R-:W-:Y:S02]  /*2b30*/  @!P4 IADD3 R24, P6, R32.reuse, R24, RZ ;  /* 0x000000182018c210 */ /* 0x042fe40007fde0ff */
[----:B--2---:R-:W-:Y:S02]  /*2b40*/  @!P4 IADD3 R28, P2, R32, R28, RZ ;  /* 0x0000001c201cc210 */ /* 0x004fe40007f5e0ff */
[----:B------:R-:W-:Y:S02]  /*2b50*/  ISETP.GE.AND.EX P5, PT, R39, UR19, PT, P5 ;  /* 0x0000001327007c0c */ /* 0x000fe4000bfa6350 */
[----:B------:R-:W-:Y:S02]  /*2b60*/  @!P3 MOV R32, R20 ;  /* 0x000000140020b202 */ /* 0x000fe40000000f00 */
[----:B------:R-:W-:-:S02]  /*2b70*/  @!P3 MOV R33, R23 ;  /* 0x000000170021b202 */ /* 0x000fc40000000f00 */
[----:B------:R-:W-:Y:S02]  /*2b80*/  ISETP.GT.U32.OR P5, PT, R10, 0x27f, P5 ;  /* 0x0000027f0a00780c */ /* 0x000fe40002fa4470 */
[----:B------:R-:W-:Y:S01]  /*2b90*/  MOV R47, RZ ;  /* 0x000000ff002f7202 */ /* 0x000fe20000000f00 */
[----:B------:R-:W-:Y:S01]  /*2ba0*/  @!P3 IMAD.WIDE.U32 R32, R42, R30, R32 ;  /* 0x0000001e2a20b225 */ /* 0x000fe200078e0020 */
[C---:B------:R-:W-:Y:S02]  /*2bb0*/  @!P4 IADD3.X R25, R15.reuse, R25, RZ, P6, !PT ;  /* 0x000000190f19c210 */ /* 0x040fe400037fe4ff */
[----:B------:R-:W-:Y:S02]  /*2bc0*/  @!P4 IADD3.X R29, R15, R29, RZ, P2, !PT ;  /* 0x0000001d0f1dc210 */ /* 0x000fe400017fe4ff */
[----:B------:R-:W-:Y:S01]  /*2bd0*/  @!P3 SHF.L.U32 R15, R32, 0x1, RZ ;  /* 0x00000001200fb819 */ /* 0x000fe200000006ff */
[----:B------:R1:W5:Y:S01]  /*2be0*/  @!P4 LDG.E R47, desc[UR22][R24.64] ;  /* 0x00000016182fc981 */ /* 0x000362000c1e1900 */
[----:B------:R-:W-:-:S02]  /*2bf0*/  @!P3 IADD3 R31, R33, R31, RZ ;  /* 0x0000001f211fb210 */ /* 0x000fc40007ffe0ff */
[C---:B0-----:R-:W-:Y:S01]  /*2c00*/  @!P3 IADD3 R18, P6, R15.reuse, R18, RZ ;  /* 0x000000120f12b210 */ /* 0x041fe20007fde0ff */
[----:B------:R0:W2:Y:S01]  /*2c10*/  @!P4 LDG.E R89, desc[UR22][R28.64] ;  /* 0x000000161c59c981 */ /* 0x0000a2000c1e1900 */
[----:B---3--:R-:W-:Y:S01]  /*2c20*/  @!P3 IADD3 R16, P4, R15, R16, RZ ;  /* 0x000000100f10b210 */ /* 0x008fe20007f9e0ff */
[----:B-1----:R-:W-:Y:S01]  /*2c30*/  @!P0 IMAD R24, R44, R26, RZ ;  /* 0x0000001a2c188224 */ /* 0x002fe200078e02ff */
[----:B------:R-:W-:-:S03]  /*2c40*/  @!P0 MOV R25, R23 ;  /* 0x0000001700198202 */ /* 0x000fc60000000f00 */
[----:B------:R-:W-:Y:S01]  /*2c50*/  @!P0 IMAD R15, R43, R27, R24 ;  /* 0x0000001b2b0f8224 */ /* 0x000fe200078e0218 */
[----:B------:R-:W-:Y:S01]  /*2c60*/  @!P0 MOV R24, R20 ;  /* 0x0000001400188202 */ /* 0x000fe20000000f00 */
[----:B0-----:R-:W0:Y:S01]  /*2c70*/  @!P5 LDC.64 R28, c[0x0][0x288] ;  /* 0x0000a200ff1cdb82 */ /* 0x001e220000000a00 */
[----:B------:R-:W-:-:S03]  /*2c80*/  @!P3 SHF.L.U64.HI R32, R32, 0x1, R31 ;  /* 0x000000012020b819 */ /* 0x000fc6000001021f */
[----:B------:R-:W-:-:S04]  /*2c90*/  @!P0 IMAD.WIDE.U32 R26, R43, R26, R24 ;  /* 0x0000001a2b1a8225 */ /* 0x000fc800078e0018 */
[----:B------:R-:W1:Y:S01]  /*2ca0*/  @!P0 LDC.64 R30, c[0x0][0x230] ;  /* 0x00008c00ff1e8b82 */ /* 0x000e620000000a00 */
[----:B------:R-:W-:Y:S02]  /*2cb0*/  @!P0 IADD3 R37, R27, R15, RZ ;  /* 0x0000000f1b258210 */ /* 0x000fe40007ffe0ff */
[----:B------:R-:W-:-:S05]  /*2cc0*/  IADD3 R42, R9, 0x40, RZ ;  /* 0x00000040092a7810 */ /* 0x000fca0007ffe0ff */
[----:B------:R-:W3:Y:S01]  /*2cd0*/  @!P0 LDC.64 R24, c[0x0][0x228] ;  /* 0x00008a00ff188b82 */ /* 0x000ee20000000a00 */
[C---:B------:R-:W-:Y:S02]  /*2ce0*/  @!P0 SHF.L.U32 R15, R26.reuse, 0x1, RZ ;  /* 0x000000011a0f8819 */ /* 0x040fe400000006ff */
[----:B------:R-:W-:Y:S02]  /*2cf0*/  @!P0 SHF.L.U64.HI R37, R26, 0x1, R37 ;  /* 0x000000011a258819 */ /* 0x000fe40000010225 */
[----:B------:R-:W-:Y:S02]  /*2d00*/  SHF.R.S32.HI R46, RZ, 0x1f, R42 ;  /* 0x0000001fff2e7819 */ /* 0x000fe4000001142a */
[----:B------:R-:W-:Y:S01]  /*2d10*/  ISETP.GE.U32.AND P2, PT, R42, UR18, PT ;  /* 0x000000122a007c0c */ /* 0x000fe2000bf46070 */
[----:B------:R-:W4:Y:S01]  /*2d20*/  @!P5 LDC.64 R26, c[0x0][0x228] ;  /* 0x00008a00ff1adb82 */ /* 0x000f220000000a00 */
[----:B------:R-:W-:Y:S02]  /*2d30*/  HFMA2.MMA R48, -RZ, RZ, 0, 0 ;  /* 0x00000000ff307435 */ /* 0x000fe400000001ff */
[----:B------:R-:W-:Y:S01]  /*2d40*/  ISETP.GE.AND.EX P2, PT, R46, UR19, PT, P2 ;  /* 0x000000132e007c0c */ /* 0x000fe2000bf46320 */
[----:B0-----:R-:W-:Y:S01]  /*2d50*/  @!P5 IMAD R39, R39, R28, RZ ;  /* 0x0000001c2727d224 */ /* 0x001fe200078e02ff */
[----:B------:R-:W-:-:S02]  /*2d60*/  @!P3 IADD3.X R19, R32, R19, RZ, P6, !PT ;  /* 0x000000132013b210 */ /* 0x000fc400037fe4ff */
[----:B------:R-:W-:Y:S02]  /*2d70*/  ISETP.GT.U32.OR P2, PT, R10, 0x27f, P2 ;  /* 0x0000027f0a00780c */ /* 0x000fe40001744470 */
[----:B------:R-:W-:Y:S02]  /*2d80*/  @!P3 IADD3.X R17, R32, R17, RZ, P4, !PT ;  /* 0x000000112011b210 */ /* 0x000fe400027fe4ff */
[----:B------:R-:W-:Y:S01]  /*2d90*/  @!P5 MOV R32, R20 ;  /* 0x000000140020d202 */ /* 0x000fe20000000f00 */
[----:B------:R0:W5:Y:S01]  /*2da0*/  @!P3 LDG.E R48, desc[UR22][R18.64] ;  /* 0x000000161230b981 */ /* 0x000162000c1e1900 */
[----:B------:R-:W-:Y:S02]  /*2db0*/  @!P5 MOV R33, R23 ;  /* 0x000000170021d202 */ /* 0x000fe40000000f00 */
[----:B------:R-:W-:Y:S01]  /*2dc0*/  IADD3 R43, R9, 0x48, RZ ;  /* 0x00000048092b7810 */ /* 0x000fe20007ffe0ff */
[----:B------:R4:W2:Y:S01]  /*2dd0*/  @!P3 LDG.E R88, desc[UR22][R16.64] ;  /* 0x000000161058b981 */ /* 0x0008a2000c1e1900 */
[----:B-1----:R-:W-:Y:S01]  /*2de0*/  @!P0 IADD3 R30, P4, R15, R30, RZ ;  /* 0x0000001e0f1e8210 */ /* 0x002fe20007f9e0ff */
[C---:B------:R-:W-:Y:S01]  /*2df0*/  @!P5 IMAD R39, R53.reuse, R29, R39 ;  /* 0x0000001d3527d224 */ /* 0x040fe200078e0227 */
[----:B------:R-:W-:Y:S01]  /*2e00*/  SHF.R.S32.HI R44, RZ, 0x1f, R43 ;  /* 0x0000001fff2c7819 */ /* 0x000fe2000001142b */
[----:B------:R-:W-:Y:S01]  /*2e10*/  @!P5 IMAD.WIDE.U32 R28, R53, R28, R32 ;  /* 0x0000001c351cd225 */ /* 0x000fe200078e0020 */
[----:B------:R-:W-:Y:S01]  /*2e20*/  ISETP.GE.U32.AND P3, PT, R43, UR18, PT ;  /* 0x000000122b007c0c */ /* 0x000fe2000bf66070 */
[----:B0-----:R-:W0:Y:S01]  /*2e30*/  @!P5 LDC.64 R18, c[0x0][0x230] ;  /* 0x00008c00ff12db82 */ /* 0x001e220000000a00 */
[----:B------:R-:W-:-:S02]  /*2e40*/  @!P0 IADD3.X R31, R37, R31, RZ, P4, !PT ;  /* 0x0000001f251f8210 */ /* 0x000fc400027fe4ff */
[----:B------:R-:W-:Y:S02]  /*2e50*/  ISETP.GE.AND.EX P3, PT, R44, UR19, PT, P3 ;  /* 0x000000132c007c0c */ /* 0x000fe4000bf66330 */
[----:B---3--:R-:W-:Y:S02]  /*2e60*/  @!P0 IADD3 R24, P4, R15, R24, RZ ;  /* 0x000000180f188210 */ /* 0x008fe40007f9e0ff */
[----:B------:R-:W-:Y:S01]  /*2e70*/  @!P5 IADD3 R39, R29, R39, RZ ;  /* 0x000000271d27d210 */ /* 0x000fe20007ffe0ff */
[----:B----4-:R-:W1:Y:S01]  /*2e80*/  @!P2 LDC.64 R16, c[0x0][0x288] ;  /* 0x0000a200ff10ab82 */ /* 0x010e620000000a00 */
[----:B------:R-:W-:Y:S02]  /*2e90*/  @!P5 SHF.L.U32 R15, R28, 0x1, RZ ;  /* 0x000000011c0fd819 */ /* 0x000fe400000006ff */
[----:B------:R-:W-:Y:S02]  /*2ea0*/  ISETP.GT.U32.OR P3, PT, R10, 0x27f, P3 ;  /* 0x0000027f0a00780c */ /* 0x000fe40001f64470 */
[----:B------:R-:W-:-:S02]  /*2eb0*/  @!P5 SHF.L.U64.HI R39, R28, 0x1, R39 ;  /* 0x000000011c27d819 */ /* 0x000fc40000010227 */
[----:B------:R-:W-:Y:S02]  /*2ec0*/  @!P5 IADD3 R26, P6, R15, R26, RZ ;  /* 0x0000001a0f1ad210 */ /* 0x000fe40007fde0ff */
[----:B------:R-:W-:Y:S01]  /*2ed0*/  CS2R R68, SRZ ;  /* 0x0000000000447805 */ /* 0x000fe2000001ff00 */
[----:B------:R-:W-:Y:S01]  /*2ee0*/  UIMAD.WIDE UR6, UR9, 0x8, UR6 ;  /* 0x00000008090678a5 */ /* 0x000fe2000f8e0206 */
[----:B------:R-:W-:Y:S02]  /*2ef0*/  @!P5 IADD3.X R27, R39, R27, RZ, P6, !PT ;  /* 0x0000001b271bd210 */ /* 0x000fe400037fe4ff */
[----:B------:R-:W-:-:S03]  /*2f00*/  MOV R45, RZ ;  /* 0x000000ff002d7202 */ /* 0x000fc60000000f00 */
[----:B------:R3:W5:Y:S01]  /*2f10*/  @!P5 LDG.E R69, desc[UR22][R26.64] ;  /* 0x000000161a45d981 */ /* 0x000762000c1e1900 */
[----:B------:R-:W4:Y:S01]  /*2f20*/  @!P3 LDC.64 R32, c[0x0][0x288] ;  /* 0x0000a200ff20bb82 */ /* 0x000f220000000a00 */
[----:B------:R-:W-:Y:S02]  /*2f30*/  @!P0 IADD3.X R25, R37, R25, RZ, P4, !PT ;  /* 0x0000001925198210 */ /* 0x000fe400027fe4ff */
[----:B------:R3:W5:Y:S01]  /*2f40*/  @!P0 LDG.E R45, desc[UR22][R30.64] ;  /* 0x000000161e2d8981 */ /* 0x000762000c1e1900 */
[----:B------:R-:W-:-:S03]  /*2f50*/  IADD3 R60, R9, 0x50, RZ ;  /* 0x00000050093c7810 */ /* 0x000fc60007ffe0ff */
[----:B------:R0:W2:Y:S01]  /*2f60*/  @!P0 LDG.E R87, desc[UR22][R24.64] ;  /* 0x0000001618578981 */ /* 0x0000a2000c1e1900 */
[----:B---3--:R-:W-:Y:S02]  /*2f70*/  MOV R26, UR6 ;  /* 0x00000006001a7c02 */ /* 0x008fe40008000f00 */
[----:B------:R-:W-:Y:S01]  /*2f80*/  MOV R27, UR7 ;  /* 0x00000007001b7c02 */ /* 0x000fe20008000f00 */
[----:B------:R-:W3:Y:S01]  /*2f90*/  @!P2 LDC.64 R30, c[0x0][0x230] ;  /* 0x00008c00ff1eab82 */ /* 0x000ee20000000a00 */
[----:B------:R-:W-:-:S04]  /*2fa0*/  SHF.R.S32.HI R64, RZ, 0x1f, R60 ;  /* 0x0000001fff407819 */ /* 0x000fc8000001143c */
[----:B------:R-:W2:Y:S01]  /*2fb0*/  LDG.E.64 R26, desc[UR22][R26.64] ;  /* 0x000000161a1a7981 */ /* 0x000ea2000c1e1b00 */
[----:B------:R-:W-:Y:S02]  /*2fc0*/  ISETP.GE.U32.AND P0, PT, R60, UR18, PT ;  /* 0x000000123c007c0c */ /* 0x000fe4000bf06070 */
[----:B0-----:R-:W0:Y:S01]  /*2fd0*/  @!P2 LDC.64 R24, c[0x0][0x228] ;  /* 0x00008a00ff18ab82 */ /* 0x001e220000000a00 */
[----:B------:R-:W-:Y:S01]  /*2fe0*/  @!P5 IADD3 R18, P4, R15, R18, RZ ;  /* 0x000000120f12d210 */ /* 0x000fe20007f9e0ff */
[----:B-1----:R-:W-:Y:S01]  /*2ff0*/  @!P2 IMAD R15, R46, R16, RZ ;  /* 0x000000102e0fa224 */ /* 0x002fe200078e02ff */
[----:B------:R-:W-:Y:S02]  /*3000*/  @!P2 MOV R28, R20 ;  /* 0x00000014001ca202 */ /* 0x000fe40000000f00 */
[----:B------:R-:W-:Y:S02]  /*3010*/  @!P2 MOV R29, R23 ;  /* 0x00000017001da202 */ /* 0x000fe40000000f00 */
[----:B------:R-:W-:Y:S01]  /*3020*/  ISETP.GE.AND.EX P0, PT, R64, UR19, PT, P0 ;  /* 0x0000001340007c0c */ /* 0x000fe2000bf06300 */
[----:B------:R-:W-:-:S02]  /*3030*/  @!P2 IMAD R17, R42, R17, R15 ;  /* 0x000000112a11a224 */ /* 0x000fc400078e020f */
[----:B------:R-:W-:Y:S01]  /*3040*/  @!P2 IMAD.WIDE.U32 R28, R42, R16, R28 ;  /* 0x000000102a1ca225 */ /* 0x000fe200078e001c */
[----:B------:R-:W-:Y:S02]  /*3050*/  IADD3 R42, R9, 0x58, RZ ;  /* 0x00000058092a7810 */ /* 0x000fe40007ffe0ff */
[----:B------:R-:W-:Y:S01]  /*3060*/  ISETP.GT.U32.OR P0, PT, R10, 0x27f, P0 ;  /* 0x0000027f0a00780c */ /* 0x000fe20000704470 */
[----:B------:R-:W-:Y:S01]  /*3070*/  HFMA2.MMA R46, -RZ, RZ, 0, 0 ;  /* 0x00000000ff2e7435 */ /* 0x000fe200000001ff */
[----:B------:R-:W-:Y:S02]  /*3080*/  @!P5 IADD3.X R19, R39, R19, RZ, P4, !PT ;  /* 0x000000132713d210 */ /* 0x000fe400027fe4ff */
[----:B------:R-:W-:Y:S02]  /*3090*/  @!P2 IADD3 R17, R29, R17, RZ ;  /* 0x000000111d11a210 */ /* 0x000fe40007ffe0ff */
[----:B------:R-:W-:Y:S02]  /*30a0*/  SHF.R.S32.HI R59, RZ, 0x1f, R42 ;  /* 0x0000001fff3b7819 */ /* 0x000fe4000001142a */
[----:B------:R-:W-:Y:S01]  /*30b0*/  ISETP.GE.U32.AND P4, PT, R42, UR18, PT ;  /* 0x000000122a007c0c */ /* 0x000fe2000bf86070 */
[----:B----4-:R-:W-:Y:S01]  /*30c0*/  @!P3 IMAD R39, R44, R32, RZ ;  /* 0x000000202c27b224 */ /* 0x010fe200078e02ff */
[C---:B------:R-:W-:Y:S01]  /*30d0*/  @!P2 SHF.L.U32 R15, R28.reuse, 0x1, RZ ;  /* 0x000000011c0fa819 */ /* 0x040fe200000006ff */
[----:B------:R1:W5:Y:S01]  /*30e0*/  @!P5 LDG.E R46, desc[UR22][R18.64] ;  /* 0x00000016122ed981 */ /* 0x000362000c1e1900 */
[----:B------:R-:W-:-:S02]  /*30f0*/  @!P2 SHF.L.U64.HI R37, R28, 0x1, R17 ;  /* 0x000000011c25a819 */ /* 0x000fc40000010211 */
[----:B------:R-:W-:Y:S02]  /*3100*/  ISETP.GE.AND.EX P4, PT, R59, UR19, PT, P4 ;  /* 0x000000133b007c0c */ /* 0x000fe4000bf86340 */
[----:B------:R-:W-:Y:S01]  /*3110*/  @!P3 MOV R16, R20 ;  /* 0x000000140010b202 */ /* 0x000fe20000000f00 */
[----:B------:R-:W-:Y:S01]  /*3120*/  @!P3 IMAD R39, R43, R33, R39 ;  /* 0x000000212b27b224 */ /* 0x000fe200078e0227 */
[----:B------:R-:W-:Y:S01]  /*3130*/  @!P3 MOV R17, R23 ;  /* 0x000000170011b202 */ /* 0x000fe20000000f00 */
[----:B------:R-:W4:Y:S01]  /*3140*/  @!P3 LDC.64 R28, c[0x0][0x230] ;  /* 0x00008c00ff1cbb82 */ /* 0x000f220000000a00 */
[----:B---3--:R-:W-:Y:S02]  /*3150*/  @!P2 IADD3 R30, P6, R15, R30, RZ ;  /* 0x0000001e0f1ea210 */ /* 0x008fe40007fde0ff */
[----:B------:R-:W-:Y:S01]  /*3160*/  ISETP.GT.U32.OR P4, PT, R10, 0x27f, P4 ;  /* 0x0000027f0a00780c */ /* 0x000fe20002784470 */
[----:B------:R-:W-:Y:S01]  /*3170*/  @!P3 IMAD.WIDE.U32 R32, R43, R32, R16 ;  /* 0x000000202b20b225 */ /* 0x000fe200078e0010 */
[----:B------:R-:W-:-:S03]  /*3180*/  IADD3 R53, R9, 0xf8, RZ ;  /* 0x000000f809357810 */ /* 0x000fc60007ffe0ff */
[----:B-1----:R-:W1:Y:S01]  /*3190*/  @!P0 LDC.64 R18, c[0x0][0x288] ;  /* 0x0000a200ff128b82 */ /* 0x002e620000000a00 */
[----:B0-----:R-:W-:Y:S02]  /*31a0*/  @!P2 IADD3 R24, P5, R15, R24, RZ ;  /* 0x000000180f18a210 */ /* 0x001fe40007fbe0ff */
[----:B------:R-:W-:Y:S02]  /*31b0*/  @!P2 IADD3.X R31, R37, R31, RZ, P6, !PT ;  /* 0x0000001f251fa210 */ /* 0x000fe400037fe4ff */
[----:B------:R-:W-:-:S03]  /*31c0*/  SHF.R.S32.HI R15, RZ, 0x1f, R53 ;  /* 0x0000001fff0f7819 */ /* 0x000fc60000011435 */
[----:B------:R-:W0:Y:S01]  /*31d0*/  @!P3 LDC.64 R16, c[0x0][0x228] ;  /* 0x00008a00ff10bb82 */ /* 0x000e220000000a00 */
[----:B------:R-:W-:Y:S02]  /*31e0*/  ISETP.GE.U32.AND P6, PT, R53, UR18, PT ;  /* 0x0000001235007c0c */ /* 0x000fe4000bfc6070 */
[----:B------:R-:W-:Y:S02]  /*31f0*/  @!P2 IADD3.X R25, R37, R25, RZ, P5, !PT ;  /* 0x000000192519a210 */ /* 0x000fe40002ffe4ff */
[----:B------:R-:W-:Y:S01]  /*3200*/  ISETP.GE.AND.EX P5, PT, R15, UR19, PT, P6 ;  /* 0x000000130f007c0c */ /* 0x000fe2000bfa6360 */
[----:B------:R-:W-:Y:S02]  /*3210*/  HFMA2.MMA R61, -RZ, RZ, 0, 0 ;  /* 0x00000000ff3d7435 */ /* 0x000fe400000001ff */
[----:B------:R-:W3:Y:S01]  /*3220*/  @!P4 LDC.64 R62, c[0x0][0x288] ;  /* 0x0000a200ff3ecb82 */ /* 0x000ee20000000a00 */
[----:B------:R-:W-:Y:S01]  /*3230*/  ISETP.GT.U32.OR P5, PT, R10, 0x27f, P5 ;  /* 0x0000027f0a00780c */ /* 0x000fe20002fa4470 */
[----:B------:R1:W5:Y:S01]  /*3240*/  @!P2 LDG.E R68, desc[UR22][R24.64] ;  /* 0x000000161844a981 */ /* 0x000362000c1e1900 */
[----:B------:R-:W-:-:S02]  /*3250*/  @!P3 IADD3 R37, R33, R39, RZ ;  /* 0x000000272125b210 */ /* 0x000fc40007ffe0ff */
[----:B------:R-:W-:Y:S02]  /*3260*/  MOV R43, RZ ;  /* 0x000000ff002b7202 */ /* 0x000fe40000000f00 */
[C---:B------:R-:W-:Y:S01]  /*3270*/  @!P3 SHF.L.U32 R39, R32.reuse, 0x1, RZ ;  /* 0x000000012027b819 */ /* 0x040fe200000006ff */
[----:B------:R4:W5:Y:S01]  /*3280*/  @P1 LDG.E R61, desc[UR22][R40.64] ;  /* 0x00000016283d1981 */ /* 0x000962000c1e1900 */
[----:B------:R-:W-:Y:S02]  /*3290*/  @!P3 SHF.L.U64.HI R37, R32, 0x1, R37 ;  /* 0x000000012025b819 */ /* 0x000fe40000010225 */
[----:B------:R-:W3:Y:S01]  /*32a0*/  @!P0 LDC.64 R32, c[0x0][0x230] ;  /* 0x00008c00ff208b82 */ /* 0x000ee20000000a00 */
[----:B------:R0:W5:Y:S01]  /*32b0*/  @!P2 LDG.E R43, desc[UR22][R30.64] ;  /* 0x000000161e2ba981 */ /* 0x000162000c1e1900 */
[----:B-1----:R-:W-:Y:S01]  /*32c0*/  @!P0 IMAD R24, R64, R18, RZ ;  /* 0x0000001240188224 */ /* 0x002fe200078e02ff */
[----:B------:R-:W-:Y:S01]  /*32d0*/  HFMA2.MMA R44, -RZ, RZ, 0, 0 ;  /* 0x00000000ff2c7435 */ /* 0x000fe200000001ff */
[----:B----4-:R-:W-:Y:S01]  /*32e0*/  @!P3 IADD3 R28, P6, R39, R28, RZ ;  /* 0x0000001c271cb210 */ /* 0x010fe20007fde0ff */
[----:B------:R-:W-:-:S03]  /*32f0*/  HFMA2.MMA R64, -RZ, RZ, 0, 0 ;  /* 0x00000000ff407435 */ /* 0x000fc600000001ff */
[----:B------:R-:W1:Y:S01]  /*3300*/  @!P0 LDC.64 R40, c[0x0][0x228] ;  /* 0x00008a00ff288b82 */ /* 0x000e620000000a00 */
[----:B0-----:R-:W-:Y:S01]  /*3310*/  @!P3 IADD3 R16, P2, R39, R16, RZ ;  /* 0x000000102710b210 */ /* 0x001fe20007f5e0ff */
[----:B------:R-:W-:Y:S01]  /*3320*/  @!P0 IMAD R39, R60, R19, R24 ;  /* 0x000000133c278224 */ /* 0x000fe200078e0218 */
[----:B------:R-:W-:-:S05]  /*3330*/  @!P0 MOV R24, R20 ;  /* 0x0000001400188202 */ /* 0x000fca0000000f00 */
[----:B------:R-:W0:Y:S01]  /*3340*/  @!P5 LDC.64 R30, c[0x0][0x288] ;  /* 0x0000a200ff1edb82 */ /* 0x000e220000000a00 */
[----:B------:R-:W-:Y:S02]  /*3350*/  @!P0 MOV R25, R23 ;  /* 0x0000001700198202 */ /* 0x000fe40000000f00 */
[C---:B------:R-:W-:Y:S02]  /*3360*/  @!P3 IADD3.X R29, R37.reuse, R29, RZ, P6, !PT ;  /* 0x0000001d251db210 */ /* 0x040fe400037fe4ff */
[----:B------:R-:W-:Y:S01]  /*3370*/  @!P3 IADD3.X R17, R37, R17, RZ, P2, !PT ;  /* 0x000000112511b210 */ /* 0x000fe200017fe4ff */
[----:B------:R-:W-:Y:S02]  /*3380*/  @!P0 IMAD.WIDE.U32 R18, R60, R18, R24 ;  /* 0x000000123c128225 */ /* 0x000fe400078e0018 */
[----:B------:R4:W5:Y:S02]  /*3390*/  @!P3 LDG.E R44, desc[UR22][R28.64] ;  /* 0x000000161c2cb981 */ /* 0x000964000c1e1900 */
[----:B---3--:R-:W-:-:S02]  /*33a0*/  @!P4 IMAD R24, R59, R62, RZ ;  /* 0x0000003e3b18c224 */ /* 0x008fc400078e02ff */
[----:B------:R3:W5:Y:S01]  /*33b0*/  @!P3 LDG.E R64, desc[UR22][R16.64] ;  /* 0x000000161040b981 */ /* 0x000762000c1e1900 */
[----:B------:R-:W-:Y:S01]  /*33c0*/  @!P0 IADD3 R37, R19, R39, RZ ;  /* 0x0000002713258210 */ /* 0x000fe20007ffe0ff */
[----:B------:R-:W-:Y:S01]  /*33d0*/  @!P4 IMAD R39, R42, R63, R24 ;  /* 0x0000003f2a27c224 */ /* 0x000fe200078e0218 */
[----:B----4-:R-:W4:Y:S01]  /*33e0*/  @!P4 LDC.64 R28, c[0x0][0x230] ;  /* 0x00008c00ff1ccb82 */ /* 0x010f220000000a00 */
[----:B---3--:R-:W-:Y:S02]  /*33f0*/  @!P4 MOV R16, R20 ;  /* 0x000000140010c202 */ /* 0x008fe40000000f00 */
[----:B------:R-:W-:Y:S02]  /*3400*/  @!P4 MOV R17, R23 ;  /* 0x000000170011c202 */ /* 0x000fe40000000f00 */
[C---:B------:R-:W-:Y:S01]  /*3410*/  @!P0 SHF.L.U32 R19, R18.reuse, 0x1, RZ ;  /* 0x0000000112138819 */ /* 0x040fe200000006ff */
[----:B------:R-:W-:Y:S01]  /*3420*/  HFMA2.MMA R60, -RZ, RZ, 0, 0 ;  /* 0x00000000ff3c7435 */ /* 0x000fe200000001ff */
[----:B------:R-:W-:Y:S01]  /*3430*/  @!P0 SHF.L.U64.HI R37, R18, 0x1, R37 ;  /* 0x0000000112258819 */ /* 0x000fe20000010225 */
[----:B------:R-:W-:Y:S01]  /*3440*/  @!P4 IMAD.WIDE.U32 R62, R42, R62, R16 ;  /* 0x0000003e2a3ec225 */ /* 0x000fe200078e0010 */
[C---:B------:R-:W-:Y:S01]  /*3450*/  @!P0 IADD3 R32, P2, R19.reuse, R32, RZ ;  /* 0x0000002013208210 */ /* 0x040fe20007f5e0ff */
[----:B------:R-:W3:Y:S01]  /*3460*/  @!P4 LDC.64 R16, c[0x0][0x228] ;  /* 0x00008a00ff10cb82 */ /* 0x000ee20000000a00 */
[----:B-1----:R-:W-:-:S02]  /*3470*/  @!P0 IADD3 R40, P3, R19, R40, RZ ;  /* 0x0000002813288210 */ /* 0x002fc40007f7e0ff */
[----:B------:R-:W-:Y:S01]  /*3480*/  @!P4 IADD3 R39, R63, R39, RZ ;  /* 0x000000273f27c210 */ /* 0x000fe20007ffe0ff */
[----:B0-----:R-:W-:Y:S01]  /*3490*/  @!P5 IMAD R42, R15, R30, RZ ;  /* 0x0000001e0f2ad224 */ /* 0x001fe200078e02ff */
[C---:B------:R-:W-:Y:S02]  /*34a0*/  @!P0 IADD3.X R33, R37.reuse, R33, RZ, P2, !PT ;  /* 0x0000002125218210 */ /* 0x040fe400017fe4ff */
[----:B------:R-:W-:Y:S01]  /*34b0*/  @!P0 IADD3.X R41, R37, R41, RZ, P3, !PT ;  /* 0x0000002925298210 */ /* 0x000fe20001ffe4ff */
[----:B------:R-:W-:Y:S01]  /*34c0*/  HFMA2.MMA R59, -RZ, RZ, 0, 0 ;  /* 0x00000000ff3b7435 */ /* 0x000fe200000001ff */
[C---:B------:R-:W-:Y:S01]  /*34d0*/  @!P4 SHF.L.U64.HI R15, R62.reuse, 0x1, R39 ;  /* 0x000000013e0fc819 */ /* 0x040fe20000010227 */
[----:B------:R-:W-:Y:S01]  /*34e0*/  HFMA2.MMA R39, -RZ, RZ, 0, 0 ;  /* 0x00000000ff277435 */ /* 0x000fe200000001ff */
[----:B------:R-:W-:Y:S01]  /*34f0*/  @!P4 SHF.L.U32 R37, R62, 0x1, RZ ;  /* 0x000000013e25c819 */ /* 0x000fe200000006ff */
[----:B------:R0:W-:Y:S01]  /*3500*/  STL [R1+0x40], R86 ;  /* 0x0000405601007387 */ /* 0x0001e20000100800 */
[----:B------:R-:W-:Y:S01]  /*3510*/  @!P5 MOV R62, R20 ;  /* 0x00000014003ed202 */ /* 0x000fe20000000f00 */
[----:B------:R-:W1:Y:S01]  /*3520*/  @!P5 LDC.64 R18, c[0x0][0x230] ;  /* 0x00008c00ff12db82 */ /* 0x000e620000000a00 */
[----:B------:R-:W-:Y:S01]  /*3530*/  @!P5 MOV R63, R23 ;  /* 0x00000017003fd202 */ /* 0x000fe20000000f00 */
[----:B------:R-:W-:Y:S01]  /*3540*/  @!P5 IMAD R42, R53, R31, R42 ;  /* 0x0000001f352ad224 */ /* 0x000fe200078e022a */
[----:B----4-:R-:W-:Y:S01]  /*3550*/  @!P4 IADD3 R28, P2, R37, R28, RZ ;  /* 0x0000001c251cc210 */ /* 0x010fe20007f5e0ff */
[----:B------:R-:W5:Y:S01]  /*3560*/  @!P0 LDG.E R60, desc[UR22][R40.64] ;  /* 0x00000016283c8981 */ /* 0x000f62000c1e1900 */
[----:B------:R-:W-:-:S03]  /*3570*/  @!P5 IMAD.WIDE.U32 R30, R53, R30, R62 ;  /* 0x0000001e351ed225 */ /* 0x000fc600078e003e */
[----:B------:R4:W5:Y:S01]  /*3580*/  @!P0 LDG.E R39, desc[UR22][R32.64] ;  /* 0x0000001620278981 */ /* 0x000962000c1e1900 */
[----:B------:R-:W-:Y:S01]  /*3590*/  @!P4 IADD3.X R29, R15, R29, RZ, P2, !PT ;  /* 0x0000001d0f1dc210 */ /* 0x000fe200017fe4ff */
[----:B------:R-:W0:Y:S01]  /*35a0*/  @!P5 LDC.64 R24, c[0x0][0x228] ;  /* 0x00008a00ff18db82 */ /* 0x000e220000000a00 */
[----:B----4-:R-:W-:Y:S02]  /*35b0*/  @!P5 IADD3 R32, R31, R42, RZ ;  /* 0x0000002a1f20d210 */ /* 0x010fe40007ffe0ff */
[----:B------:R-:W-:-:S06]  /*35c0*/  MOV R42, RZ ;  /* 0x000000ff002a7202 */ /* 0x000fcc0000000f00 */
[----:B------:R-:W5:Y:S01]  /*35d0*/  @!P4 LDG.E R42, desc[UR22][R28.64] ;  /* 0x000000161c2ac981 */ /* 0x000f62000c1e1900 */
[----:B---3--:R-:W-:-:S04]  /*35e0*/  @!P4 IADD3 R16, P0, R37, R16, RZ ;  /* 0x000000102510c210 */ /* 0x008fc80007f1e0ff */
[----:B------:R-:W-:-:S05]  /*35f0*/  @!P4 IADD3.X R17, R15, R17, RZ, P0, !PT ;  /* 0x000000110f11c210 */ /* 0x000fca00007fe4ff */
[----:B------:R3:W5:Y:S04]  /*3600*/  @!P4 LDG.E R59, desc[UR22][R16.64] ;  /* 0x00000016103bc981 */ /* 0x000768000c1e1900 */
[----:B------:R4:W-:Y:S04]  /*3610*/  STL [R1+0x24], R77 ;  /* 0x0000244d01007387 */ /* 0x0009e80000100800 */
        /* <DEDUP_REMOVED lines=14> */
[----:B--2---:R4:W-:Y:S01]  /*3700*/  STL [R1+0x4], R89 ;  /* 0x0000045901007387 */ /* 0x0049e20000100800 */
[----:B------:R-:W-:-:S13]  /*3710*/  R2UR UR26, R26 ;  /* 0x000000001a1a72ca */ /* 0x000fda00000e0000 */
[----:B---3--:R-:W-:-:S05]  /*3720*/  MOV R16, UR26 ;  /* 0x0000001a00107c02 */ /* 0x008fca0008000f00 */
[----:B------:R-:W-:-:S05]  /*3730*/  FFMA.FTZ R16, -R16, UR26, R27 ;  /* 0x0000001a10107c23 */ /* 0x000fca000801011b */
[----:B------:R-:W-:-:S13]  /*3740*/  FSETP.GTU.FTZ.AND P0, PT, R16, RZ, PT ;  /* 0x000000ff1000720b */ /* 0x000fda0003f1c000 */
[----:B------:R-:W-:Y:S01]  /*3750*/  VOTEU.ANY UP0, P0 ;  /* 0x00000000003f7886 */ /* 0x000fe20000000100 */
[----:B------:R-:W-:-:S04]  /*3760*/  PLOP3.LUT P0, PT, PT, PT, UP0, 0x80, 0x0 ;  /* 0x000000000000781c */ /* 0x000fc80003f0f008 */
[----:B------:R-:W-:-:S09]  /*3770*/  @UP0 ULDC UR5, c[0x0][0x250] ;  /* 0x0000940000050ab9 */ /* 0x000fd20000000800 */
[----:B------:R-:W-:-:S06]  /*3780*/  @P0 FADD.FTZ R16, R16, UR5 ;  /* 0x0000000510100e21 */ /* 0x000fcc0008010000 */
[----:B------:R-:W2:Y:S01]  /*3790*/  @P0 MUFU.RSQ R16, R16 ;  /* 0x0000001000100308 */ /* 0x000ea20000001400 */
[----:B------:R4:W-:Y:S04]  /*37a0*/  STL [R1+0x8], R88 ;  /* 0x0000085801007387 */ /* 0x0009e80000100800 */
[----:B------:R4:W-:Y:S01]  /*37b0*/  STL [R1], R87 ;  /* 0x0000005701007387 */ /* 0x0009e20000100800 */
[C---:B------:R-:W-:Y:S01]  /*37c0*/  @!P5 SHF.L.U32 R31, R30.reuse, 0x1, RZ ;  /* 0x000000011e1fd819 */ /* 0x040fe200000006ff */
[----:B------:R-:W-:Y:S01]  /*37d0*/  HFMA2.MMA R53, -RZ, RZ, 0, 0 ;  /* 0x00000000ff357435 */ /* 0x000fe200000001ff */
[----:B------:R-:W-:Y:S02]  /*37e0*/  @!P5 SHF.L.U64.HI R30, R30, 0x1, R32 ;  /* 0x000000011e1ed819 */ /* 0x000fe40000010220 */
[----:B-1----:R-:W-:-:S02]  /*37f0*/  @!P5 IADD3 R18, P2, R31, R18, RZ ;  /* 0x000000121f12d210 */ /* 0x002fc40007f5e0ff */
[----:B--2---:R-:W-:Y:S02]  /*3800*/  @P0 R2UR UR5, R16 ;  /* 0x00000000100502ca */ /* 0x004fe400000e0000 */
[----:B------:R-:W-:Y:S02]  /*3810*/  ISETP.GT.U32.AND P0, PT, R10, 0x27f, PT ;  /* 0x0000027f0a00780c */ /* 0x000fe40003f04070 */
[----:B0-----:R-:W-:Y:S02]  /*3820*/  @!P5 IADD3 R24, P3, R31, R24, RZ ;  /* 0x000000181f18d210 */ /* 0x001fe40007f7e0ff */
        /* <DEDUP_REMOVED lines=12> */
[----:B------:R-:W-:Y:S02]  /*38f0*/  ISETP.NE.AND P0, PT, RZ, UR25, PT ;  /* 0x00000019ff007c0c */ /* 0x000fe4000bf05270 */
[----:B------:R-:W-:-:S04]  /*3900*/  IADD3 R16, R90, UR17, RZ ;  /* 0x000000115a107c10 */ /* 0x000fc8000fffe0ff */
[----:B------:R-:W-:-:S07]  /*3910*/  SHF.R.S32.HI R19, RZ, 0x1f, R16 ;  /* 0x0000001fff137819 */ /* 0x000fce0000011410 */
[----:B----4-:R-:W0:Y:S02]  /*3920*/  @P0 LDC.64 R24, c[0x0][0x240] ;  /* 0x00009000ff180b82 */ /* 0x010e240000000a00 */
[----:B0-----:R-:W-:-:S04]  /*3930*/  @P0 LEA R24, P2, R16, R24, 0x1 ;  /* 0x0000001810180211 */ /* 0x001fc800078408ff */
[----:B------:R-:W-:-:S05]  /*3940*/  @P0 LEA.HI.X R25, R16, R25, R19, 0x1, P2 ;  /* 0x0000001910190211 */ /* 0x000fca00010f0c13 */
[----:B------:R-:W2:Y:S04]  /*3950*/  @P0 LDG.E.U16 R19, desc[UR22][R24.64] ;  /* 0x0000001618130981 */ /* 0x000ea8000c1e1500 */
[----:B------:R0:W3:Y:S02]  /*3960*/  @P0 LDG.E.U16 R26, desc[UR22][R24.64+0x2] ;  /* 0x00000216181a0981 */ /* 0x0000e4000c1e1500 */
[----:B0-----:R-:W0:Y:S02]  /*3970*/  LDC.64 R24, c[0x0][0x238] ;  /* 0x00008e00ff187b82 */ /* 0x001e240000000a00 */
[----:B0-----:R-:W-:-:S05]  /*3980*/  IMAD.WIDE R24, R16, 0x2, R24 ;  /* 0x0000000210187825 */ /* 0x001fca00078e0218 */
[----:B------:R-:W4:Y:S04]  /*3990*/  LDG.E.U16 R16, desc[UR22][R24.64] ;  /* 0x0000001618107981 */ /* 0x000f28000c1e1500 */
[----:B------:R-:W4:Y:S01]  /*39a0*/  LDG.E.U16 R24, desc[UR22][R24.64+0x2] ;  /* 0x0000021618187981 */ /* 0x000f22000c1e1500 */
[----:B--2---:R-:W-:Y:S02]  /*39b0*/  @P0 SHF.L.U32 R17, R19, 0x10, RZ ;  /* 0x0000001013110819 */ /* 0x004fe400000006ff */
[----:B---3--:R-:W-:Y:S02]  /*39c0*/  @P0 SHF.L.U32 R18, R26, 0x10, RZ ;  /* 0x000000101a120819 */ /* 0x008fe400000006ff */
[----:B----4-:R-:W-:Y:S02]  /*39d0*/  SHF.L.U32 R16, R16, 0x10, RZ ;  /* 0x0000001010107819 */ /* 0x010fe400000006ff */
[----:B------:R-:W-:-:S07]  /*39e0*/  SHF.L.U32 R19, R24, 0x10, RZ ;  /* 0x0000001018137819 */ /* 0x000fce00000006ff */
.L_x_547:
[----:B------:R-:W-:Y:S05]  /*39f0*/  BSYNC B0 ;  /* 0x0000000000007941 */ /* 0x000fea0003800000 */
.L_x_546:
[C---:B----45:R-:W-:Y:S02]  /*3a00*/  PRMT R24, R51.reuse, 0x7632, R24 ;  /* 0x0000763233187816 */ /* 0x070fe40000000018 */
        /* <DEDUP_REMOVED lines=36> */
.L_x_548:
        /* <DEDUP_REMOVED lines=26> */
.L_x_549:
        /* <DEDUP_REMOVED lines=43> */
.L_x_550:
        /* <DEDUP_REMOVED lines=39> */
.L_x_551:
        /* <DEDUP_REMOVED lines=39> */
.L_x_552:
        /* <DEDUP_REMOVED lines=39> */
.L_x_553:
        /* <DEDUP_REMOVED lines=39> */
.L_x_554:
        /* <DEDUP_REMOVED lines=39> */
.L_x_555:
        /* <DEDUP_REMOVED lines=39> */
.L_x_556:
        /* <DEDUP_REMOVED lines=39> */
.L_x_557:
        /* <DEDUP_REMOVED lines=39> */
.L_x_558:
        /* <DEDUP_REMOVED lines=39> */
.L_x_559:
        /* <DEDUP_REMOVED lines=39> */
.L_x_560:
        /* <DEDUP_REMOVED lines=39> */
.L_x_561:
        /* <DEDUP_REMOVED lines=39> */
.L_x_562:
        /* <DEDUP_REMOVED lines=39> */
.L_x_563:
        /* <DEDUP_REMOVED lines=39> */
.L_x_564:
        /* <DEDUP_REMOVED lines=39> */
.L_x_565:
        /* <DEDUP_REMOVED lines=39> */
.L_x_566:
        /* <DEDUP_REMOVED lines=39> */
.L_x_567:
        /* <DEDUP_REMOVED lines=39> */
.L_x_568:
[----:B------:R-:W-:Y:S01]  /*6c80*/  FMUL.FTZ R25, R33, R16 ;  /* 0x0000001021197220 */ /* 0x000fe20000410000 */
[----:B------:R-:W-:Y:S01]  /*6c90*/  FFMA.FTZ R28, R32, R33, R28 ;  /* 0x00000021201c7223 */ /* 0x000fe2000001001c */
[----:B------:R-:W-:Y:S01]  /*6ca0*/  FADD.FTZ R30, R30, R33 ;  /* 0x000000211e1e7221 */ /* 0x000fe20000010000 */
[----:B------:R-:W-:Y:S01]  /*6cb0*/  FADD.FTZ R29, R40, R29 ;  /* 0x0000001d281d7221 */ /* 0x000fe20000010000 */
[----:B------:R-:W-:Y:S01]  /*6cc0*/  FFMA.FTZ R26, R32, R25, R26 ;  /* 0x00000019201a7223 */ /* 0x000fe2000001001a */
[C---:B------:R-:W-:Y:S01]  /*6cd0*/  PRMT R32, R8.reuse, 0x7632, R32 ;  /* 0x0000763208207816 */ /* 0x040fe20000000020 */
        /* <DEDUP_REMOVED lines=33> */
.L_x_569:
        /* <DEDUP_REMOVED lines=39> */
.L_x_570:
[----:B------:R-:W-:Y:S01]  /*7160*/  FMUL.FTZ R25, R37, R16 ;  /* 0x0000001025197220 */ /* 0x000fe20000410000 */
[----:B------:R-:W-:Y:S01]  /*7170*/  FFMA.FTZ R28, R33, R37, R28 ;  /* 0x00000025211c7223 */ /* 0x000fe2000001001c */
[----:B------:R-:W-:Y:S01]  /*7180*/  FADD.FTZ R26, R40, R26 ;  /* 0x0000001a281a7221 */ /* 0x000fe20000010000 */
[----:B------:R-:W-:Y:S01]  /*7190*/  PRMT R92, R75, 0x7632, R92 ;  /* 0x000076324b5c7816 */ /* 0x000fe2000000005c */
[----:B------:R-:W-:Y:S01]  /*71a0*/  FFMA.FTZ R32, R33, R25, R32 ;  /* 0x0000001921207223 */ /* 0x000fe20000010020 */
[----:B------:R-:W-:Y:S01]  /*71b0*/  FADD.FTZ R33, R31, R29 ;  /* 0x0000001d1f217221 */ /* 0x000fe20000010000 */
[----:B------:R-:W-:Y:S01]  /*71c0*/  FMUL.FTZ R31, R29, R19 ;  /* 0x000000131d1f7220 */ /* 0x000fe20000410000 */
[--C-:B------:R-:W-:Y:S01]  /*71d0*/  FFMA.FTZ R29, R24, R29, R27.reuse ;  /* 0x0000001d181d7223 */ /* 0x100fe2000001001b */
[----:B------:R-:W-:Y:S01]  /*71e0*/  PRMT R27, R6, 0x7632, R27 ;  /* 0x00007632061b7816 */ /* 0x000fe2000000001b */
        /* <DEDUP_REMOVED lines=34> */
.L_x_571:
        /* <DEDUP_REMOVED lines=36> */
.L_x_572:
[----:B------:R-:W-:Y:S01]  /*7650*/  PRMT R86, R5, 0x7632, R86 ;  /* 0x0000763205567816 */ /* 0x000fe20000000056 */
        /* <DEDUP_REMOVED lines=35> */
.L_x_573:
        /* <DEDUP_REMOVED lines=34> */
.L_x_574:
        /* <DEDUP_REMOVED lines=36> */
.L_x_575:
        /* <DEDUP_REMOVED lines=10> */
[----:B0-----:R-:W-:Y:S01]  /*7d90*/  SHF.L.U32 R28, R56, 0x10, RZ ;  /* 0x00000010381c7819 */ /* 0x001fe200000006ff */
        /* <DEDUP_REMOVED lines=23> */
.L_x_576:
[C---:B------:R-:W-:Y:S01]  /*7f10*/  PRMT R72, R3.reuse, 0x7632, R72 ;  /* 0x0000763203487816 */ /* 0x040fe20000000048 */
[----:B------:R-:W-:Y:S01]  /*7f20*/  FFMA.FTZ R24, R80, R25, R24 ;  /* 0x0000001950187223 */ /* 0x000fe20000010018 */
[----:B------:R-:W-:Y:S01]  /*7f30*/  FMUL.FTZ R26, R28, R16 ;  /* 0x000000101c1a7220 */ /* 0x000fe20000410000 */
[----:B------:R-:W-:Y:S01]  /*7f40*/  SHF.L.U32 R74, R3, 0x10, RZ ;  /* 0x00000010034a7819 */ /* 0x000fe200000006ff */
[----:B------:R-:W-:Y:S01]  /*7f50*/  FADD.FTZ R27, R25, R27 ;  /* 0x0000001b191b7221 */ /* 0x000fe20000010000 */
[----:B------:R-:W-:Y:S01]  /*7f60*/  SHF.L.U32 R72, R72, 0x10, RZ ;  /* 0x0000001048487819 */ /* 0x000fe200000006ff */
[----:B------:R-:W-:Y:S01]  /*7f70*/  FMUL.FTZ R25, R63, R19 ;  /* 0x000000133f197220 */ /* 0x000fe20000410000 */
[----:B------:R-:W-:Y:S01]  /*7f80*/  FFMA.FTZ R24, R78, R26, R24 ;  /* 0x0000001a4e187223 */ /* 0x000fe20000010018 */
        /* <DEDUP_REMOVED lines=29> */
.L_x_577:
        /* <DEDUP_REMOVED lines=35> */
.L_x_578:
        /* <DEDUP_REMOVED lines=35> */
.L_x_579:
        /* <DEDUP_REMOVED lines=149> */
.L_x_581:
[----:B------:R-:W-:Y:S05]  /*8f10*/  BSYNC B0 ;  /* 0x0000000000007941 */ /* 0x000fea0003800000 */
.L_x_580:
        /* <DEDUP_REMOVED lines=38> */
.L_x_583:
[----:B------:R-:W-:Y:S05]  /*9180*/  BSYNC B0 ;  /* 0x0000000000007941 */ /* 0x000fea0003800000 */
.L_x_582:
        /* <DEDUP_REMOVED lines=8> */
[----:B-1----:R-:W0:Y:S01]  /*9210*/  LDC.64 R28, c[0x0][0x288] ;  /* 0x0000a200ff1c7b82 */ /* 0x002e220000000a00 */
[----:B------:R-:W-:-:S04]  /*9220*/  MOV R30, UR11 ;  /* 0x0000000b001e7c02 */ /* 0x000fc80008000f00 */
[----:B------:R-:W-:-:S04]  /*9230*/  LEA R30, P3, R30, R32, 0x2 ;  /* 0x000000201e1e7211 */ /* 0x000fc800078610ff */
[----:B------:R-:W-:Y:S02]  /*9240*/  IADD3.X R31, R33, UR13, RZ, P3, !PT ;  /* 0x0000000d211f7c10 */ /* 0x000fe40009ffe4ff */
[----:B0-----:R-:W-:-:S04]  /*9250*/  LEA R24, P0, R28, R32, 0x2 ;  /* 0x000000201c187211 */ /* 0x001fc800078010ff */
[----:B------:R-:W-:-:S05]  /*9260*/  LEA.HI.X R25, R28, R33, R29, 0x2, P0 ;  /* 0x000000211c197211 */ /* 0x000fca00000f141d */
[----:B------:R1:W-:Y:S04]  /*9270*/  REDG.E.ADD.F32.FTZ.RN.STRONG.GPU desc[UR22][R24.64], R26 ;  /* 0x0000001a180079a6 */ /* 0x0003e8000c10f396 */
[----:B------:R1:W-:Y:S02]  /*9280*/  REDG.E.ADD.F32.FTZ.RN.STRONG.GPU desc[UR22][R30.64], R27 ;  /* 0x0000001b1e0079a6 */ /* 0x0003e4000c10f396 */
.L_x_585:
[----:B------:R-:W-:Y:S05]  /*9290*/  BSYNC B0 ;  /* 0x0000000000007941 */ /* 0x000fea0003800000 */
.L_x_584:
[----:B01----:R-:W2:Y:S04]  /*92a0*/  LDL R26, [R1+0x4] ;  /* 0x00000400011a7983 */ /* 0x003ea80000100800 */
[----:B------:R-:W3:Y:S04]  /*92b0*/  LDL R25, [R1+0x8] ;  /* 0x0000080001197983 */ /* 0x000ee80000100800 */
[----:B------:R-:W4:Y:S01]  /*92c0*/  LDL R24, [R1] ;  /* 0x0000000001187983 */ /* 0x000f220000100800 */
        /* <DEDUP_REMOVED lines=22> */
[----:B--2---:R-:W-:Y:S02]  /*9430*/  PRMT R75, R26, 0x7632, R75 ;  /* 0x000076321a4b7816 */ /* 0x004fe4000000004b */
[----:B---3--:R-:W-:Y:S02]  /*9440*/  PRMT R76, R25, 0x7632, R76 ;  /* 0x00007632194c7816 */ /* 0x008fe4000000004c */
[----:B----4-:R-:W-:Y:S01]  /*9450*/  PRMT R77, R24, 0x7632, R77 ;  /* 0x00007632184d7816 */ /* 0x010fe2000000004d */
        /* <DEDUP_REMOVED lines=38> */
.L_x_588:
[----:B------:R-:W-:Y:S02]  /*96c0*/  MOV R24, UR20 ;  /* 0x0000001400187c02 */ /* 0x000fe40008000f00 */
[----:B------:R-:W-:-:S05]  /*96d0*/  MOV R25, UR21 ;  /* 0x0000001500197c02 */ /* 0x000fca0008000f00 */
[----:B------:R-:W2:Y:S04]  /*96e0*/  LDG.E.STRONG.GPU R24, desc[UR22][R24.64] ;  /* 0x0000001618187981 */ /* 0x000ea8000c1ef900 */
[----:B--2---:R-:W-:Y:S01]  /*96f0*/  CCTL.IVALL ;  /* 0x00000000ff00798f */ /* 0x004fe20002000000 */
[----:B------:R-:W-:Y:S05]  /*9700*/  YIELD ;  /* 0x0000000000007946 */ /* 0x000fea0003800000 */
[----:B------:R-:W-:-:S13]  /*9710*/  ISETP.NE.AND P0, PT, R24, R26, PT ;  /* 0x0000001a1800720c */ /* 0x000fda0003f05270 */
[----:B------:R-:W-:Y:S05]  /*9720*/  @P0 BRA `(.L_x_588) ;  /* 0xfffffffc00e40947 */ /* 0x000fea000383ffff */
.L_x_587:
        /* <DEDUP_REMOVED lines=19> */
.L_x_592:
        /* <DEDUP_REMOVED lines=165> */
.L_x_591:
        /* <DEDUP_REMOVED lines=87> */
.L_x_593:
[----:B------:R-:W-:-:S13]  /*a820*/  ISETP.NE.OR P0, PT, RZ, UR17, P0 ;  /* 0x00000011ff007c0c */ /* 0x000fda0008705670 */
[----:B------:R-:W-:Y:S05]  /*a830*/  @!P0 BRA `(.L_x_589) ;  /* 0x0000000000b08947 */ /* 0x000fea0003800000 */
.L_x_590:
        /* <DEDUP_REMOVED lines=44> */
.L_x_589:
        /* <DEDUP_REMOVED lines=14> */
.L_x_595:
[----:B------:R-:W-:Y:S05]  /*abe0*/  BSYNC B0 ;  /* 0x0000000000007941 */ /* 0x000fea0003800000 */
.L_x_594:
        /* <DEDUP_REMOVED lines=25> */
.L_x_586:
        /* <DEDUP_REMOVED lines=38> */
.L_x_596:
[----:B------:R-:W-:Y:S04]  /*afe0*/  BSSY B0, `(.L_x_597) ;  /* 0x0000017000007945 */ /* 0x000fe80003800000 */
[----:B------:R-:W-:Y:S05]  /*aff0*/  @!P1 BRA `(.L_x_598) ;  /* 0x0000000000549947 */ /* 0x000fea0003800000 */
[----:B------:R-:W-:Y:S01]  /*b000*/  MOV R26, UR5 ;  /* 0x00000005001a7c02 */ /* 0x000fe20008000f00 */
[----:B------:R-:W-:Y:S01]  /*b010*/  ULDC.64 UR6, c[0x0][0x288] ;  /* 0x0000a20000067ab9 */ /* 0x000fe20000000a00 */
[----:B------:R-:W-:-:S03]  /*b020*/  SHF.R.S32.HI R27, RZ, 0x1f, R9 ;  /* 0x0000001fff1b7819 */ /* 0x000fc60000011409 */
        /* <DEDUP_REMOVED lines=18> */
.L_x_598:
[----:B------:R-:W-:Y:S05]  /*b150*/  BSYNC B0 ;  /* 0x0000000000007941 */ /* 0x000fea0003800000 */
.L_x_597:
[C---:B------:R-:W-:Y:S01]  /*b160*/  IADD3 R30, R9.reuse, 0x8, RZ ;  /* 0x00000008091e7810 */ /* 0x040fe20007ffe0ff */
        /* <DEDUP_REMOVED lines=33> */
.L_x_599:
        /* <DEDUP_REMOVED lines=22> */
.L_x_601:
[----:B------:R-:W-:Y:S05]  /*b4e0*/  BSYNC B0 ;  /* 0x0000000000007941 */ /* 0x000fea0003800000 */
.L_x_600:
        /* <DEDUP_REMOVED lines=35> */
.L_x_602:
        /* <DEDUP_REMOVED lines=22> */
.L_x_604:
[----:B------:R-:W-:Y:S05]  /*b880*/  BSYNC B0 ;  /* 0x0000000000007941 */ /* 0x000fea0003800000 */
.L_x_603:
        /* <DEDUP_REMOVED lines=13> */
[----:B------:R-:W-:Y:S01]  /*b960*/  SHF.L.U32 R71, R71, 0x10, RZ ;  /* 0x0000001047477819 */ /* 0x000fe200000006ff */
        /* <DEDUP_REMOVED lines=19> */
.L_x_605:
        /* <DEDUP_REMOVED lines=22> */
.L_x_607:
[----:B------:R-:W-:Y:S05]  /*bc00*/  BSYNC B0 ;  /* 0x0000000000007941 */ /* 0x000fea0003800000 */
.L_x_606:
[----:B------:R-:W2:Y:S01]  /*bc10*/  LDL.LU R24, [R1+0x4] ;  /* 0x0000040001187983 */ /* 0x000ea20000300800 */
[----:B0-----:R-:W-:Y:S01]  /*bc20*/  IADD3 R27, R9, 0x20, RZ ;  /* 0x00000020091b7810 */ /* 0x001fe20007ffe0ff */
[----:B------:R-:W-:Y:S01]  /*bc30*/  FADD.FTZ R47, R47, -UR26 ;  /* 0x8000001a2f2f7e21 */ /* 0x000fe20008010000 */
[----:B------:R-:W-:Y:S01]  /*bc40*/  IADD3 R30, R9, 0x28, RZ ;  /* 0x00000028091e7810 */ /* 0x000fe20007ffe0ff */
[----:B------:R-:W-:Y:S01]  /*bc50*/  FADD.FTZ R71, R71, -UR26 ;  /* 0x8000001a47477e21 */ /* 0x000fe20008010000 */
[----:B------:R-:W-:Y:S01]  /*bc60*/  IADD3 R33, R9, 0x28, RZ ;  /* 0x0000002809217810 */ /* 0x000fe20007ffe0ff */
[----:B------:R-:W-:Y:S01]  /*bc70*/  FMUL.FTZ R47, R47, UR27 ;  /* 0x0000001b2f2f7c20 */ /* 0x000fe20008410000 */
[----:B------:R-:W-:Y:S01]  /*bc80*/  IADD3 R37, R9, 0x20, RZ ;  /* 0x0000002009257810 */ /* 0x000fe20007ffe0ff */
        /* <DEDUP_REMOVED lines=39> */
.L_x_608:
        /* <DEDUP_REMOVED lines=22> */
.L_x_610:
[----:B------:R-:W-:Y:S05]  /*c060*/  BSYNC B0 ;  /* 0x0000000000007941 */ /* 0x000fea0003800000 */
.L_x_609:
        /* <DEDUP_REMOVED lines=26> */
.L_x_611:
        /* <DEDUP_REMOVED lines=22> */
.L_x_613:
[----:B------:R-:W-:Y:S05]  /*c370*/  BSYNC B0 ;  /* 0x0000000000007941 */ /* 0x000fea0003800000 */
.L_x_612:
[----:B------:R-:W2:Y:S01]  /*c380*/  LDL.LU R24, [R1] ;  /* 0x0000000001187983 */ /* 0x000ea20000300800 */
        /* <DEDUP_REMOVED lines=32> */
.L_x_614:
        /* <DEDUP_REMOVED lines=22> */
.L_x_616:
[----:B------:R-:W-:Y:S05]  /*c6f0*/  BSYNC B0 ;  /* 0x0000000000007941 */ /* 0x000fea0003800000 */
.L_x_615:
        /* <DEDUP_REMOVED lines=29> */
.L_x_617:
        /* <DEDUP_REMOVED lines=22> */
.L_x_619:
[----:B------:R-:W-:Y:S05]  /*ca30*/  BSYNC B0 ;  /* 0x0000000000007941 */ /* 0x000fea0003800000 */
.L_x_618:
[----:B01----:R-:W-:Y:S01]  /*ca40*/  IADD3 R27, R9, 0x40, RZ ;  /* 0x00000040091b7810 */ /* 0x003fe20007ffe0ff */
        /* <DEDUP_REMOVED lines=45> */
.L_x_620:
        /* <DEDUP_REMOVED lines=22> */
.L_x_622:
[----:B------:R-:W-:Y:S05]  /*ce80*/  BSYNC B0 ;  /* 0x0000000000007941 */ /* 0x000fea0003800000 */
.L_x_621:
        /* <DEDUP_REMOVED lines=25> */
.L_x_623:
        /* <DEDUP_REMOVED lines=22> */
.L_x_625:
[----:B------:R-:W-:Y:S05]  /*d180*/  BSYNC B0 ;  /* 0x0000000000007941 */ /* 0x000fea0003800000 */
.L_x_624:
[----:B------:R-:W-:Y:S02]  /*d190*/  SHF.L.U32 R39, R39, 0x10, RZ ;  /* 0x0000001027277819 */ /* 0x000fe400000006ff */
[----:B------:R-:W-:Y:S02]  /*d1a0*/  SHF.L.U32 R87, R87, 0x10, RZ ;  /* 0x0000001057577819 */ /* 0x000fe400000006ff */
[----:B------:R-:W-:Y:S01]  /*d1b0*/  IADD3 R44, R9, 0x58, RZ ;  /* 0x00000058092c7810 */ /* 0x000fe20007ffe0ff */
[----:B------:R-:W-:Y:S01]  /*d1c0*/  FADD.FTZ R24, R39, -UR26 ;  /* 0x8000001a27187e21 */ /* 0x000fe20008010000 */
[----:B------:R-:W-:Y:S01]  /*d1d0*/  ISETP.GT.U32.OR P3, PT, R10, 0x27f, P3 ;  /* 0x0000027f0a00780c */ /* 0x000fe20001f64470 */
[----:B01----:R-:W-:Y:S01]  /*d1e0*/  FADD.FTZ R27, R87, -UR26 ;  /* 0x8000001a571b7e21 */ /* 0x003fe20008010000 */
        /* <DEDUP_REMOVED lines=26> */
.L_x_626:
[----:B------:R-:W-:Y:S04]  /*d390*/  BSSY B0, `(.L_x_627) ;  /* 0x0000016000007945 */ /* 0x000fe80003800000 */
[----:B------:R-:W-:Y:S05]  /*d3a0*/  @P3 BRA `(.L_x_628) ;  /* 0x0000000000503947 */ /* 0x000fea0003800000 */
[----:B------:R-:W-:Y:S01]  /*d3b0*/  MOV R29, UR5 ;  /* 0x00000005001d7c02 */ /* 0x000fe20008000f00 */
[----:B------:R-:W-:Y:S02]  /*d3c0*/  ULDC.64 UR16, c[0x0][0x288] ;  /* 0x0000a20000107ab9 */ /* 0x000fe40000000a00 */
[----:B------:R-:W-:Y:S02]  /*d3d0*/  IMAD R26, R40, UR16, RZ ;  /* 0x00000010281a7c24 */ /* 0x000fe4000f8e02ff */
[----:B------:R-:W-:Y:S01]  /*d3e0*/  FFMA.FTZ R28, R24, R29, UR14 ;  /* 0x0000000e181c7e23 */ /* 0x000fe2000801001d */
[----:B------:R-:W-:Y:S01]  /*d3f0*/  MOV R24, UR5 ;  /* 0x0000000500187c02 */ /* 0x000fe20008000f00 */
[----:B------:R-:W-:Y:S02]  /*d400*/  IMAD R29, R37, UR17, R26 ;  /* 0x00000011251d7c24 */ /* 0x000fe4000f8e021a */
[----:B------:R-:W-:Y:S01]  /*d410*/  FFMA.FTZ R28, R25, R16, -R28 ;  /* 0x00000010191c7223 */ /* 0x000fe2000001081c */
[----:B------:R-:W-:Y:S01]  /*d420*/  MOV R25, R23 ;  /* 0x0000001700197202 */ /* 0x000fe20000000f00 */
[----:B------:R-:W-:Y:S01]  /*d430*/  FFMA.FTZ R27, R27, R24, UR14 ;  /* 0x0000000e1b1b7e23 */ /* 0x000fe20008010018 */
[----:B------:R-:W-:-:S03]  /*d440*/  MOV R24, R20 ;  /* 0x0000001400187202 */ /* 0x000fc60000000f00 */
[----:B------:R-:W-:Y:S02]  /*d450*/  FFMA.FTZ R86, R86, R19, -R27 ;  /* 0x0000001356567223 */ /* 0x000fe4000001081b */
[----:B------:R-:W-:Y:S01]  /*d460*/  IMAD.WIDE.U32 R24, R37, UR16, R24 ;  /* 0x0000001025187c25 */ /* 0x000fe2000f8e0018 */
[----:B------:R-:W-:-:S04]  /*d470*/  ULDC.64 UR16, c[0x0][0x210] ;  /* 0x0000840000107ab9 */ /* 0x000fc80000000a00 */
[----:B------:R-:W-:Y:S01]  /*d480*/  IADD3 R29, R25, R29, RZ ;  /* 0x0000001d191d7210 */ /* 0x000fe20007ffe0ff */
[----:B------:R-:W-:Y:S01]  /*d490*/  FMUL.FTZ R25, R28, UR27 ;  /* 0x0000001b1c197c20 */ /* 0x000fe20008410000 */
[----:B------:R-:W-:-:S04]  /*d4a0*/  LEA R26, P2, R24, UR16, 0x1 ;  /* 0x00000010181a7c11 */ /* 0x000fc8000f8408ff */
[----:B------:R-:W-:Y:S01]  /*d4b0*/  LEA.HI.X R27, R24, UR17, R29, 0x1, P2 ;  /* 0x00000011181b7c11 */ /* 0x000fe200090f0c1d */
[----:B------:R-:W-:-:S05]  /*d4c0*/  FMUL.FTZ R24, R86, UR27 ;  /* 0x0000001b56187c20 */ /* 0x000fca0008410000 */
[----:B------:R-:W-:-:S05]  /*d4d0*/  F2FP.BF16.F32.PACK_AB R25, R24, R25 ;  /* 0x000000191819723e */ /* 0x000fca00000010ff */
[----:B------:R0:W-:Y:S02]  /*d4e0*/  STG.E desc[UR22][R26.64], R25 ;  /* 0x000000191a007986 */ /* 0x0001e4000c101916 */
.L_x_628:
[----:B------:R-:W-:Y:S05]  /*d4f0*/  BSYNC B0 ;  /* 0x0000000000007941 */ /* 0x000fea0003800000 */
.L_x_627:
[----:B------:R-:W-:Y:S01]  /*d500*/  SHF.L.U32 R89, R89, 0x10, RZ ;  /* 0x0000001059597819 */ /* 0x000fe200000006ff */
[----:B------:R-:W-:Y:S01]  /*d510*/  FADD.FTZ R24, R42, -UR26 ;  /* 0x8000001a2a187e21 */ /* 0x000fe20008010000 */
[----:B------:R-:W-:Y:S02]  /*d520*/  IADD3 R43, R9, 0x60, RZ ;  /* 0x00000060092b7810 */ /* 0x000fe40007ffe0ff */
[----:B------:R-:W-:Y:S01]  /*d530*/  ISETP.GT.U32.OR P0, PT, R10, 0x27f, P0 ;  /* 0x0000027f0a00780c */ /* 0x000fe20000704470 */
[----:B0-----:R-:W-:Y:S01]  /*d540*/  FADD.FTZ R25, R89, -UR26 ;  /* 0x8000001a59197e21 */ /* 0x001fe20008010000 */
        /* <DEDUP_REMOVED lines=25> */
.L_x_629:
[----:B------:R-:W-:Y:S04]  /*d6e0*/  BSSY B0, `(.L_x_630) ;  /* 0x0000016000007945 */ /* 0x000fe80003800000 */
[----:B------:R-:W-:Y:S05]  /*d6f0*/  @P0 BRA `(.L_x_631) ;  /* 0x0000000000500947 */ /* 0x000fea0003800000 */
[----:B------:R-:W-:Y:S01]  /*d700*/  MOV R27, UR5 ;  /* 0x00000005001b7c02 */ /* 0x000fe20008000f00 */
[----:B------:R-:W-:Y:S01]  /*d710*/  ULDC.64 UR16, c[0x0][0x288] ;  /* 0x0000a20000107ab9 */ /* 0x000fe20000000a00 */
[----:B------:R-:W-:-:S03]  /*d720*/  MOV R26, UR5 ;  /* 0x00000005001a7c02 */ /* 0x000fc60008000f00 */
[----:B------:R-:W-:Y:S02]  /*d730*/  FFMA.FTZ R24, R24, R27, UR14 ;  /* 0x0000000e18187e23 */ /* 0x000fe4000801001b */
[----:B------:R-:W-:Y:S01]  /*d740*/  FFMA.FTZ R27, R25, R26, UR14 ;  /* 0x0000000e191b7e23 */ /* 0x000fe2000801001a */
[----:B------:R-:W-:Y:S01]  /*d750*/  MOV R25, R23 ;  /* 0x0000001700197202 */ /* 0x000fe20000000f00 */
        /* <DEDUP_REMOVED lines=14> */
.L_x_631:
[----:B------:R-:W-:Y:S05]  /*d840*/  BSYNC B0 ;  /* 0x0000000000007941 */ /* 0x000fea0003800000 */
.L_x_630:
        /* <DEDUP_REMOVED lines=35> */
.L_x_632:
[----:B------:R-:W-:Y:S04]  /*da80*/  BSSY B0, `(.L_x_633) ;  /* 0x0000016000007945 */ /* 0x000fe80003800000 */
[----:B------:R-:W-:Y:S05]  /*da90*/  @P2 BRA `(.L_x_634) ;  /* 0x0000000000502947 */ /* 0x000fea0003800000 */
[----:B------:R-:W-:Y:S01]  /*daa0*/  MOV R31, UR5 ;  /* 0x00000005001f7c02 */ /* 0x000fe20008000f00 */
[----:B------:R-:W-:Y:S01]  /*dab0*/  ULDC.64 UR16, c[0x0][0x288] ;  /* 0x0000a20000107ab9 */ /* 0x000fe20000000a00 */
[----:B------:R-:W-:-:S03]  /*dac0*/  MOV R32, UR5 ;  /* 0x0000000500207c02 */ /* 0x000fc60008000f00 */
[----:B------:R-:W-:Y:S02]  /*dad0*/  FFMA.FTZ R24, R24, R31, UR14 ;  /* 0x0000000e18187e23 */ /* 0x000fe4000801001f */
[----:B------:R-:W-:Y:S01]  /*dae0*/  FFMA.FTZ R31, R27, R32, UR14 ;  /* 0x0000000e1b1f7e23 */ /* 0x000fe20008010020 */
        /* <DEDUP_REMOVED lines=9> */
[----:B------:R-:W-:-:S02]  /*db80*/  ULDC.64 UR16, c[0x0][0x210] ;  /* 0x0000840000107ab9 */ /* 0x000fc40000000a00 */
[----:B------:R-:W-:Y:S02]  /*db90*/  LEA R26, P2, R24, UR16, 0x1 ;  /* 0x00000010181a7c11 */ /* 0x000fe4000f8408ff */
[----:B------:R-:W-:Y:S02]  /*dba0*/  IADD3 R33, R25, R33, RZ ;  /* 0x0000002119217210 */ /* 0x000fe40007ffe0ff */
[----:B------:R-:W-:Y:S02]  /*dbb0*/  F2FP.BF16.F32.PACK_AB R25, R28, R31 ;  /* 0x0000001f1c19723e */ /* 0x000fe400000010ff */
[----:B------:R-:W-:-:S05]  /*dbc0*/  LEA.HI.X R27, R24, UR17, R33, 0x1, P2 ;  /* 0x00000011181b7c11 */ /* 0x000fca00090f0c21 */
[----:B------:R0:W-:Y:S02]  /*dbd0*/  STG.E desc[UR22][R26.64], R25 ;  /* 0x000000191a007986 */ /* 0x0001e4000c101916 */
.L_x_634:
[----:B------:R-:W-:Y:S05]  /*dbe0*/  BSYNC B0 ;  /* 0x0000000000007941 */ /* 0x000fea0003800000 */
.L_x_633:
[----:B0-----:R-:W2:Y:S01]  /*dbf0*/  LDL.LU R25, [R1+0x48] ;  /* 0x0000480001197983 */ /* 0x001ea20000300800 */
[C---:B------:R-:W-:Y:S02]  /*dc00*/  PRMT R24, R38.reuse, 0x7632, R24 ;  /* 0x0000763226187816 */ /* 0x040fe40000000018 */
[----:B------:R-:W-:Y:S02]  /*dc10*/  SHF.L.U32 R38, R38, 0x10, RZ ;  /* 0x0000001026267819 */ /* 0x000fe400000006ff */
[----:B------:R-:W-:Y:S02]  /*dc20*/  SHF.L.U32 R24, R24, 0x10, RZ ;  /* 0x0000001018187819 */ /* 0x000fe400000006ff */
[----:B------:R-:W-:Y:S01]  /*dc30*/  IADD3 R31, R9, 0x70, RZ ;  /* 0x00000070091f7810 */ /* 0x000fe20007ffe0ff */
[----:B------:R-:W-:Y:S01]  /*dc40*/  FADD.FTZ R38, R38, -UR26 ;  /* 0x8000001a26267e21 */ /* 0x000fe20008010000 */
[----:B------:R-:W-:Y:S02]  /*dc50*/  ISETP.GE.AND.EX P0, PT, R30, UR7, PT, P0 ;  /* 0x000000071e007c0c */ /* 0x000fe4000bf06300 */
[----:B------:R-:W-:-:S02]  /*dc60*/  ISETP.GE.U32.AND P2, PT, R31, UR6, PT ;  /* 0x000000061f007c0c */ /* 0x000fc4000bf46070 */
[----:B------:R-:W-:Y:S02]  /*dc70*/  ISETP.GT.U32.OR P0, PT, R10, 0x27f, P0 ;  /* 0x0000027f0a00780c */ /* 0x000fe40000704470 */
[----:B------:R-:W-:Y:S02]  /*dc80*/  SHF.R.S32.HI R28, RZ, 0x1f, R31 ;  /* 0x0000001fff1c7819 */ /* 0x000fe4000001141f */
[C---:B--2---:R-:W-:Y:S02]  /*dc90*/  PRMT R26, R25.reuse, 0x7632, R26 ;  /* 0x00007632191a7816 */ /* 0x044fe4000000001a */
[----:B------:R-:W-:Y:S01]  /*dca0*/  SHF.L.U32 R33, R25, 0x10, RZ ;  /* 0x0000001019217819 */ /* 0x000fe200000006ff */
[----:B------:R-:W-:Y:S01]  /*dcb0*/  FADD.FTZ R25, R24, -UR26 ;  /* 0x8000001a18197e21 */ /* 0x000fe20008010000 */
[----:B------:R-:W-:Y:S01]  /*dcc0*/  SHF.L.U32 R26, R26, 0x10, RZ ;  /* 0x000000101a1a7819 */ /* 0x000fe200000006ff */
[----:B------:R-:W-:Y:S02]  /*dcd0*/  FMUL.FTZ R24, R38, UR27 ;  /* 0x0000001b26187c20 */ /* 0x000fe40008410000 */
        /* <DEDUP_REMOVED lines=20> */
.L_x_635:
        /* <DEDUP_REMOVED lines=22> */
.L_x_637:
[----:B------:R-:W-:Y:S05]  /*df80*/  BSYNC B0 ;  /* 0x0000000000007941 */ /* 0x000fea0003800000 */
.L_x_636:
[----:B------:R-:W2:Y:S01]  /*df90*/  LDL.LU R25, [R1+0x44] ;  /* 0x0000440001197983 */ /* 0x000ea20000300800 */
[C---:B------:R-:W-:Y:S02]  /*dfa0*/  PRMT R24, R34.reuse, 0x7632, R24 ;  /* 0x0000763222187816 */ /* 0x040fe40000000018 */
[----:B------:R-:W-:Y:S02]  /*dfb0*/  SHF.L.U32 R34, R34, 0x10, RZ ;  /* 0x0000001022227819 */ /* 0x000fe400000006ff */
[----:B------:R-:W-:Y:S02]  /*dfc0*/  SHF.L.U32 R24, R24, 0x10, RZ ;  /* 0x0000001018187819 */ /* 0x000fe400000006ff */
[----:B0-----:R-:W-:Y:S01]  /*dfd0*/  IADD3 R29, R9, 0x78, RZ ;  /* 0x00000078091d7810 */ /* 0x001fe20007ffe0ff */
        /* <DEDUP_REMOVED lines=30> */
.L_x_638:
        /* <DEDUP_REMOVED lines=11> */
[----:B------:R-:W-:-:S02]  /*e270*/  FFMA.FTZ R27, R26, R19, -R27 ;  /* 0x000000131a1b7223 */ /* 0x000fc4000001081b */
        /* <DEDUP_REMOVED lines=10> */
.L_x_640:
[----:B------:R-:W-:Y:S05]  /*e320*/  BSYNC B0 ;  /* 0x0000000000007941 */ /* 0x000fea0003800000 */
.L_x_639:
        /* <DEDUP_REMOVED lines=35> */
.L_x_641:
        /* <DEDUP_REMOVED lines=22> */
.L_x_643:
[----:B------:R-:W-:Y:S05]  /*e6c0*/  BSYNC B0 ;  /* 0x0000000000007941 */ /* 0x000fea0003800000 */
.L_x_642:
[----:B------:R-:W2:Y:S01]  /*e6d0*/  LDL.LU R25, [R1+0x38] ;  /* 0x0000380001197983 */ /* 0x000ea20000300800 */
[C---:B------:R-:W-:Y:S02]  /*e6e0*/  PRMT R24, R11.reuse, 0x7632, R24 ;  /* 0x000076320b187816 */ /* 0x040fe40000000018 */
[----:B0-----:R-:W-:Y:S02]  /*e6f0*/  SHF.L.U32 R26, R11, 0x10, RZ ;  /* 0x000000100b1a7819 */ /* 0x001fe400000006ff */
        /* <DEDUP_REMOVED lines=9> */
[----:B--2---:R-:W-:-:S02]  /*e790*/  PRMT R29, R25, 0x7632, R29 ;  /* 0x00007632191d7816 */ /* 0x004fc4000000001d */
        /* <DEDUP_REMOVED lines=22> */
.L_x_644:
        /* <DEDUP_REMOVED lines=22> */
.L_x_646:
[----:B------:R-:W-:Y:S05]  /*ea60*/  BSYNC B0 ;  /* 0x0000000000007941 */ /* 0x000fea0003800000 */
.L_x_645:
        /* <DEDUP_REMOVED lines=35> */
.L_x_647:
        /* <DEDUP_REMOVED lines=22> */
.L_x_649:
[----:B------:R-:W-:Y:S05]  /*ee00*/  BSYNC B0 ;  /* 0x0000000000007941 */ /* 0x000fea0003800000 */
.L_x_648:
        /* <DEDUP_REMOVED lines=35> */
.L_x_650:
        /* <DEDUP_REMOVED lines=22> */
.L_x_652:
[----:B------:R-:W-:Y:S05]  /*f1a0*/  BSYNC B0 ;  /* 0x0000000000007941 */ /* 0x000fea0003800000 */
.L_x_651:
        /* <DEDUP_REMOVED lines=35> */
.L_x_653:
        /* <DEDUP_REMOVED lines=22> */
.L_x_655:
[----:B------:R-:W-:Y:S05]  /*f540*/  BSYNC B0 ;  /* 0x0000000000007941 */ /* 0x000fea0003800000 */
.L_x_654:
[----:B------:R-:W2:Y:S01]  /*f550*/  LDL.LU R13, [R1+0x28] ;  /* 0x00002800010d7983 */ /* 0x000ea20000300800 */
[C---:B-----5:R-:W-:Y:S02]  /*f560*/  PRMT R12, R0.reuse, 0x7632, R12 ;  /* 0x00007632000c7816 */ /* 0x060fe4000000000c */
        /* <DEDUP_REMOVED lines=33> */
.L_x_656:
        /* <DEDUP_REMOVED lines=22> */
.L_x_658:
[----:B------:R-:W-:Y:S05]  /*f8e0*/  BSYNC B0 ;  /* 0x0000000000007941 */ /* 0x000fea0003800000 */
.L_x_657:
        /* <DEDUP_REMOVED lines=35> */
.L_x_659:
        /* <DEDUP_REMOVED lines=22> */
.L_x_661:
[----:B------:R-:W-:Y:S05]  /*fc80*/  BSYNC B0 ;  /* 0x0000000000007941 */ /* 0x000fea0003800000 */
.L_x_660:
        /* <DEDUP_REMOVED lines=35> */
.L_x_662:
        /* <DEDUP_REMOVED lines=22> */
.L_x_664:
[----:B------:R-:W-:Y:S05]  /*10020*/  BSYNC B0 ;  /* 0x0000000000007941 */ /* 0x000fea0003800000 */
.L_x_663:
        /* <DEDUP_REMOVED lines=35> */
.L_x_665:
        /* <DEDUP_REMOVED lines=22> */
.L_x_667:
[----:B------:R-:W-:Y:S05]  /*103c0*/  BSYNC B0 ;  /* 0x0000000000007941 */ /* 0x000fea0003800000 */
.L_x_666:
[----:B------:R-:W2:Y:S04]  /*103d0*/  LDL.LU R6, [R1+0x18] ;  /* 0x0000180001067983 */ /* 0x000ea80000300800 */
[----:B0-----:R-:W3:Y:S01]  /*103e0*/  LDL.LU R7, [R1+0x14] ;  /* 0x0000140001077983 */ /* 0x001ee20000300800 */
[----:B------:R-:W-:Y:S02]  /*103f0*/  IADD3 R31, R9, 0xc8, RZ ;  /* 0x000000c8091f7810 */ /* 0x000fe40007ffe0ff */
[----:B------:R-:W-:Y:S02]  /*10400*/  ISETP.GE.AND.EX P2, PT, R8, UR7, PT, P2 ;  /* 0x0000000708007c0c */ /* 0x000fe4000bf46320 */
[----:B------:R-:W-:Y:S02]  /*10410*/  ISETP.GE.U32.AND P0, PT, R31, UR6, PT ;  /* 0x000000061f007c0c */ /* 0x000fe4000bf06070 */
[----:B------:R-:W-:-:S02]  /*10420*/  ISETP.GT.U32.OR P2, PT, R10, 0x27f, P2 ;  /* 0x0000027f0a00780c */ /* 0x000fc40001744470 */
[C---:B--2---:R-:W-:Y:S02]  /*10430*/  PRMT R0, R6.reuse, 0x7632, R0 ;  /* 0x0000763206007816 */ /* 0x044fe40000000000 */
[----:B------:R-:W-:Y:S02]  /*10440*/  SHF.L.U32 R6, R6, 0x10, RZ ;  /* 0x0000001006067819 */ /* 0x000fe400000006ff */
[----:B------:R-:W-:Y:S02]  /*10450*/  SHF.L.U32 R0, R0, 0x10, RZ ;  /* 0x0000001000007819 */ /* 0x000fe400000006ff */
[C---:B---3--:R-:W-:Y:S01]  /*10460*/  PRMT R12, R7.reuse, 0x7632, R12 ;  /* 0x00007632070c7816 */ /* 0x048fe2000000000c */
[----:B------:R-:W-:Y:S01]  /*10470*/  FADD.FTZ R11, R6, -UR26 ;  /* 0x8000001a060b7e21 */ /* 0x000fe20008010000 */
[----:B------:R-:W-:Y:S01]  /*10480*/  SHF.L.U32 R7, R7, 0x10, RZ ;  /* 0x0000001007077819 */ /* 0x000fe200000006ff */
[----:B------:R-:W-:Y:S01]  /*10490*/  FADD.FTZ R6, R0, -UR26 ;  /* 0x8000001a00067e21 */ /* 0x000fe20008010000 */
[----:B------:R-:W-:Y:S01]  /*104a0*/  SHF.R.S32.HI R0, RZ, 0x1f, R31 ;  /* 0x0000001fff007819 */ /* 0x000fe2000001141f */
        /* <DEDUP_REMOVED lines=22> */
.L_x_668:
        /* <DEDUP_REMOVED lines=22> */
.L_x_670:
[----:B------:R-:W-:Y:S05]  /*10770*/  BSYNC B0 ;  /* 0x0000000000007941 */ /* 0x000fea0003800000 */
.L_x_669:
[----:B------:R-:W2:Y:S01]  /*10780*/  LDL.LU R11, [R1+0x10] ;  /* 0x00001000010b7983 */ /* 0x000ea20000300800 */
[C---:B0-----:R-:W-:Y:S02]  /*10790*/  PRMT R7, R5.reuse, 0x7632, R7 ;  /* 0x0000763205077816 */ /* 0x041fe40000000007 */
        /* <DEDUP_REMOVED lines=33> */
.L_x_671:
        /* <DEDUP_REMOVED lines=22> */
.L_x_673:
[----:B------:R-:W-:Y:S05]  /*10b10*/  BSYNC B0 ;  /* 0x0000000000007941 */ /* 0x000fea0003800000 */
.L_x_672:
[----:B------:R-:W2:Y:S01]  /*10b20*/  LDL.LU R6, [R1+0xc] ;  /* 0x00000c0001067983 */ /* 0x000ea20000300800 */
[----:B------:R-:W-:Y:S02]  /*10b30*/  IADD3 R31, R9, 0xd8, RZ ;  /* 0x000000d8091f7810 */ /* 0x000fe40007ffe0ff */
[----:B------:R-:W-:Y:S02]  /*10b40*/  ISETP.GE.AND.EX P2, PT, R5, UR7, PT, P2 ;  /* 0x0000000705007c0c */ /* 0x000fe4000bf46320 */
[----:B------:R-:W-:Y:S02]  /*10b50*/  PRMT R8, R66, 0x7632, R8 ;  /* 0x0000763242087816 */ /* 0x000fe40000000008 */
[----:B------:R-:W-:Y:S02]  /*10b60*/  ISETP.GE.U32.AND P0, PT, R31, UR6, PT ;  /* 0x000000061f007c0c */ /* 0x000fe4000bf06070 */
[----:B------:R-:W-:Y:S02]  /*10b70*/  ISETP.GT.U32.OR P2, PT, R10, 0x27f, P2 ;  /* 0x0000027f0a00780c */ /* 0x000fe40001744470 */
[----:B0-----:R-:W-:-:S02]  /*10b80*/  SHF.L.U32 R7, R66, 0x10, RZ ;  /* 0x0000001042077819 */ /* 0x001fc400000006ff */
[----:B------:R-:W-:Y:S02]  /*10b90*/  SHF.L.U32 R8, R8, 0x10, RZ ;  /* 0x0000001008087819 */ /* 0x000fe400000006ff */
[C---:B--2---:R-:W-:Y:S02]  /*10ba0*/  PRMT R0, R6.reuse, 0x7632, R0 ;  /* 0x0000763206007816 */ /* 0x044fe40000000000 */
[----:B------:R-:W-:Y:S02]  /*10bb0*/  SHF.L.U32 R6, R6, 0x10, RZ ;  /* 0x0000001006067819 */ /* 0x000fe400000006ff */
[----:B------:R-:W-:-:S03]  /*10bc0*/  SHF.L.U32 R0, R0, 0x10, RZ ;  /* 0x0000001000007819 */ /* 0x000fc600000006ff */
[----:B------:R-:W-:Y:S02]  /*10bd0*/  FADD.FTZ R11, R6, -UR26 ;  /* 0x8000001a060b7e21 */ /* 0x000fe40008010000 */
[----:B------:R-:W-:Y:S01]  /*10be0*/  FADD.FTZ R6, R0, -UR26 ;  /* 0x8000001a00067e21 */ /* 0x000fe20008010000 */
[----:B------:R-:W-:Y:S01]  /*10bf0*/  SHF.R.S32.HI R0, RZ, 0x1f, R31 ;  /* 0x0000001fff007819 */ /* 0x000fe2000001141f */
        /* <DEDUP_REMOVED lines=21> */
.L_x_674:
        /* <DEDUP_REMOVED lines=22> */
.L_x_676:
[----:B------:R-:W-:Y:S05]  /*10eb0*/  BSYNC B0 ;  /* 0x0000000000007941 */ /* 0x000fea0003800000 */
.L_x_675:
        /* <DEDUP_REMOVED lines=34> */
.L_x_677:
        /* <DEDUP_REMOVED lines=22> */
.L_x_679:
[----:B------:R-:W-:Y:S05]  /*11240*/  BSYNC B0 ;  /* 0x0000000000007941 */ /* 0x000fea0003800000 */
.L_x_678:
        /* <DEDUP_REMOVED lines=33> */
.L_x_680:
        /* <DEDUP_REMOVED lines=22> */
.L_x_682:
[----:B------:R-:W-:Y:S05]  /*115c0*/  BSYNC B0 ;  /* 0x0000000000007941 */ /* 0x000fea0003800000 */
.L_x_681:
        /* <DEDUP_REMOVED lines=9> */
[----:B0-----:R-:W-:Y:S01]  /*11660*/  SHF.R.S32.HI R3, RZ, 0x1f, R30 ;  /* 0x0000001fff037819 */ /* 0x001fe2000001141e */
[----:B------:R-:W-:Y:S01]  /*11670*/  FMUL.FTZ R27, R4, UR27 ;  /* 0x0000001b041b7c20 */ /* 0x000fe20008410000 */
[----:B------:R-:W-:Y:S02]  /*11680*/  ISETP.GE.U32.AND P2, PT, R30, UR6, PT ;  /* 0x000000061e007c0c */ /* 0x000fe4000bf46070 */
[----:B------:R-:W-:Y:S02]  /*11690*/  SHF.R.S32.HI R0, RZ, 0x1f, R29 ;  /* 0x0000001fff007819 */ /* 0x000fe4000001141d */
        /* <DEDUP_REMOVED lines=27> */
.L_x_683:
[----:B------:R-:W-:Y:S04]  /*11850*/  BSSY B0, `(.L_x_684) ;  /* 0x0000016000007945 */ /* 0x000fe80003800000 */
[----:B------:R-:W-:Y:S05]  /*11860*/  @P3 BRA `(.L_x_685) ;  /* 0x0000000000503947 */ /* 0x000fea0003800000 */
[----:B------:R-:W-:Y:S01]  /*11870*/  MOV R5, UR5 ;  /* 0x0000000500057c02 */ /* 0x000fe20008000f00 */
[----:B------:R-:W-:Y:S01]  /*11880*/  ULDC.64 UR6, c[0x0][0x288] ;  /* 0x0000a20000067ab9 */ /* 0x000fe20000000a00 */
[----:B------:R-:W-:-:S03]  /*11890*/  MOV R8, UR5 ;  /* 0x0000000500087c02 */ /* 0x000fc60008000f00 */
[----:B------:R-:W-:Y:S01]  /*118a0*/  FFMA.FTZ R4, R26, R5, UR14 ;  /* 0x0000000e1a047e23 */ /* 0x000fe20008010005 */
[----:B------:R-:W-:Y:S01]  /*118b0*/  MOV R5, R23 ;  /* 0x0000001700057202 */ /* 0x000fe20000000f00 */
[----:B------:R-:W-:Y:S01]  /*118c0*/  FFMA.FTZ R7, R27, R8, UR14 ;  /* 0x0000000e1b077e23 */ /* 0x000fe20008010008 */
[----:B------:R-:W-:Y:S02]  /*118d0*/  IMAD R8, R24, UR6, RZ ;  /* 0x0000000618087c24 */ /* 0x000fe4000f8e02ff */
[----:B------:R-:W-:Y:S01]  /*118e0*/  FFMA.FTZ R55, R55, R16, -R4 ;  /* 0x0000001037377223 */ /* 0x000fe20000010804 */
[----:B------:R-:W-:Y:S01]  /*118f0*/  MOV R4, R20 ;  /* 0x0000001400047202 */ /* 0x000fe20000000f00 */
[----:B------:R-:W-:Y:S01]  /*11900*/  FFMA.FTZ R7, R6, R19, -R7 ;  /* 0x0000001306077223 */ /* 0x000fe20000010807 */
[----:B------:R-:W-:Y:S02]  /*11910*/  IMAD R11, R31, UR7, R8 ;  /* 0x000000071f0b7c24 */ /* 0x000fe4000f8e0208 */
        /* <DEDUP_REMOVED lines=9> */
.L_x_685:
[----:B------:R-:W-:Y:S05]  /*119b0*/  BSYNC B0 ;  /* 0x0000000000007941 */ /* 0x000fea0003800000 */
.L_x_684:
        /* <DEDUP_REMOVED lines=33> */
.L_x_686:
        /* <DEDUP_REMOVED lines=22> */
.L_x_688:
[----:B------:R-:W-:Y:S05]  /*11d30*/  BSYNC B0 ;  /* 0x0000000000007941 */ /* 0x000fea0003800000 */
.L_x_687:
[C---:B------:R-:W-:Y:S01]  /*11d40*/  PRMT R2, R53.reuse, 0x7632, R2 ;  /* 0x0000763235027816 */ /* 0x040fe20000000002 */
        /* <DEDUP_REMOVED lines=26> */
.L_x_689:
        /* <DEDUP_REMOVED lines=16> */
[C---:B------:R-:W-:Y:S02]  /*11ff0*/  LEA R2, P0, R20.reuse, UR6, 0x1 ;  /* 0x0000000614027c11 */ /* 0x040fe4000f8008ff */
[----:B------:R-:W-:Y:S02]  /*12000*/  IADD3 R7, R21, R7, RZ ;  /* 0x0000000715077210 */ /* 0x000fe40007ffe0ff */
[----:B------:R-:W-:Y:S02]  /*12010*/  F2FP.BF16.F32.PACK_AB R5, R5, R4 ;  /* 0x000000040505723e */ /* 0x000fe400000010ff */
[----:B------:R-:W-:-:S05]  /*12020*/  LEA.HI.X R3, R20, UR7, R7, 0x1, P0 ;  /* 0x0000000714037c11 */ /* 0x000fca00080f0c07 */
[----:B------:R1:W-:Y:S02]  /*12030*/  STG.E desc[UR22][R2.64], R5 ;  /* 0x0000000502007986 */ /* 0x0003e4000c101916 */
.L_x_691:
[----:B------:R-:W-:Y:S05]  /*12040*/  BSYNC B0 ;  /* 0x0000000000007941 */ /* 0x000fea0003800000 */
.L_x_690:
[----:B------:R-:W-:Y:S01]  /*12050*/  ULDC UR5, c[0x0][0x10] ;  /* 0x0000040000057ab9 */ /* 0x000fe20000000800 */
[----:B------:R-:W-:Y:S02]  /*12060*/  UIADD3 UR4, UR4, 0x1, URZ ;  /* 0x0000000104047890 */ /* 0x000fe4000fffe03f */
[----:B------:R-:W-:-:S04]  /*12070*/  UIADD3 UR9, UR5, UR9, URZ ;  /* 0x0000000905097290 */ /* 0x000fc8000fffe03f */
[----:B------:R-:W-:-:S06]  /*12080*/  UISETP.GE.AND UP0, UPT, UR9, UR8, UPT ;  /* 0x000000080900728c */ /* 0x000fcc000bf06270 */
[----:B------:R-:W-:-:S13]  /*12090*/  PLOP3.LUT P0, PT, PT, PT, UP0, 0x80, 0x0 ;  /* 0x000000000000781c */ /* 0x000fda0003f0f008 */
[----:B------:R-:W-:Y:S05]  /*120a0*/  @!P0 BRA `(.L_x_692) ;  /* 0xfffffee000f08947 */ /* 0x000fea000383ffff */
.L_x_545:
        /* <DEDUP_REMOVED lines=19> */
.L_x_694:
[----:B------:R-:W-:Y:S05]  /*121e0*/  BSYNC B0 ;  /* 0x0000000000007941 */ /* 0x000fea0003800000 */
.L_x_693:
        /* <DEDUP_REMOVED lines=11> */
.L_x_696:
[----:B------:R-:W2:Y:S04]  /*122a0*/  LDG.E.STRONG.GPU R5, desc[UR22][R2.64] ;  /* 0x0000001602057981 */ /* 0x000ea8000c1ef900 */
[----:B--2---:R-:W-:Y:S01]  /*122b0*/  CCTL.IVALL ;  /* 0x00000000ff00798f */ /* 0x004fe20002000000 */
[----:B------:R-:W-:Y:S05]  /*122c0*/  YIELD ;  /* 0x0000000000007946 */ /* 0x000fea0003800000 */
[----:B------:R-:W-:-:S13]  /*122d0*/  ISETP.NE.AND P0, PT, R5, R0, PT ;  /* 0x000000000500720c */ /* 0x000fda0003f05270 */
[----:B------:R-:W-:Y:S05]  /*122e0*/  @P0 BRA `(.L_x_696) ;  /* 0xfffffffc00ec0947 */ /* 0x000fea000383ffff */
.L_x_695:
[----:B------:R-:W-:Y:S05]  /*122f0*/  WARPSYNC.ALL ;  /* 0x0000000000007948 */ /* 0x000fea0003800000 */
[----:B------:R-:W0:Y:S08]  /*12300*/  LDC.64 R22, c[0x0][0x288] ;  /* 0x0000a200ff167b82 */ /* 0x000e300000000a00 */
[----:B------:R-:W-:Y:S01]  /*12310*/  BAR.SYNC.DEFER_BLOCKING 0x0 ;  /* 0x0000000000007b1d */ /* 0x000fe20000010000 */
[----:B0-----:R-:W-:-:S04]  /*12320*/  LEA.HI R0, P0, R23, R22, RZ, 0x1 ;  /* 0x0000001617007211 */ /* 0x001fc800078108ff */
[----:B------:R-:W-:-:S04]  /*12330*/  IADD3.X R3, RZ, R23, RZ, P0, !PT ;  /* 0x00000017ff037210 */ /* 0x000fc800007fe4ff */
[--C-:B------:R-:W-:Y:S02]  /*12340*/  SHF.R.S64 R25, R0, 0x1, R3.reuse ;  /* 0x0000000100197819 */ /* 0x100fe40000001003 */
        /* <DEDUP_REMOVED lines=18> */
.L_x_697:
        /* <DEDUP_REMOVED lines=25> */
.L_x_698:
        /* <DEDUP_REMOVED lines=16> */
.L_x_5576:


//--------------------- .text._Z35group_norm_nhwc_bwd_one_pass_kernelI11Bf16IOBf16WLi512ELi160ELi640EEv26Group_norm_nhwc_bwd_params --------------------------
	.section	.text._Z35group_norm_nhwc_bwd_one_pass_kernelI11Bf16IOBf16WLi512ELi160ELi640EEv26Group_norm_nhwc_bwd_params,"ax",@progbits
	.align	128
        .global         _Z35group_norm_nhwc_bwd_one_pass_kernelI11Bf16IOBf16WLi512ELi160ELi640EEv26Group_norm_nhwc_bwd_params
        .type           _Z35group_norm_nhwc_bwd_one_pass_kernelI11Bf16IOBf16WLi512ELi160ELi640EEv26Group_norm_nhwc_bwd_params,@function
        .size           _Z35group_norm_nhwc_bwd_one_pass_kernelI11Bf16IOBf16WLi512ELi160ELi640EEv26Group_norm_nhwc_bwd_params,(.L_x_5577 - _Z35group_norm_nhwc_bwd_one_pass_kernelI11Bf16IOBf16WLi512ELi160ELi640EEv26Group_norm_nhwc_bwd_params)
        .other          _Z35group_norm_nhwc_bwd_one_pass_kernelI11Bf16IOBf16WLi512ELi160ELi640EEv26Group_norm_nhwc_bwd_params,@"STO_CUDA_ENTRY STV_DEFAULT"
_Z35group_norm_nhwc_bwd_one_pass_kernelI11Bf16IOBf16WLi512ELi160ELi640EEv26Group_norm_nhwc_bwd_params:
.text._Z35group_norm_nhwc_bwd_one_pass_kernelI11Bf16IOBf16WLi512ELi160ELi640EEv26Group_norm_nhwc_bwd_params:
        /* <DEDUP_REMOVED lines=22> */
[----:B------:R-:W-:Y:S01]  /*0160*/  SHF.L.U32 R3, R0, 0x1, RZ ;  /* 0x0000000100037819 */ /* 0x000fe200000006ff */
[----:B------:R-:W-:Y:S01]  /*0170*/  ULDC.U8 UR15, c[0x0][0x2a4] ;  /* 0x0000a900000f7ab9 */ /* 0x000fe20000000000 */
[----:B------:R-:W-:-:S03]  /*0180*/  LEA.HI R2, R2, R6, RZ, 0x5 ;  /* 0x0000000602027211 */ /* 0x000fc600078f28ff */
[----:B------:R1:W-:Y:S01]  /*0190*/  STL [R1+0x724], R3 ;  /* 0x0007240301007387 */ /* 0x0003e20000100800 */
[----:B------:R-:W-:Y:S01]  /*01a0*/  SHF.R.S32.HI R2, RZ, 0x5, R2 ;  /* 0x00000005ff027819 */ /* 0x000fe20000011402 */
[----:B0-----:R-:W-:-:S03]  /*01b0*/  ULEA UR4, UR5, UR4, 0x18 ;  /* 0x0000000405047291 */ /* 0x001fc6000f8ec03f */
[----:B------:R-:W-:-:S03]  /*01c0*/  UMOV UR5, UR6 ;  /* 0x0000000600057c82 */ /* 0x000fc60008000000 */
[----:B------:R-:W-:Y:S01]  /*01d0*/  LEA R0, R2, UR4, 0x3 ;  /* 0x0000000402007c11 */ /* 0x000fe2000f8e18ff */
[----:B------:R-:W-:-:S04]  /*01e0*/  UMOV UR4, URZ ;  /* 0x0000003f00047c82 */ /* 0x000fc80008000000 */
[----:B------:R1:W-:Y:S02]  /*01f0*/  STL [R1+0x728], R0 ;  /* 0x0007280001007387 */ /* 0x0003e40000100800 */
.L_x_786:
        /* <DEDUP_REMOVED lines=12> */
[----:B------:R-:W-:Y:S01]  /*02c0*/  STL [R1+0x818], R42 ;  /* 0x0008182a01007387 */ /* 0x000fe20000100800 */
[----:B------:R-:W-:-:S02]  /*02d0*/  ISETP.GE.U32.AND P1, PT, R4, UR18, PT ;  /* 0x0000001204007c0c */ /* 0x000fc4000bf26070 */
[C---:B------:R-:W-:Y:S01]  /*02e0*/  IADD3 R15, R4.reuse, 0x8, RZ ;  /* 0x00000008040f7810 */ /* 0x040fe20007ffe0ff */
[----:B------:R-:W-:Y:S01]  /*02f0*/  STL [R1+0x828], R42 ;  /* 0x0008282a01007387 */ /* 0x000fe20000100800 */
[C---:B------:R-:W-:Y:S02]  /*0300*/  IADD3 R25, R4.reuse, 0x10, RZ ;  /* 0x0000001004197810 */ /* 0x040fe40007ffe0ff */
[----:B0-----:R-:W-:Y:S01]  /*0310*/  SHF.R.S32.HI R9, RZ, 0x1f, R15 ;  /* 0x0000001fff097819 */ /* 0x001fe2000001140f */
[----:B------:R-:W-:Y:S01]  /*0320*/  STL [R1+0x838], R42 ;  /* 0x0008382a01007387 */ /* 0x000fe20000100800 */
[----:B------:R-:W-:Y:S02]  /*0330*/  LOP3.LUT R43, R43, 0xfdffffff, RZ, 0xc0, !PT ;  /* 0xfdffffff2b2b7812 */ /* 0x000fe400078ec0ff */
[----:B------:R-:W-:Y:S01]  /*0340*/  SHF.R.S32.HI R14, RZ, 0x1f, R25 ;  /* 0x0000001fff0e7819 */ /* 0x000fe20000011419 */
[----:B------:R-:W0:Y:S01]  /*0350*/  I2F.RP R0, UR16 ;  /* 0x0000001000007d06 */ /* 0x000e220008209400 */
[----:B------:R-:W-:Y:S01]  /*0360*/  IADD3 R26, R4, 0x18, RZ ;  /* 0x00000018041a7810 */ /* 0x000fe20007ffe0ff */
[----:B------:R-:W-:Y:S01]  /*0370*/  STL [R1+0x848], R42 ;  /* 0x0008482a01007387 */ /* 0x000fe20000100800 */
[----:B------:R-:W-:-:S03]  /*0380*/  LOP3.LUT R21, R21, 0x7fffffff, RZ, 0xc0, !PT ;  /* 0x7fffffff15157812 */ /* 0x000fc600078ec0ff */
[----:B------:R-:W-:Y:S04]  /*0390*/  STL [R1+0x858], R42 ;  /* 0x0008582a01007387 */ /* 0x000fe80000100800 */
[----:B------:R-:W-:Y:S04]  /*03a0*/  STL [R1+0x868], R42 ;  /* 0x0008682a01007387 */ /* 0x000fe80000100800 */
[----:B------:R-:W-:Y:S01]  /*03b0*/  STL [R1+0x878], R42 ;  /* 0x0008782a01007387 */ /* 0x000fe20000100800 */
[----:B0-----:R-:W0:Y:S03]  /*03c0*/  MUFU.RCP R0, R0 ;  /* 0x0000000000007308 */ /* 0x001e260000001000 */
[----:B------:R-:W-:Y:S04]  /*03d0*/  STL [R1+0x888], R42 ;  /* 0x0008882a01007387 */ /* 0x000fe80000100800 */
[----:B------:R-:W-:Y:S04]  /*03e0*/  STL [R1+0x898], R42 ;  /* 0x0008982a01007387 */ /* 0x000fe80000100800 */
[----:B------:R-:W-:Y:S04]  /*03f0*/  STL [R1+0x8a8], R42 ;  /* 0x0008a82a01007387 */ /* 0x000fe80000100800 */
[----:B------:R-:W-:Y:S01]  /*0400*/  STL [R1+0x8b8], R42 ;  /* 0x0008b82a01007387 */ /* 0x000fe20000100800 */
[----:B0-----:R-:W-:-:S03]  /*0410*/  IADD3 R2, R0, 0xffffffe, RZ ;  /* 0x0ffffffe00027810 */ /* 0x001fc60007ffe0ff */
[----:B------:R-:W-:Y:S03]  /*0420*/  STL [R1+0x8c8], R42 ;  /* 0x0008c82a01007387 */ /* 0x000fe60000100800 */
[----:B------:R-:W0:Y:S01]  /*0430*/  F2I.FTZ.U32.TRUNC.NTZ R2, R2 ;  /* 0x0000000200027305 */ /* 0x000e22000021f000 */
[----:B------:R-:W-:Y:S04]  /*0440*/  STL [R1+0x8d8], R42 ;  /* 0x0008d82a01007387 */ /* 0x000fe80000100800 */
[----:B------:R-:W-:Y:S04]  /*0450*/  STL [R1+0x8e8], R42 ;  /* 0x0008e82a01007387 */ /* 0x000fe80000100800 */
[----:B------:R-:W-:Y:S04]  /*0460*/  STL [R1+0x8f8], R42 ;  /* 0x0008f82a01007387 */ /* 0x000fe80000100800 */
[----:B------:R-:W-:Y:S01]  /*0470*/  STL [R1+0x908], R42 ;  /* 0x0009082a01007387 */ /* 0x000fe20000100800 */
[----:B0-----:R-:W-:-:S03]  /*0480*/  R2UR UR7, R2 ;  /* 0x00000000020772ca */ /* 0x001fc600000e0000 */
[----:B------:R-:W-:Y:S04]  /*0490*/  STL [R1+0x918], R42 ;  /* 0x0009182a01007387 */ /* 0x000fe80000100800 */
[----:B------:R-:W-:Y:S04]  /*04a0*/  STL [R1+0x928], R42 ;  /* 0x0009282a01007387 */ /* 0x000fe80000100800 */
[----:B------:R-:W-:Y:S02]  /*04b0*/  STL [R1+0x938], R42 ;  /* 0x0009382a01007387 */ /* 0x000fe40000100800 */
[----:B------:R-:W-:-:S02]  /*04c0*/  UIADD3 UR8, URZ, -UR7, URZ ;  /* 0x800000073f087290 */ /* 0x000fc4000fffe03f */
[----:B------:R-:W-:Y:S02]  /*04d0*/  STL [R1+0x948], R42 ;  /* 0x0009482a01007387 */ /* 0x000fe40000100800 */
[----:B------:R-:W-:Y:S02]  /*04e0*/  UIMAD UR8, UR8, UR16, URZ ;  /* 0x00000010080872a4 */ /* 0x000fe4000f8e023f */
[----:B------:R-:W-:Y:S02]  /*04f0*/  STL [R1+0x958], R42 ;  /* 0x0009582a01007387 */ /* 0x000fe40000100800 */
[----:B------:R-:W-:Y:S02]  /*0500*/  UIMAD.WIDE.U32 UR6, UR7, UR8, UR6 ;  /* 0x00000008070672a5 */ /* 0x000fe4000f8e0006 */
[----:B------:R-:W-:Y:S01]  /*0510*/  STL [R1+0x968], R42 ;  /* 0x0009682a01007387 */ /* 0x000fe20000100800 */
[----:B------:R-:W-:Y:S02]  /*0520*/  ULOP3.LUT UR8, UR5, UR12, URZ, 0x3c, !UPT ;  /* 0x0000000c05087292 */ /* 0x000fe4000f8e3c3f */
[----:B------:R-:W-:Y:S01]  /*0530*/  UIMAD.WIDE.U32 UR6, UR7, UR9, URZ ;  /* 0x00000009070672a5 */ /* 0x000fe2000f8e003f */
[----:B------:R-:W-:Y:S01]  /*0540*/  STL [R1+0x978], R42 ;  /* 0x0009782a01007387 */ /* 0x000fe20000100800 */
[----:B------:R-:W-:-:S02]  /*0550*/  UISETP.GE.AND UP5, UPT, UR8, URZ, UPT ;  /* 0x0000003f0800728c */ /* 0x000fc4000bfa6270 */
[----:B------:R-:W-:Y:S01]  /*0560*/  UIADD3 UR6, -UR7, URZ, URZ ;  /* 0x0000003f07067290 */ /* 0x000fe2000fffe13f */
[----:B------:R-:W-:Y:S03]  /*0570*/  STL [R1+0x988], R42 ;  /* 0x0009882a01007387 */ /* 0x000fe60000100800 */
[----:B------:R-:W-:Y:S01]  /*0580*/  UIMAD UR6, UR16, UR6, UR9 ;  /* 0x00000006100672a4 */ /* 0x000fe2000f8e0209 */
[----:B------:R-:W-:Y:S03]  /*0590*/  STL [R1+0x998], R42 ;  /* 0x0009982a01007387 */ /* 0x000fe60000100800 */
[----:B------:R-:W-:Y:S01]  /*05a0*/  UISETP.GT.U32.AND UP2, UPT, UR16, UR6, UPT ;  /* 0x000000061000728c */ /* 0x000fe2000bf44070 */
[----:B------:R-:W-:Y:S04]  /*05b0*/  STL [R1+0x9a8], R42 ;  /* 0x0009a82a01007387 */ /* 0x000fe80000100800 */
[----:B------:R-:W-:Y:S04]  /*05c0*/  STL [R1+0x9b8], R42 ;  /* 0x0009b82a01007387 */ /* 0x000fe80000100800 */
[----:B------:R-:W-:Y:S02]  /*05d0*/  STL [R1+0x9c8], R42 ;  /* 0x0009c82a01007387 */ /* 0x000fe40000100800 */
[----:B------:R-:W-:-:S02]  /*05e0*/  @!UP2 UIADD3 UR6, UR6, -UR16, URZ ;  /* 0x800000100606a290 */ /* 0x000fc4000fffe03f */
[----:B------:R-:W-:Y:S01]  /*05f0*/  @!UP2 UIADD3 UR7, UR7, 0x1, URZ ;  /* 0x000000010707a890 */ /* 0x000fe2000fffe03f */
[----:B------:R-:W-:Y:S01]  /*0600*/  STL [R1+0x9d8], R42 ;  /* 0x0009d82a01007387 */ /* 0x000fe20000100800 */
[----:B------:R-:W-:Y:S02]  /*0610*/  UIADD3 UR8, UR6, -UR16, URZ ;  /* 0x8000001006087290 */ /* 0x000fe4000fffe03f */
[----:B------:R-:W-:Y:S01]  /*0620*/  UISETP.GT.U32.AND UP3, UPT, UR16, UR6, UPT ;  /* 0x000000061000728c */ /* 0x000fe2000bf64070 */
[----:B------:R-:W-:Y:S01]  /*0630*/  STL [R1+0xa08], R42 ;  /* 0x000a082a01007387 */ /* 0x000fe20000100800 */
[----:B------:R-:W-:Y:S02]  /*0640*/  UISETP.GE.U32.AND UP1, UPT, UR6, UR16, UPT ;  /* 0x000000100600728c */ /* 0x000fe4000bf26070 */
[----:B------:R-:W-:Y:S01]  /*0650*/  USEL UR6, UR8, UR6, !UP3 ;  /* 0x0000000608067287 */ /* 0x000fe2000d800000 */
[----:B------:R-:W-:Y:S01]  /*0660*/  STL [R1+0xa18], R42 ;  /* 0x000a182a01007387 */ /* 0x000fe20000100800 */
[----:B------:R-:W-:-:S02]  /*0670*/  ULOP3.LUT UR8, URZ, UR12, URZ, 0x33, !UPT ;  /* 0x0000000c3f087292 */ /* 0x000fc4000f8e333f */
[----:B------:R-:W-:Y:S01]  /*0680*/  @!UP4 UIADD3 UR6, -UR6, URZ, URZ ;  /* 0x0000003f0606c290 */ /* 0x000fe2000fffe13f */
[----:B------:R-:W-:Y:S01]  /*0690*/  STL [R1+0xa28], R42 ;  /* 0x000a282a01007387 */ /* 0x000fe20000100800 */
[----:B------:R-:W-:Y:S02]  /*06a0*/  ULDC.64 UR16, c[0x0][0x298] ;  /* 0x0000a60000107ab9 */ /* 0x000fe40000000a00 */
[----:B------:R-:W-:Y:S01]  /*06b0*/  USEL UR9, UR8, UR6, !UP0 ;  /* 0x0000000608097287 */ /* 0x000fe2000c000000 */
[----:B------:R-:W-:Y:S01]  /*06c0*/  STL [R1+0xa38], R42 ;  /* 0x000a382a01007387 */ /* 0x000fe20000100800 */
[----:B------:R-:W-:Y:S02]  /*06d0*/  @UP1 UIADD3 UR7, UR7, 0x1, URZ ;  /* 0x0000000107071890 */ /* 0x000fe4000fffe03f */
[----:B------:R-:W-:Y:S01]  /*06e0*/  UIMAD UR12, UR9, 0xa0, URZ ;  /* 0x000000a0090c78a4 */ /* 0x000fe2000f8e023f */
[----:B------:R-:W-:Y:S01]  /*06f0*/  STL [R1+0xa3c], R42 ;  /* 0x000a3c2a01007387 */ /* 0x000fe20000100800 */
[----:B------:R-:W-:-:S03]  /*0700*/  @!UP5 UIADD3 UR7, -UR7, URZ, URZ ;  /* 0x0000003f0707d290 */ /* 0x000fc6000fffe13f */
[----:B------:R-:W-:Y:S01]  /*0710*/  STL [R1+0xa40], R42 ;  /* 0x000a402a01007387 */ /* 0x000fe20000100800 */
[----:B------:R-:W-:-:S03]  /*0720*/  USEL UR7, UR8, UR7, !UP0 ;  /* 0x0000000708077287 */ /* 0x000fc6000c000000 */
[----:B------:R-:W-:Y:S01]  /*0730*/  STL [R1+0xa44], R42 ;  /* 0x000a442a01007387 */ /* 0x000fe20000100800 */
[----:B------:R-:W-:-:S03]  /*0740*/  USHF.R.S32.HI UR6, URZ, 0x1f, UR7 ;  /* 0x0000001f3f067899 */ /* 0x000fc60008011407 */
[----:B------:R-:W-:Y:S01]  /*0750*/  STL [R1+0xa48], R42 ;  /* 0x000a482a01007387 */ /* 0x000fe20000100800 */
[----:B------:R-:W-:-:S03]  /*0760*/  UIMAD UR6, UR6, UR16, URZ ;  /* 0x00000010060672a4 */ /* 0x000fc6000f8e023f */
[----:B------:R-:W-:Y:S01]  /*0770*/  STL [R1+0xa4c], R42 ;  /* 0x000a4c2a01007387 */ /* 0x000fe20000100800 */
[----:B------:R-:W-:-:S03]  /*0780*/  UIMAD UR6, UR7, UR17, UR6 ;  /* 0x00000011070672a4 */ /* 0x000fc6000f8e0206 */
[----:B------:R-:W-:Y:S04]  /*0790*/  STL [R1+0xa50], R42 ;  /* 0x000a502a01007387 */ /* 0x000fe80000100800 */
[----:B------:R-:W-:Y:S01]  /*07a0*/  STL [R1+0xa54], R42 ;  /* 0x000a542a01007387 */ /* 0x000fe20000100800 */
[----:B--2---:R-:W-:Y:S02]  /*07b0*/  ISETP.GT.U32.AND P0, PT, R5, 0x27f, PT ;  /* 0x0000027f0500780c */ /* 0x004fe40003f04070 */
[----:B------:R-:W-:Y:S02]  /*07c0*/  SHF.R.S32.HI R5, RZ, 0x1f, R4 ;  /* 0x0000001fff057819 */ /* 0x000fe40000011404 */
[----:B---3--:R-:W-:Y:S02]  /*07d0*/  SHF.R.S32.HI R0, RZ, 0x1f, R7 ;  /* 0x0000001fff007819 */ /* 0x008fe40000011407 */
[----:B------:R-:W-:-:S02]  /*07e0*/  ISETP.GE.OR.EX P3, PT, R5, UR19, P0, P1 ;  /* 0x0000001305007c0c */ /* 0x000fc40008766710 */
[----:B------:R-:W-:-:S04]  /*07f0*/  ISETP.GE.U32.AND P1, PT, R15, UR18, PT ;  /* 0x000000120f007c0c */ /* 0x000fc8000bf26070 */
[----:B------:R-:W-:Y:S02]  /*0800*/  ISETP.GE.OR.EX P6, PT, R9, UR19, P0, P1 ;  /* 0x0000001309007c0c */ /* 0x000fe400087c6710 */
[----:B------:R-:W-:Y:S02]  /*0810*/  IADD3 R28, P1, R7, UR12, RZ ;  /* 0x0000000c071c7c10 */ /* 0x000fe4000ff3e0ff */
[----:B------:R-:W-:-:S03]  /*0820*/  MOV R7, UR12 ;  /* 0x0000000c00077c02 */ /* 0x000fc60008000f00 */
[----:B------:R-:W0:Y:S01]  /*0830*/  @!P3 LDC.64 R10, c[0x0][0x288] ;  /* 0x0000a200ff0abb82 */ /* 0x000e220000000a00 */
[----:B------:R-:W-:Y:S02]  /*0840*/  LEA.HI.X.SX32 R29, R7, R0, 0x1, P1 ;  /* 0x00000000071d7211 */ /* 0x000fe400008f0eff */
[----:B------:R-:W-:Y:S02]  /*0850*/  ISETP.GE.U32.AND P1, PT, R25, UR18, PT ;  /* 0x0000001219007c0c */ /* 0x000fe4000bf26070 */
[----:B------:R-:W-:Y:S02]  /*0860*/  @P3 LOP3.LUT R43, R43, 0x2000000, RZ, 0xfc, !PT ;  /* 0x020000002b2b3812 */ /* 0x000fe400078efcff */
[----:B------:R-:W-:Y:S01]  /*0870*/  MOV R7, UR16 ;  /* 0x0000001000077c02 */ /* 0x000fe20008000f00 */
[----:B------:R-:W1:Y:S01]  /*0880*/  @!P3 LDC.64 R40, c[0x0][0x230] ;  /* 0x00008c00ff28bb82 */ /* 0x000e620000000a00 */
[----:B------:R-:W-:Y:S02]  /*0890*/  ISETP.GE.OR.EX P5, PT, R14, UR19, P0, P1 ;  /* 0x000000130e007c0c */ /* 0x000fe400087a6710 */
[----:B------:R-:W-:Y:S01]  /*08a0*/  LOP3.LUT R43, R43, 0xfeffffff, RZ, 0xc0, !PT ;  /* 0xfeffffff2b2b7812 */ /* 0x000fe200078ec0ff */
[----:B------:R-:W-:Y:S01]  /*08b0*/  IMAD.WIDE.U32 R28, R7, UR7, R28 ;  /* 0x00000007071c7c25 */ /* 0x000fe2000f8e001c */
[----:B------:R-:W-:-:S02]  /*08c0*/  ISETP.GE.U32.AND P1, PT, R26, UR18, PT ;  /* 0x000000121a007c0c */ /* 0x000fc4000bf26070 */
[----:B------:R-:W-:Y:S01]  /*08d0*/  @P6 LOP3.LUT R43, R43, 0x1000000, RZ, 0xfc, !PT ;  /* 0x010000002b2b6812 */ /* 0x000fe200078efcff */
[----:B------:R-:W2:Y:S01]  /*08e0*/  @!P6 LDC.64 R2, c[0x0][0x288] ;  /* 0x0000a200ff02eb82 */ /* 0x000ea20000000a00 */
[----:B------:R-:W-:Y:S01]  /*08f0*/  IADD3 R7, R29, UR6, RZ ;  /* 0x000000061d077c10 */ /* 0x000fe2000fffe0ff */
[----:B------:R-:W-:Y:S01]  /*0900*/  ULDC.64 UR6, c[0x0][0x290] ;  /* 0x0000a40000067ab9 */ /* 0x000fe20000000a00 */
[----:B------:R-:W-:Y:S02]  /*0910*/  @!P3 MOV R6, R28 ;  /* 0x0000001c0006b202 */ /* 0x000fe40000000f00 */
[----:B------:R-:W-:Y:S02]  /*0920*/  LOP3.LUT R43, R43, 0xff7fffff, RZ, 0xc0, !PT ;  /* 0xff7fffff2b2b7812 */ /* 0x000fe400078ec0ff */
[----:B------:R-:W-:Y:S01]  /*0930*/  IADD3 R0, R4, 0x20, RZ ;  /* 0x0000002004007810 */ /* 0x000fe20007ffe0ff */
[-C--:B0-----:R-:W-:Y:S01]  /*0940*/  @!P3 IMAD R5, R5, R10.reuse, RZ ;  /* 0x0000000a0505b224 */ /* 0x081fe200078e02ff */
[----:B------:R-:W-:Y:S01]  /*0950*/  @P5 LOP3.LUT R43, R43, 0x800000, RZ, 0xfc, !PT ;  /* 0x008000002b2b5812 */ /* 0x000fe200078efcff */
[----:B------:R-:W0:Y:S01]  /*0960*/  @!P3 LDC.64 R38, c[0x0][0x228] ;  /* 0x00008a00ff26bb82 */ /* 0x000e220000000a00 */
[----:B------:R-:W-:Y:S01]  /*0970*/  ISETP.GE.U32.AND P2, PT, R0, UR18, PT ;  /* 0x0000001200007c0c */ /* 0x000fe2000bf46070 */
[C---:B------:R-:W-:Y:S01]  /*0980*/  @!P3 IMAD R17, R4.reuse, R11, R5 ;  /* 0x0000000b0411b224 */ /* 0x040fe200078e0205 */
[----:B------:R-:W-:Y:S01]  /*0990*/  SHF.R.S32.HI R5, RZ, 0x1f, R26 ;  /* 0x0000001fff057819 */ /* 0x000fe2000001141a */
[----:B------:R-:W-:Y:S01]  /*09a0*/  @!P3 IMAD.WIDE.U32 R10, R4, R10, R6 ;  /* 0x0000000a040ab225 */ /* 0x000fe200078e0006 */
[----:B------:R-:W-:-:S02]  /*09b0*/  LOP3.LUT R43, R43, 0xffbfffff, RZ, 0xc0, !PT ;  /* 0xffbfffff2b2b7812 */ /* 0x000fc400078ec0ff */
[----:B------:R-:W-:Y:S01]  /*09c0*/  ISETP.GE.OR.EX P4, PT, R5, UR19, P0, P1 ;  /* 0x0000001305007c0c */ /* 0x000fe20008786710 */
[----:B------:R-:W3:Y:S01]  /*09d0*/  @!P6 LDC.64 R18, c[0x0][0x230] ;  /* 0x00008c00ff12eb82 */ /* 0x000ee20000000a00 */
[----:B------:R-:W-:Y:S02]  /*09e0*/  @!P3 IADD3 R11, R11, R17, RZ ;  /* 0x000000110b0bb210 */ /* 0x000fe40007ffe0ff */
[C---:B------:R-:W-:Y:S02]  /*09f0*/  @!P3 SHF.L.U32 R17, R10.reuse, 0x1, RZ ;  /* 0x000000010a11b819 */ /* 0x040fe400000006ff */
[----:B------:R-:W-:Y:S01]  /*0a00*/  SHF.R.S32.HI R20, RZ, 0x1f, R0 ;  /* 0x0000001fff147819 */ /* 0x000fe20000011400 */
[----:B--2---:R-:W-:Y:S01]  /*0a10*/  @!P6 IMAD R16, R9, R2, RZ ;  /* 0x000000020910e224 */ /* 0x004fe200078e02ff */
[----:B------:R-:W-:Y:S01]  /*0a20*/  @!P3 SHF.L.U64.HI R24, R10, 0x1, R11 ;  /* 0x000000010a18b819 */ /* 0x000fe2000001020b */
[----:B------:R-:W2:Y:S01]  /*0a30*/  @!P5 LDC.64 R12, c[0x0][0x288] ;  /* 0x0000a200ff0cdb82 */ /* 0x000ea20000000a00 */
[----:B-1----:R-:W-:Y:S01]  /*0a40*/  @!P3 IADD3 R40, P1, R17, R40, RZ ;  /* 0x000000281128b210 */ /* 0x002fe20007f3e0ff */
[----:B------:R-:W-:Y:S01]  /*0a50*/  @!P6 IMAD R27, R15, R3, R16 ;  /* 0x000000030f1be224 */ /* 0x000fe200078e0210 */
[----:B------:R-:W-:-:S02]  /*0a60*/  ISETP.GE.OR.EX P3, PT, R20, UR19, P0, P2 ;  /* 0x0000001314007c0c */ /* 0x000fc40008766720 */
[----:B------:R-:W-:Y:S02]  /*0a70*/  @P4 LOP3.LUT R43, R43, 0x400000, RZ, 0xfc, !PT ;  /* 0x004000002b2b4812 */ /* 0x000fe400078efcff */
[----:B------:R-:W-:Y:S01]  /*0a80*/  @!P6 MOV R10, R28 ;  /* 0x0000001c000ae202 */ /* 0x000fe20000000f00 */
[----:B------:R-:W1:Y:S01]  /*0a90*/  @!P6 LDC.64 R8, c[0x0][0x228] ;  /* 0x00008a00ff08eb82 */ /* 0x000e620000000a00 */
[C---:B------:R-:W-:Y:S02]  /*0aa0*/  LOP3.LUT P2, RZ, R43.reuse, 0x2000000, RZ, 0xc0, !PT ;  /* 0x020000002bff7812 */ /* 0x040fe4000784c0ff */
[----:B------:R-:W-:Y:S02]  /*0ab0*/  @!P6 MOV R11, R7 ;  /* 0x00000007000be202 */ /* 0x000fe40000000f00 */
[----:B------:R-:W-:Y:S01]  /*0ac0*/  LOP3.LUT R43, R43, 0xffdfffff, RZ, 0xc0, !PT ;  /* 0xffdfffff2b2b7812 */ /* 0x000fe200078ec0ff */
[----:B------:R-:W-:Y:S02]  /*0ad0*/  @!P6 IMAD.WIDE.U32 R2, R15, R2, R10 ;  /* 0x000000020f02e225 */ /* 0x000fe400078e000a */
[----:B------:R-:W4:Y:S01]  /*0ae0*/  @!P4 LDC.64 R22, c[0x0][0x288] ;  /* 0x0000a200ff16cb82 */ /* 0x000f220000000a00 */
[----:B------:R-:W-:-:S02]  /*0af0*/  @P3 LOP3.LUT R43, R43, 0x200000, RZ, 0xfc, !PT ;  /* 0x002000002b2b3812 */ /* 0x000fc400078efcff */
[----:B------:R-:W-:-:S03]  /*0b00*/  @!P6 IADD3 R3, R3, R27, RZ ;  /* 0x0000001b0303e210 */ /* 0x000fc60007ffe0ff */
[----:B------:R-:W-:Y:S01]  /*0b10*/  @!P2 IADD3.X R41, R24, R41, RZ, P1, !PT ;  /* 0x000000291829a210 */ /* 0x000fe20000ffe4ff */
[----:B--2---:R-:W-:Y:S01]  /*0b20*/  @!P5 IMAD R14, R14, R12, RZ ;  /* 0x0000000c0e0ed224 */ /* 0x004fe200078e02ff */
[----:B0-----:R-:W-:Y:S01]  /*0b30*/  @!P2 IADD3 R38, P1, R17, R38, RZ ;  /* 0x000000261126a210 */ /* 0x001fe20007f3e0ff */
[----:B------:R-:W0:Y:S01]  /*0b40*/  @!P5 LDC.64 R10, c[0x0][0x228] ;  /* 0x00008a00ff0adb82 */ /* 0x000e220000000a00 */
[----:B------:R-:W-:Y:S01]  /*0b50*/  @!P6 SHF.L.U32 R15, R2, 0x1, RZ ;  /* 0x00000001020fe819 */ /* 0x000fe200000006ff */
[----:B------:R-:W-:Y:S01]  /*0b60*/  @!P5 IMAD R27, R25, R13, R14 ;  /* 0x0000000d191bd224 */ /* 0x000fe200078e020e */
[----:B------:R-:W-:Y:S01]  /*0b70*/  @!P2 IADD3.X R39, R24, R39, RZ, P1, !PT ;  /* 0x000000271827a210 */ /* 0x000fe20000ffe4ff */
[----:B------:R2:W-:Y:S01]  /*0b80*/  STL.64 [R1+0xa58], R40 ;  /* 0x000a582801007387 */ /* 0x0005e20000100a00 */
[----:B------:R-:W-:Y:S02]  /*0b90*/  @!P6 SHF.L.U64.HI R24, R2, 0x1, R3 ;  /* 0x000000010218e819 */ /* 0x000fe40000010203 */
[----:B---3--:R-:W-:Y:S01]  /*0ba0*/  @!P6 IADD3 R18, P1, R15, R18, RZ ;  /* 0x000000120f12e210 */ /* 0x008fe20007f3e0ff */
[----:B------:R-:W3:Y:S01]  /*0bb0*/  @!P5 LDC.64 R16, c[0x0][0x230] ;  /* 0x00008c00ff10db82 */ /* 0x000ee20000000a00 */
[----:B------:R-:W-:Y:S01]  /*0bc0*/  @!P5 MOV R14, R28 ;  /* 0x0000001c000ed202 */ /* 0x000fe20000000f00 */
[----:B------:R-:W-:Y:S01]  /*0bd0*/  STL.64 [R1+0xa60], R38 ;  /* 0x000a602601007387 */ /* 0x000fe20000100a00 */
[----:B------:R-:W-:-:S02]  /*0be0*/  @!P6 IADD3.X R19, R24, R19, RZ, P1, !PT ;  /* 0x000000131813e210 */ /* 0x000fc40000ffe4ff */
[----:B-1----:R-:W-:Y:S02]  /*0bf0*/  @!P6 IADD3 R8, P1, R15, R8, RZ ;  /* 0x000000080f08e210 */ /* 0x002fe40007f3e0ff */
[----:B------:R-:W-:Y:S01]  /*0c00*/  @!P5 MOV R15, R7 ;  /* 0x00000007000fd202 */ /* 0x000fe20000000f00 */
[----:B------:R-:W1:Y:S01]  /*0c10*/  @!P3 LDC.64 R2, c[0x0][0x288] ;  /* 0x0000a200ff02bb82 */ /* 0x000e620000000a00 */
[----:B------:R-:W-:Y:S01]  /*0c20*/  @!P6 IADD3.X R9, R24, R9, RZ, P1, !PT ;  /* 0x000000091809e210 */ /* 0x000fe20000ffe4ff */
[----:B----4-:R-:W-:Y:S01]  /*0c30*/  @!P4 IMAD R24, R5, R22, RZ ;  /* 0x000000160518c224 */ /* 0x010fe200078e02ff */
[----:B------:R-:W-:Y:S01]  /*0c40*/  LOP3.LUT R43, R43, 0xffefffff, RZ, 0xc0, !PT ;  /* 0xffefffff2b2b7812 */ /* 0x000fe200078ec0ff */
[----:B------:R-:W-:Y:S01]  /*0c50*/  @!P5 IMAD.WIDE.U32 R12, R25, R12, R14 ;  /* 0x0000000c190cd225 */ /* 0x000fe200078e000e */
[----:B------:R4:W-:Y:S03]  /*0c60*/  STL.64 [R1+0xa68], R18 ;  /* 0x000a681201007387 */ /* 0x0009e60000100a00 */
[----:B------:R-:W2:Y:S01]  /*0c70*/  @!P4 LDC.64 R14, c[0x0][0x230] ;  /* 0x00008c00ff0ecb82 */ /* 0x000ea20000000a00 */
[----:B------:R-:W-:Y:S01]  /*0c80*/  @!P5 IADD3 R13, R13, R27, RZ ;  /* 0x0000001b0d0dd210 */ /* 0x000fe20007ffe0ff */
[----:B------:R-:W-:Y:S01]  /*0c90*/  @!P4 IMAD R24, R26, R23, R24 ;  /* 0x000000171a18c224 */ /* 0x000fe200078e0218 */
[----:B------:R-:W-:-:S02]  /*0ca0*/  @!P5 SHF.L.U32 R25, R12, 0x1, RZ ;  /* 0x000000010c19d819 */ /* 0x000fc400000006ff */
[----:B------:R-:W-:Y:S02]  /*0cb0*/  @!P5 SHF.L.U64.HI R5, R12, 0x1, R13 ;  /* 0x000000010c05d819 */ /* 0x000fe4000001020d */
[----:B------:R-:W-:Y:S01]  /*0cc0*/  @!P4 MOV R12, R28 ;  /* 0x0000001c000cc202 */ /* 0x000fe20000000f00 */
[----:B------:R-:W4:Y:S01]  /*0cd0*/  @!P4 LDC.64 R36, c[0x0][0x228] ;  /* 0x00008a00ff24cb82 */ /* 0x000f220000000a00 */
[----:B------:R-:W-:Y:S02]  /*0ce0*/  @!P4 MOV R13, R7 ;  /* 0x00000007000dc202 */ /* 0x000fe40000000f00 */
[----:B---3--:R-:W-:Y:S01]  /*0cf0*/  @!P5 IADD3 R16, P1, R25, R16, RZ ;  /* 0x000000101910d210 */ /* 0x008fe20007f3e0ff */
[----:B------:R-:W-:-:S03]  /*0d00*/  @!P4 IMAD.WIDE.U32 R22, R26, R22, R12 ;  /* 0x000000161a16c225 */ /* 0x000fc600078e000c */
[----:B------:R-:W-:Y:S01]  /*0d10*/  @!P5 IADD3.X R17, R5, R17, RZ, P1, !PT ;  /* 0x000000110511d210 */ /* 0x000fe20000ffe4ff */
[----:B------:R-:W3:Y:S01]  /*0d20*/  @!P3 LDC.64 R34, c[0x0][0x230] ;  /* 0x00008c00ff22bb82 */ /* 0x000ee20000000a00 */
[----:B0-----:R-:W-:Y:S02]  /*0d30*/  @!P5 IADD3 R10, P1, R25, R10, RZ ;  /* 0x0000000a190ad210 */ /* 0x001fe40007f3e0ff */
[----:B------:R-:W-:Y:S01]  /*0d40*/  @!P4 IADD3 R23, R23, R24, RZ ;  /* 0x000000181717c210 */ /* 0x000fe20007ffe0ff */
[----:B-1----:R-:W-:Y:S01]  /*0d50*/  @!P3 IMAD R24, R20, R2, RZ ;  /* 0x000000021418b224 */ /* 0x002fe200078e02ff */
[----:B------:R-:W-:Y:S02]  /*0d60*/  @!P5 IADD3.X R11, R5, R11, RZ, P1, !PT ;  /* 0x0000000b050bd210 */ /* 0x000fe40000ffe4ff */
[C---:B------:R-:W-:Y:S01]  /*0d70*/  @!P4 SHF.L.U32 R5, R22.reuse, 0x1, RZ ;  /* 0x000000011605c819 */ /* 0x040fe200000006ff */
[----:B------:R-:W0:Y:S01]  /*0d80*/  @!P3 LDC.64 R12, c[0x0][0x228] ;  /* 0x00008a00ff0cbb82 */ /* 0x000e220000000a00 */
[----:B------:R-:W-:Y:S01]  /*0d90*/  @!P4 SHF.L.U64.HI R20, R22, 0x1, R23 ;  /* 0x000000011614c819 */ /* 0x000fe20000010217 */
[----:B------:R-:W-:Y:S01]  /*0da0*/  @!P3 IMAD R3, R0, R3, R24 ;  /* 0x000000030003b224 */ /* 0x000fe200078e0218 */
[----:B------:R-:W-:-:S02]  /*0db0*/  @!P3 MOV R22, R28 ;  /* 0x0000001c0016b202 */ /* 0x000fc40000000f00 */
[----:B------:R-:W-:Y:S02]  /*0dc0*/  @!P3 MOV R23, R7 ;  /* 0x000000070017b202 */ /* 0x000fe40000000f00 */
[----:B--2---:R-:W-:Y:S01]  /*0dd0*/  @!P4 IADD3 R14, P1, R5, R14, RZ ;  /* 0x0000000e050ec210 */ /* 0x004fe20007f3e0ff */
[----:B------:R-:W-:-:S03]  /*0de0*/  @!P3 IMAD.WIDE.U32 R22, R0, R2, R22 ;  /* 0x000000020016b225 */ /* 0x000fc600078e0016 */
[----:B------:R-:W-:Y:S02]  /*0df0*/  @!P4 IADD3.X R15, R20, R15, RZ, P1, !PT ;  /* 0x0000000f140fc210 */ /* 0x000fe40000ffe4ff */
[----:B----4-:R-:W-:Y:S02]  /*0e00*/  @!P4 IADD3 R36, P1, R5, R36, RZ ;  /* 0x000000240524c210 */ /* 0x010fe40007f3e0ff */
[----:B------:R-:W-:Y:S02]  /*0e10*/  @!P3 IADD3 R5, R23, R3, RZ ;  /* 0x000000031705b210 */ /* 0x000fe40007ffe0ff */
[----:B------:R-:W-:Y:S02]  /*0e20*/  @!P3 SHF.L.U32 R3, R22, 0x1, RZ ;  /* 0x000000011603b819 */ /* 0x000fe400000006ff */
[----:B------:R-:W-:Y:S02]  /*0e30*/  @!P4 IADD3.X R37, R20, R37, RZ, P1, !PT ;  /* 0x000000251425c210 */ /* 0x000fe40000ffe4ff */
[----:B------:R-:W-:Y:S01]  /*0e40*/  @!P3 SHF.L.U64.HI R22, R22, 0x1, R5 ;  /* 0x000000011616b819 */ /* 0x000fe20000010205 */
[----:B------:R-:W2:Y:S01]  /*0e50*/  LDL.LU R20, [R1+0x620] ;  /* 0x0006200001147983 */ /* 0x000ea20000300800 */
[----:B---3--:R-:W-:-:S02]  /*0e60*/  @!P3 IADD3 R34, P1, R3, R34, RZ ;  /* 0x000000220322b210 */ /* 0x008fc40007f3e0ff */
[----:B------:R-:W-:Y:S02]  /*0e70*/  IADD3 R5, R4, 0x28, RZ ;  /* 0x0000002804057810 */ /* 0x000fe40007ffe0ff */
[C---:B------:R-:W-:Y:S02]  /*0e80*/  @!P3 IADD3.X R35, R22.reuse, R35, RZ, P1, !PT ;  /* 0x000000231623b210 */ /* 0x040fe40000ffe4ff */
[----:B0-----:R-:W-:Y:S02]  /*0e90*/  @!P3 IADD3 R12, P1, R3, R12, RZ ;  /* 0x0000000c030cb210 */ /* 0x001fe40007f3e0ff */
[----:B------:R-:W-:Y:S02]  /*0ea0*/  SHF.R.S32.HI R23, RZ, 0x1f, R5 ;  /* 0x0000001fff177819 */ /* 0x000fe40000011405 */
[----:B------:R-:W-:Y:S02]  /*0eb0*/  @!P3 IADD3.X R13, R22, R13, RZ, P1, !PT ;  /* 0x0000000d160db210 */ /* 0x000fe40000ffe4ff */
[----:B------:R-:W-:-:S04]  /*0ec0*/  ISETP.GE.U32.AND P1, PT, R5, UR18, PT ;  /* 0x0000001205007c0c */ /* 0x000fc8000bf26070 */
[----:B------:R-:W-:-:S13]  /*0ed0*/  ISETP.GE.OR.EX P2, PT, R23, UR19, P0, P1 ;  /* 0x0000001317007c0c */ /* 0x000fda0008746710 */
[----:B------:R-:W0:Y:S01]  /*0ee0*/  @!P2 LDC.64 R2, c[0x0][0x288] ;  /* 0x0000a200ff02ab82 */ /* 0x000e220000000a00 */
[----:B------:R-:W-:Y:S02]  /*0ef0*/  @!P2 MOV R22, R28 ;  /* 0x0000001c0016a202 */ /* 0x000fe40000000f00 */
[----:B------:R-:W-:-:S04]  /*0f00*/  @P2 LOP3.LUT R43, R43, 0x100000, RZ, 0xfc, !PT ;  /* 0x001000002b2b2812 */ /* 0x000fc800078efcff */
[----:B------:R-:W-:Y:S01]  /*0f10*/  LOP3.LUT R43, R43, 0xfff7ffff, RZ, 0xc0, !PT ;  /* 0xfff7ffff2b2b7812 */ /* 0x000fe200078ec0ff */
[----:B------:R-:W1:Y:S08]  /*0f20*/  @!P2 LDC.64 R32, c[0x0][0x230] ;  /* 0x00008c00ff20ab82 */ /* 0x000e700000000a00 */
[----:B------:R-:W3:Y:S01]  /*0f30*/  @!P2 LDC.64 R30, c[0x0][0x228] ;  /* 0x00008a00ff1eab82 */ /* 0x000ee20000000a00 */
[----:B0-----:R-:W-:Y:S01]  /*0f40*/  @!P2 IMAD R0, R23, R2, RZ ;  /* 0x000000021700a224 */ /* 0x001fe200078e02ff */
[----:B------:R-:W-:-:S03]  /*0f50*/  @!P2 MOV R23, R7 ;  /* 0x000000070017a202 */ /* 0x000fc60000000f00 */
[C---:B------:R-:W-:Y:S02]  /*0f60*/  @!P2 IMAD R3, R5.reuse, R3, R0 ;  /* 0x000000030503a224 */ /* 0x040fe400078e0200 */
[----:B------:R-:W-:-:S05]  /*0f70*/  @!P2 IMAD.WIDE.U32 R22, R5, R2, R22 ;  /* 0x000000020516a225 */ /* 0x000fca00078e0016 */
[----:B------:R-:W-:Y:S02]  /*0f80*/  @!P2 IADD3 R5, R23, R3, RZ ;  /* 0x000000031705a210 */ /* 0x000fe40007ffe0ff */
[C---:B------:R-:W-:Y:S02]  /*0f90*/  @!P2 SHF.L.U32 R3, R22.reuse, 0x1, RZ ;  /* 0x000000011603a819 */ /* 0x040fe400000006ff */
[----:B------:R-:W-:Y:S02]  /*0fa0*/  @!P2 SHF.L.U64.HI R22, R22, 0x1, R5 ;  /* 0x000000011616a819 */ /* 0x000fe40000010205 */
[----:B-1----:R-:W-:Y:S02]  /*0fb0*/  @!P2 IADD3 R32, P1, R3, R32, RZ ;  /* 0x000000200320a210 */ /* 0x002fe40007f3e0ff */
[----:B------:R-:W-:Y:S02]  /*0fc0*/  IADD3 R5, R4, 0x30, RZ ;  /* 0x0000003004057810 */ /* 0x000fe40007ffe0ff */
[----:B------:R-:W-:-:S02]  /*0fd0*/  @!P2 IADD3.X R33, R22, R33, RZ, P1, !PT ;  /* 0x000000211621a210 */ /* 0x000fc40000ffe4ff */
[----:B---3--:R-:W-:Y:S02]  /*0fe0*/  @!P2 IADD3 R30, P1, R3, R30, RZ ;  /* 0x0000001e031ea210 */ /* 0x008fe40007f3e0ff */
[----:B------:R-:W-:-:S03]  /*0ff0*/  SHF.R.S32.HI R23, RZ, 0x1f, R5 ;  /* 0x0000001fff177819 */ /* 0x000fc60000011405 */
[----:B------:R-:W-:Y:S01]  /*1000*/  @!P2 IMAD.X R31, R22, 0x1, R31, P1 ;  /* 0x00000001161fa824 */ /* 0x000fe200008e061f */
[----:B------:R-:W-:-:S04]  /*1010*/  ISETP.GE.U32.AND P1, PT, R5, UR18, PT ;  /* 0x0000001205007c0c */ /* 0x000fc8000bf26070 */
[----:B------:R-:W-:-:S13]  /*1020*/  ISETP.GE.OR.EX P2, PT, R23, UR19, P0, P1 ;  /* 0x0000001317007c0c */ /* 0x000fda0008746710 */
[----:B------:R-:W0:Y:S01]  /*1030*/  @!P2 LDC.64 R2, c[0x0][0x288] ;  /* 0x0000a200ff02ab82 */ /* 0x000e220000000a00 */
[----:B------:R-:W-:Y:S02]  /*1040*/  @!P2 MOV R22, R28 ;  /* 0x0000001c0016a202 */ /* 0x000fe40000000f00 */
[----:B------:R-:W-:-:S04]  /*1050*/  @P2 LOP3.LUT R43, R43, 0x80000, RZ, 0xfc, !PT ;  /* 0x000800002b2b2812 */ /* 0x000fc800078efcff */
[----:B------:R-:W-:Y:S01]  /*1060*/  LOP3.LUT R43, R43, 0xfffbffff, RZ, 0xc0, !PT ;  /* 0xfffbffff2b2b7812 */ /* 0x000fe200078ec0ff */
[----:B------:R-:W1:Y:S01]  /*1070*/  @!P2 LDC.64 R26, c[0x0][0x230] ;  /* 0x00008c00ff1aab82 */ /* 0x000e620000000a00 */
[----:B0-----:R-:W-:Y:S01]  /*1080*/  @!P2 IMAD R0, R23, R2, RZ ;  /* 0x000000021700a224 */ /* 0x001fe200078e02ff */
[----:B------:R-:W-:-:S03]  /*1090*/  @!P2 MOV R23, R7 ;  /* 0x000000070017a202 */ /* 0x000fc60000000f00 */
[C---:B------:R-:W-:Y:S02]  /*10a0*/  @!P2 IMAD R3, R5.reuse, R3, R0 ;  /* 0x000000030503a224 */ /* 0x040fe400078e0200 */
        /* <DEDUP_REMOVED lines=14> */
[----:B------:R-:W-:Y:S02]  /*1190*/  @!P2 MOV R24, R28 ;  /* 0x0000001c0018a202 */ /* 0x000fe40000000f00 */
[----:B------:R-:W-:Y:S02]  /*11a0*/  @!P2 MOV R25, R7 ;  /* 0x000000070019a202 */ /* 0x000fe40000000f00 */
[----:B------:R-:W-:-:S03]  /*11b0*/  @P2 LOP3.LUT R43, R43, 0x40000, RZ, 0xfc, !PT ;  /* 0x000400002b2b2812 */ /* 0x000fc600078efcff */
[----:B------:R-:W1:Y:S01]  /*11c0*/  @!P2 LDC.64 R2, c[0x0][0x230] ;  /* 0x00008c00ff02ab82 */ /* 0x000e620000000a00 */
[----:B------:R-:W-:Y:S01]  /*11d0*/  LOP3.LUT R43, R43, 0xfffdffff, RZ, 0xc0, !PT ;  /* 0xfffdffff2b2b7812 */ /* 0x000fe200078ec0ff */
[-C--:B0-----:R-:W-:Y:S02]  /*11e0*/  @!P2 IMAD R5, R5, R44.reuse, RZ ;  /* 0x0000002c0505a224 */ /* 0x081fe400078e02ff */
[----:B------:R-:W-:-:S04]  /*11f0*/  @!P2 IMAD.WIDE.U32 R24, R0, R44, R24 ;  /* 0x0000002c0018a225 */ /* 0x000fc800078e0018 */
[----:B------:R-:W-:Y:S01]  /*1200*/  @!P2 IMAD R45, R0, R45, R5 ;  /* 0x0000002d002da224 */ /* 0x000fe200078e0205 */
[----:B------:R-:W-:-:S04]  /*1210*/  @!P2 SHF.L.U32 R5, R24, 0x1, RZ ;  /* 0x000000011805a819 */ /* 0x000fc800000006ff */
[----:B------:R-:W-:Y:S02]  /*1220*/  @!P2 IADD3 R0, R25, R45, RZ ;  /* 0x0000002d1900a210 */ /* 0x000fe40007ffe0ff */
[----:B-1----:R-:W-:Y:S02]  /*1230*/  @!P2 IADD3 R40, P1, R5, R2, RZ ;  /* 0x000000020528a210 */ /* 0x002fe40007f3e0ff */
[----:B------:R-:W-:-:S04]  /*1240*/  @!P2 SHF.L.U64.HI R0, R24, 0x1, R0 ;  /* 0x000000011800a819 */ /* 0x000fc80000010200 */
[----:B------:R-:W-:Y:S02]  /*1250*/  @!P2 IADD3.X R41, R0, R3, RZ, P1, !PT ;  /* 0x000000030029a210 */ /* 0x000fe40000ffe4ff */
[----:B------:R-:W0:Y:S03]  /*1260*/  @!P2 LDC.64 R2, c[0x0][0x228] ;  /* 0x00008a00ff02ab82 */ /* 0x000e260000000a00 */
[----:B------:R-:W-:Y:S01]  /*1270*/  @!P2 STL.64 [R1+0x210], R40 ;  /* 0x000210280100a387 */ /* 0x000fe20000100a00 */
[----:B0-----:R-:W-:-:S04]  /*1280*/  @!P2 IADD3 R18, P1, R5, R2, RZ ;  /* 0x000000020512a210 */ /* 0x001fc80007f3e0ff */
[----:B------:R-:W-:Y:S02]  /*1290*/  @!P2 IADD3.X R19, R0, R3, RZ, P1, !PT ;  /* 0x000000030013a210 */ /* 0x000fe40000ffe4ff */
[----:B------:R-:W-:-:S03]  /*12a0*/  IADD3 R0, R4, 0x40, RZ ;  /* 0x0000004004007810 */ /* 0x000fc60007ffe0ff */
[----:B------:R0:W-:Y:S01]  /*12b0*/  @!P2 STL.64 [R1+0x218], R18 ;  /* 0x000218120100a387 */ /* 0x0001e20000100a00 */
[----:B------:R-:W-:Y:S02]  /*12c0*/  SHF.R.S32.HI R5, RZ, 0x1f, R0 ;  /* 0x0000001fff057819 */ /* 0x000fe40000011400 */
[----:B------:R-:W-:-:S04]  /*12d0*/  ISETP.GE.U32.AND P1, PT, R0, UR18, PT ;  /* 0x0000001200007c0c */ /* 0x000fc8000bf26070 */
[----:B------:R-:W-:-:S13]  /*12e0*/  ISETP.GE.OR.EX P2, PT, R5, UR19, P0, P1 ;  /* 0x0000001305007c0c */ /* 0x000fda0008746710 */
[----:B------:R-:W1:Y:S01]  /*12f0*/  @!P2 LDC.64 R2, c[0x0][0x288] ;  /* 0x0000a200ff02ab82 */ /* 0x000e620000000a00 */
[----:B------:R-:W-:Y:S02]  /*1300*/  @!P2 MOV R44, R28 ;  /* 0x0000001c002ca202 */ /* 0x000fe40000000f00 */
[----:B------:R-:W-:Y:S02]  /*1310*/  @!P2 MOV R45, R7 ;  /* 0x00000007002da202 */ /* 0x000fe40000000f00 */
[----:B------:R-:W-:-:S03]  /*1320*/  @P2 LOP3.LUT R43, R43, 0x20000, RZ, 0xfc, !PT ;  /* 0x000200002b2b2812 */ /* 0x000fc600078efcff */
[----:B------:R-:W0:Y:S01]  /*1330*/  @!P2 LDC.64 R24, c[0x0][0x230] ;  /* 0x00008c00ff18ab82 */ /* 0x000e220000000a00 */
[----:B------:R-:W-:Y:S01]  /*1340*/  LOP3.LUT R43, R43, 0xfffeffff, RZ, 0xc0, !PT ;  /* 0xfffeffff2b2b7812 */ /* 0x000fe200078ec0ff */
[-C--:B-1----:R-:W-:Y:S02]  /*1350*/  @!P2 IMAD R5, R5, R2.reuse, RZ ;  /* 0x000000020505a224 */ /* 0x082fe400078e02ff */
[----:B------:R-:W-:-:S04]  /*1360*/  @!P2 IMAD.WIDE.U32 R44, R0, R2, R44 ;  /* 0x00000002002ca225 */ /* 0x000fc800078e002c */
[----:B------:R-:W-:Y:S01]  /*1370*/  @!P2 IMAD R3, R0, R3, R5 ;  /* 0x000000030003a224 */ /* 0x000fe200078e0205 */
[----:B------:R-:W-:-:S04]  /*1380*/  @!P2 SHF.L.U32 R0, R44, 0x1, RZ ;  /* 0x000000012c00a819 */ /* 0x000fc800000006ff */
[----:B------:R-:W-:Y:S02]  /*1390*/  @!P2 IADD3 R3, R45, R3, RZ ;  /* 0x000000032d03a210 */ /* 0x000fe40007ffe0ff */
[----:B0-----:R-:W-:Y:S02]  /*13a0*/  @!P2 IADD3 R18, P1, R0, R24, RZ ;  /* 0x000000180012a210 */ /* 0x001fe40007f3e0ff */
[----:B------:R-:W-:Y:S02]  /*13b0*/  @!P2 SHF.L.U64.HI R44, R44, 0x1, R3 ;  /* 0x000000012c2ca819 */ /* 0x000fe40000010203 */
[----:B------:R-:W0:Y:S02]  /*13c0*/  @!P2 LDC.64 R2, c[0x0][0x228] ;  /* 0x00008a00ff02ab82 */ /* 0x000e240000000a00 */
        /* <DEDUP_REMOVED lines=79> */
[----:B------:R-:W-:Y:S01]  /*18c0*/  @!P2 MOV R45, R7 ;  /* 0x00000007002da202 */ /* 0x000fe20000000f00 */
[----:B------:R-:W-:Y:S01]  /*18d0*/  @!P2 IMAD.MOV.U32 R44, RZ, RZ, R28 ;  /* 0x000000ffff2ca224 */ /* 0x000fe200078e001c */
[----:B------:R-:W-:-:S04]  /*18e0*/  @P2 LOP3.LUT R43, R43, 0x2000, RZ, 0xfc, !PT ;  /* 0x000020002b2b2812 */ /* 0x000fc800078efcff */
[----:B------:R-:W-:Y:S01]  /*18f0*/  LOP3.LUT R43, R43, 0xffffefff, RZ, 0xc0, !PT ;  /* 0xffffefff2b2b7812 */ /* 0x000fe200078ec0ff */
[----:B------:R-:W0:Y:S01]  /*1900*/  @!P2 LDC.64 R24, c[0x0][0x230] ;  /* 0x00008c00ff18ab82 */ /* 0x000e220000000a00 */
        /* <DEDUP_REMOVED lines=141> */
[----:B------:R-:W-:-:S03]  /*21e0*/  @!P2 SHF.L.U32 R0, R44, 0x1, RZ ;  /* 0x000000012c00a819 */ /* 0x000fc600000006ff */
[----:B------:R-:W-:Y:S01]  /*21f0*/  @!P2 IMAD.IADD R3, R45, 0x1, R3 ;  /* 0x000000012d03a824 */ /* 0x000fe200078e0203 */
[----:B0-----:R-:W-:-:S04]  /*2200*/  @!P2 IADD3 R18, P1, R0, R24, RZ ;  /* 0x000000180012a210 */ /* 0x001fc80007f3e0ff */
        /* <DEDUP_REMOVED lines=139> */
[----:B------:R-:W0:Y:S03]  /*2ac0*/  @!P2 LDC.64 R2, c[0x0][0x228] ;  /* 0x00008a00ff02ab82 */ /* 0x000e260000000a00 */
[----:B------:R-:W-:-:S05]  /*2ad0*/  @!P2 IMAD.X R19, R44, 0x1, R25, P1 ;  /* 0x000000012c13a824 */ /* 0x000fca00008e0619 */
        /* <DEDUP_REMOVED lines=139> */
[----:B0-----:R-:W-:Y:S01]  /*3390*/  @!P2 IADD3 R18, P1, R0, R2, RZ ;  /* 0x000000020012a210 */ /* 0x001fe20007f3e0ff */
[----:B------:R-:W-:-:S03]  /*33a0*/  VIADD R0, R4, 0xf8 ;  /* 0x000000f804007836 */ /* 0x000fc60000000000 */
        /* <DEDUP_REMOVED lines=673> */
[----:B------:R-:W-:Y:S02]  /*5dc0*/  @!P3 MOV R44, R28 ;  /* 0x0000001c002cb202 */ /* 0x000fe40000000f00 */
[----:B------:R-:W-:-:S05]  /*5dd0*/  @!P3 MOV R45, R7 ;  /* 0x00000007002db202 */ /* 0x000fca0000000f00 */
        /* <DEDUP_REMOVED lines=19> */
[----:B------:R-:W-:-:S05]  /*5f10*/  @!P4 MOV R45, R7 ;  /* 0x00000007002dc202 */ /* 0x000fca0000000f00 */
[----:B------:R-:W1:Y:S01]  /*5f20*/  @!P4 LDC.64 R24, c[0x0][0x230] ;  /* 0x00008c00ff18cb82 */ /* 0x000e620000000a00 */
[-C--:B0-----:R-:W-:Y:S02]  /*5f30*/  @!P4 IMAD R5, R5, R2.reuse, RZ ;  /* 0x000000020505c224 */ /* 0x081fe400078e02ff */
[----:B------:R-:W-:-:S04]  /*5f40*/  @!P4 IMAD.WIDE.U32 R44, R0, R2, R44 ;  /* 0x00000002002cc225 */ /* 0x000fc800078e002c */
[----:B------:R-:W-:Y:S01]  /*5f50*/  @!P4 IMAD R3, R0, R3, R5 ;  /* 0x000000030003c224 */ /* 0x000fe200078e0205 */
[----:B------:R-:W-:-:S04]  /*5f60*/  @!P4 SHF.L.U32 R0, R44, 0x1, RZ ;  /* 0x000000012c00c819 */ /* 0x000fc800000006ff */
[----:B------:R-:W-:-:S04]  /*5f70*/  @!P4 IADD3 R3, R45, R3, RZ ;  /* 0x000000032d03c210 */ /* 0x000fc80007ffe0ff */
[----:B------:R-:W-:Y:S02]  /*5f80*/  @!P4 SHF.L.U64.HI R44, R44, 0x1, R3 ;  /* 0x000000012c2cc819 */ /* 0x000fe40000010203 */
[----:B------:R-:W0:Y:S01]  /*5f90*/  @!P4 LDC.64 R2, c[0x0][0x228] ;  /* 0x00008a00ff02cb82 */ /* 0x000e220000000a00 */
[----:B------:R1:W-:Y:S02]  /*5fa0*/  @!P3 STL.64 [R1+0x290], R18 ;  /* 0x000290120100b387 */ /* 0x0003e40000100a00 */
        /* <DEDUP_REMOVED lines=26> */
[----:B------:R-:W-:-:S04]  /*6150*/  ISETP.GE.U32.AND P6, PT, R0, UR6, PT ;  /* 0x0000000600007c0c */ /* 0x000fc8000bfc6070 */
[----:B------:R-:W-:Y:S01]  /*6160*/  ISETP.GE.OR.EX P6, PT, R5, UR7, P0, P6 ;  /* 0x0000000705007c0c */ /* 0x000fe200087c6760 */
[----:B------:R-:W-:Y:S01]  /*6170*/  STL.64 [R1+0x730], R6 ;  /* 0x0007300601007387 */ /* 0x000fe20000100a00 */
[----:B------:R-:W-:Y:S01]  /*6180*/  LOP3.LUT R43, R43, 0xdfffffff, RZ, 0xc0, !PT ;  /* 0xdfffffff2b2b7812 */ /* 0x000fe200078ec0ff */
[----:B------:R-:W-:-:S10]  /*6190*/  ULDC.64 UR6, c[0x0][0x248] ;  /* 0x0000920000067ab9 */ /* 0x000fd40000000a00 */
[----:B------:R-:W0:Y:S01]  /*61a0*/  @!P6 LDC.64 R24, c[0x0][0x288] ;  /* 0x0000a200ff18eb82 */ /* 0x000e220000000a00 */
[----:B------:R-:W-:Y:S01]  /*61b0*/  @!P6 MOV R45, R7 ;  /* 0x00000007002de202 */ /* 0x000fe20000000f00 */
[----:B------:R-:W-:-:S06]  /*61c0*/  @!P6 IMAD.MOV.U32 R44, RZ, RZ, R28 ;  /* 0x000000ffff2ce224 */ /* 0x000fcc00078e001c */
[----:B------:R-:W1:Y:S01]  /*61d0*/  @!P6 LDC.64 R2, c[0x0][0x230] ;  /* 0x00008c00ff02eb82 */ /* 0x000e620000000a00 */
[-C--:B0-----:R-:W-:Y:S02]  /*61e0*/  @!P6 IMAD R5, R5, R24.reuse, RZ ;  /* 0x000000180505e224 */ /* 0x081fe400078e02ff */
[----:B------:R-:W-:-:S04]  /*61f0*/  @!P6 IMAD.WIDE.U32 R44, R0, R24, R44 ;  /* 0x00000018002ce225 */ /* 0x000fc800078e002c */
[----:B------:R-:W-:Y:S01]  /*6200*/  @!P6 IMAD R25, R0, R25, R5 ;  /* 0x000000190019e224 */ /* 0x000fe200078e0205 */
[----:B------:R-:W-:-:S04]  /*6210*/  MOV R24, R40 ;  /* 0x0000002800187202 */ /* 0x000fc80000000f00 */
[----:B------:R-:W-:Y:S02]  /*6220*/  @!P6 IADD3 R0, R45, R25, RZ ;  /* 0x000000192d00e210 */ /* 0x000fe40007ffe0ff */
[----:B------:R-:W-:Y:S02]  /*6230*/  MOV R25, R41 ;  /* 0x0000002900197202 */ /* 0x000fe40000000f00 */
[----:B------:R-:W3:Y:S01]  /*6240*/  LDL.LU.64 R40, [R1+0xa58] ;  /* 0x000a580001287983 */ /* 0x000ee20000300a00 */
[C---:B------:R-:W-:Y:S02]  /*6250*/  @!P6 SHF.L.U32 R5, R44.reuse, 0x1, RZ ;  /* 0x000000012c05e819 */ /* 0x040fe400000006ff */
[----:B------:R-:W-:Y:S01]  /*6260*/  @!P6 SHF.L.U64.HI R0, R44, 0x1, R0 ;  /* 0x000000012c00e819 */ /* 0x000fe20000010200 */
[----:B------:R0:W-:Y:S01]  /*6270*/  STL.64 [R1+0x9f0], R44 ;  /* 0x0009f02c01007387 */ /* 0x0001e20000100a00 */
[----:B------:R-:W-:Y:S02]  /*6280*/  @P3 LOP3.LUT R43, R43, 0x20000000, RZ, 0xfc, !PT ;  /* 0x200000002b2b3812 */ /* 0x000fe400078efcff */
[----:B0-----:R-:W-:-:S02]  /*6290*/  MOV R44, R24 ;  /* 0x00000018002c7202 */ /* 0x001fc40000000f00 */
[----:B------:R-:W-:Y:S02]  /*62a0*/  MOV R45, R25 ;  /* 0x00000019002d7202 */ /* 0x000fe40000000f00 */
[----:B------:R-:W0:Y:S01]  /*62b0*/  @!P6 LDC.64 R24, c[0x0][0x228] ;  /* 0x00008a00ff18eb82 */ /* 0x000e220000000a00 */
[----:B------:R-:W-:-:S04]  /*62c0*/  LOP3.LUT R43, R43, 0xefffffff, RZ, 0xc0, !PT ;  /* 0xefffffff2b2b7812 */ /* 0x000fc800078ec0ff */
[----:B------:R-:W-:-:S04]  /*62d0*/  @P4 LOP3.LUT R43, R43, 0x10000000, RZ, 0xfc, !PT ;  /* 0x100000002b2b4812 */ /* 0x000fc800078efcff */
[----:B------:R-:W-:Y:S02]  /*62e0*/  LOP3.LUT R43, R43, 0xf7ffffff, RZ, 0xc0, !PT ;  /* 0xf7ffffff2b2b7812 */ /* 0x000fe400078ec0ff */
[----:B-1----:R-:W-:Y:S02]  /*62f0*/  @!P6 IADD3 R2, P3, R5, R2, RZ ;  /* 0x000000020502e210 */ /* 0x002fe40007f7e0ff */
[----:B------:R-:W-:Y:S02]  /*6300*/  @P0 LOP3.LUT R43, R43, 0x8000000, RZ, 0xfc, !PT ;  /* 0x080000002b2b0812 */ /* 0x000fe400078efcff */
[----:B------:R-:W-:Y:S02]  /*6310*/  @!P6 IADD3.X R3, R0, R3, RZ, P3, !PT ;  /* 0x000000030003e210 */ /* 0x000fe40001ffe4ff */
[----:B0-----:R-:W-:-:S04]  /*6320*/  @!P6 IADD3 R24, P0, R5, R24, RZ ;  /* 0x000000180518e210 */ /* 0x001fc80007f1e0ff */
[----:B------:R-:W-:Y:S01]  /*6330*/  @!P6 IADD3.X R25, R0, R25, RZ, P0, !PT ;  /* 0x000000190019e210 */ /* 0x000fe200007fe4ff */
[----:B------:R-:W-:Y:S01]  /*6340*/  HFMA2.MMA R0, -RZ, RZ, 0, 0 ;  /* 0x00000000ff007435 */ /* 0x000fe200000001ff */
[----:B------:R-:W-:Y:S02]  /*6350*/  MOV R6, R38 ;  /* 0x0000002600067202 */ /* 0x000fe40000000f00 */
[----:B------:R-:W-:Y:S02]  /*6360*/  MOV R7, R39 ;  /* 0x0000002700077202 */ /* 0x000fe40000000f00 */
[----:B------:R-:W4:Y:S05]  /*6370*/  LDL.LU.64 R38, [R1+0xa60] ;  /* 0x000a600001267983 */ /* 0x000f2a0000300a00 */
[----:B---3--:R-:W3:Y:S01]  /*6380*/  @!P2 LDG.E R0, desc[UR10][R40.64] ;  /* 0x0000000a2800a981 */ /* 0x008ee2000c1e1900 */
[----:B--2---:R-:W-:-:S02]  /*6390*/  LOP3.LUT R20, R20, 0xfffffffe, RZ, 0xc0, !PT ;  /* 0xfffffffe14147812 */ /* 0x004fc400078ec0ff */
[----:B------:R-:W-:Y:S02]  /*63a0*/  PRMT R42, RZ, 0x7610, R42 ;  /* 0x00007610ff2a7816 */ /* 0x000fe4000000002a */
[----:B------:R-:W-:Y:S01]  /*63b0*/  @P5 LOP3.LUT R20, R20, 0x1, RZ, 0xfc, !PT ;  /* 0x0000000114145812 */ /* 0x000fe200078efcff */
[----:B------:R-:W-:Y:S04]  /*63c0*/  STL.64 [R1+0x740], R28 ;  /* 0x0007401c01007387 */ /* 0x000fe80000100a00 */
[----:B------:R0:W-:Y:S04]  /*63d0*/  STL [R1+0x620], R20 ;  /* 0x0006201401007387 */ /* 0x0001e80000100800 */
[----:B------:R1:W-:Y:S04]  /*63e0*/  STL.64 [R1+0x788], R28 ;  /* 0x0007881c01007387 */ /* 0x0003e80000100a00 */
[----:B------:R2:W-:Y:S01]  /*63f0*/  STL [R1+0x7a0], R28 ;  /* 0x0007a01c01007387 */ /* 0x0005e20000100800 */
[----:B0-----:R-:W-:-:S03]  /*6400*/  MOV R20, RZ ;  /* 0x000000ff00147202 */ /* 0x001fc60000000f00 */
[----:B------:R-:W-:Y:S01]  /*6410*/  STL [R1+0x738], R4 ;  /* 0x0007380401007387 */ /* 0x000fe20000100800 */
[----:B-1----:R-:W-:-:S03]  /*6420*/  MOV R29, R19 ;  /* 0x00000013001d7202 */ /* 0x002fc60000000f00 */
[----:B------:R-:W-:Y:S01]  /*6430*/  STL [R1+0x748], R4 ;  /* 0x0007480401007387 */ /* 0x000fe20000100800 */
[----:B--2---:R-:W-:-:S03]  /*6440*/  MOV R28, R18 ;  /* 0x00000012001c7202 */ /* 0x004fc60000000f00 */
[----:B------:R-:W-:Y:S04]  /*6450*/  STL [R1+0x760], R4 ;  /* 0x0007600401007387 */ /* 0x000fe80000100800 */
[----:B------:R-:W-:Y:S04]  /*6460*/  STL [R1+0x770], R4 ;  /* 0x0007700401007387 */ /* 0x000fe80000100800 */
[----:B------:R-:W-:Y:S04]  /*6470*/  STL [R1+0x7c8], R4 ;  /* 0x0007c80401007387 */ /* 0x000fe80000100800 */
[----:B------:R-:W-:Y:S04]  /*6480*/  STL [R1+0x7cc], R4 ;  /* 0x0007cc0401007387 */ /* 0x000fe80000100800 */
[----:B------:R-:W2:Y:S04]  /*6490*/  LDL.LU.64 R18, [R1+0xa68] ;  /* 0x000a680001127983 */ /* 0x000ea80000300a00 */
        /* <DEDUP_REMOVED lines=27> */
[----:B------:R-:W-:Y:S04]  /*6650*/  STL.64 [R1+0xa10], R40 ;  /* 0x000a102801007387 */ /* 0x000fe80000100a00 */
[----:B------:R-:W-:Y:S04]  /*6660*/  STL.64 [R1+0xa30], R40 ;  /* 0x000a302801007387 */ /* 0x000fe80000100a00 */
        /* <DEDUP_REMOVED lines=8> */
[----:B------:R-:W4:Y:S01]  /*66f0*/  @!P2 LDG.E R20, desc[UR10][R38.64] ;  /* 0x0000000a2614a981 */ /* 0x000f22000c1e1900 */
[----:B---3--:R-:W-:-:S04]  /*6700*/  @!P2 SHF.R.U32.HI R5, RZ, 0x10, R0 ;  /* 0x00000010ff05a819 */ /* 0x008fc80000011600 */
[----:B------:R-:W-:-:S05]  /*6710*/  @!P2 PRMT R42, R5, 0x7610, R42 ;  /* 0x00007610052aa816 */ /* 0x000fca000000002a */
[----:B------:R0:W-:Y:S04]  /*6720*/  STL.S16 [R1+0x2d8], R42 ;  /* 0x0002d82a01007387 */ /* 0x0001e80000100600 */
[----:B0-----:R-:W3:Y:S01]  /*6730*/  LDL.LU R42, [R1+0xa54] ;  /* 0x000a5400012a7983 */ /* 0x001ee20000300800 */
[----:B----4-:R-:W-:Y:S02]  /*6740*/  @!P2 SHF.R.U32.HI R5, RZ, 0x10, R20 ;  /* 0x00000010ff05a819 */ /* 0x010fe40000011614 */
[----:B---3--:R-:W-:-:S04]  /*6750*/  PRMT R42, RZ, 0x7610, R42 ;  /* 0x00007610ff2a7816 */ /* 0x008fc8000000002a */
[----:B------:R-:W-:-:S05]  /*6760*/  @!P2 PRMT R42, R5, 0x7610, R42 ;  /* 0x00007610052aa816 */ /* 0x000fca000000002a */
[----:B------:R0:W-:Y:S04]  /*6770*/  STL.S16 [R1+0x2c4], R42 ;  /* 0x0002c42a01007387 */ /* 0x0001e80000100600 */
[----:B0-----:R-:W3:Y:S01]  /*6780*/  LDL.LU R42, [R1+0xa50] ;  /* 0x000a5000012a7983 */ /* 0x001ee20000300800 */
[----:B------:R-:W-:-:S04]  /*6790*/  PRMT R5, RZ, 0x7610, R5 ;  /* 0x00007610ff057816 */ /* 0x000fc80000000005 */
[----:B------:R-:W-:-:S05]  /*67a0*/  @!P2 PRMT R5, R20, 0x7610, R5 ;  /* 0x000076101405a816 */ /* 0x000fca0000000005 */
[----:B------:R0:W-:Y:S02]  /*67b0*/  STL.S16 [R1+0x2c0], R5 ;  /* 0x0002c00501007387 */ /* 0x0001e40000100600 */
[----:B0-----:R-:W-:-:S10]  /*67c0*/  HFMA2.MMA R5, -RZ, RZ, 0, 0 ;  /* 0x00000000ff057435 */ /* 0x001fd400000001ff */
[----:B--2---:R0:W2:Y:S02]  /*67d0*/  @!P1 LDG.E R5, desc[UR10][R18.64] ;  /* 0x0000000a12059981 */ /* 0x0040a4000c1e1900 */
[----:B0-----:R-:W-:-:S06]  /*67e0*/  MOV R18, RZ ;  /* 0x000000ff00127202 */ /* 0x001fcc0000000f00 */
[----:B------:R0:W4:Y:S01]  /*67f0*/  @!P1 LDG.E R18, desc[UR10][R8.64] ;  /* 0x0000000a08129981 */ /* 0x000122000c1e1900 */
[----:B---3--:R-:W-:-:S04]  /*6800*/  PRMT R42, RZ, 0x7610, R42 ;  /* 0x00007610ff2a7816 */ /* 0x008fc8000000002a */
[----:B------:R-:W-:-:S05]  /*6810*/  @!P2 PRMT R42, R0, 0x7610, R42 ;  /* 0x00007610002aa816 */ /* 0x000fca000000002a */
[----:B------:R1:W-:Y:S04]  /*6820*/  STL.S16 [R1+0x2b4], R42 ;  /* 0x0002b42a01007387 */ /* 0x0003e80000100600 */
[----:B-1----:R-:W3:Y:S01]  /*6830*/  LDL.LU R42, [R1+0xa4c] ;  /* 0x000a4c00012a7983 */ /* 0x002ee20000300800 */
[----:B0-----:R-:W-:Y:S02]  /*6840*/  PRMT R9, RZ, 0x7610, R9 ;  /* 0x00007610ff097816 */ /* 0x001fe40000000009 */
[----:B------:R-:W-:Y:S02]  /*6850*/  LOP3.LUT P3, RZ, R43, 0x800000, RZ, 0xc0, !PT ;  /* 0x008000002bff7812 */ /* 0x000fe4000786c0ff */
[----:B----4-:R-:W-:-:S05]  /*6860*/  @!P1 PRMT R9, R18, 0x7610, R9 ;  /* 0x0000761012099816 */ /* 0x010fca0000000009 */
[----:B------:R0:W-:Y:S02]  /*6870*/  STL.S16 [R1+0x2a0], R9 ;  /* 0x0002a00901007387 */ /* 0x0001e40000100600 */
[----:B0-----:R-:W-:Y:S01]  /*6880*/  HFMA2.MMA R9, -RZ, RZ, 0, 0 ;  /* 0x00000000ff097435 */ /* 0x001fe200000001ff */
[----:B--2---:R-:W-:-:S09]  /*6890*/  @!P1 SHF.R.U32.HI R8, RZ, 0x10, R5 ;  /* 0x00000010ff089819 */ /* 0x004fd20000011605 */
[----:B------:R0:W2:Y:S02]  /*68a0*/  @!P3 LDG.E R9, desc[UR10][R16.64] ;  /* 0x0000000a1009b981 */ /* 0x0000a4000c1e1900 */
        /* <DEDUP_REMOVED lines=8> */
[----:B------:R-:W-:Y:S02]  /*6930*/  @!P1 SHF.R.U32.HI R8, RZ, 0x10, R18 ;  /* 0x00000010ff089819 */ /* 0x000fe40000011612 */
[----:B----4-:R-:W-:-:S05]  /*6940*/  @!P3 PRMT R10, R17, 0x7610, R10 ;  /* 0x00007610110ab816 */ /* 0x010fca000000000a */
[----:B------:R0:W-:Y:S02]  /*6950*/  STL.S16 [R1+0x288], R10 ;  /* 0x0002880a01007387 */ /* 0x0001e40000100600 */
[----:B0-----:R-:W-:-:S10]  /*6960*/  HFMA2.MMA R10, -RZ, RZ, 0, 0 ;  /* 0x00000000ff0a7435 */ /* 0x001fd400000001ff */
[----:B------:R0:W4:Y:S02]  /*6970*/  @!P2 LDG.E R10, desc[UR10][R14.64] ;  /* 0x0000000a0e0aa981 */ /* 0x000124000c1e1900 */
[----:B0-----:R-:W-:-:S06]  /*6980*/  MOV R15, RZ ;  /* 0x000000ff000f7202 */ /* 0x001fcc0000000f00 */
[----:B------:R-:W4:Y:S01]  /*6990*/  @!P2 LDG.E R15, desc[UR10][R36.64] ;  /* 0x0000000a240fa981 */ /* 0x000f22000c1e1900 */
[----:B---3--:R-:W-:-:S04]  /*69a0*/  PRMT R42, RZ, 0x7610, R42 ;  /* 0x00007610ff2a7816 */ /* 0x008fc8000000002a */
[----:B------:R-:W-:-:S05]  /*69b0*/  @!P1 PRMT R42, R8, 0x7610, R42 ;  /* 0x00007610082a9816 */ /* 0x000fca000000002a */
[----:B------:R0:W-:Y:S04]  /*69c0*/  STL.S16 [R1+0x2a4], R42 ;  /* 0x0002a42a01007387 */ /* 0x0001e80000100600 */
[----:B0-----:R-:W3:Y:S01]  /*69d0*/  LDL.LU R42, [R1+0xa44] ;  /* 0x000a4400012a7983 */ /* 0x001ee20000300800 */
[----:B------:R-:W-:-:S04]  /*69e0*/  PRMT R8, RZ, 0x7610, R8 ;  /* 0x00007610ff087816 */ /* 0x000fc80000000008 */
[----:B------:R-:W-:-:S05]  /*69f0*/  @!P1 PRMT R8, R5, 0x7610, R8 ;  /* 0x0000761005089816 */ /* 0x000fca0000000008 */
[----:B------:R2:W-:Y:S01]  /*6a00*/  STL.S16 [R1+0x28c], R8 ;  /* 0x00028c0801007387 */ /* 0x0005e20000100600 */
[----:B------:R-:W-:Y:S02]  /*6a10*/  PRMT R14, RZ, 0x7610, R14 ;  /* 0x00007610ff0e7816 */ /* 0x000fe4000000000e */
[----:B------:R-:W-:Y:S02]  /*6a20*/  PRMT R11, RZ, 0x7610, R11 ;  /* 0x00007610ff0b7816 */ /* 0x000fe4000000000b */
[----:B--2---:R-:W-:Y:S02]  /*6a30*/  @!P3 SHF.R.U32.HI R8, RZ, 0x10, R9 ;  /* 0x00000010ff08b819 */ /* 0x004fe40000011609 */
[----:B------:R-:W-:Y:S02]  /*6a40*/  LOP3.LUT P1, RZ, R43, 0x200000, RZ, 0xc0, !PT ;  /* 0x002000002bff7812 */ /* 0x000fe4000782c0ff */
[----:B----4-:R-:W-:-:S05]  /*6a50*/  @!P2 PRMT R14, R10, 0x7610, R14 ;  /* 0x000076100a0ea816 */ /* 0x010fca000000000e */
[----:B------:R0:W-:Y:S01]  /*6a60*/  STL.S16 [R1+0x37c], R14 ;  /* 0x00037c0e01007387 */ /* 0x0001e20000100600 */
[----:B------:R-:W-:Y:S02]  /*6a70*/  @!P2 PRMT R11, R15, 0x7610, R11 ;  /* 0x000076100f0ba816 */ /* 0x000fe4000000000b */
[----:B0-----:R-:W-:-:S03]  /*6a80*/  MOV R14, RZ ;  /* 0x000000ff000e7202 */ /* 0x001fc60000000f00 */
[----:B------:R0:W-:Y:S04]  /*6a90*/  STL.S16 [R1+0x3d0], R11 ;  /* 0x0003d00b01007387 */ /* 0x0001e80000100600 */
[----:B------:R1:W2:Y:S01]  /*6aa0*/  @!P1 LDG.E R14, desc[UR10][R12.64] ;  /* 0x0000000a0c0e9981 */ /* 0x0002a2000c1e1900 */
[----:B0-----:R-:W-:-:S10]  /*6ab0*/  HFMA2.MMA R11, -RZ, RZ, 0, 0 ;  /* 0x00000000ff0b7435 */ /* 0x001fd400000001ff */
[----:B------:R-:W4:Y:S01]  /*6ac0*/  @!P1 LDG.E R11, desc[UR10][R34.64] ;  /* 0x0000000a220b9981 */ /* 0x000f22000c1e1900 */
[----:B---3--:R-:W-:-:S04]  /*6ad0*/  PRMT R42, RZ, 0x7610, R42 ;  /* 0x00007610ff2a7816 */ /* 0x008fc8000000002a */
[----:B------:R-:W-:-:S05]  /*6ae0*/  @!P3 PRMT R42, R8, 0x7610, R42 ;  /* 0x00007610082ab816 */ /* 0x000fca000000002a */
[----:B------:R0:W-:Y:S04]  /*6af0*/  STL.S16 [R1+0x2dc], R42 ;  /* 0x0002dc2a01007387 */ /* 0x0001e80000100600 */
[----:B0-----:R-:W3:Y:S01]  /*6b00*/  LDL.LU R42, [R1+0xa40] ;  /* 0x000a4000012a7983 */ /* 0x001ee20000300800 */
[----:B------:R-:W-:Y:S02]  /*6b10*/  @!P3 SHF.R.U32.HI R8, RZ, 0x10, R17 ;  /* 0x00000010ff08b819 */ /* 0x000fe40000011611 */
[----:B------:R-:W-:Y:S02]  /*6b20*/  PRMT R40, RZ, 0x7610, R40 ;  /* 0x00007610ff287816 */ /* 0x000fe40000000028 */
[----:B-1----:R-:W-:Y:S01]  /*6b30*/  PRMT R12, RZ, 0x7610, R12 ;  /* 0x00007610ff0c7816 */ /* 0x002fe2000000000c */
[----:B------:R-:W-:Y:S01]  /*6b40*/  STL.64 [R1+0x8e0], R38 ;  /* 0x0008e02601007387 */ /* 0x000fe20000100a00 */
[----:B------:R-:W-:-:S03]  /*6b50*/  PRMT R41, RZ, 0x7610, R41 ;  /* 0x00007610ff297816 */ /* 0x000fc60000000029 */
[----:B------:R-:W-:Y:S01]  /*6b60*/  STL.64 [R1+0x900], R38 ;  /* 0x0009002601007387 */ /* 0x000fe20000100a00 */
[----:B------:R-:W-:-:S03]  /*6b70*/  @!P3 PRMT R41, R9, 0x7610, R41 ;  /* 0x000076100929b816 */ /* 0x000fc60000000029 */
[----:B------:R-:W-:Y:S04]  /*6b80*/  STL.64 [R1+0x920], R38 ;  /* 0x0009202601007387 */ /* 0x000fe80000100a00 */
[----:B------:R-:W-:Y:S04]  /*6b90*/  STL.64 [R1+0x940], R38 ;  /* 0x0009402601007387 */ /* 0x000fe80000100a00 */
[----:B------:R-:W-:Y:S04]  /*6ba0*/  STL.64 [R1+0x960], R38 ;  /* 0x0009602601007387 */ /* 0x000fe80000100a00 */
[----:B------:R-:W-:Y:S04]  /*6bb0*/  STL.64 [R1+0x980], R38 ;  /* 0x0009802601007387 */ /* 0x000fe80000100a00 */
[----:B------:R-:W-:Y:S04]  /*6bc0*/  STL.64 [R1+0x9a0], R38 ;  /* 0x0009a02601007387 */ /* 0x000fe80000100a00 */
[----:B------:R-:W-:Y:S04]  /*6bd0*/  STL.64 [R1+0x9c0], R38 ;  /* 0x0009c02601007387 */ /* 0x000fe80000100a00 */
[----:B------:R-:W-:Y:S04]  /*6be0*/  STL.64 [R1+0x9e0], R38 ;  /* 0x0009e02601007387 */ /* 0x000fe80000100a00 */
[----:B------:R0:W-:Y:S01]  /*6bf0*/  STL.64 [R1+0xa00], R38 ;  /* 0x000a002601007387 */ /* 0x0001e20000100a00 */
[----:B------:R-:W-:-:S02]  /*6c00*/  PRMT R19, RZ, 0x7610, R19 ;  /* 0x00007610ff137816 */ /* 0x000fc40000000013 */
[----:B0-----:R-:W-:Y:S02]  /*6c10*/  PRMT R39, RZ, 0x7610, R39 ;  /* 0x00007610ff277816 */ /* 0x001fe40000000027 */
[----:B------:R-:W-:Y:S02]  /*6c20*/  PRMT R38, RZ, 0x7610, R38 ;  /* 0x00007610ff267816 */ /* 0x000fe40000000026 */
[----:B--2---:R-:W-:-:S05]  /*6c30*/  @!P1 PRMT R12, R14, 0x7610, R12 ;  /* 0x000076100e0c9816 */ /* 0x004fca000000000c */
[----:B------:R0:W-:Y:S02]  /*6c40*/  STL.S16 [R1+0x270], R12 ;  /* 0x0002700c01007387 */ /* 0x0001e40000100600 */
[----:B0-----:R-:W-:Y:S01]  /*6c50*/  HFMA2.MMA R12, -RZ, RZ, 0, 0 ;  /* 0x00000000ff0c7435 */ /* 0x001fe200000001ff */
[----:B---3--:R-:W-:-:S04]  /*6c60*/  PRMT R42, RZ, 0x7610, R42 ;  /* 0x00007610ff2a7816 */ /* 0x008fc8000000002a */
[----:B------:R-:W-:Y:S02]  /*6c70*/  @!P3 PRMT R42, R8, 0x7610, R42 ;  /* 0x00007610082ab816 */ /* 0x000fe4000000002a */
[----:B------:R-:W-:-:S04]  /*6c80*/  @!P2 SHF.R.U32.HI R8, RZ, 0x10, R10 ;  /* 0x00000010ff08a819 */ /* 0x000fc8000001160a */
[----:B------:R-:W-:Y:S02]  /*6c90*/  @!P2 PRMT R40, R8, 0x7610, R40 ;  /* 0x000076100828a816 */ /* 0x000fe40000000028 */
[----:B------:R-:W-:Y:S02]  /*6ca0*/  @!P2 SHF.R.U32.HI R8, RZ, 0x10, R15 ;  /* 0x00000010ff08a819 */ /* 0x000fe4000001160f */
[----:B------:R-:W-:Y:S02]  /*6cb0*/  LOP3.LUT P3, RZ, R43, 0x100000, RZ, 0xc0, !PT ;  /* 0x001000002bff7812 */ /* 0x000fe4000786c0ff */
[----:B------:R-:W-:Y:S02]  /*6cc0*/  @!P2 PRMT R39, R8, 0x7610, R39 ;  /* 0x000076100827a816 */ /* 0x000fe40000000027 */
[----:B----4-:R-:W-:-:S04]  /*6cd0*/  @!P1 SHF.R.U32.HI R8, RZ, 0x10, R11 ;  /* 0x00000010ff089819 */ /* 0x010fc8000001160b */
[----:B------:R-:W-:Y:S02]  /*6ce0*/  @!P1 PRMT R38, R8, 0x7610, R38 ;  /* 0x0000761008269816 */ /* 0x000fe40000000026 */
[----:B------:R-:W-:-:S03]  /*6cf0*/  @!P1 SHF.R.U32.HI R8, RZ, 0x10, R14 ;  /* 0x00000010ff089819 */ /* 0x000fc6000001160e */
[----:B------:R-:W2:Y:S01]  /*6d00*/  @!P3 LDG.E R12, desc[UR10][R32.64] ;  /* 0x0000000a200cb981 */ /* 0x000ea2000c1e1900 */
[----:B------:R-:W-:Y:S02]  /*6d10*/  @!P1 PRMT R19, R8, 0x7610, R19 ;  /* 0x0000761008139816 */ /* 0x000fe40000000013 */
[----:B------:R-:W-:-:S06]  /*6d20*/  MOV R8, RZ ;  /* 0x000000ff00087202 */ /* 0x000fcc0000000f00 */
[----:B------:R-:W3:Y:S01]  /*6d30*/  @!P3 LDG.E R8, desc[UR10][R30.64] ;  /* 0x0000000a1e08b981 */ /* 0x000ee2000c1e1900 */
[----:B------:R-:W-:-:S04]  /*6d40*/  PRMT R13, RZ, 0x7610, R13 ;  /* 0x00007610ff0d7816 */ /* 0x000fc8000000000d */
[----:B------:R-:W-:Y:S02]  /*6d50*/  @!P1 PRMT R13, R11, 0x7610, R13 ;  /* 0x000076100b0d9816 */ /* 0x000fe4000000000d */
[----:B------:R-:W-:-:S03]  /*6d60*/  PRMT R3, RZ, 0x7610, R3 ;  /* 0x00007610ff037816 */ /* 0x000fc60000000003 */
[----:B------:R-:W-:Y:S01]  /*6d70*/  STL.S16 [R1+0x268], R13 ;  /* 0x0002680d01007387 */ /* 0x000fe20000100600 */
[----:B------:R-:W-:Y:S02]  /*6d80*/  PRMT R16, RZ, 0x7610, R16 ;  /* 0x00007610ff107816 */ /* 0x000fe40000000010 */
[----:B------:R-:W-:Y:S02]  /*6d90*/  PRMT R2, RZ, 0x7610, R2 ;  /* 0x00007610ff027816 */ /* 0x000fe40000000002 */
[----:B------:R-:W-:Y:S01]  /*6da0*/  LOP3.LUT P2, RZ, R43, 0x80000, RZ, 0xc0, !PT ;  /* 0x000800002bff7812 */ /* 0x000fe2000784c0ff */
[----:B------:R-:W-:Y:S04]  /*6db0*/  STL.S16 [R1+0x274], R41 ;  /* 0x0002742901007387 */ /* 0x000fe80000100600 */
[----:B------:R0:W-:Y:S04]  /*6dc0*/  STL.S16 [R1+0x3e0], R40 ;  /* 0x0003e02801007387 */ /* 0x0001e80000100600 */
[----:B0-----:R-:W4:Y:S01]  /*6dd0*/  LDL.LU.64 R40, [R1+0x210] ;  /* 0x0002100001287983 */ /* 0x001f220000300a00 */
[----:B--2---:R-:W-:-:S02]  /*6de0*/  @!P3 SHF.R.U32.HI R13, RZ, 0x10, R12 ;  /* 0x00000010ff0db819 */ /* 0x004fc4000001160c */
[----:B------:R-:W-:Y:S02]  /*6df0*/  @!P3 PRMT R16, R12, 0x7610, R16 ;  /* 0x000076100c10b816 */ /* 0x000fe40000000010 */
[----:B------:R-:W-:Y:S02]  /*6e00*/  @!P3 PRMT R3, R13, 0x7610, R3 ;  /* 0x000076100d03b816 */ /* 0x000fe40000000003 */
[----:B---3--:R-:W-:Y:S01]  /*6e10*/  @!P3 SHF.R.U32.HI R13, RZ, 0x10, R8 ;  /* 0x00000010ff0db819 */ /* 0x008fe20000011608 */
[----:B------:R0:W-:Y:S03]  /*6e20*/  STL.S16 [R1+0x244], R16 ;  /* 0x0002441001007387 */ /* 0x0001e60000100600 */
[----:B------:R-:W-:Y:S02]  /*6e30*/  @!P3 PRMT R2, R13, 0x7610, R2 ;  /* 0x000076100d02b816 */ /* 0x000fe40000000002 */
[----:B------:R-:W-:Y:S01]  /*6e40*/  PRMT R13, RZ, 0x7610, R13 ;  /* 0x00007610ff0d7816 */ /* 0x000fe2000000000d */
[----:B0-----:R-:W-:-:S03]  /*6e50*/  HFMA2.MMA R16, -RZ, RZ, 0, 0 ;  /* 0x00000000ff107435 */ /* 0x001fc600000001ff */
[----:B------:R-:W-:-:S05]  /*6e60*/  @!P3 PRMT R13, R8, 0x7610, R13 ;  /* 0x00007610080db816 */ /* 0x000fca000000000d */
[----:B------:R0:W-:Y:S04]  /*6e70*/  STL.S16 [R1+0x258], R13 ;  /* 0x0002580d01007387 */ /* 0x0001e80000100600 */
[----:B------:R-:W2:Y:S01]  /*6e80*/  @!P2 LDG.E R16, desc[UR10][R26.64] ;  /* 0x0000000a1a10a981 */ /* 0x000ea2000c1e1900 */
[----:B0-----:R-:W-:-:S06]  /*6e90*/  MOV R13, RZ ;  /* 0x000000ff000d7202 */ /* 0x001fcc0000000f00 */
[----:B------:R-:W3:Y:S04]  /*6ea0*/  @!P2 LDG.E R13, desc[UR10][R22.64] ;  /* 0x0000000a160da981 */ /* 0x000ee8000c1e1900 */
[----:B------:R0:W-:Y:S04]  /*6eb0*/  STL.S16 [R1+0x250], R3 ;  /* 0x0002500301007387 */ /* 0x0001e80000100600 */
[----:B------:R1:W-:Y:S01]  /*6ec0*/  STL.S16 [R1+0x420], R2 ;  /* 0x0004200201007387 */ /* 0x0003e20000100600 */
[----:B0-----:R-:W-:Y:S02]  /*6ed0*/  MOV R3, R45 ;  /* 0x0000002d00037202 */ /* 0x001fe40000000f00 */
[----:B-1----:R-:W-:-:S02]  /*6ee0*/  MOV R2, R44 ;  /* 0x0000002c00027202 */ /* 0x002fc40000000f00 */
[----:B------:R-:W4:Y:S01]  /*6ef0*/  LDL.LU.64 R44, [R1+0x218] ;  /* 0x00021800012c7983 */ /* 0x000f220000300a00 */
[----:B------:R-:W-:-:S03]  /*6f00*/  PRMT R25, RZ, 0x7610, R25 ;  /* 0x00007610ff197816 */ /* 0x000fc60000000019 */
[----:B------:R-:W-:Y:S01]  /*6f10*/  STL.S16 [R1+0x3e4], R19 ;  /* 0x0003e41301007387 */ /* 0x000fe20000100600 */
[----:B------:R-:W-:Y:S02]  /*6f20*/  PRMT R24, RZ, 0x7610, R24 ;  /* 0x00007610ff187816 */ /* 0x000fe40000000018 */
[----:B------:R-:W-:Y:S01]  /*6f30*/  LOP3.LUT P1, RZ, R43, 0x40000, RZ, 0xc0, !PT ;  /* 0x000400002bff7812 */ /* 0x000fe2000782c0ff */
[----:B------:R0:W-:Y:S02]  /*6f40*/  STL [R1+0x10], R0 ;  /* 0x0000100001007387 */ /* 0x0001e40000100800 */
[----:B0-----:R-:W-:Y:S02]  /*6f50*/  MOV R0, RZ ;  /* 0x000000ff00007202 */ /* 0x001fe40000000f00 */
[----:B------:R-:W-:Y:S04]  /*6f60*/  STL.S16 [R1+0x3d4], R39 ;  /* 0x0003d42701007387 */ /* 0x000fe80000100600 */
[----:B------:R0:W-:Y:S04]  /*6f70*/  STL.S16 [R1+0x26c], R38 ;  /* 0x00026c2601007387 */ /* 0x0001e80000100600 */
[----:B0-----:R-:W4:Y:S01]  /*6f80*/  LDL.LU.64 R38, [R1+0x220] ;  /* 0x0002200001267983 */ /* 0x001f220000300a00 */
[----:B--2---:R-:W-:-:S04]  /*6f90*/  @!P2 SHF.R.U32.HI R19, RZ, 0x10, R16 ;  /* 0x00000010ff13a819 */ /* 0x004fc80000011610 */
[----:B------:R-:W-:Y:S02]  /*6fa0*/  @!P2 PRMT R25, R19, 0x7610, R25 ;  /* 0x000076101319a816 */ /* 0x000fe40000000019 */
[----:B---3--:R-:W-:-:S04]  /*6fb0*/  @!P2 SHF.R.U32.HI R19, RZ, 0x10, R13 ;  /* 0x00000010ff13a819 */ /* 0x008fc8000001160d */
[----:B------:R-:W-:Y:S02]  /*6fc0*/  @!P2 PRMT R24, R19, 0x7610, R24 ;  /* 0x000076101318a816 */ /* 0x000fe40000000018 */
[----:B------:R-:W-:-:S04]  /*6fd0*/  PRMT R19, RZ, 0x7610, R19 ;  /* 0x00007610ff137816 */ /* 0x000fc80000000013 */
[----:B------:R-:W-:-:S05]  /*6fe0*/  @!P2 PRMT R19, R13, 0x7610, R19 ;  /* 0x000076100d13a816 */ /* 0x000fca0000000013 */
[----:B------:R0:W-:Y:S04]  /*6ff0*/  STL.S16 [R1+0x23c], R19 ;  /* 0x00023c1301007387 */ /* 0x0001e80000100600 */
[----:B----4-:R-:W2:Y:S01]  /*7000*/  @!P1 LDG.E R0, desc[UR10][R44.64] ;  /* 0x0000000a2c009981 */ /* 0x010ea2000c1e1900 */
[----:B0-----:R-:W-:-:S03]  /*7010*/  HFMA2.MMA R19, -RZ, RZ, 0, 0 ;  /* 0x00000000ff137435 */ /* 0x001fc600000001ff */
[----:B------:R-:W-:Y:S04]  /*7020*/  STL.S16 [R1+0x424], R25 ;  /* 0x0004241901007387 */ /* 0x000fe80000100600 */
[----:B------:R0:W-:Y:S04]  /*7030*/  STL.S16 [R1+0x4c4], R24 ;  /* 0x0004c41801007387 */ /* 0x0001e80000100600 */
[----:B------:R-:W-:Y:S04]  /*7040*/  STL [R1+0x110], R20 ;  /* 0x0001101401007387 */ /* 0x000fe80000100800 */
[----:B------:R-:W3:Y:S04]  /*7050*/  @!P1 LDG.E R19, desc[UR10][R40.64] ;  /* 0x0000000a28139981 */ /* 0x000ee8000c1e1900 */
[----:B0-----:R-:W4:Y:S04]  /*7060*/  LDL.LU.64 R24, [R1+0x4e8] ;  /* 0x0004e80001187983 */ /* 0x001f280000300a00 */
[----:B------:R0:W-:Y:S04]  /*7070*/  STL.S16 [R1+0x378], R42 ;  /* 0x0003782a01007387 */ /* 0x0001e80000100600 */
[----:B------:R-:W2:Y:S01]  /*7080*/  LDL.LU.64 R40, [R1+0xa30] ;  /* 0x000a300001287983 */ /* 0x000ea20000300a00 */
[----:B------:R-:W-:-:S03]  /*7090*/  LOP3.LUT P3, RZ, R43, 0x20000, RZ, 0xc0, !PT ;  /* 0x000200002bff7812 */ /* 0x000fc6000786c0ff */
[----:B------:R-:W4:Y:S04]  /*70a0*/  LDL.LU.64 R44, [R1+0x568] ;  /* 0x00056800012c7983 */ /* 0x000f280000300a00 */
[----:B0-----:R-:W4:Y:S04]  /*70b0*/  LDL.LU R42, [R1+0xa3c] ;  /* 0x000a3c00012a7983 */ /* 0x001f280000300800 */
[----:B------:R0:W-:Y:S02]  /*70c0*/  STL [R1+0x14], R5 ;  /* 0x0000140501007387 */ /* 0x0001e40000100800 */
[----:B0-----:R-:W-:-:S06]  /*70d0*/  MOV R5, RZ ;  /* 0x000000ff00057202 */ /* 0x001fcc0000000f00 */
[----:B------:R-:W4:Y:S04]  /*70e0*/  @!P3 LDG.E R5, desc[UR10][R38.64] ;  /* 0x0000000a2605b981 */ /* 0x000f28000c1e1900 */
[----:B------:R-:W-:Y:S01]  /*70f0*/  STL [R1+0x18], R9 ;  /* 0x0000180901007387 */ /* 0x000fe20000100800 */
[----:B------:R-:W-:-:S03]  /*7100*/  PRMT R22, RZ, 0x7610, R22 ;  /* 0x00007610ff167816 */ /* 0x000fc60000000016 */
[----:B------:R-:W-:Y:S04]  /*7110*/  STL [R1+0x114], R18 ;  /* 0x0001141201007387 */ /* 0x000fe80000100800 */
[----:B------:R-:W4:Y:S01]  /*7120*/  LDL.LU.64 R38, [R1+0x610] ;  /* 0x0006100001267983 */ /* 0x000f220000300a00 */
[----:B---3--:R-:W-:Y:S02]  /*7130*/  @!P1 SHF.R.U32.HI R20, RZ, 0x10, R19 ;  /* 0x00000010ff149819 */ /* 0x008fe40000011613 */
[----:B--2---:R-:W-:Y:S02]  /*7140*/  PRMT R41, RZ, 0x7610, R41 ;  /* 0x00007610ff297816 */ /* 0x004fe40000000029 */
[----:B------:R-:W-:Y:S02]  /*7150*/  PRMT R40, RZ, 0x7610, R40 ;  /* 0x00007610ff287816 */ /* 0x000fe40000000028 */
[----:B------:R-:W-:-:S02]  /*7160*/  @!P1 PRMT R41, R20, 0x7610, R41 ;  /* 0x0000761014299816 */ /* 0x000fc40000000029 */
        /* <DEDUP_REMOVED lines=17> */
[----:B------:R-:W4:Y:S01]  /*7280*/  @!P2 LDG.E R9, desc[UR10][R44.64] ;  /* 0x0000000a2c09a981 */ /* 0x000f22000c1e1900 */
[----:B------:R-:W-:-:S05]  /*7290*/  @!P3 PRMT R22, R5, 0x7610, R22 ;  /* 0x000076100516b816 */ /* 0x000fca0000000016 */
[----:B------:R0:W-:Y:S04]  /*72a0*/  STL.S16 [R1+0x228], R22 ;  /* 0x0002281601007387 */ /* 0x0001e80000100600 */
[----:B------:R-:W-:Y:S04]  /*72b0*/  STL [R1+0x1c], R10 ;  /* 0x00001c0a01007387 */ /* 0x000fe80000100800 */
[----:B------:R-:W-:Y:S01]  /*72c0*/  STL [R1+0x118], R17 ;  /* 0x0001181101007387 */ /* 0x000fe20000100800 */
[----:B0-----:R-:W-:-:S03]  /*72d0*/  HFMA2.MMA R22, -RZ, RZ, 0, 0 ;  /* 0x00000000ff167435 */ /* 0x001fc600000001ff */
        /* <DEDUP_REMOVED lines=9> */
[----:B----4-:R-:W2:Y:S04]  /*7370*/  @!P2 LDG.E R22, desc[UR10][R40.64] ;  /* 0x0000000a2816a981 */ /* 0x010ea8000c1e1900 */
[----:B0-----:R-:W3:Y:S04]  /*7380*/  LDL.LU.64 R24, [R1+0x600] ;  /* 0x0006000001187983 */ /* 0x001ee80000300a00 */
[----:B------:R-:W4:Y:S01]  /*7390*/  LDL.LU.64 R40, [R1+0xa10] ;  /* 0x000a100001287983 */ /* 0x000f220000300a00 */
[----:B------:R-:W-:-:S02]  /*73a0*/  PRMT R18, RZ, 0x7610, R18 ;  /* 0x00007610ff127816 */ /* 0x000fc40000000012 */
[----:B------:R-:W-:Y:S02]  /*73b0*/  PRMT R42, RZ, 0x7610, R42 ;  /* 0x00007610ff2a7816 */ /* 0x000fe4000000002a */
[----:B------:R-:W-:Y:S02]  /*73c0*/  @!P2 PRMT R18, R9, 0x7610, R18 ;  /* 0x000076100912a816 */ /* 0x000fe40000000012 */
[----:B------:R-:W-:Y:S02]  /*73d0*/  @!P1 PRMT R42, R19, 0x7610, R42 ;  /* 0x00007610132a9816 */ /* 0x000fe4000000002a */
[----:B------:R-:W-:Y:S01]  /*73e0*/  LOP3.LUT P1, RZ, R43, 0x8000, RZ, 0xc0, !PT ;  /* 0x000080002bff7812 */ /* 0x000fe2000782c0ff */
[----:B------:R0:W-:Y:S01]  /*73f0*/  STL.S16 [R1+0x220], R18 ;  /* 0x0002201201007387 */ /* 0x0001e20000100600 */
[----:B------:R-:W-:Y:S01]  /*7400*/  MOV R10, RZ ;  /* 0x000000ff000a7202 */ /* 0x000fe20000000f00 */
[----:B0-----:R-:W-:Y:S02]  /*7410*/  HFMA2.MMA R18, -RZ, RZ, 0, 0 ;  /* 0x00000000ff127435 */ /* 0x001fe400000001ff */
[----:B------:R0:W-:Y:S08]  /*7420*/  STL.S16 [R1+0x22c], R42 ;  /* 0x00022c2a01007387 */ /* 0x0001f00000100600 */
[----:B------:R-:W4:Y:S04]  /*7430*/  @!P1 LDG.E R18, desc[UR10][R38.64] ;  /* 0x0000000a26129981 */ /* 0x000f28000c1e1900 */
[----:B0-----:R-:W4:Y:S04]  /*7440*/  LDL.LU R42, [R1+0xa28] ;  /* 0x000a2800012a7983 */ /* 0x001f280000300800 */
[----:B------:R-:W-:Y:S04]  /*7450*/  STL.64 [R1+0x7b0], R26 ;  /* 0x0007b01a01007387 */ /* 0x000fe80000100a00 */
[----:B------:R-:W-:Y:S04]  /*7460*/  STL [R1+0x11c], R15 ;  /* 0x00011c0f01007387 */ /* 0x000fe80000100800 */
[----:B------:R-:W-:Y:S01]  /*7470*/  STL [R1+0x20], R11 ;  /* 0x0000200b01007387 */ /* 0x000fe20000100800 */
[----:B--2---:R-:W-:-:S03]  /*7480*/  @!P2 SHF.R.U32.HI R17, RZ, 0x10, R22 ;  /* 0x00000010ff11a819 */ /* 0x004fc60000011616 */
[----:B------:R-:W2:Y:S04]  /*7490*/  LDL.LU.64 R38, [R1+0xa00] ;  /* 0x000a000001267983 */ /* 0x000ea80000300a00 */
[----:B---3--:R-:W3:Y:S01]  /*74a0*/  @!P1 LDG.E R10, desc[UR10][R24.64] ;  /* 0x0000000a180a9981 */ /* 0x008ee2000c1e1900 */
[----:B----4-:R-:W-:-:S03]  /*74b0*/  PRMT R41, RZ, 0x7610, R41 ;  /* 0x00007610ff297816 */ /* 0x010fc60000000029 */
[----:B------:R-:W4:Y:S01]  /*74c0*/  LDL.LU.64 R24, [R1+0x9f8] ;  /* 0x0009f80001187983 */ /* 0x000f220000300a00 */
[----:B------:R-:W-:Y:S02]  /*74d0*/  @!P2 PRMT R41, R17, 0x7610, R41 ;  /* 0x000076101129a816 */ /* 0x000fe40000000029 */
[----:B------:R-:W-:Y:S02]  /*74e0*/  PRMT R40, RZ, 0x7610, R40 ;  /* 0x00007610ff287816 */ /* 0x000fe40000000028 */
[----:B------:R-:W-:-:S04]  /*74f0*/  @!P2 SHF.R.U32.HI R17, RZ, 0x10, R9 ;  /* 0x00000010ff11a819 */ /* 0x000fc80000011609 */
[----:B------:R-:W-:Y:S01]  /*7500*/  @!P2 PRMT R40, R17, 0x7610, R40 ;  /* 0x000076101128a816 */ /* 0x000fe20000000028 */
[----:B------:R-:W-:Y:S04]  /*7510*/  STL.S16 [R1+0x4c0], R41 ;  /* 0x0004c02901007387 */ /* 0x000fe80000100600 */
[----:B------:R0:W-:Y:S04]  /*7520*/  STL.S16 [R1+0x568], R40 ;  /* 0x0005682801007387 */ /* 0x0001e80000100600 */
[----:B0-----:R-:W2:Y:S01]  /*7530*/  LDL.LU.64 R40, [R1+0x5f0] ;  /* 0x0005f00001287983 */ /* 0x001ea20000300a00 */
[----:B------:R-:W-:-:S02]  /*7540*/  PRMT R27, RZ, 0x7610, R27 ;  /* 0x00007610ff1b7816 */ /* 0x000fc4000000001b */
[----:B------:R-:W-:Y:S02]  /*7550*/  @!P1 SHF.R.U32.HI R15, RZ, 0x10, R18 ;  /* 0x00000010ff0f9819 */ /* 0x000fe40000011612 */
[----:B------:R-:W-:Y:S02]  /*7560*/  PRMT R42, RZ, 0x7610, R42 ;  /* 0x00007610ff2a7816 */ /* 0x000fe4000000002a */
[----:B------:R-:W-:Y:S02]  /*7570*/  @!P1 PRMT R27, R15, 0x7610, R27 ;  /* 0x000076100f1b9816 */ /* 0x000fe4000000001b */
[----:B------:R-:W-:Y:S02]  /*7580*/  @!P3 PRMT R42, R20, 0x7610, R42 ;  /* 0x00007610142ab816 */ /* 0x000fe4000000002a */
[----:B------:R-:W-:Y:S02]  /*7590*/  LOP3.LUT P3, RZ, R43, 0x4000, RZ, 0xc0, !PT ;  /* 0x000040002bff7812 */ /* 0x000fe4000786c0ff */
[----:B------:R-:W-:Y:S01]  /*75a0*/  MOV R11, RZ ;  /* 0x000000ff000b7202 */ /* 0x000fe20000000f00 */
[----:B------:R0:W-:Y:S04]  /*75b0*/  STL.S16 [R1+0x224], R42 ;  /* 0x0002242a01007387 */ /* 0x0001e80000100600 */
[----:B0-----:R-:W2:Y:S04]  /*75c0*/  LDL.LU R42, [R1+0xa18] ;  /* 0x000a1800012a7983 */ /* 0x001ea80000300800 */
[----:B------:R0:W-:Y:S02]  /*75d0*/  STL [R1+0x7f0], R26 ;  /* 0x0007f01a01007387 */ /* 0x0001e40000100800 */
[----:B0-----:R-:W-:-:S02]  /*75e0*/  PRMT R26, RZ, 0x7610, R26 ;  /* 0x00007610ff1a7816 */ /* 0x001fc4000000001a */
[----:B------:R-:W-:Y:S01]  /*75f0*/  STL.S16 [R1+0x600], R27 ;  /* 0x0006001b01007387 */ /* 0x000fe20000100600 */
[----:B---3--:R-:W-:Y:S02]  /*7600*/  @!P1 SHF.R.U32.HI R15, RZ, 0x10, R10 ;  /* 0x00000010ff0f9819 */ /* 0x008fe4000001160a */
[----:B----4-:R-:W-:-:S04]  /*7610*/  PRMT R25, RZ, 0x7610, R25 ;  /* 0x00007610ff197816 */ /* 0x010fc80000000019 */
[----:B------:R-:W-:Y:S01]  /*7620*/  @!P1 PRMT R25, R15, 0x7610, R25 ;  /* 0x000076100f199816 */ /* 0x000fe20000000019 */
[----:B------:R-:W-:-:S10]  /*7630*/  HFMA2.MMA R15, -RZ, RZ, 0, 0 ;  /* 0x00000000ff0f7435 */ /* 0x000fd400000001ff */
[----:B------:R-:W3:Y:S04]  /*7640*/  @!P3 LDG.E R15, desc[UR10][R44.64] ;  /* 0x0000000a2c0fb981 */ /* 0x000ee8000c1e1900 */
[----:B--2---:R-:W2:Y:S01]  /*7650*/  @!P3 LDG.E R11, desc[UR10][R40.64] ;  /* 0x0000000a280bb981 */ /* 0x004ea2000c1e1900 */
[----:B------:R-:W-:Y:S02]  /*7660*/  @!P1 PRMT R26, R10, 0x7610, R26 ;  /* 0x000076100a1a9816 */ /* 0x000fe4000000001a */
[----:B------:R-:W-:Y:S01]  /*7670*/  PRMT R24, RZ, 0x7610, R24 ;  /* 0x00007610ff187816 */ /* 0x000fe20000000018 */
[----:B------:R-:W-:Y:S04]  /*7680*/  STL.S16 [R1+0x610], R25 ;  /* 0x0006101901007387 */ /* 0x000fe80000100600 */
[----:B------:R0:W-:Y:S01]  /*7690*/  STL.S16 [R1+0x604], R26 ;  /* 0x0006041a01007387 */ /* 0x0001e20000100600 */
[----:B------:R-:W-:-:S03]  /*76a0*/  PRMT R39, RZ, 0x7610, R39 ;  /* 0x00007610ff277816 */ /* 0x000fc60000000027 */
[----:B------:R-:W-:Y:S01]  /*76b0*/  STL [R1+0x120], R14 ;  /* 0x0001200e01007387 */ /* 0x000fe20000100800 */
[----:B------:R-:W-:-:S03]  /*76c0*/  PRMT R38, RZ, 0x7610, R38 ;  /* 0x00007610ff267816 */ /* 0x000fc60000000026 */
[----:B------:R-:W-:Y:S04]  /*76d0*/  STL [R1+0x24], R12 ;  /* 0x0000240c01007387 */ /* 0x000fe80000100800 */
[----:B0-----:R-:W4:Y:S01]  /*76e0*/  LDL.LU.64 R26, [R1+0x5e8] ;  /* 0x0005e800011a7983 */ /* 0x001f220000300a00 */
[----:B------:R-:W-:-:S03]  /*76f0*/  @!P1 PRMT R24, R18, 0x7610, R24 ;  /* 0x0000761012189816 */ /* 0x000fc60000000018 */
[----:B------:R-:W4:Y:S04]  /*7700*/  LDL.LU.64 R40, [R1+0x5a0] ;  /* 0x0005a00001287983 */ /* 0x000f280000300a00 */
[----:B------:R0:W-:Y:S01]  /*7710*/  STL.S16 [R1+0x218], R24 ;  /* 0x0002181801007387 */ /* 0x0001e20000100600 */
[----:B------:R-:W-:-:S03]  /*7720*/  PRMT R42, RZ, 0x7610, R42 ;  /* 0x00007610ff2a7816 */ /* 0x000fc6000000002a */
[----:B------:R-:W-:Y:S01]  /*7730*/  STL [R1+0x28], R16 ;  /* 0x0000281001007387 */ /* 0x000fe20000100800 */
[----:B------:R-:W-:-:S03]  /*7740*/  PRMT R17, RZ, 0x7610, R17 ;  /* 0x00007610ff117816 */ /* 0x000fc60000000011 */
[----:B------:R-:W4:Y:S04]  /*7750*/  LDL.LU.64 R44, [R1+0x9f0] ;  /* 0x0009f000012c7983 */ /* 0x000f280000300a00 */
[----:B0-----:R-:W4:Y:S01]  /*7760*/  LDL.LU.64 R24, [R1+0x5f8] ;  /* 0x0005f80001187983 */ /* 0x001f220000300a00 */
[----:B------:R-:W-:Y:S02]  /*7770*/  @!P2 PRMT R42, R22, 0x7610, R42 ;  /* 0x00007610162aa816 */ /* 0x000fe4000000002a */
[----:B------:R-:W-:Y:S01]  /*7780*/  LOP3.LUT P2, RZ, R43, 0x2000, RZ, 0xc0, !PT ;  /* 0x000020002bff7812 */ /* 0x000fe2000784c0ff */
[----:B------:R-:W-:Y:S01]  /*7790*/  HFMA2.MMA R12, -RZ, RZ, 0, 0 ;  /* 0x00000000ff0c7435 */ /* 0x000fe200000001ff */
[----:B---3--:R-:W-:-:S04]  /*77a0*/  @!P3 SHF.R.U32.HI R14, RZ, 0x10, R15 ;  /* 0x00000010ff0eb819 */ /* 0x008fc8000001160f */
[----:B------:R-:W-:Y:S02]  /*77b0*/  @!P3 PRMT R39, R14, 0x7610, R39 ;  /* 0x000076100e27b816 */ /* 0x000fe40000000027 */
[----:B--2---:R-:W-:-:S04]  /*77c0*/  @!P3 SHF.R.U32.HI R14, RZ, 0x10, R11 ;  /* 0x00000010ff0eb819 */ /* 0x004fc8000001160b */
[----:B------:R-:W-:Y:S02]  /*77d0*/  @!P3 PRMT R38, R14, 0x7610, R38 ;  /* 0x000076100e26b816 */ /* 0x000fe40000000026 */
[----:B------:R-:W-:-:S04]  /*77e0*/  PRMT R14, RZ, 0x7610, R14 ;  /* 0x00007610ff0e7816 */ /* 0x000fc8000000000e */
[----:B------:R-:W-:-:S05]  /*77f0*/  @!P3 PRMT R14, R11, 0x7610, R14 ;  /* 0x000076100b0eb816 */ /* 0x000fca000000000e */
[----:B------:R0:W-:Y:S02]  /*7800*/  STL.S16 [R1+0x214], R14 ;  /* 0x0002140e01007387 */ /* 0x0001e40000100600 */
[----:B0-----:R-:W-:-:S06]  /*7810*/  MOV R14, RZ ;  /* 0x000000ff000e7202 */ /* 0x001fcc0000000f00 */
[----:B----4-:R-:W2:Y:S04]  /*7820*/  @!P2 LDG.E R14, desc[UR10][R26.64] ;  /* 0x0000000a1a0ea981 */ /* 0x010ea8000c1e1900 */
[----:B------:R-:W-:Y:S04]  /*7830*/  STL.S16 [R1+0x210], R39 ;  /* 0x0002102701007387 */ /* 0x000fe80000100600 */
[----:B------:R0:W-:Y:S04]  /*7840*/  STL.S16 [R1+0x5f0], R38 ;  /* 0x0005f02601007387 */ /* 0x0001e80000100600 */
[----:B------:R-:W3:Y:S01]  /*7850*/  @!P2 LDG.E R12, desc[UR10][R24.64] ;  /* 0x0000000a180ca981 */ /* 0x000ee2000c1e1900 */
[----:B------:R-:W-:-:S03]  /*7860*/  LOP3.LUT P1, RZ, R43, 0x1000, RZ, 0xc0, !PT ;  /* 0x000010002bff7812 */ /* 0x000fc6000782c0ff */
[----:B------:R-:W-:Y:S04]  /*7870*/  STL [R1+0x124], R8 ;  /* 0x0001240801007387 */ /* 0x000fe80000100800 */
[----:B0-----:R-:W4:Y:S04]  /*7880*/  LDL.LU.64 R38, [R1+0x5e0] ;  /* 0x0005e00001267983 */ /* 0x001f280000300a00 */
[----:B------:R-:W3:Y:S04]  /*7890*/  LDL.LU.64 R24, [R1+0x9e8] ;  /* 0x0009e80001187983 */ /* 0x000ee80000300a00 */
[----:B------:R-:W3:Y:S01]  /*78a0*/  LDL.LU.64 R26, [R1+0x5d0] ;  /* 0x0005d000011a7983 */ /* 0x000ee20000300a00 */
[----:B--2---:R-:W-:-:S05]  /*78b0*/  @!P2 PRMT R17, R14, 0x7610, R17 ;  /* 0x000076100e11a816 */ /* 0x004fca0000000011 */
[----:B------:R0:W-:Y:S02]  /*78c0*/  STL.S16 [R1+0x5ec], R17 ;  /* 0x0005ec1101007387 */ /* 0x0001e40000100600 */
[----:B0-----:R-:W-:-:S06]  /*78d0*/  CS2R R16, SRZ ;  /* 0x0000000000107805 */ /* 0x001fcc000001ff00 */
[----:B----4-:R-:W2:Y:S01]  /*78e0*/  @!P1 LDG.E R17, desc[UR10][R38.64] ;  /* 0x0000000a26119981 */ /* 0x010ea2000c1e1900 */
[----:B---3--:R-:W-:Y:S02]  /*78f0*/  @!P2 SHF.R.U32.HI R8, RZ, 0x10, R12 ;  /* 0x00000010ff08a819 */ /* 0x008fe4000001160c */
[----:B------:R-:W-:Y:S01]  /*7900*/  PRMT R25, RZ, 0x7610, R25 ;  /* 0x00007610ff197816 */ /* 0x000fe20000000019 */
[----:B------:R-:W3:Y:S04]  /*7910*/  @!P1 LDG.E R16, desc[UR10][R40.64] ;  /* 0x0000000a28109981 */ /* 0x000ee8000c1e1900 */
[----:B------:R-:W4:Y:S01]  /*7920*/  LDL.LU.64 R38, [R1+0x9e0] ;  /* 0x0009e00001267983 */ /* 0x000f220000300a00 */
[----:B------:R-:W-:Y:S02]  /*7930*/  @!P2 PRMT R25, R8, 0x7610, R25 ;  /* 0x000076100819a816 */ /* 0x000fe40000000019 */
[----:B------:R-:W-:Y:S01]  /*7940*/  PRMT R24, RZ, 0x7610, R24 ;  /* 0x00007610ff187816 */ /* 0x000fe20000000018 */
[----:B------:R-:W-:Y:S01]  /*7950*/  STL [R1+0x128], R13 ;  /* 0x0001280d01007387 */ /* 0x000fe20000100800 */
[----:B------:R-:W-:-:S02]  /*7960*/  @!P2 SHF.R.U32.HI R8, RZ, 0x10, R14 ;  /* 0x00000010ff08a819 */ /* 0x000fc4000001160e */
[----:B------:R-:W-:Y:S01]  /*7970*/  PRMT R44, RZ, 0x7610, R44 ;  /* 0x00007610ff2c7816 */ /* 0x000fe2000000002c */
[----:B------:R-:W-:Y:S01]  /*7980*/  STL [R1+0x2c], R19 ;  /* 0x00002c1301007387 */ /* 0x000fe20000100800 */
[----:B------:R-:W-:-:S03]  /*7990*/  @!P2 PRMT R24, R8, 0x7610, R24 ;  /* 0x000076100818a816 */ /* 0x000fc60000000018 */
[----:B------:R-:W-:Y:S04]  /*79a0*/  STL.S16 [R1+0x5e8], R25 ;  /* 0x0005e81901007387 */ /* 0x000fe80000100600 */
[----:B------:R0:W-:Y:S04]  /*79b0*/  STL.S16 [R1+0x5f4], R24 ;  /* 0x0005f41801007387 */ /* 0x0001e80000100600 */
[----:B------:R-:W3:Y:S04]  /*79c0*/  LDL.LU.64 R40, [R1+0x5c0] ;  /* 0x0005c00001287983 */ /* 0x000ee80000300a00 */
[----:B0-----:R-:W3:Y:S01]  /*79d0*/  LDL.LU.64 R24, [R1+0x5d8] ;  /* 0x0005d80001187983 */ /* 0x001ee20000300a00 */
[----:B------:R-:W-:-:S02]  /*79e0*/  @!P3 PRMT R44, R15, 0x7610, R44 ;  /* 0x000076100f2cb816 */ /* 0x000fc4000000002c */
[----:B------:R-:W-:Y:S01]  /*79f0*/  LOP3.LUT P3, RZ, R43, 0x800, RZ, 0xc0, !PT ;  /* 0x000008002bff7812 */ /* 0x000fe2000786c0ff */
[----:B------:R-:W-:Y:S01]  /*7a00*/  HFMA2.MMA R19, -RZ, RZ, 0, 0 ;  /* 0x00000000ff137435 */ /* 0x000fe200000001ff */
[----:B------:R0:W-:Y:S04]  /*7a10*/  STL.S16 [R1+0x21c], R42 ;  /* 0x00021c2a01007387 */ /* 0x0001e80000100600 */
[----:B0-----:R-:W3:Y:S01]  /*7a20*/  LDL.LU R42, [R1+0xa08] ;  /* 0x000a0800012a7983 */ /* 0x001ee20000300800 */
[----:B--2---:R-:W-:Y:S02]  /*7a30*/  @!P1 SHF.R.U32.HI R13, RZ, 0x10, R17 ;  /* 0x00000010ff0d9819 */ /* 0x004fe40000011611 */
[----:B----4-:R-:W-:Y:S02]  /*7a40*/  PRMT R39, RZ, 0x7610, R39 ;  /* 0x00007610ff277816 */ /* 0x010fe40000000027 */
[----:B------:R-:W-:-:S02]  /*7a50*/  PRMT R38, RZ, 0x7610, R38 ;  /* 0x00007610ff267816 */ /* 0x000fc40000000026 */
[----:B------:R-:W-:Y:S02]  /*7a60*/  @!P1 PRMT R39, R13, 0x7610, R39 ;  /* 0x000076100d279816 */ /* 0x000fe40000000027 */
[----:B---3--:R-:W-:-:S04]  /*7a70*/  @!P1 SHF.R.U32.HI R13, RZ, 0x10, R16 ;  /* 0x00000010ff0d9819 */ /* 0x008fc80000011610 */
        /* <DEDUP_REMOVED lines=17> */
[----:B-1----:R-:W-:Y:S01]  /*7b90*/  HFMA2.MMA R20, -RZ, RZ, 0, 0 ;  /* 0x00000000ff147435 */ /* 0x002fe200000001ff */
        /* <DEDUP_REMOVED lines=14> */
[----:B0-----:R-:W-:-:S03]  /*7c80*/  IMAD.MOV.U32 R0, RZ, RZ, RZ ;  /* 0x000000ffff007224 */ /* 0x001fc600078e00ff */
[----:B------:R-:W3:Y:S04]  /*7c90*/  LDL.LU.64 R38, [R1+0x9c0] ;  /* 0x0009c00001267983 */ /* 0x000ee80000300a00 */
        /* <DEDUP_REMOVED lines=257> */
[----:B------:R-:W-:-:S03]  /*8cb0*/  PRMT R42, RZ, 0x7610, R42 ;  /* 0x00007610ff2a7816 */ /* 0x000fc6000000002a */
[----:B------:R-:W4:Y:S01]  /*8cc0*/  LDL.LU.64 R40, [R1+0x4f0] ;  /* 0x0004f00001287983 */ /* 0x000f220000300a00 */
        /* <DEDUP_REMOVED lines=25> */
[----:B------:R-:W-:Y:S04]  /*8e60*/  STL [R1+0x7b8], R34 ;  /* 0x0007b82201007387 */ /* 0x000fe80000100800 */
[----:B------:R-:W-:Y:S04]  /*8e70*/  STL.64 [R1+0x7e0], R34 ;  /* 0x0007e02201007387 */ /* 0x000fe80000100a00 */
[----:B------:R-:W-:Y:S04]  /*8e80*/  STL.64 [R1+0x778], R44 ;  /* 0x0007782c01007387 */ /* 0x000fe80000100a00 */
        /* <DEDUP_REMOVED lines=12> */
[----:B------:R-:W-:-:S04]  /*8f50*/  PRMT R12, RZ, 0x7610, R12 ;  /* 0x00007610ff0c7816 */ /* 0x000fc8000000000c */
[----:B------:R-:W-:Y:S01]  /*8f60*/  @!P3 PRMT R12, R11, 0x7610, R12 ;  /* 0x000076100b0cb816 */ /* 0x000fe2000000000c */
[----:B------:R-:W-:Y:S04]  /*8f70*/  STL.S16 [R1+0x504], R25 ;  /* 0x0005041901007387 */ /* 0x000fe80000100600 */
[----:B------:R0:W-:Y:S04]  /*8f80*/  STL.S16 [R1+0x508], R12 ;  /* 0x0005080c01007387 */ /* 0x0001e80000100600 */
[----:B------:R-:W2:Y:S04]  /*8f90*/  LDL.LU.64 R26, [R1+0x4d8] ;  /* 0x0004d800011a7983 */ /* 0x000ea80000300a00 */
[----:B------:R-:W-:Y:S01]  /*8fa0*/  STL [R1+0x160], R17 ;  /* 0x0001601101007387 */ /* 0x000fe20000100800 */
[----:B0-----:R-:W-:-:S02]  /*8fb0*/  MOV R12, RZ ;  /* 0x000000ff000c7202 */ /* 0x001fc40000000f00 */
[----:B------:R-:W-:Y:S01]  /*8fc0*/  LOP3.LUT P1, RZ, R21, 0x20000000, RZ, 0xc0, !PT ;  /* 0x2000000015ff7812 */ /* 0x000fe2000782c0ff */
[----:B------:R-:W-:Y:S04]  /*8fd0*/  STL [R1+0x64], R19 ;  /* 0x0000641301007387 */ /* 0x000fe80000100800 */
[----:B------:R-:W3:Y:S04]  /*8fe0*/  @!P2 LDG.E R12, desc[UR10][R38.64] ;  /* 0x0000000a260ca981 */ /* 0x000ee8000c1e1900 */
[----:B------:R-:W4:Y:S04]  /*8ff0*/  LDL.LU.64 R40, [R1+0x4c8] ;  /* 0x0004c80001287983 */ /* 0x000f280000300a00 */
[----:B------:R-:W4:Y:S04]  /*9000*/  LDL.LU.64 R38, [R1+0x900] ;  /* 0x0009000001267983 */ /* 0x000f280000300a00 */
[----:B------:R0:W-:Y:S04]  /*9010*/  STL.S16 [R1+0x50c], R24 ;  /* 0x00050c1801007387 */ /* 0x0001e80000100600 */
[----:B0-----:R-:W4:Y:S01]  /*9020*/  LDL.LU.64 R24, [R1+0x4e0] ;  /* 0x0004e00001187983 */ /* 0x001f220000300a00 */
[----:B------:R-:W-:-:S10]  /*9030*/  HFMA2.MMA R19, -RZ, RZ, 0, 0 ;  /* 0x00000000ff137435 */ /* 0x000fd400000001ff */
[----:B--2---:R-:W2:Y:S04]  /*9040*/  @!P1 LDG.E R19, desc[UR10][R26.64] ;  /* 0x0000000a1a139981 */ /* 0x004ea8000c1e1900 */
[----:B------:R-:W-:Y:S01]  /*9050*/  STL [R1+0x164], R16 ;  /* 0x0001641001007387 */ /* 0x000fe20000100800 */
[----:B------:R-:W-:Y:S02]  /*9060*/  PRMT R42, RZ, 0x7610, R42 ;  /* 0x00007610ff2a7816 */ /* 0x000fe4000000002a */
[----:B---3--:R-:W-:Y:S01]  /*9070*/  @!P2 SHF.R.U32.HI R17, RZ, 0x10, R12 ;  /* 0x00000010ff11a819 */ /* 0x008fe2000001160c */
[----:B------:R-:W-:Y:S01]  /*9080*/  STL [R1+0x68], R20 ;  /* 0x0000681401007387 */ /* 0x000fe20000100800 */
[----:B----4-:R-:W-:-:S03]  /*9090*/  PRMT R39, RZ, 0x7610, R39 ;  /* 0x00007610ff277816 */ /* 0x010fc60000000027 */
[----:B------:R-:W3:Y:S01]  /*90a0*/  LDL.LU.64 R26, [R1+0x4b0] ;  /* 0x0004b000011a7983 */ /* 0x000ee20000300a00 */
        /* <DEDUP_REMOVED lines=9> */
[----:B------:R-:W2:Y:S04]  /*9140*/  LDL.LU.64 R24, [R1+0x8f0] ;  /* 0x0008f00001187983 */ /* 0x000ea80000300a00 */
        /* <DEDUP_REMOVED lines=8> */
[----:B----4-:R-:W-:Y:S02]  /*91d0*/  @!P1 SHF.R.U32.HI R16, RZ, 0x10, R17 ;  /* 0x00000010ff109819 */ /* 0x010fe40000011611 */
[----:B--2---:R-:W-:-:S02]  /*91e0*/  PRMT R25, RZ, 0x7610, R25 ;  /* 0x00007610ff197816 */ /* 0x004fc40000000019 */
[----:B------:R-:W-:Y:S02]  /*91f0*/  PRMT R24, RZ, 0x7610, R24 ;  /* 0x00007610ff187816 */ /* 0x000fe40000000018 */
[----:B------:R-:W-:Y:S02]  /*9200*/  @!P1 PRMT R25, R16, 0x7610, R25 ;  /* 0x0000761010199816 */ /* 0x000fe40000000019 */
        /* <DEDUP_REMOVED lines=243> */
[----:B-1----:R-:W-:-:S03]  /*a140*/  IMAD.MOV.U32 R15, RZ, RZ, RZ ;  /* 0x000000ffff0f7224 */ /* 0x002fc600078e00ff */
        /* <DEDUP_REMOVED lines=121> */
[----:B------:R-:W-:Y:S01]  /*a8e0*/  @!P1 PRMT R23, R20, 0x7610, R23 ;  /* 0x0000761014179816 */ /* 0x000fe20000000017 */
[----:B------:R0:W-:Y:S04]  /*a8f0*/  STL.S16 [R1+0x3f8], R42 ;  /* 0x0003f82a01007387 */ /* 0x0001e80000100600 */
[----:B------:R1:W-:Y:S04]  /*a900*/  STL.S16 [R1+0x3d8], R23 ;  /* 0x0003d81701007387 */ /* 0x0003e80000100600 */
[----:B0-----:R-:W4:Y:S01]  /*a910*/  LDL.LU R42, [R1+0x818] ;  /* 0x00081800012a7983 */ /* 0x001f220000300800 */
[----:B-1----:R-:W-:Y:S01]  /*a920*/  HFMA2.MMA R23, -RZ, RZ, 0, 0 ;  /* 0x00000000ff177435 */ /* 0x002fe200000001ff */
        /* <DEDUP_REMOVED lines=18> */
[----:B------:R-:W-:Y:S02]  /*aa50*/  PRMT R42, RZ, 0x7610, R42 ;  /* 0x00007610ff2a7816 */ /* 0x000fe4000000002a */
[----:B------:R-:W-:Y:S01]  /*aa60*/  @!P2 PRMT R45, R12, 0x7610, R45 ;  /* 0x000076100c2da816 */ /* 0x000fe2000000002d */
[----:B------:R-:W-:Y:S01]  /*aa70*/  STL [R1+0x1a4], R16 ;  /* 0x0001a41001007387 */ /* 0x000fe20000100800 */
[----:B------:R-:W-:Y:S02]  /*aa80*/  @!P2 PRMT R42, R14, 0x7610, R42 ;  /* 0x000076100e2aa816 */ /* 0x000fe4000000002a */
[----:B------:R-:W-:Y:S01]  /*aa90*/  LOP3.LUT P2, RZ, R21, 0x1000, RZ, 0xc0, !PT ;  /* 0x0000100015ff7812 */ /* 0x000fe2000784c0ff */
        /* <DEDUP_REMOVED lines=45> */
[----:B------:R-:W-:Y:S01]  /*ad70*/  STL [R1+0x1ac], R0 ;  /* 0x0001ac0001007387 */ /* 0x000fe20000100800 */
[----:B------:R-:W-:-:S03]  /*ad80*/  LOP3.LUT P3, RZ, R21, 0x400, RZ, 0xc0, !PT ;  /* 0x0000040015ff7812 */ /* 0x000fc6000786c0ff */
[----:B------:R1:W-:Y:S02]  /*ad90*/  STL [R1+0xb0], R5 ;  /* 0x0000b00501007387 */ /* 0x0003e40000100800 */
[----:B-1----:R-:W-:Y:S02]  /*ada0*/  MOV R5, RZ ;  /* 0x000000ff00057202 */ /* 0x002fe40000000f00 */
[----:B---3--:R-:W-:Y:S02]  /*adb0*/  @!P1 SHF.R.U32.HI R0, RZ, 0x10, R39 ;  /* 0x00000010ff009819 */ /* 0x008fe40000011627 */
[----:B0-----:R-:W-:Y:S02]  /*adc0*/  PRMT R25, RZ, 0x7610, R25 ;  /* 0x00007610ff197816 */ /* 0x001fe40000000019 */
[----:B------:R-:W-:Y:S02]  /*add0*/  PRMT R24, RZ, 0x7610, R24 ;  /* 0x00007610ff187816 */ /* 0x000fe40000000018 */
[----:B------:R-:W-:-:S02]  /*ade0*/  @!P1 PRMT R25, R0, 0x7610, R25 ;  /* 0x0000761000199816 */ /* 0x000fc40000000019 */
[----:B--2---:R-:W-:-:S04]  /*adf0*/  @!P1 SHF.R.U32.HI R0, RZ, 0x10, R42 ;  /* 0x00000010ff009819 */ /* 0x004fc8000001162a */
[----:B------:R-:W-:Y:S02]  /*ae00*/  @!P1 PRMT R24, R0, 0x7610, R24 ;  /* 0x0000761000189816 */ /* 0x000fe40000000018 */
[----:B------:R-:W-:-:S04]  /*ae10*/  PRMT R0, RZ, 0x7610, R0 ;  /* 0x00007610ff007816 */ /* 0x000fc80000000000 */
[----:B------:R-:W-:-:S05]  /*ae20*/  @!P1 PRMT R0, R42, 0x7610, R0 ;  /* 0x000076102a009816 */ /* 0x000fca0000000000 */
[----:B------:R0:W-:Y:S04]  /*ae30*/  STL.S16 [R1+0x608], R0 ;  /* 0x0006080001007387 */ /* 0x0001e80000100600 */
[----:B----4-:R1:W2:Y:S01]  /*ae40*/  @!P3 LDG.E R5, desc[UR10][R40.64] ;  /* 0x0000000a2805b981 */ /* 0x0102a2000c1e1900 */
[----:B0-----:R-:W-:-:S03]  /*ae50*/  HFMA2.MMA R0, -RZ, RZ, 0, 0 ;  /* 0x00000000ff007435 */ /* 0x001fc600000001ff */
[----:B------:R-:W1:Y:S07]  /*ae60*/  LDL.LU.64 R40, [R1+0x7d8] ;  /* 0x0007d80001287983 */ /* 0x000e6e0000300a00 */
[----:B------:R-:W3:Y:S01]  /*ae70*/  @!P3 LDG.E R0, desc[UR10][R34.64] ;  /* 0x0000000a2200b981 */ /* 0x000ee2000c1e1900 */
[----:B------:R-:W-:-:S03]  /*ae80*/  PRMT R26, RZ, 0x7610, R26 ;  /* 0x00007610ff1a7816 */ /* 0x000fc6000000001a */
[----:B------:R-:W-:Y:S01]  /*ae90*/  STL.S16 [R1+0x5fc], R25 ;  /* 0x0005fc1901007387 */ /* 0x000fe20000100600 */
[----:B------:R-:W-:-:S03]  /*aea0*/  @!P1 PRMT R26, R39, 0x7610, R26 ;  /* 0x00007610271a9816 */ /* 0x000fc6000000001a */
[----:B------:R0:W-:Y:S04]  /*aeb0*/  STL.S16 [R1+0x60c], R24 ;  /* 0x00060c1801007387 */ /* 0x0001e80000100600 */
[----:B------:R4:W-:Y:S01]  /*aec0*/  STL.S16 [R1+0x5f8], R26 ;  /* 0x0005f81a01007387 */ /* 0x0009e20000100600 */
[----:B------:R-:W-:-:S03]  /*aed0*/  PRMT R44, RZ, 0x7610, R44 ;  /* 0x00007610ff2c7816 */ /* 0x000fc6000000002c */
[----:B------:R-:W-:Y:S04]  /*aee0*/  STL [R1+0x1b0], R9 ;  /* 0x0001b00901007387 */ /* 0x000fe80000100800 */
[----:B0-----:R-:W2:Y:S04]  /*aef0*/  LDL.LU.64 R24, [R1+0x380] ;  /* 0x0003800001187983 */ /* 0x001ea80000300a00 */
[----:B----4-:R-:W4:Y:S01]  /*af00*/  LDL.LU.64 R26, [R1+0x370] ;  /* 0x00037000011a7983 */ /* 0x010f220000300a00 */
[----:B------:R-:W-:-:S03]  /*af10*/  LOP3.LUT P2, RZ, R21, 0x200, RZ, 0xc0, !PT ;  /* 0x0000020015ff7812 */ /* 0x000fc6000784c0ff */
[----:B------:R0:W-:Y:S04]  /*af20*/  STL [R1+0xb4], R10 ;  /* 0x0000b40a01007387 */ /* 0x0001e80000100800 */
[----:B------:R-:W4:Y:S01]  /*af30*/  LDL.LU.64 R34, [R1+0x7e0] ;  /* 0x0007e00001227983 */ /* 0x000f220000300a00 */
[----:B0-----:R-:W-:-:S03]  /*af40*/  MOV R10, RZ ;  /* 0x000000ff000a7202 */ /* 0x001fc60000000f00 */
[----:B------:R-:W-:Y:S01]  /*af50*/  STL.S16 [R1+0x3e8], R45 ;  /* 0x0003e82d01007387 */ /* 0x000fe20000100600 */
[----:B---3--:R-:W-:Y:S02]  /*af60*/  @!P3 SHF.R.U32.HI R9, RZ, 0x10, R0 ;  /* 0x00000010ff09b819 */ /* 0x008fe40000011600 */
[----:B-1----:R-:W-:Y:S02]  /*af70*/  PRMT R41, RZ, 0x7610, R41 ;  /* 0x00007610ff297816 */ /* 0x002fe40000000029 */
[----:B------:R-:W-:Y:S02]  /*af80*/  @!P3 PRMT R44, R9, 0x7610, R44 ;  /* 0x00007610092cb816 */ /* 0x000fe4000000002c */
[----:B--2---:R-:W-:-:S04]  /*af90*/  @!P3 SHF.R.U32.HI R9, RZ, 0x10, R5 ;  /* 0x00000010ff09b819 */ /* 0x004fc80000011605 */
[----:B------:R-:W-:Y:S02]  /*afa0*/  @!P3 PRMT R41, R9, 0x7610, R41 ;  /* 0x000076100929b816 */ /* 0x000fe40000000029 */
[----:B------:R-:W-:-:S04]  /*afb0*/  PRMT R9, RZ, 0x7610, R9 ;  /* 0x00007610ff097816 */ /* 0x000fc80000000009 */
[----:B------:R-:W-:-:S05]  /*afc0*/  @!P3 PRMT R9, R5, 0x7610, R9 ;  /* 0x000076100509b816 */ /* 0x000fca0000000009 */
[----:B------:R0:W-:Y:S04]  /*afd0*/  STL.S16 [R1+0x61c], R9 ;  /* 0x00061c0901007387 */ /* 0x0001e80000100600 */
[----:B----4-:R-:W2:Y:S01]  /*afe0*/  @!P2 LDG.E R10, desc[UR10][R26.64] ;  /* 0x0000000a1a0aa981 */ /* 0x010ea2000c1e1900 */
        /* <DEDUP_REMOVED lines=51> */
[----:B------:R2:W-:Y:S01]  /*b320*/  STL.S16 [R1+0x644], R15 ;  /* 0x0006440f01007387 */ /* 0x0005e20000100600 */
[----:B-1----:R-:W-:Y:S02]  /*b330*/  MOV R14, RZ ;  /* 0x000000ff000e7202 */ /* 0x002fe40000000f00 */
[----:B------:R-:W-:Y:S01]  /*b340*/  PRMT R24, RZ, 0x7610, R24 ;  /* 0x00007610ff187816 */ /* 0x000fe20000000018 */
[----:B------:R-:W3:Y:S04]  /*b350*/  LDL.LU.64 R26, [R1+0x338] ;  /* 0x00033800011a7983 */ /* 0x000ee80000300a00 */
[----:B------:R-:W4:Y:S01]  /*b360*/  @!P3 LDG.E R14, desc[UR10][R34.64] ;  /* 0x0000000a220eb981 */ /* 0x000f22000c1e1900 */
[----:B--2---:R-:W-:-:S03]  /*b370*/  @!P3 SHF.R.U32.HI R15, RZ, 0x10, R13 ;  /* 0x00000010ff0fb819 */ /* 0x004fc6000001160d */
[----:B------:R-:W-:Y:S01]  /*b380*/  STL.S16 [R1+0x648], R25 ;  /* 0x0006481901007387 */ /* 0x000fe20000100600 */
[----:B------:R-:W-:Y:S01]  /*b390*/  @!P3 PRMT R16, R15, 0x7610, R16 ;  /* 0x000076100f10b816 */ /* 0x000fe20000000010 */
[----:B------:R-:W-:Y:S01]  /*b3a0*/  HFMA2.MMA R15, -RZ, RZ, 0, 0 ;  /* 0x00000000ff0f7435 */ /* 0x000fe200000001ff */
[----:B------:R-:W-:Y:S01]  /*b3b0*/  @!P1 PRMT R24, R11, 0x7610, R24 ;  /* 0x000076100b189816 */ /* 0x000fe20000000018 */
[----:B------:R0:W-:Y:S01]  /*b3c0*/  STL [R1+0xa8], R18 ;  /* 0x0000a81201007387 */ /* 0x0001e20000100800 */
[----:B------:R-:W-:-:S03]  /*b3d0*/  LOP3.LUT P5, RZ, R21, 0x20, RZ, 0xc0, !PT ;  /* 0x0000002015ff7812 */ /* 0x000fc600078ac0ff */
[----:B------:R1:W-:Y:S04]  /*b3e0*/  STL [R1+0xbc], R17 ;  /* 0x0000bc1101007387 */ /* 0x0003e80000100800 */
[----:B------:R2:W3:Y:S01]  /*b3f0*/  @!P4 LDG.E R15, desc[UR10][R44.64] ;  /* 0x0000000a2c0fc981 */ /* 0x0004e2000c1e1900 */
[----:B------:R-:W-:-:S03]  /*b400*/  PRMT R19, RZ, 0x7610, R19 ;  /* 0x00007610ff137816 */ /* 0x000fc60000000013 */
[----:B------:R-:W-:Y:S04]  /*b410*/  STL.S16 [R1+0x640], R4 ;  /* 0x0006400401007387 */ /* 0x000fe80000100600 */
[----:B------:R-:W-:Y:S04]  /*b420*/  STL.64 [R1+0x790], R36 ;  /* 0x0007902401007387 */ /* 0x000fe80000100a00 */
[----:B------:R-:W2:Y:S04]  /*b430*/  LDL.LU.64 R44, [R1+0x7c0] ;  /* 0x0007c000012c7983 */ /* 0x000ea80000300a00 */
[----:B------:R4:W-:Y:S04]  /*b440*/  STL.S16 [R1+0x650], R16 ;  /* 0x0006501001007387 */ /* 0x0009e80000100600 */
[----:B------:R4:W-:Y:S01]  /*b450*/  STL.S16 [R1+0x63c], R24 ;  /* 0x00063c1801007387 */ /* 0x0009e20000100600 */
[----:B0-----:R-:W-:Y:S01]  /*b460*/  PRMT R18, RZ, 0x7610, R18 ;  /* 0x00007610ff127816 */ /* 0x001fe20000000012 */
[----:B-1----:R-:W-:-:S02]  /*b470*/  HFMA2.MMA R17, -RZ, RZ, 0, 0 ;  /* 0x00000000ff117435 */ /* 0x002fc400000001ff */
[----:B------:R-:W-:Y:S01]  /*b480*/  STL.64 [R1+0x780], R38 ;  /* 0x0007802601007387 */ /* 0x000fe20000100a00 */
[----:B----4-:R-:W-:-:S03]  /*b490*/  @!P3 SHF.R.U32.HI R16, RZ, 0x10, R14 ;  /* 0x00000010ff10b819 */ /* 0x010fc6000001160e */
[----:B------:R-:W4:Y:S04]  /*b4a0*/  LDL.LU R4, [R1+0x7c8] ;  /* 0x0007c80001047983 */ /* 0x000f280000300800 */
[----:B------:R-:W4:Y:S04]  /*b4b0*/  LDL.LU.64 R24, [R1+0x330] ;  /* 0x0003300001187983 */ /* 0x000f280000300a00 */
[----:B------:R-:W4:Y:S01]  /*b4c0*/  LDL.LU.64 R34, [R1+0x328] ;  /* 0x0003280001227983 */ /* 0x000f220000300a00 */
[----:B--2---:R-:W-:-:S03]  /*b4d0*/  PRMT R45, RZ, 0x7610, R45 ;  /* 0x00007610ff2d7816 */ /* 0x004fc6000000002d */
[----:B---3--:R-:W2:Y:S01]  /*b4e0*/  @!P5 LDG.E R17, desc[UR10][R26.64] ;  /* 0x0000000a1a11d981 */ /* 0x008ea2000c1e1900 */
[----:B------:R-:W-:Y:S02]  /*b4f0*/  @!P3 PRMT R45, R16, 0x7610, R45 ;  /* 0x00007610102db816 */ /* 0x000fe4000000002d */
[----:B------:R-:W-:Y:S02]  /*b500*/  MOV R16, RZ ;  /* 0x000000ff00107202 */ /* 0x000fe40000000f00 */
[----:B------:R-:W-:Y:S01]  /*b510*/  @!P3 PRMT R18, R14, 0x7610, R18 ;  /* 0x000076100e12b816 */ /* 0x000fe20000000012 */
[----:B------:R-:W3:Y:S04]  /*b520*/  LDL.LU.64 R26, [R1+0x318] ;  /* 0x00031800011a7983 */ /* 0x000ee80000300a00 */
[----:B------:R0:W2:Y:S04]  /*b530*/  @!P4 LDG.E R16, desc[UR10][R40.64] ;  /* 0x0000000a2810c981 */ /* 0x0000a8000c1e1900 */
[----:B------:R-:W0:Y:S04]  /*b540*/  LDL.LU R40, [R1+0x7bc] ;  /* 0x0007bc0001287983 */ /* 0x000e280000300800 */
[----:B------:R1:W-:Y:S02]  /*b550*/  STL.S16 [R1+0x654], R18 ;  /* 0x0006541201007387 */ /* 0x0003e40000100600 */
[----:B-1----:R-:W-:-:S04]  /*b560*/  @!P4 SHF.R.U32.HI R18, RZ, 0x10, R15 ;  /* 0x00000010ff12c819 */ /* 0x002fc8000001160f */
[----:B------:R-:W-:Y:S02]  /*b570*/  @!P4 PRMT R19, R18, 0x7610, R19 ;  /* 0x000076101213c816 */ /* 0x000fe40000000013 */
[----:B------:R-:W-:-:S06]  /*b580*/  MOV R18, RZ ;  /* 0x000000ff00127202 */ /* 0x000fcc0000000f00 */
[----:B----4-:R-:W4:Y:S04]  /*b590*/  @!P5 LDG.E R18, desc[UR10][R24.64] ;  /* 0x0000000a1812d981 */ /* 0x010f28000c1e1900 */
[----:B------:R-:W-:Y:S01]  /*b5a0*/  STL.S16 [R1+0x658], R45 ;  /* 0x0006582d01007387 */ /* 0x000fe20000100600 */
[----:B0-----:R-:W-:-:S04]  /*b5b0*/  PRMT R40, RZ, 0x7610, R40 ;  /* 0x00007610ff287816 */ /* 0x001fc80000000028 */
[----:B------:R-:W-:-:S05]  /*b5c0*/  @!P3 PRMT R40, R13, 0x7610, R40 ;  /* 0x000076100d28b816 */ /* 0x000fca0000000028 */
[----:B------:R0:W-:Y:S04]  /*b5d0*/  STL.S16 [R1+0x64c], R40 ;  /* 0x00064c2801007387 */ /* 0x0001e80000100600 */
[----:B0-----:R-:W3:Y:S04]  /*b5e0*/  LDL.LU.64 R40, [R1+0x320] ;  /* 0x0003200001287983 */ /* 0x001ee80000300a00 */
[----:B------:R-:W3:Y:S01]  /*b5f0*/  LDL.LU.64 R24, [R1+0x310] ;  /* 0x0003100001187983 */ /* 0x000ee20000300a00 */
[----:B------:R-:W-:Y:S02]  /*b600*/  PRMT R39, RZ, 0x7610, R39 ;  /* 0x00007610ff277816 */ /* 0x000fe40000000027 */
[----:B------:R-:W-:Y:S01]  /*b610*/  PRMT R38, RZ, 0x7610, R38 ;  /* 0x00007610ff267816 */ /* 0x000fe20000000026 */
[----:B------:R0:W-:Y:S01]  /*b620*/  STL.S16 [R1+0x664], R19 ;  /* 0x0006641301007387 */ /* 0x0001e20000100600 */
[----:B------:R-:W-:-:S02]  /*b630*/  PRMT R44, RZ, 0x7610, R44 ;  /* 0x00007610ff2c7816 */ /* 0x000fc4000000002c */
[----:B------:R-:W-:Y:S01]  /*b640*/  @!P4 PRMT R38, R15, 0x7610, R38 ;  /* 0x000076100f26c816 */ /* 0x000fe20000000026 */
[----:B------:R1:W-:Y:S01]  /*b650*/  STL [R1+0xa4], R22 ;  /* 0x0000a41601007387 */ /* 0x0003e20000100800 */
[----:B--2---:R-:W-:Y:S02]  /*b660*/  @!P4 PRMT R44, R16, 0x7610, R44 ;  /* 0x00007610102cc816 */ /* 0x004fe4000000002c */
[----:B0-----:R-:W-:Y:S02]  /*b670*/  @!P4 SHF.R.U32.HI R19, RZ, 0x10, R16 ;  /* 0x00000010ff13c819 */ /* 0x001fe40000011610 */
[----:B------:R-:W-:Y:S02]  /*b680*/  LOP3.LUT P2, RZ, R21, 0x10, RZ, 0xc0, !PT ;  /* 0x0000001015ff7812 */ /* 0x000fe4000784c0ff */
[----:B------:R-:W-:Y:S02]  /*b690*/  @!P4 PRMT R39, R19, 0x7610, R39 ;  /* 0x000076101327c816 */ /* 0x000fe40000000027 */
[----:B------:R-:W-:-:S02]  /*b6a0*/  LOP3.LUT P1, RZ, R21, 0x8, RZ, 0xc0, !PT ;  /* 0x0000000815ff7812 */ /* 0x000fc4000782c0ff */
[C---:B------:R-:W-:Y:S02]  /*b6b0*/  LOP3.LUT P3, RZ, R21.reuse, 0x4, RZ, 0xc0, !PT ;  /* 0x0000000415ff7812 */ /* 0x040fe4000786c0ff */
[C---:B------:R-:W-:Y:S02]  /*b6c0*/  LOP3.LUT P4, RZ, R21.reuse, 0x2, RZ, 0xc0, !PT ;  /* 0x0000000215ff7812 */ /* 0x040fe4000788c0ff */
[----:B------:R-:W-:Y:S02]  /*b6d0*/  LOP3.LUT P0, RZ, R21, 0x1, RZ, 0xc0, !PT ;  /* 0x0000000115ff7812 */ /* 0x000fe4000780c0ff */
[----:B-1----:R-:W-:Y:S02]  /*b6e0*/  PRMT R22, RZ, 0x7610, R22 ;  /* 0x00007610ff167816 */ /* 0x002fe40000000016 */
[----:B------:R-:W-:-:S04]  /*b6f0*/  @!P5 SHF.R.U32.HI R21, RZ, 0x10, R17 ;  /* 0x00000010ff15d819 */ /* 0x000fc80000011611 */
[----:B------:R-:W-:Y:S02]  /*b700*/  @!P5 PRMT R22, R21, 0x7610, R22 ;  /* 0x000076101516d816 */ /* 0x000fe40000000016 */
[----:B------:R-:W-:-:S03]  /*b710*/  PRMT R37, RZ, 0x7610, R37 ;  /* 0x00007610ff257816 */ /* 0x000fc60000000025 */
[----:B------:R4:W-:Y:S01]  /*b720*/  STL.S16 [R1+0x670], R22 ;  /* 0x0006701601007387 */ /* 0x0009e20000100600 */
[----:B------:R-:W-:Y:S01]  /*b730*/  HFMA2.MMA R19, -RZ, RZ, 0, 0 ;  /* 0x00000000ff137435 */ /* 0x000fe200000001ff */
[----:B----4-:R-:W-:Y:S01]  /*b740*/  @!P5 SHF.R.U32.HI R22, RZ, 0x10, R18 ;  /* 0x00000010ff16d819 */ /* 0x010fe20000011612 */
[----:B------:R-:W-:-:S08]  /*b750*/  HFMA2.MMA R21, -RZ, RZ, 0, 0 ;  /* 0x00000000ff157435 */ /* 0x000fd000000001ff */
[----:B------:R-:W2:Y:S01]  /*b760*/  @!P2 LDG.E R19, desc[UR10][R34.64] ;  /* 0x0000000a2213a981 */ /* 0x000ea2000c1e1900 */
[----:B------:R-:W-:Y:S02]  /*b770*/  @!P5 PRMT R37, R22, 0x7610, R37 ;  /* 0x000076101625d816 */ /* 0x000fe40000000025 */
[----:B------:R-:W-:Y:S01]  /*b780*/  MOV R22, RZ ;  /* 0x000000ff00167202 */ /* 0x000fe20000000f00 */
[----:B---3--:R-:W3:Y:S04]  /*b790*/  @!P1 LDG.E R21, desc[UR10][R26.64] ;  /* 0x0000000a1a159981 */ /* 0x008ee8000c1e1900 */
[----:B------:R-:W4:Y:S04]  /*b7a0*/  LDL.LU R34, [R1+0x7b8] ;  /* 0x0007b80001227983 */ /* 0x000f280000300800 */
[----:B------:R-:W2:Y:S04]  /*b7b0*/  LDL.LU R35, [R1+0x620] ;  /* 0x0006200001237983 */ /* 0x000ea80000300800 */
[----:B------:R-:W3:Y:S04]  /*b7c0*/  LDL.LU.64 R26, [R1+0x7b0] ;  /* 0x0007b000011a7983 */ /* 0x000ee80000300a00 */
[----:B------:R0:W2:Y:S02]  /*b7d0*/  @!P1 LDG.E R22, desc[UR10][R24.64] ;  /* 0x0000000a18169981 */ /* 0x0000a4000c1e1900 */
[----:B0-----:R-:W-:-:S02]  /*b7e0*/  MOV R24, R28 ;  /* 0x0000001c00187202 */ /* 0x001fc40000000f00 */
[----:B------:R-:W-:Y:S02]  /*b7f0*/  MOV R25, R29 ;  /* 0x0000001d00197202 */ /* 0x000fe40000000f00 */
[----:B------:R-:W2:Y:S04]  /*b800*/  LDL.LU.64 R28, [R1+0x2f0] ;  /* 0x0002f000011c7983 */ /* 0x000ea80000300a00 */
[----:B------:R0:W-:Y:S04]  /*b810*/  STL [R1+0x1bc], R20 ;  /* 0x0001bc1401007387 */ /* 0x0001e80000100800 */
[----:B------:R1:W-:Y:S01]  /*b820*/  STL [R1+0x1c0], R30 ;  /* 0x0001c01e01007387 */ /* 0x0003e20000100800 */
[----:B0-----:R-:W-:-:S02]  /*b830*/  MOV R20, RZ ;  /* 0x000000ff00147202 */ /* 0x001fc40000000f00 */
[----:B-1----:R-:W-:-:S04]  /*b840*/  MOV R30, RZ ;  /* 0x000000ff001e7202 */ /* 0x002fc80000000f00 */
[----:B------:R-:W2:Y:S04]  /*b850*/  @!P2 LDG.E R20, desc[UR10][R40.64] ;  /* 0x0000000a2814a981 */ /* 0x000ea8000c1e1900 */
[----:B------:R0:W-:Y:S04]  /*b860*/  STL.S16 [R1+0x660], R44 ;  /* 0x0006602c01007387 */ /* 0x0001e80000100600 */
[----:B------:R-:W-:Y:S04]  /*b870*/  STL.S16 [R1+0x668], R39 ;  /* 0x0006682701007387 */ /* 0x000fe80000100600 */
[----:B------:R1:W-:Y:S04]  /*b880*/  STL.S16 [R1+0x65c], R38 ;  /* 0x00065c2601007387 */ /* 0x0003e80000100600 */
[----:B0-----:R-:W2:Y:S01]  /*b890*/  LDL.LU.64 R44, [R1+0x300] ;  /* 0x00030000012c7983 */ /* 0x001ea20000300a00 */
[----:B------:R-:W-:-:S03]  /*b8a0*/  PRMT R31, RZ, 0x7610, R31 ;  /* 0x00007610ff1f7816 */ /* 0x000fc6000000001f */
[----:B------:R-:W-:Y:S04]  /*b8b0*/  STL [R1+0xc0], R23 ;  /* 0x0000c01701007387 */ /* 0x000fe80000100800 */
[----:B-1----:R-:W2:Y:S01]  /*b8c0*/  LDL.LU.64 R38, [R1+0x308] ;  /* 0x0003080001267983 */ /* 0x002ea20000300a00 */
[----:B------:R-:W-:-:S03]  /*b8d0*/  PRMT R36, RZ, 0x7610, R36 ;  /* 0x00007610ff247816 */ /* 0x000fc60000000024 */
[----:B------:R-:W-:Y:S01]  /*b8e0*/  STL.S16 [R1+0x678], R37 ;  /* 0x0006782501007387 */ /* 0x000fe20000100600 */
[----:B----4-:R-:W-:Y:S02]  /*b8f0*/  PRMT R34, RZ, 0x7610, R34 ;  /* 0x00007610ff227816 */ /* 0x010fe40000000022 */
[----:B------:R-:W-:Y:S01]  /*b900*/  PRMT R32, RZ, 0x7610, R32 ;  /* 0x00007610ff207816 */ /* 0x000fe20000000020 */
[----:B------:R-:W4:Y:S01]  /*b910*/  LDL.LU.64 R40, [R1+0x2f8] ;  /* 0x0002f80001287983 */ /* 0x000f220000300a00 */
[----:B------:R-:W-:Y:S02]  /*b920*/  @!P5 PRMT R34, R17, 0x7610, R34 ;  /* 0x000076101122d816 */ /* 0x000fe40000000022 */
[----:B---3--:R-:W-:-:S03]  /*b930*/  PRMT R26, RZ, 0x7610, R26 ;  /* 0x00007610ff1a7816 */ /* 0x008fc6000000001a */
[----:B------:R0:W-:Y:S01]  /*b940*/  STL.S16 [R1+0x66c], R34 ;  /* 0x00066c2201007387 */ /* 0x0001e20000100600 */
[----:B------:R-:W-:Y:S02]  /*b950*/  @!P5 PRMT R26, R18, 0x7610, R26 ;  /* 0x00007610121ad816 */ /* 0x000fe4000000001a */
[----:B--2---:R-:W-:Y:S02]  /*b960*/  LOP3.LUT P5, RZ, R35, 0x1, RZ, 0xc0, !PT ;  /* 0x0000000123ff7812 */ /* 0x004fe400078ac0ff */
[----:B0-----:R-:W2:Y:S04]  /*b970*/  LDL.LU.64 R34, [R1+0x2e8] ;  /* 0x0002e80001227983 */ /* 0x001ea80000300a00 */
[----:B------:R0:W3:Y:S04]  /*b980*/  @!P4 LDG.E R30, desc[UR10][R28.64] ;  /* 0x0000000a1c1ec981 */ /* 0x0000e8000c1e1900 */
[----:B------:R-:W0:Y:S01]  /*b990*/  LDL.LU R28, [R1+0x7a0] ;  /* 0x0007a000011c7983 */ /* 0x000e220000300800 */
[----:B------:R-:W-:-:S05]  /*b9a0*/  @!P2 PRMT R31, R20, 0x7610, R31 ;  /* 0x00007610141fa816 */ /* 0x000fca000000001f */
[----:B------:R1:W-:Y:S01]  /*b9b0*/  STL.S16 [R1+0x67c], R31 ;  /* 0x00067c1f01007387 */ /* 0x0003e20000100600 */
[----:B------:R-:W-:-:S03]  /*b9c0*/  PRMT R27, RZ, 0x7610, R27 ;  /* 0x00007610ff1b7816 */ /* 0x000fc6000000001b */
[----:B------:R1:W-:Y:S02]  /*b9d0*/  STL.S16 [R1+0x674], R26 ;  /* 0x0006741a01007387 */ /* 0x0003e40000100600 */
[----:B-1----:R-:W-:Y:S02]  /*b9e0*/  @!P1 SHF.R.U32.HI R31, RZ, 0x10, R21 ;  /* 0x00000010ff1f9819 */ /* 0x002fe40000011615 */
[----:B------:R-:W-:-:S04]  /*b9f0*/  @!P2 SHF.R.U32.HI R26, RZ, 0x10, R19 ;  /* 0x00000010ff1aa819 */ /* 0x000fc80000011613 */
[----:B------:R-:W-:Y:S02]  /*ba00*/  @!P2 PRMT R27, R26, 0x7610, R27 ;  /* 0x000076101a1ba816 */ /* 0x000fe4000000001b */
[----:B------:R-:W-:Y:S01]  /*ba10*/  MOV R26, RZ ;  /* 0x000000ff001a7202 */ /* 0x000fe20000000f00 */
[----:B------:R-:W-:-:S05]  /*ba20*/  HFMA2.MMA R23, -RZ, RZ, 0, 0 ;  /* 0x00000000ff177435 */ /* 0x000fca00000001ff */
[----:B------:R1:W3:Y:S04]  /*ba30*/  @!P3 LDG.E R26, desc[UR10][R44.64] ;  /* 0x0000000a2c1ab981 */ /* 0x0002e8000c1e1900 */
[----:B------:R4:W-:Y:S04]  /*ba40*/  STL.S16 [R1+0x680], R27 ;  /* 0x0006801b01007387 */ /* 0x0009e80000100600 */
[----:B------:R-:W3:Y:S04]  /*ba50*/  @!P3 LDG.E R23, desc[UR10][R38.64] ;  /* 0x0000000a2617b981 */ /* 0x000ee8000c1e1900 */
[----:B------:R-:W1:Y:S01]  /*ba60*/  LDL.LU.64 R44, [R1+0x7a8] ;  /* 0x0007a800012c7983 */ /* 0x000e620000300a00 */
[----:B----4-:R-:W-:-:S04]  /*ba70*/  @!P2 SHF.R.U32.HI R27, RZ, 0x10, R20 ;  /* 0x00000010ff1ba819 */ /* 0x010fc80000011614 */
[----:B------:R-:W-:Y:S01]  /*ba80*/  @!P2 PRMT R36, R27, 0x7610, R36 ;  /* 0x000076101b24a816 */ /* 0x000fe20000000024 */
[----:B------:R-:W4:Y:S04]  /*ba90*/  LDL.LU.64 R38, [R1+0x2e0] ;  /* 0x0002e00001267983 */ /* 0x000f280000300a00 */
[----:B------:R2:W-:Y:S04]  /*baa0*/  STL.S16 [R1+0x684], R36 ;  /* 0x0006842401007387 */ /* 0x0005e80000100600 */
[----:B--2---:R-:W2:Y:S01]  /*bab0*/  LDL.LU.64 R36, [R1+0x2c8] ;  /* 0x0002c80001247983 */ /* 0x004ea20000300a00 */
[----:B0-----:R-:W-:-:S04]  /*bac0*/  PRMT R28, RZ, 0x7610, R28 ;  /* 0x00007610ff1c7816 */ /* 0x001fc8000000001c */
[----:B------:R-:W-:Y:S01]  /*bad0*/  @!P1 PRMT R28, R31, 0x7610, R28 ;  /* 0x000076101f1c9816 */ /* 0x000fe2000000001c */
[----:B------:R-:W-:-:S10]  /*bae0*/  HFMA2.MMA R31, -RZ, RZ, 0, 0 ;  /* 0x00000000ff1f7435 */ /* 0x000fd400000001ff */
[----:B------:R0:W2:Y:S04]  /*baf0*/  @!P0 LDG.E R31, desc[UR10][R34.64] ;  /* 0x0000000a221f8981 */ /* 0x0000a8000c1e1900 */
[----:B------:R-:W0:Y:S01]  /*bb00*/  LDL.LU.64 R34, [R1+0x798] ;  /* 0x0007980001227983 */ /* 0x000e220000300a00 */
[----:B------:R-:W-:-:S05]  /*bb10*/  @!P2 PRMT R32, R19, 0x7610, R32 ;  /* 0x000076101320a816 */ /* 0x000fca0000000020 */
[----:B------:R3:W-:Y:S02]  /*bb20*/  STL.S16 [R1+0x620], R32 ;  /* 0x0006202001007387 */ /* 0x0007e40000100600 */
[----:B---3--:R-:W-:Y:S02]  /*bb30*/  @!P1 SHF.R.U32.HI R32, RZ, 0x10, R22 ;  /* 0x00000010ff209819 */ /* 0x008fe40000011616 */
[----:B-1----:R-:W-:Y:S02]  /*bb40*/  PRMT R45, RZ, 0x7610, R45 ;  /* 0x00007610ff2d7816 */ /* 0x002fe4000000002d */
[----:B------:R-:W-:Y:S02]  /*bb50*/  PRMT R44, RZ, 0x7610, R44 ;  /* 0x00007610ff2c7816 */ /* 0x000fe4000000002c */
[----:B------:R-:W-:Y:S02]  /*bb60*/  @!P1 PRMT R45, R32, 0x7610, R45 ;  /* 0x00007610202d9816 */ /* 0x000fe4000000002d */
[----:B------:R-:W-:-:S02]  /*bb70*/  @!P1 PRMT R44, R21, 0x7610, R44 ;  /* 0x00007610152c9816 */ /* 0x000fc4000000002c */
[----:B------:R-:W-:-:S06]  /*bb80*/  MOV R32, RZ ;  /* 0x000000ff00207202 */ /* 0x000fcc0000000f00 */
[----:B----4-:R-:W3:Y:S04]  /*bb90*/  @!P0 LDG.E R32, desc[UR10][R38.64] ;  /* 0x0000000a26208981 */ /* 0x010ee8000c1e1900 */
[----:B------:R-:W4:Y:S01]  /*bba0*/  LDL.LU.64 R38, [R1+0x2a8] ;  /* 0x0002a80001267983 */ /* 0x000f220000300a00 */
[----:B0-----:R-:W-:-:S04]  /*bbb0*/  PRMT R34, RZ, 0x7610, R34 ;  /* 0x00007610ff227816 */ /* 0x001fc80000000022 */
[----:B------:R-:W-:Y:S02]  /*bbc0*/  @!P1 PRMT R34, R22, 0x7610, R34 ;  /* 0x0000761016229816 */ /* 0x000fe40000000022 */
[----:B------:R-:W-:Y:S02]  /*bbd0*/  LOP3.LUT P1, RZ, R43, 0x40000000, RZ, 0xc0, !PT ;  /* 0x400000002bff7812 */ /* 0x000fe4000782c0ff */
[----:B------:R-:W-:Y:S01]  /*bbe0*/  PRMT R35, RZ, 0x7610, R35 ;  /* 0x00007610ff237816 */ /* 0x000fe20000000023 */
[----:B------:R0:W-:Y:S02]  /*bbf0*/  STL.S16 [R1+0x690], R34 ;  /* 0x0006902201007387 */ /* 0x0001e40000100600 */
[----:B0-----:R-:W-:-:S04]  /*bc00*/  @!P3 SHF.R.U32.HI R34, RZ, 0x10, R23 ;  /* 0x00000010ff22b819 */ /* 0x001fc80000011617 */
[----:B------:R-:W-:Y:S02]  /*bc10*/  @!P3 PRMT R35, R34, 0x7610, R35 ;  /* 0x000076102223b816 */ /* 0x000fe40000000023 */
[----:B------:R-:W-:-:S06]  /*bc20*/  MOV R34, RZ ;  /* 0x000000ff00227202 */ /* 0x000fcc0000000f00 */
[----:B--2---:R0:W2:Y:S04]  /*bc30*/  @!P1 LDG.E R34, desc[UR10][R36.64] ;  /* 0x0000000a24229981 */ /* 0x0040a8000c1e1900 */
[----:B------:R-:W3:Y:S01]  /*bc40*/  LDL.LU.64 R36, [R1+0x790] ;  /* 0x0007900001247983 */ /* 0x000ee20000300a00 */
[----:B------:R-:W-:Y:S01]  /*bc50*/  LOP3.LUT P2, RZ, R43, 0x80000000, RZ, 0xc0, !PT ;  /* 0x800000002bff7812 */ /* 0x000fe2000784c0ff */
[----:B------:R-:W-:Y:S02]  /*bc60*/  HFMA2.MMA R27, -RZ, RZ, 0, 0 ;  /* 0x00000000ff1b7435 */ /* 0x000fe400000001ff */
[----:B------:R1:W-:Y:S08]  /*bc70*/  STL.S16 [R1+0x68c], R28 ;  /* 0x00068c1c01007387 */ /* 0x0003f00000100600 */
[----:B------:R-:W2:Y:S04]  /*bc80*/  @!P4 LDG.E R27, desc[UR10][R40.64] ;  /* 0x0000000a281bc981 */ /* 0x000ea8000c1e1900 */
[----:B-1----:R-:W2:Y:S04]  /*bc90*/  LDL.LU.64 R28, [R1+0x2b8] ;  /* 0x0002b800011c7983 */ /* 0x002ea80000300a00 */
[----:B------:R-:W2:Y:S04]  /*bca0*/  LDL.LU.64 R40, [R1+0x2d0] ;  /* 0x0002d00001287983 */ /* 0x000ea80000300a00 */
[----:B---3--:R0:W-:Y:S02]  /*bcb0*/  STL [R1+0x1c4], R36 ;  /* 0x0001c42401007387 */ /* 0x0081e40000100800 */
[----:B0-----:R-:W-:-:S06]  /*bcc0*/  MOV R36, RZ ;  /* 0x000000ff00247202 */ /* 0x001fcc0000000f00 */
[----:B----4-:R0:W3:Y:S04]  /*bcd0*/  @!P2 LDG.E R36, desc[UR10][R38.64] ;  /* 0x0000000a2624a981 */ /* 0x0100e8000c1e1900 */
[----:B------:R-:W0:Y:S01]  /*bce0*/  LDL.LU.64 R38, [R1+0x780] ;  /* 0x0007800001267983 */ /* 0x000e220000300a00 */
[----:B------:R-:W-:-:S03]  /*bcf0*/  PRMT R37, RZ, 0x7610, R37 ;  /* 0x00007610ff257816 */ /* 0x000fc60000000025 */
[----:B------:R1:W-:Y:S02]  /*bd00*/  STL.S16 [R1+0x6a0], R35 ;  /* 0x0006a02301007387 */ /* 0x0003e40000100600 */
[----:B-1----:R-:W-:-:S04]  /*bd10*/  @!P3 SHF.R.U32.HI R35, RZ, 0x10, R26 ;  /* 0x00000010ff23b819 */ /* 0x002fc8000001161a */
[----:B------:R-:W-:Y:S01]  /*bd20*/  @!P3 PRMT R37, R35, 0x7610, R37 ;  /* 0x000076102325b816 */ /* 0x000fe20000000025 */
[----:B------:R-:W-:Y:S01]  /*bd30*/  HFMA2.MMA R35, -RZ, RZ, 0, 0 ;  /* 0x00000000ff237435 */ /* 0x000fe200000001ff */
[----:B------:R1:W-:Y:S09]  /*bd40*/  STL [R1+0xc4], R33 ;  /* 0x0000c42101007387 */ /* 0x0003f20000100800 */
[----:B--2---:R2:W4:Y:S01]  /*bd50*/  @!P2 LDG.E R35, desc[UR10][R28.64] ;  /* 0x0000000a1c23a981 */ /* 0x004522000c1e1900 */
[----:B-1----:R-:W-:-:S03]  /*bd60*/  HFMA2.MMA R33, -RZ, RZ, 0, 0 ;  /* 0x00000000ff217435 */ /* 0x002fc600000001ff */
[----:B------:R-:W2:Y:S04]  /*bd70*/  LDL.LU.64 R28, [R1+0x788] ;  /* 0x00078800011c7983 */ /* 0x000ea80000300a00 */
[----:B------:R1:W-:Y:S01]  /*bd80*/  STL.S16 [R1+0x6a4], R37 ;  /* 0x0006a42501007387 */ /* 0x0003e20000100600 */
[----:B------:R-:W-:-:S03]  /*bd90*/  PRMT R4, RZ, 0x7610, R4 ;  /* 0x00007610ff047816 */ /* 0x000fc60000000004 */
[----:B------:R-:W3:Y:S01]  /*bda0*/  @!P1 LDG.E R33, desc[UR10][R40.64] ;  /* 0x0000000a28219981 */ /* 0x000ee2000c1e1900 */
        /* <DEDUP_REMOVED lines=8> */
[----:B0-----:R-:W3:Y:S01]  /*be30*/  LDL.LU R4, [R1+0x770] ;  /* 0x0007700001047983 */ /* 0x001ee20000300800 */
[----:B--2---:R-:W-:Y:S02]  /*be40*/  PRMT R29, RZ, 0x7610, R29 ;  /* 0x00007610ff1d7816 */ /* 0x004fe4000000001d */
[----:B------:R-:W-:Y:S02]  /*be50*/  PRMT R28, RZ, 0x7610, R28 ;  /* 0x00007610ff1c7816 */ /* 0x000fe4000000001c */
[----:B------:R-:W-:Y:S02]  /*be60*/  @!P3 PRMT R29, R23, 0x7610, R29 ;  /* 0x00007610171db816 */ /* 0x000fe4000000001d */
[----:B------:R-:W-:-:S02]  /*be70*/  @!P3 PRMT R28, R26, 0x7610, R28 ;  /* 0x000076101a1cb816 */ /* 0x000fc4000000001c */
[----:B------:R-:W-:Y:S02]  /*be80*/  LOP3.LUT P3, RZ, R43, 0x20000000, RZ, 0xc0, !PT ;  /* 0x200000002bff7812 */ /* 0x000fe4000786c0ff */
[----:B------:R-:W-:-:S11]  /*be90*/  MOV R38, RZ ;  /* 0x000000ff00267202 */ /* 0x000fd60000000f00 */
[----:B----4-:R0:W2:Y:S04]  /*bea0*/  @!P3 LDG.E R38, desc[UR10][R40.64] ;  /* 0x0000000a2826b981 */ /* 0x0100a8000c1e1900 */
[----:B------:R-:W0:Y:S04]  /*beb0*/  LDL.LU.64 R40, [R1+0x768] ;  /* 0x0007680001287983 */ /* 0x000e280000300a00 */
[----:B------:R-:W-:Y:S04]  /*bec0*/  STL.S16 [R1+0x694], R45 ;  /* 0x0006942d01007387 */ /* 0x000fe80000100600 */
[----:B------:R1:W-:Y:S04]  /*bed0*/  STL.S16 [R1+0x688], R44 ;  /* 0x0006882c01007387 */ /* 0x0003e80000100600 */
[----:B-1----:R-:W4:Y:S01]  /*bee0*/  LDL.LU.64 R44, [R1+0x298] ;  /* 0x00029800012c7983 */ /* 0x002f220000300a00 */
[----:B---3--:R-:W-:-:S04]  /*bef0*/  PRMT R4, RZ, 0x7610, R4 ;  /* 0x00007610ff047816 */ /* 0x008fc80000000004 */
[----:B------:R-:W-:-:S05]  /*bf00*/  @!P4 PRMT R4, R27, 0x7610, R4 ;  /* 0x000076101b04c816 */ /* 0x000fca0000000004 */
[----:B------:R1:W-:Y:S04]  /*bf10*/  STL.S16 [R1+0x29c], R4 ;  /* 0x00029c0401007387 */ /* 0x0003e80000100600 */
[----:B-1----:R-:W3:Y:S01]  /*bf20*/  LDL.LU R4, [R1+0x760] ;  /* 0x0007600001047983 */ /* 0x002ee20000300800 */
        /* <DEDUP_REMOVED lines=11> */
[----:B-1----:R-:W-:Y:S01]  /*bfe0*/  @!P0 SHF.R.U32.HI R41, RZ, 0x10, R32 ;  /* 0x00000010ff298819 */ /* 0x002fe20000011620 */
[----:B------:R-:W-:-:S08]  /*bff0*/  IMAD.MOV.U32 R40, RZ, RZ, RZ ;  /* 0x000000ffff287224 */ /* 0x000fd000078e00ff */
[----:B------:R-:W2:Y:S04]  /*c000*/  @!P4 LDG.E R40, desc[UR10][R2.64] ;  /* 0x0000000a0228c981 */ /* 0x000ea8000c1e1900 */
[----:B------:R-:W4:Y:S04]  /*c010*/  LDL.LU.64 R2, [R1+0x750] ;  /* 0x0007500001027983 */ /* 0x000f280000300a00 */
[----:B------:R-:W-:Y:S04]  /*c020*/  STL.S16 [R1+0x69c], R28 ;  /* 0x00069c1c01007387 */ /* 0x000fe80000100600 */
[----:B------:R1:W-:Y:S04]  /*c030*/  STL.S16 [R1+0x698], R29 ;  /* 0x0006981d01007387 */ /* 0x0003e80000100600 */
[----:B------:R1:W-:Y:S04]  /*c040*/  STL [R1+0xc8], R39 ;  /* 0x0000c82701007387 */ /* 0x0003e80000100800 */
[----:B-1----:R-:W2:Y:S01]  /*c050*/  LDL.LU.64 R28, [R1+0x260] ;  /* 0x00026000011c7983 */ /* 0x002ea20000300a00 */
[----:B------:R-:W-:-:S10]  /*c060*/  HFMA2.MMA R39, -RZ, RZ, 0, 0 ;  /* 0x00000000ff277435 */ /* 0x000fd400000001ff */
[----:B------:R-:W4:Y:S04]  /*c070*/  @!P4 LDG.E R39, desc[UR10][R24.64] ;  /* 0x0000000a1827c981 */ /* 0x000f28000c1e1900 */
[----:B------:R-:W4:Y:S01]  /*c080*/  LDL.LU.64 R24, [R1+0x758] ;  /* 0x0007580001187983 */ /* 0x000f220000300a00 */
[----:B---3--:R-:W-:-:S04]  /*c090*/  PRMT R4, RZ, 0x7610, R4 ;  /* 0x00007610ff047816 */ /* 0x008fc80000000004 */
[----:B------:R-:W-:-:S05]  /*c0a0*/  @!P0 PRMT R4, R41, 0x7610, R4 ;  /* 0x0000761029048816 */ /* 0x000fca0000000004 */
[----:B------:R1:W-:Y:S04]  /*c0b0*/  STL.S16 [R1+0x6d0], R4 ;  /* 0x0006d00401007387 */ /* 0x0003e80000100600 */
[----:B-1----:R-:W3:Y:S01]  /*c0c0*/  LDL.LU R4, [R1+0x748] ;  /* 0x0007480001047983 */ /* 0x002ee20000300800 */
[----:B------:R-:W-:-:S03]  /*c0d0*/  UIMAD.WIDE UR6, UR5, 0x8, UR6 ;  /* 0x00000008050678a5 */ /* 0x000fc6000f8e0206 */
[----:B------:R-:W-:Y:S01]  /*c0e0*/  STL [R1+0x1c8], R42 ;  /* 0x0001c82a01007387 */ /* 0x000fe20000100800 */
[----:B0-----:R-:W-:-:S04]  /*c0f0*/  PRMT R45, RZ, 0x7610, R45 ;  /* 0x00007610ff2d7816 */ /* 0x001fc8000000002d */
[----:B------:R-:W-:Y:S02]  /*c100*/  @!P0 PRMT R45, R32, 0x7610, R45 ;  /* 0x00007610202d8816 */ /* 0x000fe4000000002d */
[----:B------:R-:W-:-:S03]  /*c110*/  MOV R41, RZ ;  /* 0x000000ff00297202 */ /* 0x000fc60000000f00 */
[----:B------:R0:W-:Y:S02]  /*c120*/  STL.S16 [R1+0x6c0], R45 ;  /* 0x0006c02d01007387 */ /* 0x0001e40000100600 */
[----:B0-----:R-:W-:Y:S02]  /*c130*/  HFMA2.MMA R45, -RZ, RZ, 0, 0 ;  /* 0x00000000ff2d7435 */ /* 0x001fe400000001ff */
[----:B--2---:R-:W2:Y:S04]  /*c140*/  @!P5 LDG.E R41, desc[UR10][R28.64] ;  /* 0x0000000a1c29d981 */ /* 0x004ea8000c1e1900 */
[----:B------:R-:W5:Y:S04]  /*c150*/  LDL.LU.64 R28, [R1+0x740] ;  /* 0x00074000011c7983 */ /* 0x000f680000300a00 */
[----:B----4-:R-:W4:Y:S01]  /*c160*/  @!P6 LDG.E R45, desc[UR10][R24.64] ;  /* 0x0000000a182de981 */ /* 0x010f22000c1e1900 */
[----:B---3--:R-:W-:-:S04]  /*c170*/  PRMT R4, RZ, 0x7610, R4 ;  /* 0x00007610ff047816 */ /* 0x008fc80000000004 */
[----:B------:R-:W-:Y:S02]  /*c180*/  @!P0 PRMT R4, R31, 0x7610, R4 ;  /* 0x000076101f048816 */ /* 0x000fe40000000004 */
[----:B------:R-:W-:Y:S02]  /*c190*/  LOP3.LUT P0, RZ, R43, 0x8000000, RZ, 0xc0, !PT ;  /* 0x080000002bff7812 */ /* 0x000fe4000780c0ff */
[----:B------:R-:W-:-:S06]  /*c1a0*/  CS2R R42, SRZ ;  /* 0x00000000002a7805 */ /* 0x000fcc000001ff00 */
[----:B------:R0:W3:Y:S04]  /*c1b0*/  @!P6 LDG.E R43, desc[UR10][R2.64] ;  /* 0x0000000a022be981 */ /* 0x0000e8000c1e1900 */
[----:B------:R-:W4:Y:S01]  /*c1c0*/  @!P5 LDG.E R42, desc[UR10][R6.64] ;  /* 0x0000000a062ad981 */ /* 0x000f22000c1e1900 */
[----:B0-----:R-:W-:Y:S02]  /*c1d0*/  MOV R2, UR6 ;  /* 0x0000000600027c02 */ /* 0x001fe40008000f00 */
[----:B------:R-:W-:Y:S01]  /*c1e0*/  MOV R3, UR7 ;  /* 0x0000000700037c02 */ /* 0x000fe20008000f00 */
[----:B------:R0:W-:Y:S04]  /*c1f0*/  STL.S16 [R1+0x6b4], R4 ;  /* 0x0006b40401007387 */ /* 0x0001e80000100600 */
[----:B------:R1:W5:Y:S04]  /*c200*/  LDL.LU.64 R6, [R1+0x730] ;  /* 0x0007300001067983 */ /* 0x0003680000300a00 */
[----:B------:R-:W3:Y:S04]  /*c210*/  LDG.E.64 R2, desc[UR10][R2.64] ;  /* 0x0000000a02027981 */ /* 0x000ee8000c1e1b00 */
[----:B0-----:R1:W5:Y:S04]  /*c220*/  LDL.LU R4, [R1+0x738] ;  /* 0x0007380001047983 */ /* 0x0013680000300800 */
[----:B------:R0:W-:Y:S04]  /*c230*/  STL [R1+0xcc], R0 ;  /* 0x0000cc0001007387 */ /* 0x0001e80000100800 */
[----:B------:R1:W-:Y:S01]  /*c240*/  STL [R1+0xf0], R27 ;  /* 0x0000f01b01007387 */ /* 0x0003e20000100800 */
[----:B0-----:R-:W-:-:S02]  /*c250*/  @!P1 SHF.R.U32.HI R0, RZ, 0x10, R33 ;  /* 0x00000010ff009819 */ /* 0x001fc40000011621 */
[----:B-1----:R-:W-:Y:S01]  /*c260*/  PRMT R27, RZ, 0x7610, R27 ;  /* 0x00007610ff1b7816 */ /* 0x002fe2000000001b */
[----:B------:R0:W-:Y:S03]  /*c270*/  STL [R1+0xec], R23 ;  /* 0x0000ec1701007387 */ /* 0x0001e60000100800 */
[----:B------:R-:W-:Y:S02]  /*c280*/  @!P1 PRMT R27, R0, 0x7610, R27 ;  /* 0x00007610001b9816 */ /* 0x000fe4000000001b */
[----:B------:R-:W-:Y:S01]  /*c290*/  @!P2 SHF.R.U32.HI R0, RZ, 0x10, R35 ;  /* 0x00000010ff00a819 */ /* 0x000fe20000011623 */
[----:B------:R1:W-:Y:S01]  /*c2a0*/  STL [R1+0xe8], R21 ;  /* 0x0000e81501007387 */ /* 0x0003e20000100800 */
[----:B0-----:R-:W-:-:S04]  /*c2b0*/  PRMT R23, RZ, 0x7610, R23 ;  /* 0x00007610ff177816 */ /* 0x001fc80000000017 */
[----:B------:R-:W-:Y:S02]  /*c2c0*/  @!P2 PRMT R23, R0, 0x7610, R23 ;  /* 0x000076100017a816 */ /* 0x000fe40000000017 */
[----:B-1----:R-:W-:Y:S02]  /*c2d0*/  PRMT R21, RZ, 0x7610, R21 ;  /* 0x00007610ff157816 */ /* 0x002fe40000000015 */
[----:B------:R-:W-:Y:S01]  /*c2e0*/  @!P2 SHF.R.U32.HI R0, RZ, 0x10, R36 ;  /* 0x00000010ff00a819 */ /* 0x000fe20000011624 */
        /* <DEDUP_REMOVED lines=9> */
[----:B------:R-:W-:Y:S01]  /*c380*/  @!P3 PRMT R17, R0, 0x7610, R17 ;  /* 0x000076100011b816 */ /* 0x000fe20000000011 */
[----:B------:R1:W-:Y:S01]  /*c390*/  STL [R1+0x1f0], R30 ;  /* 0x0001f01e01007387 */ /* 0x0003e20000100800 */
[----:B------:R-:W-:-:S02]  /*c3a0*/  PRMT R25, RZ, 0x7610, R25 ;  /* 0x00007610ff197816 */ /* 0x000fc40000000019 */
[----:B0-----:R-:W-:Y:S01]  /*c3b0*/  PRMT R26, RZ, 0x7610, R26 ;  /* 0x00007610ff1a7816 */ /* 0x001fe2000000001a */
[----:B------:R0:W-:Y:S03]  /*c3c0*/  STL [R1+0x1f8], R34 ;  /* 0x0001f82201007387 */ /* 0x0001e60000100800 */
[----:B------:R-:W-:Y:S02]  /*c3d0*/  @!P1 PRMT R26, R34, 0x7610, R26 ;  /* 0x00007610221a9816 */ /* 0x000fe4000000001a */
[----:B-1----:R-:W-:Y:S02]  /*c3e0*/  PRMT R30, RZ, 0x7610, R30 ;  /* 0x00007610ff1e7816 */ /* 0x002fe4000000001e */
[----:B0-----:R-:W-:Y:S02]  /*c3f0*/  @!P1 SHF.R.U32.HI R34, RZ, 0x10, R34 ;  /* 0x00000010ff229819 */ /* 0x001fe40000011622 */
[----:B------:R-:W-:-:S02]  /*c400*/  @!P1 PRMT R30, R33, 0x7610, R30 ;  /* 0x00007610211e9816 */ /* 0x000fc4000000001e */
[----:B------:R-:W-:Y:S01]  /*c410*/  @!P1 PRMT R25, R34, 0x7610, R25 ;  /* 0x0000761022199816 */ /* 0x000fe20000000019 */
[----:B------:R0:W-:Y:S04]  /*c420*/  STL [R1+0x1d0], R10 ;  /* 0x0001d00a01007387 */ /* 0x0001e80000100800 */
[----:B------:R1:W-:Y:S04]  /*c430*/  STL [R1+0x1d4], R12 ;  /* 0x0001d40c01007387 */ /* 0x0003e80000100800 */
[----:B------:R2:W-:Y:S01]  /*c440*/  STL [R1+0x1d8], R14 ;  /* 0x0001d80e01007387 */ /* 0x0005e20000100800 */
[----:B0-----:R-:W-:-:S03]  /*c450*/  PRMT R10, RZ, 0x7610, R10 ;  /* 0x00007610ff0a7816 */ /* 0x001fc6000000000a */
[----:B------:R0:W-:Y:S01]  /*c460*/  STL [R1+0x1dc], R16 ;  /* 0x0001dc1001007387 */ /* 0x0001e20000100800 */
[----:B-1----:R-:W-:Y:S02]  /*c470*/  PRMT R12, RZ, 0x7610, R12 ;  /* 0x00007610ff0c7816 */ /* 0x002fe4000000000c */
[----:B--2---:R-:W-:Y:S02]  /*c480*/  PRMT R14, RZ, 0x7610, R14 ;  /* 0x00007610ff0e7816 */ /* 0x004fe4000000000e */
[----:B0-----:R-:W-:Y:S01]  /*c490*/  PRMT R16, RZ, 0x7610, R16 ;  /* 0x00007610ff107816 */ /* 0x001fe20000000010 */
[----:B------:R0:W-:Y:S01]  /*c4a0*/  STL [R1+0xd0], R9 ;  /* 0x0000d00901007387 */ /* 0x0001e20000100800 */
[----:B------:R-:W-:Y:S02]  /*c4b0*/  @!P4 PRMT R14, R40, 0x7610, R14 ;  /* 0x00007610280ec816 */ /* 0x000fe4000000000e */
[----:B------:R-:W-:Y:S01]  /*c4c0*/  @!P4 PRMT R16, R39, 0x7610, R16 ;  /* 0x000076102710c816 */ /* 0x000fe20000000010 */
[----:B------:R1:W-:Y:S01]  /*c4d0*/  STL [R1+0xd4], R11 ;  /* 0x0000d40b01007387 */ /* 0x0003e20000100800 */
[----:B------:R-:W-:-:S02]  /*c4e0*/  @!P5 PRMT R12, R41, 0x7610, R12 ;  /* 0x00007610290cd816 */ /* 0x000fc4000000000c */
[----:B------:R-:W-:Y:S01]  /*c4f0*/  PRMT R24, RZ, 0x7610, R24 ;  /* 0x00007610ff187816 */ /* 0x000fe20000000018 */
[----:B------:R2:W-:Y:S01]  /*c500*/  STL [R1+0xd8], R13 ;  /* 0x0000d80d01007387 */ /* 0x0005e20000100800 */
[----:B0-----:R-:W-:-:S03]  /*c510*/  PRMT R9, RZ, 0x7610, R9 ;  /* 0x00007610ff097816 */ /* 0x001fc60000000009 */
[----:B------:R0:W-:Y:S01]  /*c520*/  STL [R1+0xdc], R15 ;  /* 0x0000dc0f01007387 */ /* 0x0001e20000100800 */
[----:B-1----:R-:W-:-:S03]  /*c530*/  PRMT R11, RZ, 0x7610, R11 ;  /* 0x00007610ff0b7816 */ /* 0x002fc6000000000b */
[----:B------:R1:W-:Y:S01]  /*c540*/  STL [R1+0x1e0], R18 ;  /* 0x0001e01201007387 */ /* 0x0003e20000100800 */
[----:B--2---:R-:W-:-:S03]  /*c550*/  PRMT R13, RZ, 0x7610, R13 ;  /* 0x00007610ff0d7816 */ /* 0x004fc6000000000d */
        /* <DEDUP_REMOVED lines=9> */
[----:B-1----:R-:W-:Y:S02]  /*c5f0*/  @!P4 SHF.R.U32.HI R39, RZ, 0x10, R39 ;  /* 0x00000010ff27c819 */ /* 0x002fe40000011627 */
[----:B--2---:R-:W-:Y:S02]  /*c600*/  @!P4 SHF.R.U32.HI R40, RZ, 0x10, R40 ;  /* 0x00000010ff28c819 */ /* 0x004fe40000011628 */
[----:B0-----:R-:W-:Y:S02]  /*c610*/  @!P5 SHF.R.U32.HI R41, RZ, 0x10, R41 ;  /* 0x00000010ff29d819 */ /* 0x001fe40000011629 */
[----:B------:R-:W-:Y:S02]  /*c620*/  @!P2 PRMT R24, R35, 0x7610, R24 ;  /* 0x000076102318a816 */ /* 0x000fe40000000018 */
[----:B------:R-:W-:Y:S02]  /*c630*/  @!P2 PRMT R22, R36, 0x7610, R22 ;  /* 0x000076102416a816 */ /* 0x000fe40000000016 */
[----:B------:R-:W-:-:S02]  /*c640*/  @!P3 PRMT R20, R37, 0x7610, R20 ;  /* 0x000076102514b816 */ /* 0x000fc40000000014 */
        /* <DEDUP_REMOVED lines=19> */
[----:B------:R-:W-:Y:S01]  /*c780*/  STL.S16 [R1+0x6e8], R19 ;  /* 0x0006e81301007387 */ /* 0x000fe20000100600 */
[----:B---3--:R-:W-:-:S13]  /*c790*/  R2UR UR16, R2 ;  /* 0x00000000021072ca */ /* 0x008fda00000e0000 */
[----:B------:R-:W-:-:S05]  /*c7a0*/  MOV R0, UR16 ;  /* 0x0000001000007c02 */ /* 0x000fca0008000f00 */
        /* <DEDUP_REMOVED lines=11> */
[----:B------:R-:W-:Y:S01]  /*c860*/  STL [R1+0x200], R38 ;  /* 0x0002002601007387 */ /* 0x000fe20000100800 */
[----:B------:R-:W-:-:S03]  /*c870*/  PRMT R2, RZ, 0x7610, R2 ;  /* 0x00007610ff027816 */ /* 0x000fc60000000002 */
[----:B------:R-:W-:Y:S04]  /*c880*/  STL.S16 [R1+0x6ec], R18 ;  /* 0x0006ec1201007387 */ /* 0x000fe80000100600 */
        /* <DEDUP_REMOVED lines=8> */
[----:B------:R-:W-:Y:S01]  /*c910*/  STL.S16 [R1+0x70c], R9 ;  /* 0x00070c0901007387 */ /* 0x000fe20000100600 */
[----:B-1----:R-:W-:-:S03]  /*c920*/  @P1 R2UR UR6, R0 ;  /* 0x00000000000612ca */ /* 0x002fc600000e0000 */
[----:B------:R0:W-:Y:S01]  /*c930*/  STL [R1+0x1cc], R5 ;  /* 0x0001cc0501007387 */ /* 0x0001e20000100800 */
[----:B------:R-:W-:Y:S02]  /*c940*/  @!P6 PRMT R2, R45, 0x7610, R2 ;  /* 0x000076102d02e816 */ /* 0x000fe40000000002 */
[----:B------:R-:W-:Y:S01]  /*c950*/  PRMT R0, RZ, 0x7610, R0 ;  /* 0x00007610ff007816 */ /* 0x000fe20000000000 */
[----:B------:R1:W-:Y:S01]  /*c960*/  STL [R1+0x20c], R45 ;  /* 0x00020c2d01007387 */ /* 0x0003e20000100800 */
[----:B------:R-:W-:Y:S02]  /*c970*/  PRMT R3, RZ, 0x7610, R3 ;  /* 0x00007610ff037816 */ /* 0x000fe40000000003 */
[----:B0-----:R-:W-:Y:S01]  /*c980*/  PRMT R5, RZ, 0x7610, R5 ;  /* 0x00007610ff057816 */ /* 0x001fe20000000005 */
[----:B------:R0:W-:Y:S01]  /*c990*/  STL [R1+0x10c], R43 ;  /* 0x00010c2b01007387 */ /* 0x0001e20000100800 */
[----:B-1----:R-:W-:Y:S02]  /*c9a0*/  @!P6 SHF.R.U32.HI R45, RZ, 0x10, R45 ;  /* 0x00000010ff2de819 */ /* 0x002fe4000001162d */
[----:B------:R-:W-:-:S02]  /*c9b0*/  @!P6 PRMT R5, R43, 0x7610, R5 ;  /* 0x000076102b05e816 */ /* 0x000fc40000000005 */
[----:B------:R-:W-:Y:S02]  /*c9c0*/  @!P6 PRMT R0, R45, 0x7610, R0 ;  /* 0x000076102d00e816 */ /* 0x000fe40000000000 */
[----:B0-----:R-:W-:Y:S01]  /*c9d0*/  @!P6 SHF.R.U32.HI R43, RZ, 0x10, R43 ;  /* 0x00000010ff2be819 */ /* 0x001fe2000001162b */
[----:B------:R-:W-:-:S03]  /*c9e0*/  UMOV UR12, 0x3f800000 ;  /* 0x3f800000000c7882 */ /* 0x000fc60000000000 */
[----:B------:R-:W-:Y:S01]  /*c9f0*/  @!P6 PRMT R3, R43, 0x7610, R3 ;  /* 0x000076102b03e816 */ /* 0x000fe20000000003 */
[----:B------:R-:W-:Y:S01]  /*ca00*/  @UP0 UMOV UR12, UR6 ;  /* 0x00000006000c0c82 */ /* 0x000fe20008000000 */
[----:B------:R0:W-:Y:S01]  /*ca10*/  STL.S16 [R1+0x720], R0 ;  /* 0x0007200001007387 */ /* 0x0001e20000100600 */
[----:B------:R-:W-:Y:S03]  /*ca20*/  BSSY B0, `(.L_x_700) ;  /* 0x000001a000007945 */ /* 0x000fe60003800000 */
[----:B------:R1:W-:Y:S04]  /*ca30*/  STL.S16 [R1+0x714], R5 ;  /* 0x0007140501007387 */ /* 0x0003e80000100600 */
[----:B------:R-:W-:Y:S01]  /*ca40*/  STL.S16 [R1+0x718], R3 ;  /* 0x0007180301007387 */ /* 0x000fe20000100600 */
[----:B0-----:R-:W-:-:S03]  /*ca50*/  HFMA2.MMA R0, -RZ, RZ, 0, 0 ;  /* 0x00000000ff007435 */ /* 0x001fc600000001ff */
[----:B------:R0:W-:Y:S01]  /*ca60*/  STL.S16 [R1+0x71c], R2 ;  /* 0x00071c0201007387 */ /* 0x0001e20000100600 */
[----:B-1----:R-:W-:Y:S02]  /*ca70*/  MOV R5, RZ ;  /* 0x000000ff00057202 */ /* 0x002fe40000000f00 */
[----:B0-----:R-:W-:Y:S01]  /*ca80*/  CS2R R2, SRZ ;  /* 0x0000000000027805 */ /* 0x001fe2000001ff00 */
[----:B------:R-:W-:Y:S06]  /*ca90*/  @P0 BRA `(.L_x_701) ;  /* 0x0000000000480947 */ /* 0x000fec0003800000 */
[----:B------:R-:W2:Y:S01]  /*caa0*/  LDL R25, [R1+0x724] ;  /* 0x0007240001197983 */ /* 0x000ea20000100800 */
[----:B------:R-:W-:Y:S02]  /*cab0*/  ISETP.NE.AND P1, PT, RZ, UR15, PT ;  /* 0x0000000fff007c0c */ /* 0x000fe4000bf25270 */
[----:B------:R-:W-:-:S11]  /*cac0*/  MOV R0, UR9 ;  /* 0x0000000900007c02 */ /* 0x000fd60008000f00 */
[----:B------:R-:W0:Y:S01]  /*cad0*/  @P1 LDC.64 R10, c[0x0][0x240] ;  /* 0x00009000ff0a1b82 */ /* 0x000e220000000a00 */
[----:B--2---:R-:W-:-:S05]  /*cae0*/  IMAD R0, R0, 0xa0, R25 ;  /* 0x000000a000007824 */ /* 0x004fca00078e0219 */
[----:B0-----:R-:W-:Y:S02]  /*caf0*/  @P1 LEA R10, P2, R0, R10, 0x1 ;  /* 0x0000000a000a1211 */ /* 0x001fe400078408ff */
[----:B------:R-:W-:-:S04]  /*cb00*/  @P1 SHF.R.S32.HI R5, RZ, 0x1f, R0 ;  /* 0x0000001fff051819 */ /* 0x000fc80000011400 */
        /* <DEDUP_REMOVED lines=11> */
.L_x_701:
[----:B------:R-:W-:Y:S05]  /*cbc0*/  BSYNC B0 ;  /* 0x0000000000007941 */ /* 0x000fea0003800000 */
.L_x_700:
[----:B------:R-:W2:Y:S01]  /*cbd0*/  LDL.LU R11, [R1+0x2b4] ;  /* 0x0002b400010b7983 */ /* 0x000ea20000300800 */
        /* <DEDUP_REMOVED lines=32> */
.L_x_702:
[----:B------:R-:W2:Y:S04]  /*cde0*/  LDL.LU R14, [R1+0x28c] ;  /* 0x00028c00010e7983 */ /* 0x000ea80000300800 */
[----:B------:R-:W3:Y:S04]  /*cdf0*/  LDL.LU R15, [R1+0x2b0] ;  /* 0x0002b000010f7983 */ /* 0x000ee80000300800 */
[----:B------:R-:W4:Y:S04]  /*ce00*/  LDL.LU R18, [R1+0x2a0] ;  /* 0x0002a00001127983 */ /* 0x000f280000300800 */
[----:B------:R-:W4:Y:S01]  /*ce10*/  LDL.LU R16, [R1+0x2a4] ;  /* 0x0002a40001107983 */ /* 0x000f220000300800 */
[----:B------:R-:W-:-:S04]  /*ce20*/  FMUL.FTZ R13, R9, R0 ;  /* 0x00000000090d7220 */ /* 0x000fc80000410000 */
        /* <DEDUP_REMOVED lines=31> */
.L_x_703:
[----:B------:R-:W2:Y:S04]  /*d020*/  LDL.LU R22, [R1+0x274] ;  /* 0x0002740001167983 */ /* 0x000ea80000300800 */
[----:B------:R-:W3:Y:S04]  /*d030*/  LDL.LU R19, [R1+0x2dc] ;  /* 0x0002dc0001137983 */ /* 0x000ee80000300800 */
[----:B------:R-:W4:Y:S04]  /*d040*/  LDL.LU R21, [R1+0x288] ;  /* 0x0002880001157983 */ /* 0x000f280000300800 */
[----:B------:R-:W4:Y:S01]  /*d050*/  LDL.LU R20, [R1+0x378] ;  /* 0x0003780001147983 */ /* 0x000f220000300800 */
        /* <DEDUP_REMOVED lines=41> */
.L_x_704:
[----:B------:R-:W2:Y:S04]  /*d2f0*/  LDL.LU R23, [R1+0x37c] ;  /* 0x00037c0001177983 */ /* 0x000ea80000300800 */
[----:B------:R-:W3:Y:S04]  /*d300*/  LDL.LU R22, [R1+0x3e0] ;  /* 0x0003e00001167983 */ /* 0x000ee80000300800 */
[----:B------:R-:W4:Y:S04]  /*d310*/  LDL.LU R21, [R1+0x3d0] ;  /* 0x0003d00001157983 */ /* 0x000f280000300800 */
[----:B------:R-:W4:Y:S01]  /*d320*/  LDL.LU R19, [R1+0x3d4] ;  /* 0x0003d40001137983 */ /* 0x000f220000300800 */
        /* <DEDUP_REMOVED lines=38> */
.L_x_705:
[----:B------:R-:W2:Y:S04]  /*d590*/  LDL.LU R24, [R1+0x268] ;  /* 0x0002680001187983 */ /* 0x000ea80000300800 */
[----:B------:R-:W3:Y:S04]  /*d5a0*/  LDL.LU R23, [R1+0x26c] ;  /* 0x00026c0001177983 */ /* 0x000ee80000300800 */
[----:B------:R-:W4:Y:S04]  /*d5b0*/  LDL.LU R21, [R1+0x270] ;  /* 0x0002700001157983 */ /* 0x000f280000300800 */
[----:B------:R-:W4:Y:S01]  /*d5c0*/  LDL.LU R22, [R1+0x3e4] ;  /* 0x0003e40001167983 */ /* 0x000f220000300800 */
        /* <DEDUP_REMOVED lines=35> */
.L_x_706:
[----:B------:R-:W2:Y:S04]  /*d800*/  LDL.LU R27, [R1+0x244] ;  /* 0x00024400011b7983 */ /* 0x000ea80000300800 */
[----:B------:R-:W3:Y:S04]  /*d810*/  LDL.LU R19, [R1+0x250] ;  /* 0x0002500001137983 */ /* 0x000ee80000300800 */
[----:B------:R-:W4:Y:S04]  /*d820*/  LDL.LU R26, [R1+0x258] ;  /* 0x00025800011a7983 */ /* 0x000f280000300800 */
[----:B------:R-:W4:Y:S01]  /*d830*/  LDL.LU R22, [R1+0x420] ;  /* 0x0004200001167983 */ /* 0x000f220000300800 */
        /* <DEDUP_REMOVED lines=33> */
.L_x_707:
[----:B------:R-:W2:Y:S04]  /*da50*/  LDL.LU R32, [R1+0x238] ;  /* 0x0002380001207983 */ /* 0x000ea80000300800 */
[----:B------:R-:W3:Y:S04]  /*da60*/  LDL.LU R31, [R1+0x424] ;  /* 0x00042400011f7983 */ /* 0x000ee80000300800 */
[----:B------:R-:W4:Y:S04]  /*da70*/  LDL.LU R30, [R1+0x23c] ;  /* 0x00023c00011e7983 */ /* 0x000f280000300800 */
[----:B------:R-:W4:Y:S01]  /*da80*/  LDL.LU R27, [R1+0x4c4] ;  /* 0x0004c400011b7983 */ /* 0x000f220000300800 */
        /* <DEDUP_REMOVED lines=36> */
.L_x_708:
[----:B------:R-:W2:Y:S04]  /*dcd0*/  LDL.LU R27, [R1+0x22c] ;  /* 0x00022c00011b7983 */ /* 0x000ea80000300800 */
[----:B------:R-:W3:Y:S04]  /*dce0*/  LDL.LU R32, [R1+0x230] ;  /* 0x0002300001207983 */ /* 0x000ee80000300800 */
[----:B------:R-:W4:Y:S04]  /*dcf0*/  LDL.LU R31, [R1+0x234] ;  /* 0x00023400011f7983 */ /* 0x000f280000300800 */
[----:B------:R-:W4:Y:S01]  /*dd00*/  LDL.LU R30, [R1+0x240] ;  /* 0x00024000011e7983 */ /* 0x000f220000300800 */
        /* <DEDUP_REMOVED lines=32> */
.L_x_709:
[----:B------:R-:W2:Y:S04]  /*df10*/  LDL.LU R32, [R1+0x4e8] ;  /* 0x0004e80001207983 */ /* 0x000ea80000300800 */
[----:B------:R-:W3:Y:S04]  /*df20*/  LDL.LU R33, [R1+0x224] ;  /* 0x0002240001217983 */ /* 0x000ee80000300800 */
[----:B------:R-:W4:Y:S04]  /*df30*/  LDL.LU R31, [R1+0x228] ;  /* 0x00022800011f7983 */ /* 0x000f280000300800 */
[----:B------:R-:W4:Y:S01]  /*df40*/  LDL.LU R30, [R1+0x4ec] ;  /* 0x0004ec00011e7983 */ /* 0x000f220000300800 */
[----:B------:R-:W-:Y:S01]  /*df50*/  FFMA.FTZ R24, R10, R27, R24 ;  /* 0x0000001b0a187223 */ /* 0x000fe20000010018 */
[----:B------:R-:W-:Y:S01]  /*df60*/  FMUL.FTZ R26, R37, R0 ;  /* 0x00000000251a7220 */ /* 0x000fe20000410000 */
[----:B------:R-:W-:Y:S01]  /*df70*/  FADD.FTZ R25, R27, R25 ;  /* 0x000000191b197221 */ /* 0x000fe20000010000 */
[----:B------:R-:W-:-:S02]  /*df80*/  FFMA.FTZ R20, R18, R17, R20 ;  /* 0x0000001112147223 */ /* 0x000fc40000010014 */
[----:B------:R-:W-:Y:S01]  /*df90*/  FFMA.FTZ R24, R12, R26, R24 ;  /* 0x0000001a0c187223 */ /* 0x000fe20000010018 */
[----:B------:R-:W-:Y:S01]  /*dfa0*/  FADD.FTZ R25, R25, R26 ;  /* 0x0000001a19197221 */ /* 0x000fe20000010000 */
[----:B------:R-:W-:Y:S01]  /*dfb0*/  FADD.FTZ R22, R22, R17 ;  /* 0x0000001116167221 */ /* 0x000fe20000010000 */
[----:B------:R-:W-:Y:S01]  /*dfc0*/  FMUL.FTZ R17, R35, R5 ;  /* 0x0000000523117220 */ /* 0x000fe20000410000 */
[----:B------:R-:W-:-:S03]  /*dfd0*/  FFMA.FTZ R23, R19, R16, R23 ;  /* 0x0000001013177223 */ /* 0x000fc60000010017 */
[----:B------:R-:W-:Y:S01]  /*dfe0*/  FFMA.FTZ R24, R40, R17, R24 ;  /* 0x0000001128187223 */ /* 0x000fe20000010018 */
[----:B------:R-:W-:Y:S01]  /*dff0*/  FADD.FTZ R25, R17, R25 ;  /* 0x0000001911197221 */ /* 0x000fe20000010000 */
[----:B--2---:R-:W-:Y:S01]  /*e000*/  SHF.L.U32 R26, R32, 0x10, RZ ;  /* 0x00000010201a7819 */ /* 0x004fe200000006ff */
[----:B---3--:R-:W-:-:S04]  /*e010*/  IMAD.U32 R18, R33, 0x10000, RZ ;  /* 0x0001000021127824 */ /* 0x008fc800078e00ff */
[----:B------:R-:W-:Y:S01]  /*e020*/  FADD.FTZ R26, R26, -UR16 ;  /* 0x800000101a1a7e21 */ /* 0x000fe20008010000 */
[----:B------:R-:W-:Y:S01]  /*e030*/  FADD.FTZ R18, R18, -UR16 ;  /* 0x8000001012127e21 */ /* 0x000fe20008010000 */
[----:B----4-:R-:W-:Y:S02]  /*e040*/  SHF.L.U32 R33, R31, 0x10, RZ ;  /* 0x000000101f217819 */ /* 0x010fe400000006ff */
        /* <DEDUP_REMOVED lines=22> */
.L_x_710:
[----:B------:R-:W2:Y:S04]  /*e1b0*/  LDL.LU R18, [R1+0x21c] ;  /* 0x00021c0001127983 */ /* 0x000ea80000300800 */
[----:B------:R-:W3:Y:S04]  /*e1c0*/  LDL.LU R19, [R1+0x4c0] ;  /* 0x0004c00001137983 */ /* 0x000ee80000300800 */
[----:B------:R-:W4:Y:S04]  /*e1d0*/  LDL.LU R27, [R1+0x220] ;  /* 0x00022000011b7983 */ /* 0x000f280000300800 */
[----:B------:R-:W4:Y:S01]  /*e1e0*/  LDL.LU R26, [R1+0x568] ;  /* 0x00056800011a7983 */ /* 0x000f220000300800 */
        /* <DEDUP_REMOVED lines=32> */
.L_x_711:
[----:B------:R-:W2:Y:S04]  /*e3f0*/  LDL.LU R39, [R1+0x218] ;  /* 0x0002180001277983 */ /* 0x000ea80000300800 */
[----:B------:R-:W3:Y:S04]  /*e400*/  LDL.LU R26, [R1+0x600] ;  /* 0x00060000011a7983 */ /* 0x000ee80000300800 */
[----:B------:R-:W4:Y:S04]  /*e410*/  LDL.LU R38, [R1+0x604] ;  /* 0x0006040001267983 */ /* 0x000f280000300800 */
[----:B------:R-:W4:Y:S01]  /*e420*/  LDL.LU R36, [R1+0x610] ;  /* 0x0006100001247983 */ /* 0x000f220000300800 */
[----:B------:R-:W-:Y:S01]  /*e430*/  FFMA.FTZ R16, R31, R19, R16 ;  /* 0x000000131f107223 */ /* 0x000fe20000010010 */
[----:B------:R-:W-:Y:S01]  /*e440*/  FMUL.FTZ R18, R27, R0 ;  /* 0x000000001b127220 */ /* 0x000fe20000410000 */
[----:B------:R-:W-:Y:S01]  /*e450*/  FADD.FTZ R17, R19, R17 ;  /* 0x0000001113117221 */ /* 0x000fe20000010000 */
[----:B------:R-:W-:Y:S01]  /*e460*/  FFMA.FTZ R20, R14, R13, R20 ;  /* 0x0000000d0e147223 */ /* 0x000fe20000010014 */
[----:B------:R-:W-:Y:S01]  /*e470*/  FMUL.FTZ R14, R25, R5 ;  /* 0x00000005190e7220 */ /* 0x000fe20000410000 */
[----:B------:R-:W-:Y:S01]  /*e480*/  FFMA.FTZ R16, R32, R18, R16 ;  /* 0x0000001220107223 */ /* 0x000fe20000010010 */
[----:B------:R-:W-:Y:S01]  /*e490*/  FADD.FTZ R17, R17, R18 ;  /* 0x0000001211117221 */ /* 0x000fe20000010000 */
[----:B------:R-:W-:Y:S01]  /*e4a0*/  FADD.FTZ R13, R22, R13 ;  /* 0x0000000d160d7221 */ /* 0x000fe20000010000 */
[----:B------:R-:W-:Y:S01]  /*e4b0*/  FFMA.FTZ R15, R15, R11, R23 ;  /* 0x0000000b0f0f7223 */ /* 0x000fe20000010017 */
[----:B------:R-:W-:Y:S01]  /*e4c0*/  FFMA.FTZ R16, R24, R14, R16 ;  /* 0x0000000e18107223 */ /* 0x000fe20000010010 */
[----:B------:R-:W-:Y:S01]  /*e4d0*/  FADD.FTZ R17, R14, R17 ;  /* 0x000000110e117221 */ /* 0x000fe20000010000 */
        /* <DEDUP_REMOVED lines=27> */
.L_x_712:
[----:B------:R-:W2:Y:S04]  /*e690*/  LDL.LU R23, [R1+0x210] ;  /* 0x0002100001177983 */ /* 0x000ea80000300800 */
[----:B------:R-:W3:Y:S04]  /*e6a0*/  LDL.LU R39, [R1+0x214] ;  /* 0x0002140001277983 */ /* 0x000ee80000300800 */
[----:B------:R-:W4:Y:S01]  /*e6b0*/  LDL.LU R38, [R1+0x5f0] ;  /* 0x0005f00001267983 */ /* 0x000f220000300800 */
[----:B------:R-:W-:Y:S01]  /*e6c0*/  FMUL.FTZ R14, R22, R0 ;  /* 0x00000000160e7220 */ /* 0x000fe20000410000 */
[----:B------:R-:W-:Y:S01]  /*e6d0*/  SHF.L.U32 R44, R44, 0x10, RZ ;  /* 0x000000102c2c7819 */ /* 0x000fe200000006ff */
[----:B------:R-:W-:Y:S01]  /*e6e0*/  FADD.FTZ R11, R21, R11 ;  /* 0x0000000b150b7221 */ /* 0x000fe20000010000 */
[----:B------:R-:W-:Y:S01]  /*e6f0*/  FMUL.FTZ R41, R18, R5 ;  /* 0x0000000512297220 */ /* 0x000fe20000410000 */
[----:B------:R-:W-:Y:S01]  /*e700*/  FFMA.FTZ R36, R26, R14, R16 ;  /* 0x0000000e1a247223 */ /* 0x000fe20000010010 */
[----:B------:R-:W-:Y:S01]  /*e710*/  FADD.FTZ R14, R17, R14 ;  /* 0x0000000e110e7221 */ /* 0x000fe20000010000 */
[----:B------:R-:W-:Y:S01]  /*e720*/  FADD.FTZ R44, R44, -UR16 ;  /* 0x800000102c2c7e21 */ /* 0x000fe20008010000 */
[----:B--2---:R-:W-:-:S02]  /*e730*/  SHF.L.U32 R23, R23, 0x10, RZ ;  /* 0x0000001017177819 */ /* 0x004fc400000006ff */
[----:B---3--:R-:W-:-:S03]  /*e740*/  SHF.L.U32 R21, R39, 0x10, RZ ;  /* 0x0000001027157819 */ /* 0x008fc600000006ff */
[----:B------:R-:W-:Y:S01]  /*e750*/  FADD.FTZ R17, R23, -UR16 ;  /* 0x8000001017117e21 */ /* 0x000fe20008010000 */
[----:B------:R-:W-:Y:S01]  /*e760*/  FMUL.FTZ R23, R44, UR12 ;  /* 0x0000000c2c177c20 */ /* 0x000fe20008410000 */
[----:B----4-:R-:W-:Y:S02]  /*e770*/  SHF.L.U32 R16, R38, 0x10, RZ ;  /* 0x0000001026107819 */ /* 0x010fe400000006ff */
        /* <DEDUP_REMOVED lines=20> */
.L_x_713:
[----:B------:R-:W2:Y:S04]  /*e8c0*/  LDL.LU R44, [R1+0x5e8] ;  /* 0x0005e800012c7983 */ /* 0x000ea80000300800 */
[----:B------:R-:W3:Y:S04]  /*e8d0*/  LDL.LU R43, [R1+0x5ec] ;  /* 0x0005ec00012b7983 */ /* 0x000ee80000300800 */
[----:B------:R-:W4:Y:S01]  /*e8e0*/  LDL.LU R42, [R1+0x5f4] ;  /* 0x0005f400012a7983 */ /* 0x000f220000300800 */
        /* <DEDUP_REMOVED lines=8> */
[----:B------:R-:W-:Y:S01]  /*e970*/  SHF.L.U32 R8, R8, 0x10, RZ ;  /* 0x0000001008087819 */ /* 0x000fe200000006ff */
[----:B------:R-:W-:-:S02]  /*e980*/  FFMA.FTZ R38, R12, R37, R15 ;  /* 0x000000250c267223 */ /* 0x000fc4000001000f */
[----:B------:R-:W-:Y:S01]  /*e990*/  FFMA.FTZ R9, R17, R13, R9 ;  /* 0x0000000d11097223 */ /* 0x000fe20000010009 */
[----:B------:R-:W-:Y:S01]  /*e9a0*/  FADD.FTZ R14, R13, R14 ;  /* 0x0000000e0d0e7221 */ /* 0x000fe20000010000 */
[----:B------:R-:W-:Y:S01]  /*e9b0*/  FADD.FTZ R8, R8, -UR16 ;  /* 0x8000001008087e21 */ /* 0x000fe20008010000 */
[----:B--2---:R-:W-:Y:S02]  /*e9c0*/  SHF.L.U32 R20, R44, 0x10, RZ ;  /* 0x000000102c147819 */ /* 0x004fe400000006ff */
        /* <DEDUP_REMOVED lines=24> */
.L_x_714:
[----:B------:R-:W2:Y:S04]  /*eb50*/  LDL.LU R41, [R1+0x254] ;  /* 0x0002540001297983 */ /* 0x000ea80000300800 */
[----:B------:R-:W3:Y:S04]  /*eb60*/  LDL.LU R39, [R1+0x5a0] ;  /* 0x0005a00001277983 */ /* 0x000ee80000300800 */
[----:B------:R-:W4:Y:S04]  /*eb70*/  LDL.LU R43, [R1+0x5a4] ;  /* 0x0005a400012b7983 */ /* 0x000f280000300800 */
[----:B------:R-:W4:Y:S01]  /*eb80*/  LDL.LU R44, [R1+0x25c] ;  /* 0x00025c00012c7983 */ /* 0x000f220000300800 */
        /* <DEDUP_REMOVED lines=32> */
.L_x_715:
        /* <DEDUP_REMOVED lines=9> */
[----:B------:R-:W2:Y:S01]  /*ee20*/  LDL.LU R39, [R1+0x56c] ;  /* 0x00056c0001277983 */ /* 0x000ea20000300800 */
        /* <DEDUP_REMOVED lines=9> */
[----:B--2---:R-:W-:-:S05]  /*eec0*/  SHF.L.U32 R39, R39, 0x10, RZ ;  /* 0x0000001027277819 */ /* 0x004fca00000006ff */
[----:B------:R-:W-:Y:S01]  /*eed0*/  FADD.FTZ R43, R39, -UR16 ;  /* 0x80000010272b7e21 */ /* 0x000fe20008010000 */
[----:B------:R-:W-:Y:S02]  /*eee0*/  SHF.L.U32 R44, R44, 0x10, RZ ;  /* 0x000000102c2c7819 */ /* 0x000fe400000006ff */
        /* <DEDUP_REMOVED lines=21> */
.L_x_716:
[----:B------:R-:W-:Y:S01]  /*f040*/  FADD.FTZ R33, R37, R33 ;  /* 0x0000002125217221 */ /* 0x000fe20000010000 */
[----:B------:R-:W2:Y:S04]  /*f050*/  LDL.LU R42, [R1+0x5c0] ;  /* 0x0005c000012a7983 */ /* 0x000ea80000300800 */
[----:B------:R-:W3:Y:S04]  /*f060*/  LDL.LU R37, [R1+0x5c4] ;  /* 0x0005c40001257983 */ /* 0x000ee80000300800 */
[----:B------:R-:W4:Y:S04]  /*f070*/  LDL.LU R45, [R1+0x5c8] ;  /* 0x0005c800012d7983 */ /* 0x000f280000300800 */
[----:B------:R-:W4:Y:S01]  /*f080*/  LDL.LU R38, [R1+0x5cc] ;  /* 0x0005cc0001267983 */ /* 0x000f220000300800 */
        /* <DEDUP_REMOVED lines=34> */
.L_x_717:
[----:B0-----:R-:W2:Y:S01]  /*f2b0*/  LDL R37, [R1+0x210] ;  /* 0x0002100001257983 */ /* 0x001ea20000100800 */
[----:B------:R-:W-:Y:S01]  /*f2c0*/  FADD.FTZ R41, R42, R41 ;  /* 0x000000292a297221 */ /* 0x000fe20000010000 */
[----:B------:R-:W-:Y:S01]  /*f2d0*/  FFMA.FTZ R31, R31, R30, R40 ;  /* 0x0000001e1f1f7223 */ /* 0x000fe20000010028 */
[----:B------:R-:W-:Y:S01]  /*f2e0*/  FADD.FTZ R35, R35, R30 ;  /* 0x0000001e23237221 */ /* 0x000fe20000010000 */
[----:B------:R-:W3:Y:S04]  /*f2f0*/  LDL.LU R40, [R1+0x5b4] ;  /* 0x0005b40001287983 */ /* 0x000ee80000300800 */
[----:B------:R-:W4:Y:S04]  /*f300*/  LDL.LU R30, [R1+0x5b0] ;  /* 0x0005b000011e7983 */ /* 0x000f280000300800 */
[----:B------:R-:W3:Y:S01]  /*f310*/  LDL.LU R45, [R1+0x5bc] ;  /* 0x0005bc00012d7983 */ /* 0x000ee20000300800 */
        /* <DEDUP_REMOVED lines=40> */
.L_x_718:
[----:B------:R-:W2:Y:S01]  /*f5a0*/  LDL.LU R34, [R1+0x598] ;  /* 0x0005980001227983 */ /* 0x000ea20000300800 */
[----:B------:R-:W-:-:S03]  /*f5b0*/  FADD.FTZ R27, R33, R27 ;  /* 0x0000001b211b7221 */ /* 0x000fc60000010000 */
[----:B------:R-:W3:Y:S04]  /*f5c0*/  LDL R33, [R1+0x224] ;  /* 0x0002240001217983 */ /* 0x000ee80000100800 */
[----:B0-----:R-:W4:Y:S04]  /*f5d0*/  LDL.LU R42, [R1+0x59c] ;  /* 0x00059c00012a7983 */ /* 0x001f280000300800 */
[----:B------:R-:W4:Y:S01]  /*f5e0*/  LDL.LU R45, [R1+0x5a8] ;  /* 0x0005a800012d7983 */ /* 0x000f220000300800 */
[----:B------:R-:W-:-:S04]  /*f5f0*/  FMUL.FTZ R37, R40, R0 ;  /* 0x0000000028257220 */ /* 0x000fc80000410000 */
[----:B------:R-:W-:Y:S01]  /*f600*/  FADD.FTZ R41, R41, R37 ;  /* 0x0000002529297221 */ /* 0x000fe20000010000 */
[----:B--2---:R-:W-:Y:S01]  /*f610*/  SHF.L.U32 R34, R34, 0x10, RZ ;  /* 0x0000001022227819 */ /* 0x004fe200000006ff */
[----:B---3--:R-:W-:-:S04]  /*f620*/  FFMA.FTZ R36, R33, R37, R36 ;  /* 0x0000002521247223 */ /* 0x008fc80000010024 */
[----:B------:R-:W-:Y:S02]  /*f630*/  FADD.FTZ R37, R34, -UR16 ;  /* 0x8000001022257e21 */ /* 0x000fe40008010000 */
[----:B------:R-:W2:Y:S01]  /*f640*/  LDL.LU R34, [R1+0x5ac] ;  /* 0x0005ac0001227983 */ /* 0x000ea20000300800 */
[----:B----4-:R-:W-:Y:S02]  /*f650*/  SHF.L.U32 R42, R42, 0x10, RZ ;  /* 0x000000102a2a7819 */ /* 0x010fe400000006ff */
[----:B------:R-:W-:-:S03]  /*f660*/  SHF.L.U32 R33, R45, 0x10, RZ ;  /* 0x000000102d217819 */ /* 0x000fc600000006ff */
        /* <DEDUP_REMOVED lines=27> */
.L_x_719:
        /* <DEDUP_REMOVED lines=39> */
[----:B-----5:R-:W-:-:S03]  /*fa90*/  FFMA.FTZ R31, R45, R5, R2 ;  /* 0x000000052d1f7223 */ /* 0x020fc60000010002 */
        /* <DEDUP_REMOVED lines=9> */
.L_x_720:
[----:B------:R-:W2:Y:S01]  /*fb30*/  LDL.LU R31, [R1+0x578] ;  /* 0x00057800011f7983 */ /* 0x000ea20000300800 */
[----:B------:R-:W-:-:S03]  /*fb40*/  FADD.FTZ R22, R27, R22 ;  /* 0x000000161b167221 */ /* 0x000fc60000010000 */
[----:B------:R-:W3:Y:S04]  /*fb50*/  LDL.LU R27, [R1+0x57c] ;  /* 0x00057c00011b7983 */ /* 0x000ee80000300800 */
[----:B0-----:R-:W4:Y:S01]  /*fb60*/  LDL.LU R45, [R1+0x584] ;  /* 0x00058400012d7983 */ /* 0x001f220000300800 */
[----:B------:R-:W-:-:S04]  /*fb70*/  FMUL.FTZ R37, R35, R0 ;  /* 0x0000000023257220 */ /* 0x000fc80000410000 */
[----:B------:R-:W-:Y:S01]  /*fb80*/  FFMA.FTZ R26, R42, R37, R26 ;  /* 0x000000252a1a7223 */ /* 0x000fe2000001001a */
[----:B------:R-:W-:Y:S02]  /*fb90*/  FADD.FTZ R41, R41, R37 ;  /* 0x0000002529297221 */ /* 0x000fe40000010000 */
[----:B------:R-:W4:Y:S01]  /*fba0*/  LDL.LU R37, [R1+0x580] ;  /* 0x0005800001257983 */ /* 0x000f220000300800 */
[----:B--2---:R-:W-:Y:S01]  /*fbb0*/  SHF.L.U32 R31, R31, 0x10, RZ ;  /* 0x000000101f1f7819 */ /* 0x004fe200000006ff */
[----:B---3--:R-:W-:-:S04]  /*fbc0*/  IMAD.U32 R27, R27, 0x10000, RZ ;  /* 0x000100001b1b7824 */ /* 0x008fc800078e00ff */
[----:B------:R-:W-:Y:S01]  /*fbd0*/  FADD.FTZ R42, R31, -UR16 ;  /* 0x800000101f2a7e21 */ /* 0x000fe20008010000 */
[----:B------:R-:W-:Y:S01]  /*fbe0*/  FADD.FTZ R27, R27, -UR16 ;  /* 0x800000101b1b7e21 */ /* 0x000fe20008010000 */
[----:B----4-:R-:W-:Y:S02]  /*fbf0*/  SHF.L.U32 R31, R45, 0x10, RZ ;  /* 0x000000102d1f7819 */ /* 0x010fe400000006ff */
[----:B------:R-:W-:Y:S01]  /*fc00*/  FMUL.FTZ R45, R42, UR12 ;  /* 0x0000000c2a2d7c20 */ /* 0x000fe20008410000 */
[----:B------:R-:W-:-:S04]  /*fc10*/  FMUL.FTZ R27, R27, UR12 ;  /* 0x0000000c1b1b7c20 */ /* 0x000fc80008410000 */
        /* <DEDUP_REMOVED lines=15> */
[----:B--2--5:R-:W-:-:S04]  /*fd10*/  FFMA.FTZ R27, R27, R5, R2 ;  /* 0x000000051b1b7223 */ /* 0x024fc80000010002 */
        /* <DEDUP_REMOVED lines=8> */
.L_x_721:
        /* <DEDUP_REMOVED lines=47> */
.L_x_722:
        /* <DEDUP_REMOVED lines=39> */
.L_x_723:
        /* <DEDUP_REMOVED lines=37> */
[----:B-----5:R-:W-:-:S03]  /*10550*/  FFMA.FTZ R19, R42, R5, R2 ;  /* 0x000000052a137223 */ /* 0x020fc60000010002 */
        /* <DEDUP_REMOVED lines=9> */
.L_x_724:
[----:B------:R-:W-:Y:S01]  /*105f0*/  FADD.FTZ R15, R22, R15 ;  /* 0x0000000f160f7221 */ /* 0x000fe20000010000 */
[----:B0-----:R-:W2:Y:S04]  /*10600*/  LDL.LU R19, [R1+0x530] ;  /* 0x0005300001137983 */ /* 0x001ea80000300800 */
[----:B------:R-:W3:Y:S04]  /*10610*/  LDL R22, [R1+0x248] ;  /* 0x0002480001167983 */ /* 0x000ee80000100800 */
[----:B------:R-:W4:Y:S04]  /*10620*/  LDL.LU R42, [R1+0x534] ;  /* 0x00053400012a7983 */ /* 0x000f280000300800 */
[----:B------:R-:W4:Y:S01]  /*10630*/  LDL.LU R45, [R1+0x538] ;  /* 0x00053800012d7983 */ /* 0x000f220000300800 */
[----:B------:R-:W-:-:S04]  /*10640*/  FMUL.FTZ R23, R24, R0 ;  /* 0x0000000018177220 */ /* 0x000fc80000410000 */
[----:B------:R-:W-:Y:S01]  /*10650*/  FADD.FTZ R41, R41, R23 ;  /* 0x0000001729297221 */ /* 0x000fe20000010000 */
[----:B--2---:R-:W-:Y:S01]  /*10660*/  SHF.L.U32 R19, R19, 0x10, RZ ;  /* 0x0000001013137819 */ /* 0x004fe200000006ff */
[----:B---3--:R-:W-:Y:S02]  /*10670*/  FFMA.FTZ R16, R22, R23, R16 ;  /* 0x0000001716107223 */ /* 0x008fe40000010010 */
[----:B------:R-:W2:Y:S01]  /*10680*/  LDL.LU R23, [R1+0x53c] ;  /* 0x00053c0001177983 */ /* 0x000ea20000300800 */
[----:B----4-:R-:W-:Y:S01]  /*10690*/  SHF.L.U32 R42, R42, 0x10, RZ ;  /* 0x000000102a2a7819 */ /* 0x010fe200000006ff */
[----:B------:R-:W-:Y:S01]  /*106a0*/  FADD.FTZ R19, R19, -UR16 ;  /* 0x8000001013137e21 */ /* 0x000fe20008010000 */
        /* <DEDUP_REMOVED lines=28> */
.L_x_725:
[----:B------:R-:W2:Y:S04]  /*10870*/  LDL R19, [R1+0x258] ;  /* 0x0002580001137983 */ /* 0x000ea80000100800 */
[----:B-----5:R0:W-:Y:S04]  /*10880*/  STL [R1+0x72c], R2 ;  /* 0x00072c0201007387 */ /* 0x0201e80000100800 */
[----:B------:R-:W3:Y:S04]  /*10890*/  LDL.LU R45, [R1+0x52c] ;  /* 0x00052c00012d7983 */ /* 0x000ee80000300800 */
[----:B0-----:R-:W4:Y:S01]  /*108a0*/  LDL R2, [R1+0x254] ;  /* 0x0002540001027983 */ /* 0x001f220000100800 */
[----:B------:R-:W-:Y:S01]  /*108b0*/  FFMA.FTZ R13, R13, R12, R17 ;  /* 0x0000000c0d0d7223 */ /* 0x000fe20000010011 */
[----:B------:R-:W-:-:S02]  /*108c0*/  FADD.FTZ R12, R18, R12 ;  /* 0x0000000c120c7221 */ /* 0x000fc40000010000 */
[----:B------:R-:W3:Y:S04]  /*108d0*/  LDL.LU R17, [R1+0x520] ;  /* 0x0005200001117983 */ /* 0x000ee80000300800 */
[----:B------:R-:W3:Y:S01]  /*108e0*/  LDL.LU R18, [R1+0x524] ;  /* 0x0005240001127983 */ /* 0x000ee20000300800 */
[----:B------:R-:W-:Y:S01]  /*108f0*/  FADD.FTZ R41, R42, R41 ;  /* 0x000000292a297221 */ /* 0x000fe20000010000 */
[----:B------:R-:W-:Y:S02]  /*10900*/  FFMA.FTZ R14, R14, R9, R20 ;  /* 0x000000090e0e7223 */ /* 0x000fe40000010014 */
[----:B------:R-:W3:Y:S01]  /*10910*/  LDL.LU R20, [R1+0x528] ;  /* 0x0005280001147983 */ /* 0x000ee20000300800 */
[----:B--2---:R-:W-:-:S03]  /*10920*/  FFMA.FTZ R16, R19, R42, R16 ;  /* 0x0000002a13107223 */ /* 0x004fc60000010010 */
[----:B------:R-:W2:Y:S01]  /*10930*/  LDL R42, [R1+0x260] ;  /* 0x00026000012a7983 */ /* 0x000ea20000100800 */
[----:B------:R-:W-:-:S04]  /*10940*/  FMUL.FTZ R19, R22, R0 ;  /* 0x0000000016137220 */ /* 0x000fc80000410000 */
[----:B----4-:R-:W-:Y:S02]  /*10950*/  FFMA.FTZ R16, R2, R19, R16 ;  /* 0x0000001302107223 */ /* 0x010fe40000010010 */
[----:B------:R0:W5:Y:S01]  /*10960*/  LDL.LU R2, [R1+0x72c] ;  /* 0x00072c0001027983 */ /* 0x0001620000300800 */
[----:B---3--:R-:W-:Y:S01]  /*10970*/  SHF.L.U32 R17, R17, 0x10, RZ ;  /* 0x0000001011117819 */ /* 0x008fe200000006ff */
[----:B------:R-:W-:Y:S01]  /*10980*/  FADD.FTZ R41, R41, R19 ;  /* 0x0000001329297221 */ /* 0x000fe20000010000 */
[----:B------:R-:W-:Y:S01]  /*10990*/  SHF.L.U32 R18, R18, 0x10, RZ ;  /* 0x0000001012127819 */ /* 0x000fe200000006ff */
[----:B------:R-:W-:Y:S02]  /*109a0*/  FMUL.FTZ R19, R23, R5 ;  /* 0x0000000517137220 */ /* 0x000fe40000410000 */
[----:B------:R-:W-:Y:S02]  /*109b0*/  FADD.FTZ R17, R17, -UR16 ;  /* 0x8000001011117e21 */ /* 0x000fe40008010000 */
[----:B------:R-:W-:Y:S01]  /*109c0*/  FADD.FTZ R18, R18, -UR16 ;  /* 0x8000001012127e21 */ /* 0x000fe20008010000 */
[----:B------:R-:W-:Y:S01]  /*109d0*/  FADD.FTZ R41, R19, R41 ;  /* 0x0000002913297221 */ /* 0x000fe20000010000 */
[----:B------:R-:W-:-:S05]  /*109e0*/  FMUL.FTZ R17, R17, UR12 ;  /* 0x0000000c11117c20 */ /* 0x000fca0008410000 */
[----:B------:R0:W-:Y:S01]  /*109f0*/  STL [R1+0x25c], R17 ;  /* 0x00025c1101007387 */ /* 0x0001e20000100800 */
[----:B------:R-:W-:Y:S01]  /*10a00*/  SHF.L.U32 R20, R20, 0x10, RZ ;  /* 0x0000001014147819 */ /* 0x000fe200000006ff */
[----:B--2---:R-:W-:Y:S01]  /*10a10*/  FFMA.FTZ R42, R42, R19, R16 ;  /* 0x000000132a2a7223 */ /* 0x004fe20000010010 */
[----:B------:R-:W-:-:S05]  /*10a20*/  FMUL.FTZ R19, R18, UR12 ;  /* 0x0000000c12137c20 */ /* 0x000fca0008410000 */
        /* <DEDUP_REMOVED lines=21> */
.L_x_726:
[----:B------:R-:W-:Y:S01]  /*10b80*/  FADD.FTZ R9, R15, R9 ;  /* 0x000000090f097221 */ /* 0x000fe20000010000 */
[----:B0-----:R-:W2:Y:S04]  /*10b90*/  LDL.LU R17, [R1+0x510] ;  /* 0x0005100001117983 */ /* 0x001ea80000300800 */
[----:B------:R-:W3:Y:S01]  /*10ba0*/  LDL R15, [R1+0x25c] ;  /* 0x00025c00010f7983 */ /* 0x000ee20000100800 */
[----:B------:R-:W-:-:S03]  /*10bb0*/  FMUL.FTZ R18, R20, R0 ;  /* 0x0000000014127220 */ /* 0x000fc60000410000 */
[----:B------:R-:W4:Y:S01]  /*10bc0*/  LDL.LU R19, [R1+0x514] ;  /* 0x0005140001137983 */ /* 0x000f220000300800 */
[----:B------:R-:W-:-:S03]  /*10bd0*/  FADD.FTZ R41, R41, R18 ;  /* 0x0000001229297221 */ /* 0x000fc60000010000 */
[----:B------:R-:W4:Y:S01]  /*10be0*/  LDL.LU R45, [R1+0x51c] ;  /* 0x00051c00012d7983 */ /* 0x000f220000300800 */
[----:B--2---:R-:W-:Y:S01]  /*10bf0*/  SHF.L.U32 R17, R17, 0x10, RZ ;  /* 0x0000001011117819 */ /* 0x004fe200000006ff */
[----:B---3--:R-:W-:Y:S02]  /*10c00*/  FFMA.FTZ R15, R15, R18, R42 ;  /* 0x000000120f0f7223 */ /* 0x008fe4000001002a */
        /* <DEDUP_REMOVED lines=31> */
.L_x_727:
        /* <DEDUP_REMOVED lines=14> */
[----:B---3--:R-:W-:Y:S02]  /*10ee0*/  FFMA.FTZ R41, R41, R42, R15 ;  /* 0x0000002a29297223 */ /* 0x008fe4000001000f */
[----:B------:R-:W3:Y:S01]  /*10ef0*/  LDL.LU R15, [R1+0x508] ;  /* 0x00050800010f7983 */ /* 0x000ee20000300800 */
[----:B----4-:R-:W-:Y:S01]  /*10f00*/  SHF.L.U32 R12, R12, 0x10, RZ ;  /* 0x000000100c0c7819 */ /* 0x010fe200000006ff */
[----:B------:R-:W-:Y:S01]  /*10f10*/  FFMA.FTZ R43, R43, R44, R14 ;  /* 0x0000002c2b2b7223 */ /* 0x000fe2000001000e */
[----:B------:R-:W-:-:S03]  /*10f20*/  FADD.FTZ R13, R42, R13 ;  /* 0x0000000d2a0d7221 */ /* 0x000fc60000010000 */
[----:B------:R-:W-:-:S04]  /*10f30*/  FADD.FTZ R12, R12, -UR16 ;  /* 0x800000100c0c7e21 */ /* 0x000fc80008010000 */
[----:B------:R-:W-:-:S05]  /*10f40*/  FMUL.FTZ R12, R12, UR12 ;  /* 0x0000000c0c0c7c20 */ /* 0x000fca0008410000 */
[----:B------:R0:W-:Y:S01]  /*10f50*/  STL [R1+0x26c], R12 ;  /* 0x00026c0c01007387 */ /* 0x0001e20000100800 */
[----:B--2---:R-:W-:-:S05]  /*10f60*/  SHF.L.U32 R19, R19, 0x10, RZ ;  /* 0x0000001013137819 */ /* 0x004fca00000006ff */
[----:B------:R-:W-:-:S04]  /*10f70*/  FADD.FTZ R14, R19, -UR16 ;  /* 0x80000010130e7e21 */ /* 0x000fc80008010000 */
[----:B------:R-:W-:-:S05]  /*10f80*/  FMUL.FTZ R42, R14, UR12 ;  /* 0x0000000c0e2a7c20 */ /* 0x000fca0008410000 */
[----:B------:R0:W-:Y:S01]  /*10f90*/  STL [R1+0x278], R42 ;  /* 0x0002782a01007387 */ /* 0x0001e20000100800 */
[----:B---3--:R-:W-:Y:S02]  /*10fa0*/  SHF.L.U32 R19, R15, 0x10, RZ ;  /* 0x000000100f137819 */ /* 0x008fe400000006ff */
        /* <DEDUP_REMOVED lines=20> */
.L_x_728:
        /* <DEDUP_REMOVED lines=40> */
.L_x_729:
        /* <DEDUP_REMOVED lines=34> */
[----:B----4-:R-:W-:Y:S01]  /*11590*/  SHF.L.U32 R12, R12, 0x10, RZ ;  /* 0x000000100c0c7819 */ /* 0x010fe200000006ff */
        /* <DEDUP_REMOVED lines=19> */
.L_x_730:
        /* <DEDUP_REMOVED lines=43> */
.L_x_731:
        /* <DEDUP_REMOVED lines=36> */
[----:B----4-:R-:W-:Y:S01]  /*11bc0*/  IMAD.U32 R8, R8, 0x10000, RZ ;  /* 0x0001000008087824 */ /* 0x010fe200078e00ff */
        /* <DEDUP_REMOVED lines=21> */
.L_x_732:
        /* <DEDUP_REMOVED lines=55> */
.L_x_733:
        /* <DEDUP_REMOVED lines=72> */
.L_x_734:
        /* <DEDUP_REMOVED lines=52> */
.L_x_735:
        /* <DEDUP_REMOVED lines=68> */
.L_x_736:
        /* <DEDUP_REMOVED lines=35> */
[----:B-----5:R-:W-:-:S03]  /*12ec0*/  FFMA.FTZ R34, R45, R5, R2 ;  /* 0x000000052d227223 */ /* 0x020fc60000010002 */
        /* <DEDUP_REMOVED lines=11> */
.L_x_737:
        /* <DEDUP_REMOVED lines=61> */
.L_x_738:
        /* <DEDUP_REMOVED lines=39> */
.L_x_739:
        /* <DEDUP_REMOVED lines=51> */
.L_x_740:
        /* <DEDUP_REMOVED lines=39> */
.L_x_741:
        /* <DEDUP_REMOVED lines=51> */
.L_x_742:
        /* <DEDUP_REMOVED lines=12> */
[----:B---3--:R-:W-:Y:S01]  /*13f50*/  IMAD.U32 R35, R35, 0x10000, RZ ;  /* 0x0001000023237824 */ /* 0x008fe200078e00ff */
        /* <DEDUP_REMOVED lines=29> */
.L_x_743:
        /* <DEDUP_REMOVED lines=21> */
[----:B--2---:R-:W-:Y:S01]  /*14280*/  SHF.L.U32 R34, R34, 0x10, RZ ;  /* 0x0000001022227819 */ /* 0x004fe200000006ff */
[----:B------:R-:W-:-:S04]  /*14290*/  FADD.FTZ R32, R32, -UR16 ;  /* 0x8000001020207e21 */ /* 0x000fc80008010000 */
[----:B------:R-:W-:Y:S01]  /*142a0*/  FADD.FTZ R34, R34, -UR16 ;  /* 0x8000001022227e21 */ /* 0x000fe20008010000 */
[----:B------:R-:W-:-:S03]  /*142b0*/  FMUL.FTZ R32, R32, UR12 ;  /* 0x0000000c20207c20 */ /* 0x000fc60008410000 */
[----:B------:R-:W-:Y:S02]  /*142c0*/  FMUL.FTZ R36, R34, UR12 ;  /* 0x0000000c22247c20 */ /* 0x000fe40008410000 */
        /* <DEDUP_REMOVED lines=25> */
.L_x_744:
        /* <DEDUP_REMOVED lines=43> */
.L_x_745:
        /* <DEDUP_REMOVED lines=62> */
.L_x_746:
        /* <DEDUP_REMOVED lines=46> */
.L_x_747:
        /* <DEDUP_REMOVED lines=57> */
.L_x_748:
        /* <DEDUP_REMOVED lines=42> */
.L_x_749:
        /* <DEDUP_REMOVED lines=60> */
.L_x_750:
        /* <DEDUP_REMOVED lines=44> */
.L_x_751:
[----:B------:R2:W-:Y:S04]  /*15a80*/  STL [R1+0x72c], R2 ;  /* 0x00072c0201007387 */ /* 0x0005e80000100800 */
[----:B-1----:R-:W3:Y:S04]  /*15a90*/  LDL R24, [R1+0x284] ;  /* 0x0002840001187983 */ /* 0x002ee80000100800 */
[----:B0-----:R-:W4:Y:S04]  /*15aa0*/  LDL R26, [R1+0x290] ;  /* 0x00029000011a7983 */ /* 0x001f280000100800 */
[----:B--2---:R-:W2:Y:S04]  /*15ab0*/  LDL R2, [R1+0x2fc] ;  /* 0x0002fc0001027983 */ /* 0x004ea80000100800 */
[----:B------:R-:W4:Y:S04]  /*15ac0*/  LDL.LU R30, [R1+0x654] ;  /* 0x00065400011e7983 */ /* 0x000f280000300800 */
        /* <DEDUP_REMOVED lines=9> */
[----:B------:R-:W2:Y:S04]  /*15b60*/  LDL R23, [R1+0x2f0] ;  /* 0x0002f00001177983 */ /* 0x000ea80000100800 */
[----:B------:R-:W3:Y:S01]  /*15b70*/  LDL.LU R18, [R1+0x64c] ;  /* 0x00064c0001127983 */ /* 0x000ee20000300800 */
[----:B--2---:R-:W-:-:S03]  /*15b80*/  FFMA.FTZ R23, R23, R24, R17 ;  /* 0x0000001817177223 */ /* 0x004fc60000010011 */
[----:B------:R-:W2:Y:S01]  /*15b90*/  LDL.LU R17, [R1+0x26c] ;  /* 0x00026c0001117983 */ /* 0x000ea20000300800 */
[----:B------:R-:W-:-:S03]  /*15ba0*/  FADD.FTZ R24, R25, R24 ;  /* 0x0000001819187221 */ /* 0x000fc60000010000 */
        /* <DEDUP_REMOVED lines=29> */
[----:B------:R-:W-:-:S04]  /*15d80*/  FMUL.FTZ R22, R18, -1.4426950216293334961 ;  /* 0xbfb8aa3b12167820 */ /* 0x000fc80000410000 */
[----:B------:R1:W-:Y:S02]  /*15d90*/  STL [R1+0x254], R26 ;  /* 0x0002541a01007387 */ /* 0x0003e40000100800 */
        /* <DEDUP_REMOVED lines=8> */
.L_x_752:
[----:B------:R-:W2:Y:S01]  /*15e20*/  LDL.LU R18, [R1+0x65c] ;  /* 0x00065c0001127983 */ /* 0x000ea20000300800 */
[----:B0-----:R-:W-:-:S03]  /*15e30*/  IMAD.MOV.U32 R22, RZ, RZ, R26 ;  /* 0x000000ffff167224 */ /* 0x001fc600078e001a */
[----:B------:R-:W3:Y:S01]  /*15e40*/  LDL.LU R27, [R1+0x660] ;  /* 0x00066000011b7983 */ /* 0x000ee20000300800 */
[----:B------:R-:W-:-:S03]  /*15e50*/  FMUL.FTZ R25, R22, R0 ;  /* 0x0000000016197220 */ /* 0x000fc60000410000 */
[----:B-1----:R-:W4:Y:S01]  /*15e60*/  LDL.LU R26, [R1+0x668] ;  /* 0x00066800011a7983 */ /* 0x002f220000300800 */
[----:B--2---:R-:W-:Y:S01]  /*15e70*/  SHF.L.U32 R22, R18, 0x10, RZ ;  /* 0x0000001012167819 */ /* 0x004fe200000006ff */
[----:B------:R-:W-:Y:S02]  /*15e80*/  FADD.FTZ R18, R20, R19 ;  /* 0x0000001314127221 */ /* 0x000fe40000010000 */
[----:B------:R-:W2:Y:S02]  /*15e90*/  LDL.LU R19, [R1+0x664] ;  /* 0x0006640001137983 */ /* 0x000ea40000300800 */
[----:B------:R-:W-:Y:S01]  /*15ea0*/  FADD.FTZ R22, R22, -UR16 ;  /* 0x8000001016167e21 */ /* 0x000fe20008010000 */
[----:B------:R-:W-:Y:S01]  /*15eb0*/  FFMA.FTZ R23, R31, R25, R23 ;  /* 0x000000191f177223 */ /* 0x000fe20000010017 */
[----:B---3--:R-:W-:Y:S02]  /*15ec0*/  SHF.L.U32 R27, R27, 0x10, RZ ;  /* 0x000000101b1b7819 */ /* 0x008fe400000006ff */
[----:B----4-:R-:W-:-:S02]  /*15ed0*/  SHF.L.U32 R26, R26, 0x10, RZ ;  /* 0x000000101a1a7819 */ /* 0x010fc400000006ff */
[----:B--2---:R-:W-:Y:S01]  /*15ee0*/  SHF.L.U32 R20, R19, 0x10, RZ ;  /* 0x0000001013147819 */ /* 0x004fe200000006ff */
[----:B------:R-:W-:Y:S01]  /*15ef0*/  FADD.FTZ R19, R24, R25 ;  /* 0x0000001918137221 */ /* 0x000fe20000010000 */
[----:B------:R-:W-:-:S03]  /*15f00*/  FMUL.FTZ R24, R22, UR12 ;  /* 0x0000000c16187c20 */ /* 0x000fc60008410000 */
[----:B------:R-:W-:Y:S01]  /*15f10*/  FADD.FTZ R20, R20, -UR16 ;  /* 0x8000001014147e21 */ /* 0x000fe20008010000 */
[----:B-----5:R-:W-:-:S03]  /*15f20*/  FMUL.FTZ R22, R30, R5 ;  /* 0x000000051e167220 */ /* 0x020fc60000410000 */
        /* <DEDUP_REMOVED lines=22> */
.L_x_753:
        /* <DEDUP_REMOVED lines=12> */
[----:B------:R0:W5:Y:S04]  /*16150*/  LDL.LU R2, [R1+0x72c] ;  /* 0x00072c0001027983 */ /* 0x0001680000300800 */
[----:B------:R-:W3:Y:S01]  /*16160*/  LDL.LU R21, [R1+0x670] ;  /* 0x0006700001157983 */ /* 0x000ee20000300800 */
[----:B--2---:R-:W-:Y:S01]  /*16170*/  FFMA.FTZ R23, R22, R20, R23 ;  /* 0x0000001416177223 */ /* 0x004fe20000010017 */
[----:B------:R-:W-:-:S02]  /*16180*/  FADD.FTZ R20, R19, R20 ;  /* 0x0000001413147221 */ /* 0x000fc40000010000 */
        /* <DEDUP_REMOVED lines=11> */
[----:B----4-:R-:W-:Y:S01]  /*16240*/  FFMA.FTZ R17, R31, R13, R17 ;  /* 0x0000000d1f117223 */ /* 0x010fe20000010011 */
[----:B------:R-:W-:Y:S02]  /*16250*/  SHF.L.U32 R25, R25, 0x10, RZ ;  /* 0x0000001019197819 */ /* 0x000fe400000006ff */
        /* <DEDUP_REMOVED lines=24> */
.L_x_754:
        /* <DEDUP_REMOVED lines=12> */
[----:B------:R-:W-:Y:S01]  /*164a0*/  FADD.FTZ R19, R19, -UR16 ;  /* 0x8000001013137e21 */ /* 0x000fe20008010000 */
[----:B------:R-:W-:Y:S02]  /*164b0*/  SHF.L.U32 R23, R31, 0x10, RZ ;  /* 0x000000101f177819 */ /* 0x000fe400000006ff */
[----:B------:R-:W-:Y:S01]  /*164c0*/  SHF.L.U32 R31, R30, 0x10, RZ ;  /* 0x000000101e1f7819 */ /* 0x000fe200000006ff */
[----:B------:R-:W-:Y:S01]  /*164d0*/  FMUL.FTZ R30, R21, UR12 ;  /* 0x0000000c151e7c20 */ /* 0x000fe20008410000 */
[----:B-----5:R-:W-:Y:S01]  /*164e0*/  FMUL.FTZ R21, R24, R5 ;  /* 0x0000000518157220 */ /* 0x020fe20000410000 */
[----:B-1----:R-:W-:Y:S01]  /*164f0*/  FMUL.FTZ R24, R19, UR12 ;  /* 0x0000000c13187c20 */ /* 0x002fe20008410000 */
[----:B------:R0:W-:Y:S04]  /*16500*/  STL [R1+0x264], R23 ;  /* 0x0002641701007387 */ /* 0x0001e80000100800 */
[----:B------:R0:W-:Y:S04]  /*16510*/  STL [R1+0x270], R31 ;  /* 0x0002701f01007387 */ /* 0x0001e80000100800 */
[----:B------:R0:W-:Y:S04]  /*16520*/  STL [R1+0x2c4], R24 ;  /* 0x0002c41801007387 */ /* 0x0001e80000100800 */
[----:B------:R0:W-:Y:S01]  /*16530*/  STL [R1+0x2c0], R30 ;  /* 0x0002c01e01007387 */ /* 0x0001e20000100800 */
[----:B------:R-:W-:Y:S05]  /*16540*/  @!P1 BRA `(.L_x_755) ;  /* 0x0000000000509947 */ /* 0x000fea0003800000 */
[----:B------:R-:W-:-:S04]  /*16550*/  FFMA.FTZ R19, R30, R0, R3 ;  /* 0x000000001e137223 */ /* 0x000fc80000010003 */
[----:B------:R-:W-:-:S06]  /*16560*/  FMUL.FTZ R22, R19, -1.4426950216293334961 ;  /* 0xbfb8aa3b13167820 */ /* 0x000fcc0000410000 */
[----:B------:R-:W1:Y:S02]  /*16570*/  MUFU.EX2 R22, R22 ;  /* 0x0000001600167308 */ /* 0x000e640000000800 */
[----:B-1----:R-:W-:-:S06]  /*16580*/  FADD.FTZ R22, R22, 1 ;  /* 0x3f80000016167421 */ /* 0x002fcc0000010000 */
        /* <DEDUP_REMOVED lines=16> */
.L_x_755:
[----:B------:R2:W-:Y:S04]  /*16690*/  STL [R1+0x730], R3 ;  /* 0x0007300301007387 */ /* 0x0005e80000100800 */
[----:B-1----:R-:W3:Y:S04]  /*166a0*/  LDL R19, [R1+0x264] ;  /* 0x0002640001137983 */ /* 0x002ee80000100800 */
[----:B------:R1:W-:Y:S04]  /*166b0*/  STL [R1+0x72c], R2 ;  /* 0x00072c0201007387 */ /* 0x0003e80000100800 */
[----:B--2---:R-:W2:Y:S04]  /*166c0*/  LDL R3, [R1+0x2d4] ;  /* 0x0002d40001037983 */ /* 0x004ea80000100800 */
[----:B0-----:R-:W4:Y:S04]  /*166d0*/  LDL.LU R31, [R1+0x27c] ;  /* 0x00027c00011f7983 */ /* 0x001f280000300800 */
[----:B-1----:R-:W4:Y:S01]  /*166e0*/  LDL.LU R2, [R1+0x288] ;  /* 0x0002880001027983 */ /* 0x002f220000300800 */
[----:B------:R-:W-:-:S03]  /*166f0*/  FADD.FTZ R20, R21, R20 ;  /* 0x0000001415147221 */ /* 0x000fc60000010000 */
[----:B------:R-:W4:Y:S01]  /*16700*/  LDL.LU R22, [R1+0x694] ;  /* 0x0006940001167983 */ /* 0x000f220000300800 */
[----:B------:R-:W-:-:S03]  /*16710*/  FADD.FTZ R15, R15, R14 ;  /* 0x0000000e0f0f7221 */ /* 0x000fc60000010000 */
[----:B------:R-:W4:Y:S01]  /*16720*/  LDL.LU R23, [R1+0x690] ;  /* 0x0006900001177983 */ /* 0x000f220000300800 */
[----:B---3--:R-:W-:Y:S01]  /*16730*/  FMUL.FTZ R19, R19, R0 ;  /* 0x0000000013137220 */ /* 0x008fe20000410000 */
[----:B--2---:R-:W-:Y:S02]  /*16740*/  FFMA.FTZ R13, R3, R21, R13 ;  /* 0x00000015030d7223 */ /* 0x004fe4000001000d */
[----:B------:R-:W2:Y:S02]  /*16750*/  LDL R21, [R1+0x270] ;  /* 0x0002700001157983 */ /* 0x000ea40000100800 */
[----:B------:R-:W-:Y:S02]  /*16760*/  FFMA.FTZ R30, R30, R19, R13 ;  /* 0x000000131e1e7223 */ /* 0x000fe4000001000d */
[----:B------:R-:W3:Y:S01]  /*16770*/  LDL.LU R13, [R1+0x68c] ;  /* 0x00068c00010d7983 */ /* 0x000ee20000300800 */
[----:B----4-:R-:W-:-:S03]  /*16780*/  FFMA.FTZ R16, R2, R14, R16 ;  /* 0x0000000e02107223 */ /* 0x010fc60000010010 */
[----:B------:R-:W4:Y:S01]  /*16790*/  LDL.LU R14, [R1+0x688] ;  /* 0x00068800010e7983 */ /* 0x000f220000300800 */
[----:B------:R-:W-:-:S03]  /*167a0*/  FADD.FTZ R19, R20, R19 ;  /* 0x0000001314137221 */ /* 0x000fc60000010000 */
[----:B------:R0:W5:Y:S04]  /*167b0*/  LDL.LU R3, [R1+0x730] ;  /* 0x0007300001037983 */ /* 0x0001680000300800 */
[----:B------:R0:W5:Y:S01]  /*167c0*/  LDL.LU R2, [R1+0x72c] ;  /* 0x00072c0001027983 */ /* 0x0001620000300800 */
[----:B--2---:R-:W-:Y:S01]  /*167d0*/  FMUL.FTZ R21, R21, R5 ;  /* 0x0000000515157220 */ /* 0x004fe20000410000 */
[----:B---3--:R-:W-:Y:S01]  /*167e0*/  SHF.L.U32 R20, R13, 0x10, RZ ;  /* 0x000000100d147819 */ /* 0x008fe200000006ff */
[----:B------:R-:W-:Y:S01]  /*167f0*/  FFMA.FTZ R13, R31, R12, R17 ;  /* 0x0000000c1f0d7223 */ /* 0x000fe20000010011 */
[----:B------:R-:W-:Y:S01]  /*16800*/  SHF.L.U32 R17, R22, 0x10, RZ ;  /* 0x0000001016117819 */ /* 0x000fe200000006ff */
[----:B------:R-:W-:Y:S01]  /*16810*/  FFMA.FTZ R30, R24, R21, R30 ;  /* 0x00000015181e7223 */ /* 0x000fe2000001001e */
[----:B------:R-:W-:-:S03]  /*16820*/  FADD.FTZ R19, R21, R19 ;  /* 0x0000001315137221 */ /* 0x000fc60000010000 */
[----:B------:R0:W-:Y:S04]  /*16830*/  STL [R1+0x260], R17 ;  /* 0x0002601101007387 */ /* 0x0001e80000100800 */
[----:B------:R0:W5:Y:S01]  /*16840*/  LDL R21, [R1+0x260] ;  /* 0x0002600001157983 */ /* 0x0001620000100800 */
[----:B----4-:R-:W-:Y:S01]  /*16850*/  SHF.L.U32 R14, R14, 0x10, RZ ;  /* 0x000000100e0e7819 */ /* 0x010fe200000006ff */
[----:B------:R-:W-:-:S04]  /*16860*/  FADD.FTZ R20, R20, -UR16 ;  /* 0x8000001014147e21 */ /* 0x000fc80008010000 */
[----:B------:R-:W-:Y:S01]  /*16870*/  FADD.FTZ R14, R14, -UR16 ;  /* 0x800000100e0e7e21 */ /* 0x000fe20008010000 */
[----:B------:R-:W-:-:S03]  /*16880*/  FMUL.FTZ R20, R20, UR12 ;  /* 0x0000000c14147c20 */ /* 0x000fc60008410000 */
[----:B------:R-:W-:Y:S02]  /*16890*/  FMUL.FTZ R31, R14, UR12 ;  /* 0x0000000c0e1f7c20 */ /* 0x000fe40008410000 */
[----:B------:R0:W-:Y:S04]  /*168a0*/  STL [R1+0x2b8], R20 ;  /* 0x0002b81401007387 */ /* 0x0001e80000100800 */
[----:B------:R0:W-:Y:S01]  /*168b0*/  STL [R1+0x2b4], R31 ;  /* 0x0002b41f01007387 */ /* 0x0001e20000100800 */
[----:B------:R-:W-:Y:S01]  /*168c0*/  SHF.L.U32 R24, R23, 0x10, RZ ;  /* 0x0000001017187819 */ /* 0x000fe200000006ff */
[----:B------:R-:W-:Y:S06]  /*168d0*/  @!P1 BRA `(.L_x_756) ;  /* 0x00000000004c9947 */ /* 0x000fec0003800000 */
[----:B-----5:R-:W-:-:S04]  /*168e0*/  FFMA.FTZ R14, R31, R0, R3 ;  /* 0x000000001f0e7223 */ /* 0x020fc80000010003 */
        /* <DEDUP_REMOVED lines=18> */
.L_x_756:
[----:B------:R-:W2:Y:S04]  /*16a10*/  LDL.LU R14, [R1+0x698] ;  /* 0x00069800010e7983 */ /* 0x000ea80000300800 */
[----:B------:R-:W3:Y:S04]  /*16a20*/  LDL.LU R23, [R1+0x69c] ;  /* 0x00069c0001177983 */ /* 0x000ee80000300800 */
[----:B------:R-:W4:Y:S01]  /*16a30*/  LDL.LU R22, [R1+0x6a4] ;  /* 0x0006a40001167983 */ /* 0x000f220000300800 */
[----:B0-----:R-:W-:Y:S01]  /*16a40*/  FMUL.FTZ R20, R24, R0 ;  /* 0x0000000018147220 */ /* 0x001fe20000410000 */
[----:B--2---:R-:W-:Y:S01]  /*16a50*/  SHF.L.U32 R17, R14, 0x10, RZ ;  /* 0x000000100e117819 */ /* 0x004fe200000006ff */
[----:B------:R-:W-:-:S02]  /*16a60*/  FADD.FTZ R14, R18, R12 ;  /* 0x0000000c120e7221 */ /* 0x000fc40000010000 */
[----:B------:R-:W2:Y:S01]  /*16a70*/  LDL.LU R12, [R1+0x6a0] ;  /* 0x0006a000010c7983 */ /* 0x000ea20000300800 */
[----:B------:R-:W-:Y:S01]  /*16a80*/  FFMA.FTZ R30, R31, R20, R30 ;  /* 0x000000141f1e7223 */ /* 0x000fe2000001001e */
[----:B------:R-:W-:Y:S01]  /*16a90*/  FADD.FTZ R17, R17, -UR16 ;  /* 0x8000001011117e21 */ /* 0x000fe20008010000 */
[----:B---3--:R-:W-:Y:S02]  /*16aa0*/  SHF.L.U32 R23, R23, 0x10, RZ ;  /* 0x0000001017177819 */ /* 0x008fe400000006ff */
[----:B----4-:R-:W-:Y:S02]  /*16ab0*/  SHF.L.U32 R22, R22, 0x10, RZ ;  /* 0x0000001016167819 */ /* 0x010fe400000006ff */
[----:B--2---:R-:W-:Y:S01]  /*16ac0*/  SHF.L.U32 R18, R12, 0x10, RZ ;  /* 0x000000100c127819 */ /* 0x004fe200000006ff */
[----:B------:R-:W-:Y:S01]  /*16ad0*/  FADD.FTZ R12, R19, R20 ;  /* 0x00000014130c7221 */ /* 0x000fe20000010000 */
[----:B------:R-:W-:Y:S01]  /*16ae0*/  FMUL.FTZ R19, R17, UR12 ;  /* 0x0000000c11137c20 */ /* 0x000fe20008410000 */
[----:B-----5:R-:W-:-:S02]  /*16af0*/  FMUL.FTZ R17, R21, R5 ;  /* 0x0000000515117220 */ /* 0x020fc40000410000 */
[----:B------:R-:W-:Y:S02]  /*16b00*/  FADD.FTZ R18, R18, -UR16 ;  /* 0x8000001012127e21 */ /* 0x000fe40008010000 */
[----:B------:R0:W-:Y:S02]  /*16b10*/  STL [R1+0x2a4], R19 ;  /* 0x0002a41301007387 */ /* 0x0001e40000100800 */
        /* <DEDUP_REMOVED lines=21> */
.L_x_757:
        /* <DEDUP_REMOVED lines=17> */
[----:B------:R-:W-:Y:S01]  /*16d80*/  FMUL.FTZ R19, R22, R5 ;  /* 0x0000000516137220 */ /* 0x000fe20000410000 */
[----:B------:R-:W-:Y:S02]  /*16d90*/  SHF.L.U32 R21, R21, 0x10, RZ ;  /* 0x0000001015157819 */ /* 0x000fe400000006ff */
[----:B------:R-:W-:Y:S01]  /*16da0*/  SHF.L.U32 R20, R20, 0x10, RZ ;  /* 0x0000001014147819 */ /* 0x000fe200000006ff */
[----:B------:R-:W-:Y:S01]  /*16db0*/  FFMA.FTZ R30, R31, R19, R30 ;  /* 0x000000131f1e7223 */ /* 0x000fe2000001001e */
[----:B--2---:R-:W-:-:S02]  /*16dc0*/  SHF.L.U32 R17, R17, 0x10, RZ ;  /* 0x0000001011117819 */ /* 0x004fc400000006ff */
        /* <DEDUP_REMOVED lines=28> */
.L_x_758:
        /* <DEDUP_REMOVED lines=12> */
[----:B------:R-:W-:Y:S01]  /*17050*/  FADD.FTZ R12, R12, -UR16 ;  /* 0x800000100c0c7e21 */ /* 0x000fe20008010000 */
[----:B------:R-:W-:Y:S01]  /*17060*/  SHF.L.U32 R18, R31, 0x10, RZ ;  /* 0x000000101f127819 */ /* 0x000fe200000006ff */
[----:B------:R-:W-:-:S02]  /*17070*/  FMUL.FTZ R17, R10, UR12 ;  /* 0x0000000c0a117c20 */ /* 0x000fc40008410000 */
[----:B------:R-:W-:-:S03]  /*17080*/  FMUL.FTZ R31, R12, UR12 ;  /* 0x0000000c0c1f7c20 */ /* 0x000fc60008410000 */
[----:B------:R0:W-:Y:S04]  /*17090*/  STL [R1+0x28c], R17 ;  /* 0x00028c1101007387 */ /* 0x0001e80000100800 */
[----:B------:R0:W-:Y:S01]  /*170a0*/  STL [R1+0x288], R31 ;  /* 0x0002881f01007387 */ /* 0x0001e20000100800 */
[----:B------:R-:W-:Y:S01]  /*170b0*/  SHF.L.U32 R19, R19, 0x10, RZ ;  /* 0x0000001013137819 */ /* 0x000fe200000006ff */
[----:B------:R-:W-:Y:S01]  /*170c0*/  FMUL.FTZ R10, R20, R5 ;  /* 0x00000005140a7220 */ /* 0x000fe20000410000 */
        /* <DEDUP_REMOVED lines=19> */
.L_x_759:
        /* <DEDUP_REMOVED lines=24> */
[----:B------:R-:W-:Y:S01]  /*17380*/  FADD.FTZ R12, R16, R12 ;  /* 0x0000000c100c7221 */ /* 0x000fe20000010000 */
[----:B------:R-:W-:-:S03]  /*17390*/  SHF.L.U32 R16, R31, 0x10, RZ ;  /* 0x000000101f107819 */ /* 0x000fc600000006ff */
[----:B------:R-:W-:-:S04]  /*173a0*/  FADD.FTZ R15, R15, -UR16 ;  /* 0x800000100f0f7e21 */ /* 0x000fc80008010000 */
[----:B------:R-:W-:-:S05]  /*173b0*/  FMUL.FTZ R31, R15, UR12 ;  /* 0x0000000c0f1f7c20 */ /* 0x000fca0008410000 */
[----:B------:R0:W-:Y:S01]  /*173c0*/  STL [R1+0x278], R31 ;  /* 0x0002781f01007387 */ /* 0x0001e20000100800 */
        /* <DEDUP_REMOVED lines=24> */
.L_x_760:
[----:B------:R-:W-:Y:S01]  /*17550*/  FADD.FTZ R8, R14, R8 ;  /* 0x000000080e087221 */ /* 0x000fe20000010000 */
[----:B------:R-:W-:Y:S01]  /*17560*/  FMUL.FTZ R15, R17, R0 ;  /* 0x00000000110f7220 */ /* 0x000fe20000410000 */
[----:B0-----:R-:W2:Y:S04]  /*17570*/  LDL.LU R13, [R1+0x6d4] ;  /* 0x0006d400010d7983 */ /* 0x001ea80000300800 */
[----:B------:R0:W-:Y:S04]  /*17580*/  STL [R1+0x210], R8 ;  /* 0x0002100801007387 */ /* 0x0001e80000100800 */
[----:B------:R-:W3:Y:S04]  /*17590*/  LDL.LU R14, [R1+0x6d8] ;  /* 0x0006d800010e7983 */ /* 0x000ee80000300800 */
[----:B------:R-:W4:Y:S04]  /*175a0*/  LDL.LU R31, [R1+0x6e0] ;  /* 0x0006e000011f7983 */ /* 0x000f280000300800 */
[----:B0-----:R-:W3:Y:S01]  /*175b0*/  LDL R8, [R1+0x27c] ;  /* 0x00027c0001087983 */ /* 0x001ee20000100800 */
[----:B------:R-:W-:Y:S01]  /*175c0*/  FADD.FTZ R12, R12, R15 ;  /* 0x0000000f0c0c7221 */ /* 0x000fe20000010000 */
[----:B--2---:R-:W-:Y:S01]  /*175d0*/  SHF.L.U32 R13, R13, 0x10, RZ ;  /* 0x000000100d0d7819 */ /* 0x004fe200000006ff */
[----:B---3--:R-:W-:-:S02]  /*175e0*/  FFMA.FTZ R8, R8, R15, R30 ;  /* 0x0000000f08087223 */ /* 0x008fc4000001001e */
[----:B------:R-:W2:Y:S01]  /*175f0*/  LDL.LU R30, [R1+0x6dc] ;  /* 0x0006dc00011e7983 */ /* 0x000ea20000300800 */
[----:B------:R-:W-:Y:S01]  /*17600*/  SHF.L.U32 R14, R14, 0x10, RZ ;  /* 0x000000100e0e7819 */ /* 0x000fe200000006ff */
[----:B------:R-:W-:Y:S01]  /*17610*/  FADD.FTZ R13, R13, -UR16 ;  /* 0x800000100d0d7e21 */ /* 0x000fe20008010000 */
[----:B--2---:R-:W-:-:S03]  /*17620*/  SHF.L.U32 R15, R30, 0x10, RZ ;  /* 0x000000101e0f7819 */ /* 0x004fc600000006ff */
[----:B------:R-:W-:Y:S01]  /*17630*/  FADD.FTZ R30, R14, -UR16 ;  /* 0x800000100e1e7e21 */ /* 0x000fe20008010000 */
[----:B----4-:R-:W-:Y:S01]  /*17640*/  SHF.L.U32 R14, R31, 0x10, RZ ;  /* 0x000000101f0e7819 */ /* 0x010fe200000006ff */
[----:B------:R-:W-:Y:S02]  /*17650*/  FMUL.FTZ R31, R13, UR12 ;  /* 0x0000000c0d1f7c20 */ /* 0x000fe40008410000 */
[----:B------:R-:W-:-:S03]  /*17660*/  FMUL.FTZ R30, R30, UR12 ;  /* 0x0000000c1e1e7c20 */ /* 0x000fc60008410000 */
[----:B------:R0:W-:Y:S04]  /*17670*/  STL [R1+0x26c], R31 ;  /* 0x00026c1f01007387 */ /* 0x0001e80000100800 */
[----:B------:R0:W-:Y:S01]  /*17680*/  STL [R1+0x268], R30 ;  /* 0x0002681e01007387 */ /* 0x0001e20000100800 */
[----:B------:R-:W-:Y:S01]  /*17690*/  FMUL.FTZ R13, R16, R5 ;  /* 0x00000005100d7220 */ /* 0x000fe20000410000 */
        /* <DEDUP_REMOVED lines=20> */
.L_x_761:
[----:B0-----:R-:W2:Y:S04]  /*177e0*/  LDL R30, [R1+0x278] ;  /* 0x00027800011e7983 */ /* 0x001ea80000100800 */
[----:B------:R0:W-:Y:S04]  /*177f0*/  STL [R1+0x738], R6 ;  /* 0x0007380601007387 */ /* 0x0001e80000100800 */
[----:B------:R1:W-:Y:S04]  /*17800*/  STL [R1+0x734], R4 ;  /* 0x0007340401007387 */ /* 0x0003e80000100800 */
[----:B-----5:R3:W-:Y:S04]  /*17810*/  STL [R1+0x730], R3 ;  /* 0x0007300301007387 */ /* 0x0207e80000100800 */
[----:B0-----:R-:W4:Y:S04]  /*17820*/  LDL.LU R6, [R1+0x390] ;  /* 0x0003900001067983 */ /* 0x001f280000300800 */
[----:B-1----:R-:W4:Y:S04]  /*17830*/  LDL.LU R4, [R1+0x24c] ;  /* 0x00024c0001047983 */ /* 0x002f280000300800 */
[----:B------:R0:W-:Y:S04]  /*17840*/  STL [R1+0x72c], R2 ;  /* 0x00072c0201007387 */ /* 0x0001e80000100800 */
[----:B---3--:R-:W3:Y:S04]  /*17850*/  LDL R3, [R1+0x224] ;  /* 0x0002240001037983 */ /* 0x008ee80000100800 */
[----:B------:R-:W3:Y:S04]  /*17860*/  LDL.LU R31, [R1+0x6f0] ;  /* 0x0006f000011f7983 */ /* 0x000ee80000300800 */
[----:B0-----:R-:W3:Y:S01]  /*17870*/  LDL.LU R2, [R1+0x38c] ;  /* 0x00038c0001027983 */ /* 0x001ee20000300800 */
[----:B------:R-:W-:Y:S01]  /*17880*/  FADD.FTZ R12, R13, R12 ;  /* 0x0000000c0d0c7221 */ /* 0x000fe20000010000 */
[----:B--2---:R-:W-:-:S02]  /*17890*/  FFMA.FTZ R8, R30, R13, R8 ;  /* 0x0000000d1e087223 */ /* 0x004fc40000010008 */
[----:B------:R-:W2:Y:S01]  /*178a0*/  LDL R13, [R1+0x26c] ;  /* 0x00026c00010d7983 */ /* 0x000ea20000100800 */
[----:B------:R-:W-:-:S04]  /*178b0*/  FMUL.FTZ R30, R15, R0 ;  /* 0x000000000f1e7220 */ /* 0x000fc80000410000 */
[----:B------:R-:W-:Y:S01]  /*178c0*/  FADD.FTZ R12, R12, R30 ;  /* 0x0000001e0c0c7221 */ /* 0x000fe20000010000 */
        /* <DEDUP_REMOVED lines=12> */
[----:B-1----:R-:W4:Y:S01]  /*17990*/  LDL R11, [R1+0x268] ;  /* 0x00026800010b7983 */ /* 0x002f220000100800 */
[----:B--2---:R-:W-:-:S03]  /*179a0*/  FFMA.FTZ R8, R13, R30, R8 ;  /* 0x0000001e0d087223 */ /* 0x004fc60000010008 */
[----:B------:R-:W2:Y:S01]  /*179b0*/  LDL.LU R30, [R1+0x6ec] ;  /* 0x0006ec00011e7983 */ /* 0x000ea20000300800 */
[----:B------:R-:W-:Y:S01]  /*179c0*/  FMUL.FTZ R13, R14, R5 ;  /* 0x000000050e0d7220 */ /* 0x000fe20000410000 */
[----:B---3--:R-:W-:Y:S02]  /*179d0*/  SHF.L.U32 R10, R10, 0x10, RZ ;  /* 0x000000100a0a7819 */ /* 0x008fe400000006ff */
[----:B----4-:R-:W-:-:S03]  /*179e0*/  SHF.L.U32 R9, R9, 0x10, RZ ;  /* 0x0000001009097819 */ /* 0x010fc600000006ff */
[----:B------:R-:W-:Y:S02]  /*179f0*/  FADD.FTZ R10, R10, -UR16 ;  /* 0x800000100a0a7e21 */ /* 0x000fe40008010000 */
[----:B------:R-:W-:-:S04]  /*17a00*/  FADD.FTZ R9, R9, -UR16 ;  /* 0x8000001009097e21 */ /* 0x000fc80008010000 */
[----:B------:R-:W-:Y:S01]  /*17a10*/  FMUL.FTZ R9, R9, UR12 ;  /* 0x0000000c09097c20 */ /* 0x000fe20008410000 */
[----:B------:R-:W-:Y:S01]  /*17a20*/  FFMA.FTZ R11, R11, R13, R8 ;  /* 0x0000000d0b0b7223 */ /* 0x000fe20000010008 */
[----:B------:R-:W-:-:S03]  /*17a30*/  FADD.FTZ R8, R13, R12 ;  /* 0x0000000c0d087221 */ /* 0x000fc60000010000 */
[----:B------:R0:W-:Y:S01]  /*17a40*/  STL [R1+0x25c], R9 ;  /* 0x00025c0901007387 */ /* 0x0001e20000100800 */
[----:B------:R-:W-:Y:S02]  /*17a50*/  SHF.L.U32 R12, R31, 0x10, RZ ;  /* 0x000000101f0c7819 */ /* 0x000fe400000006ff */
[----:B--2---:R-:W-:Y:S01]  /*17a60*/  SHF.L.U32 R13, R30, 0x10, RZ ;  /* 0x000000101e0d7819 */ /* 0x004fe200000006ff */
        /* <DEDUP_REMOVED lines=21> */
.L_x_762:
[----:B-----5:R1:W-:Y:S04]  /*17bc0*/  STL [R1+0x72c], R2 ;  /* 0x00072c0201007387 */ /* 0x0203e80000100800 */
[----:B------:R2:W-:Y:S04]  /*17bd0*/  STL [R1+0x734], R4 ;  /* 0x0007340401007387 */ /* 0x0005e80000100800 */
[----:B------:R3:W-:Y:S04]  /*17be0*/  STL [R1+0x730], R3 ;  /* 0x0007300301007387 */ /* 0x0007e80000100800 */
[----:B-1----:R-:W4:Y:S04]  /*17bf0*/  LDL R2, [R1+0x25c] ;  /* 0x00025c0001027983 */ /* 0x002f280000100800 */
[----:B--2---:R-:W2:Y:S04]  /*17c00*/  LDL.LU R4, [R1+0x224] ;  /* 0x0002240001047983 */ /* 0x004ea80000300800 */
[----:B---3--:R-:W2:Y:S04]  /*17c10*/  LDL.LU R3, [R1+0x210] ;  /* 0x0002100001037983 */ /* 0x008ea80000300800 */
[----:B0-----:R-:W3:Y:S04]  /*17c20*/  LDL.LU R9, [R1+0x6f8] ;  /* 0x0006f80001097983 */ /* 0x001ee80000300800 */
[----:B------:R-:W3:Y:S04]  /*17c30*/  LDL.LU R30, [R1+0x6f4] ;  /* 0x0006f400011e7983 */ /* 0x000ee80000300800 */
[----:B------:R-:W3:Y:S01]  /*17c40*/  LDL.LU R31, [R1+0x700] ;  /* 0x00070000011f7983 */ /* 0x000ee20000300800 */
[----:B------:R-:W-:-:S04]  /*17c50*/  FMUL.FTZ R10, R13, R0 ;  /* 0x000000000d0a7220 */ /* 0x000fc80000410000 */
[----:B----4-:R-:W-:Y:S02]  /*17c60*/  FFMA.FTZ R11, R2, R10, R11 ;  /* 0x0000000a020b7223 */ /* 0x010fe4000001000b */
        /* <DEDUP_REMOVED lines=8> */
[----:B------:R-:W-:Y:S01]  /*17cf0*/  SHF.L.U32 R30, R30, 0x10, RZ ;  /* 0x000000101e1e7819 */ /* 0x000fe200000006ff */
[----:B------:R-:W-:Y:S02]  /*17d00*/  FADD.FTZ R8, R8, R10 ;  /* 0x0000000a08087221 */ /* 0x000fe40000010000 */
[----:B------:R-:W-:Y:S02]  /*17d10*/  FADD.FTZ R9, R9, -UR16 ;  /* 0x8000001009097e21 */ /* 0x000fe40008010000 */
[----:B------:R-:W-:Y:S01]  /*17d20*/  FADD.FTZ R30, R30, -UR16 ;  /* 0x800000101e1e7e21 */ /* 0x000fe20008010000 */
[----:B------:R-:W-:Y:S01]  /*17d30*/  SHF.L.U32 R10, R31, 0x10, RZ ;  /* 0x000000101f0a7819 */ /* 0x000fe200000006ff */
[----:B------:R-:W-:Y:S02]  /*17d40*/  FMUL.FTZ R31, R9, UR12 ;  /* 0x0000000c091f7c20 */ /* 0x000fe40008410000 */
[----:B------:R-:W-:-:S03]  /*17d50*/  FMUL.FTZ R30, R30, UR12 ;  /* 0x0000000c1e1e7c20 */ /* 0x000fc60008410000 */
[----:B------:R0:W-:Y:S04]  /*17d60*/  STL [R1+0x24c], R31 ;  /* 0x00024c1f01007387 */ /* 0x0001e80000100800 */
[----:B------:R0:W-:Y:S01]  /*17d70*/  STL [R1+0x248], R30 ;  /* 0x0002481e01007387 */ /* 0x0001e20000100800 */
        /* <DEDUP_REMOVED lines=22> */
.L_x_763:
        /* <DEDUP_REMOVED lines=10> */
[----:B------:R0:W-:Y:S04]  /*17f80*/  STL [R1+0x738], R6 ;  /* 0x0007380601007387 */ /* 0x0001e80000100800 */
[----:B------:R0:W-:Y:S04]  /*17f90*/  STL [R1+0x734], R4 ;  /* 0x0007340401007387 */ /* 0x0001e80000100800 */
[----:B------:R0:W-:Y:S04]  /*17fa0*/  STL [R1+0x72c], R2 ;  /* 0x00072c0201007387 */ /* 0x0001e80000100800 */
[----:B------:R-:W3:Y:S04]  /*17fb0*/  LDL.LU R14, [R1+0x21c] ;  /* 0x00021c00010e7983 */ /* 0x000ee80000300800 */
[----:B-1----:R-:W3:Y:S04]  /*17fc0*/  LDL.LU R13, [R1+0x3a4] ;  /* 0x0003a400010d7983 */ /* 0x002ee80000300800 */
[----:B----4-:R-:W4:Y:S04]  /*17fd0*/  LDL.LU R7, [R1+0x218] ;  /* 0x0002180001077983 */ /* 0x010f280000300800 */
[----:B0-----:R-:W4:Y:S04]  /*17fe0*/  LDL R6, [R1+0x228] ;  /* 0x0002280001067983 */ /* 0x001f280000100800 */
[----:B------:R-:W4:Y:S04]  /*17ff0*/  LDL.LU R4, [R1+0x22c] ;  /* 0x00022c0001047983 */ /* 0x000f280000300800 */
[----:B------:R-:W4:Y:S01]  /*18000*/  LDL R2, [R1+0x248] ;  /* 0x0002480001027983 */ /* 0x000f220000100800 */
[----:B--2---:R-:W-:-:S03]  /*18010*/  FFMA.FTZ R31, R30, R9, R31 ;  /* 0x000000091e1f7223 */ /* 0x004fc6000001001f */
[----:B------:R-:W2:Y:S01]  /*18020*/  LDL.LU R9, [R1+0x214] ;  /* 0x0002140001097983 */ /* 0x000ea20000300800 */
[----:B------:R-:W-:-:S04]  /*18030*/  FMUL.FTZ R30, R11, R0 ;  /* 0x000000000b1e7220 */ /* 0x000fc80000410000 */
[----:B------:R-:W-:Y:S01]  /*18040*/  FADD.FTZ R8, R8, R30 ;  /* 0x0000001e08087221 */ /* 0x000fe20000010000 */
[----:B---3--:R-:W-:Y:S02]  /*18050*/  FFMA.FTZ R3, R3, R30, R31 ;  /* 0x0000001e03037223 */ /* 0x008fe4000001001f */
[----:B------:R-:W3:Y:S04]  /*18060*/  LDL.LU R31, [R1+0x708] ;  /* 0x00070800011f7983 */ /* 0x000ee80000300800 */
[----:B------:R-:W3:Y:S01]  /*18070*/  LDL.LU R30, [R1+0x704] ;  /* 0x00070400011e7983 */ /* 0x000ee20000300800 */
[----:B------:R-:W-:-:S03]  /*18080*/  FFMA.FTZ R13, R13, R12, R14 ;  /* 0x0000000c0d0d7223 */ /* 0x000fc6000001000e */
[----:B------:R0:W5:Y:S04]  /*18090*/  LDL.LU R14, [R1+0x748] ;  /* 0x00074800010e7983 */ /* 0x0001680000300800 */
[----:B------:R1:W-:Y:S01]  /*180a0*/  STL [R1+0x230], R13 ;  /* 0x0002300d01007387 */ /* 0x0003e20000100800 */
[----:B----4-:R-:W-:-:S03]  /*180b0*/  FFMA.FTZ R4, R4, R6, R7 ;  /* 0x0000000604047223 */ /* 0x010fc60000010007 */
        /* <DEDUP_REMOVED lines=8> */
[----:B-1----:R-:W-:-:S04]  /*18140*/  FMUL.FTZ R9, R10, R5 ;  /* 0x000000050a097220 */ /* 0x002fc80000410000 */
[----:B------:R-:W-:Y:S01]  /*18150*/  FADD.FTZ R8, R9, R8 ;  /* 0x0000000809087221 */ /* 0x000fe20000010000 */
[----:B------:R-:W-:Y:S02]  /*18160*/  FFMA.FTZ R2, R2, R9, R3 ;  /* 0x0000000902027223 */ /* 0x000fe40000010003 */
[----:B------:R-:W2:Y:S04]  /*18170*/  LDL.LU R9, [R1+0x710] ;  /* 0x0007100001097983 */ /* 0x000ea80000300800 */
[----:B------:R1:W-:Y:S04]  /*18180*/  STL [R1+0x210], R8 ;  /* 0x0002100801007387 */ /* 0x0003e80000100800 */
[----:B------:R4:W-:Y:S04]  /*18190*/  STL [R1+0x218], R2 ;  /* 0x0002180201007387 */ /* 0x0009e80000100800 */
[----:B------:R0:W5:Y:S04]  /*181a0*/  LDL.LU R3, [R1+0x730] ;  /* 0x0007300001037983 */ /* 0x0001680000300800 */
[----:B-1----:R-:W2:Y:S04]  /*181b0*/  LDL.LU R8, [R1+0x70c] ;  /* 0x00070c0001087983 */ /* 0x002ea80000300800 */
[----:B----4-:R0:W5:Y:S01]  /*181c0*/  LDL.LU R2, [R1+0x72c] ;  /* 0x00072c0001027983 */ /* 0x0101620000300800 */
[----:B---3--:R-:W-:Y:S01]  /*181d0*/  SHF.L.U32 R31, R31, 0x10, RZ ;  /* 0x000000101f1f7819 */ /* 0x008fe200000006ff */
[----:B------:R-:W-:-:S04]  /*181e0*/  IMAD.U32 R30, R30, 0x10000, RZ ;  /* 0x000100001e1e7824 */ /* 0x000fc800078e00ff */
[----:B------:R-:W-:Y:S01]  /*181f0*/  FADD.FTZ R30, R30, -UR16 ;  /* 0x800000101e1e7e21 */ /* 0x000fe20008010000 */
[----:B------:R-:W-:-:S03]  /*18200*/  FADD.FTZ R31, R31, -UR16 ;  /* 0x800000101f1f7e21 */ /* 0x000fc60008010000 */
[----:B------:R-:W-:Y:S01]  /*18210*/  FMUL.FTZ R30, R30, UR12 ;  /* 0x0000000c1e1e7c20 */ /* 0x000fe20008410000 */
[----:B------:R-:W-:-:S04]  /*18220*/  FMUL.FTZ R31, R31, UR12 ;  /* 0x0000000c1f1f7c20 */ /* 0x000fc80008410000 */
[----:B------:R0:W-:Y:S04]  /*18230*/  STL [R1+0x244], R30 ;  /* 0x0002441e01007387 */ /* 0x0001e80000100800 */
[----:B------:R0:W-:Y:S01]  /*18240*/  STL [R1+0x234], R31 ;  /* 0x0002341f01007387 */ /* 0x0001e20000100800 */
[----:B--2---:R-:W-:Y:S02]  /*18250*/  SHF.L.U32 R9, R9, 0x10, RZ ;  /* 0x0000001009097819 */ /* 0x004fe400000006ff */
[----:B------:R-:W-:Y:S01]  /*18260*/  SHF.L.U32 R8, R8, 0x10, RZ ;  /* 0x0000001008087819 */ /* 0x000fe200000006ff */
        /* <DEDUP_REMOVED lines=20> */
.L_x_764:
        /* <DEDUP_REMOVED lines=72> */
.L_x_765:
        /* <DEDUP_REMOVED lines=35> */
[----:B------:R1:W-:Y:S04]  /*18a60*/  STL [R1+0x76c], R17 ;  /* 0x00076c1101007387 */ /* 0x0003e80000100800 */
[----:B0-----:R-:W2:Y:S04]  /*18a70*/  LDL.LU R18, [R1+0x380] ;  /* 0x0003800001127983 */ /* 0x001ea80000300800 */
[----:B------:R0:W-:Y:S04]  /*18a80*/  STL [R1+0x768], R16 ;  /* 0x0007681001007387 */ /* 0x0001e80000100800 */
[----:B-1----:R-:W2:Y:S04]  /*18a90*/  LDL.LU R2, [R1+0x214] ;  /* 0x0002140001027983 */ /* 0x002ea80000300800 */
[----:B------:R-:W2:Y:S04]  /*18aa0*/  LDL.LU R17, [R1+0x378] ;  /* 0x0003780001117983 */ /* 0x000ea80000300800 */
[----:B0-----:R-:W2:Y:S04]  /*18ab0*/  LDL.LU R16, [R1+0x240] ;  /* 0x0002400001107983 */ /* 0x001ea80000300800 */
[----:B------:R0:W-:Y:S04]  /*18ac0*/  STL [R1+0x734], R4 ;  /* 0x0007340401007387 */ /* 0x0001e80000100800 */
[----:B------:R1:W-:Y:S04]  /*18ad0*/  STL [R1+0x760], R14 ;  /* 0x0007600e01007387 */ /* 0x0003e80000100800 */
[----:B------:R-:W2:Y:S04]  /*18ae0*/  LDL.LU R27, [R1+0x3ac] ;  /* 0x0003ac00011b7983 */ /* 0x000ea80000300800 */
[----:B0-----:R-:W2:Y:S04]  /*18af0*/  LDL.LU R4, [R1+0x21c] ;  /* 0x00021c0001047983 */ /* 0x001ea80000300800 */
[----:B-1----:R-:W2:Y:S01]  /*18b00*/  LDL.LU R14, [R1+0x328] ;  /* 0x00032800010e7983 */ /* 0x002ea20000300800 */
[----:B----4-:R-:W-:-:S03]  /*18b10*/  FFMA.FTZ R15, R30, R26, R25 ;  /* 0x0000001a1e0f7223 */ /* 0x010fc60000010019 */
[----:B------:R-:W4:Y:S01]  /*18b20*/  LDL.LU R25, [R1+0x39c] ;  /* 0x00039c0001197983 */ /* 0x000f220000300800 */
[----:B---3--:R-:W-:Y:S01]  /*18b30*/  FMUL.FTZ R30, R3, R0 ;  /* 0x00000000031e7220 */ /* 0x008fe20000410000 */
[----:B--2---:R-:W-:Y:S02]  /*18b40*/  FADD.FTZ R13, R26, R24 ;  /* 0x000000181a0d7221 */ /* 0x004fe40000010000 */
[----:B------:R0:W-:Y:S02]  /*18b50*/  STL [R1+0x778], R20 ;  /* 0x0007781401007387 */ /* 0x0001e40000100800 */
[----:B------:R-:W-:Y:S02]  /*18b60*/  FADD.FTZ R13, R13, R30 ;  /* 0x0000001e0d0d7221 */ /* 0x000fe40000010000 */
[----:B------:R-:W2:Y:S04]  /*18b70*/  LDL.LU R26, [R1+0x31c] ;  /* 0x00031c00011a7983 */ /* 0x000ea80000300800 */
[----:B------:R1:W-:Y:S04]  /*18b80*/  STL [R1+0x780], R22 ;  /* 0x0007801601007387 */ /* 0x0003e80000100800 */
[----:B0-----:R-:W2:Y:S01]  /*18b90*/  LDL.LU R20, [R1+0x3a0] ;  /* 0x0003a00001147983 */ /* 0x001ea20000300800 */
[----:B------:R-:W-:-:S03]  /*18ba0*/  FFMA.FTZ R15, R6, R30, R15 ;  /* 0x0000001e060f7223 */ /* 0x000fc6000001000f */
[----:B------:R-:W3:Y:S04]  /*18bb0*/  LDL.LU R30, [R1+0x22c] ;  /* 0x00022c00011e7983 */ /* 0x000ee80000300800 */
[----:B-1----:R-:W2:Y:S04]  /*18bc0*/  LDL.LU R22, [R1+0x398] ;  /* 0x0003980001167983 */ /* 0x002ea80000300800 */
[----:B------:R-:W2:Y:S01]  /*18bd0*/  LDL.LU R24, [R1+0x308] ;  /* 0x0003080001187983 */ /* 0x000ea20000300800 */
[----:B------:R-:W-:-:S03]  /*18be0*/  MOV R7, R23 ;  /* 0x0000001700077202 */ /* 0x000fc60000000f00 */
[----:B------:R-:W2:Y:S02]  /*18bf0*/  LDL.LU R23, [R1+0x394] ;  /* 0x0003940001177983 */ /* 0x000ea40000300800 */
[----:B------:R-:W-:Y:S02]  /*18c00*/  FFMA.FTZ R8, R21, R7, R19 ;  /* 0x0000000715087223 */ /* 0x000fe40000010013 */
[----:B------:R-:W2:Y:S04]  /*18c10*/  LDL.LU R21, [R1+0x2e0] ;  /* 0x0002e00001157983 */ /* 0x000ea80000300800 */
[----:B------:R0:W-:Y:S04]  /*18c20*/  STL [R1+0x740], R28 ;  /* 0x0007401c01007387 */ /* 0x0001e80000100800 */
[----:B------:R1:W-:Y:S04]  /*18c30*/  STL [R1+0x750], R10 ;  /* 0x0007500a01007387 */ /* 0x0003e80000100800 */
[----:B------:R-:W2:Y:S04]  /*18c40*/  LDL.LU R19, [R1+0x300] ;  /* 0x0003000001137983 */ /* 0x000ea80000300800 */
[----:B0-----:R-:W2:Y:S01]  /*18c50*/  LDL.LU R28, [R1+0x384] ;  /* 0x00038400011c7983 */ /* 0x001ea20000300800 */
[----:B------:R-:W-:Y:S01]  /*18c60*/  FADD.FTZ R11, R11, R9 ;  /* 0x000000090b0b7221 */ /* 0x000fe20000010000 */
[----:B-1----:R-:W-:Y:S01]  /*18c70*/  MOV R10, R31 ;  /* 0x0000001f000a7202 */ /* 0x002fe20000000f00 */
[----:B------:R-:W-:Y:S01]  /*18c80*/  FMUL.FTZ R31, R2, R5 ;  /* 0x00000005021f7220 */ /* 0x000fe20000410000 */
[----:B------:R-:W-:-:S02]  /*18c90*/  FADD.FTZ R7, R16, R7 ;  /* 0x0000000710077221 */ /* 0x000fc40000010000 */
[----:B------:R-:W2:Y:S01]  /*18ca0*/  LDL.LU R16, [R1+0x37c] ;  /* 0x00037c0001107983 */ /* 0x000ea20000300800 */
[----:B------:R-:W-:Y:S01]  /*18cb0*/  FFMA.FTZ R27, R27, R14, R8 ;  /* 0x0000000e1b1b7223 */ /* 0x000fe20000010008 */
[----:B------:R-:W-:Y:S02]  /*18cc0*/  FADD.FTZ R7, R7, R14 ;  /* 0x0000000e07077221 */ /* 0x000fe40000010000 */
[----:B------:R-:W2:Y:S01]  /*18cd0*/  LDL.LU R14, [R1+0x364] ;  /* 0x00036400010e7983 */ /* 0x000ea20000300800 */
[----:B---3--:R-:W-:-:S04]  /*18ce0*/  FFMA.FTZ R32, R32, R9, R30 ;  /* 0x0000000920207223 */ /* 0x008fc8000001001e */
[----:B----4-:R-:W-:Y:S01]  /*18cf0*/  FFMA.FTZ R25, R25, R12, R32 ;  /* 0x0000000c19197223 */ /* 0x010fe20000010020 */
[----:B------:R-:W-:Y:S01]  /*18d00*/  FADD.FTZ R12, R11, R12 ;  /* 0x0000000c0b0c7221 */ /* 0x000fe20000010000 */
[----:B------:R-:W-:Y:S01]  /*18d10*/  FFMA.FTZ R30, R4, R31, R15 ;  /* 0x0000001f041e7223 */ /* 0x000fe2000001000f */
[----:B------:R-:W3:Y:S02]  /*18d20*/  LDL.LU R11, [R1+0x368] ;  /* 0x00036800010b7983 */ /* 0x000ee40000300800 */
[----:B------:R-:W-:Y:S01]  /*18d30*/  FADD.FTZ R12, R12, R29 ;  /* 0x0000001d0c0c7221 */ /* 0x000fe20000010000 */
[----:B--2---:R-:W-:Y:S01]  /*18d40*/  FFMA.FTZ R20, R20, R26, R27 ;  /* 0x0000001a14147223 */ /* 0x004fe2000001001b */
[----:B------:R-:W-:Y:S01]  /*18d50*/  FADD.FTZ R7, R7, R26 ;  /* 0x0000001a07077221 */ /* 0x000fe20000010000 */
[----:B------:R-:W2:Y:S01]  /*18d60*/  LDL.LU R32, [R1+0x798] ;  /* 0x0007980001207983 */ /* 0x000ea20000300800 */
[----:B------:R-:W-:Y:S01]  /*18d70*/  FFMA.FTZ R23, R23, R29, R25 ;  /* 0x0000001d17177223 */ /* 0x000fe20000010019 */
[----:B------:R-:W-:-:S02]  /*18d80*/  FADD.FTZ R31, R31, R13 ;  /* 0x0000000d1f1f7221 */ /* 0x000fc40000010000 */
[----:B------:R-:W4:Y:S04]  /*18d90*/  LDL.LU R15, [R1+0x2e4] ;  /* 0x0002e400010f7983 */ /* 0x000f280000300800 */
[----:B------:R-:W4:Y:S01]  /*18da0*/  LDL.LU R13, [R1+0x370] ;  /* 0x00037000010d7983 */ /* 0x000f220000300800 */
[----:B------:R-:W-:Y:S01]  /*18db0*/  FFMA.FTZ R18, R18, R21, R23 ;  /* 0x0000001512127223 */ /* 0x000fe20000010017 */
[----:B------:R-:W-:Y:S02]  /*18dc0*/  FADD.FTZ R12, R12, R21 ;  /* 0x000000150c0c7221 */ /* 0x000fe40000010000 */
[----:B------:R-:W2:Y:S01]  /*18dd0*/  LDL.LU R29, [R1+0x35c] ;  /* 0x00035c00011d7983 */ /* 0x000ea20000300800 */
[----:B------:R-:W-:Y:S01]  /*18de0*/  FFMA.FTZ R17, R17, R45, R18 ;  /* 0x0000002d11117223 */ /* 0x000fe20000010012 */
[----:B------:R-:W-:Y:S01]  /*18df0*/  FADD.FTZ R12, R12, R45 ;  /* 0x0000002d0c0c7221 */ /* 0x000fe20000010000 */
[----:B------:R-:W-:Y:S01]  /*18e00*/  FFMA.FTZ R20, R22, R24, R20 ;  /* 0x0000001816147223 */ /* 0x000fe20000010014 */
[----:B------:R-:W3:Y:S01]  /*18e10*/  LDL.LU R45, [R1+0x36c] ;  /* 0x00036c00012d7983 */ /* 0x000ee20000300800 */
[----:B------:R-:W-:Y:S01]  /*18e20*/  FADD.FTZ R7, R7, R24 ;  /* 0x0000001807077221 */ /* 0x000fe20000010000 */
[----:B------:R-:W0:Y:S03]  /*18e30*/  S2R R22, SR_LANEID ;  /* 0x0000000000167919 */ /* 0x000e260000000000 */
[----:B------:R-:W-:Y:S01]  /*18e40*/  FADD.FTZ R7, R7, R19 ;  /* 0x0000001307077221 */ /* 0x000fe20000010000 */
[----:B------:R-:W1:Y:S01]  /*18e50*/  SHFL.DOWN PT, R8, R31, 0x1, 0x1f ;  /* 0x08201f001f087f89 */ /* 0x000e6200000e0000 */
[----:B------:R-:W-:-:S02]  /*18e60*/  FFMA.FTZ R28, R28, R19, R20 ;  /* 0x000000131c1c7223 */ /* 0x000fc40000010014 */
[----:B------:R-:W-:Y:S01]  /*18e70*/  FADD.FTZ R7, R7, R44 ;  /* 0x0000002c07077221 */ /* 0x000fe20000010000 */
[----:B------:R-:W1:Y:S04]  /*18e80*/  SHFL.DOWN PT, R9, R30, 0x1, 0x1f ;  /* 0x08201f001e097f89 */ /* 0x000e6800000e0000 */
[----:B------:R-:W2:Y:S04]  /*18e90*/  LDL.LU R27, [R1+0x794] ;  /* 0x00079400011b7983 */ /* 0x000ea80000300800 */
[----:B------:R-:W2:Y:S04]  /*18ea0*/  LDL.LU R25, [R1+0x78c] ;  /* 0x00078c0001197983 */ /* 0x000ea80000300800 */
[----:B------:R-:W2:Y:S04]  /*18eb0*/  LDL.LU R26, [R1+0x790] ;  /* 0x00079000011a7983 */ /* 0x000ea80000300800 */
[----:B------:R-:W2:Y:S04]  /*18ec0*/  LDL.LU R24, [R1+0x788] ;  /* 0x0007880001187983 */ /* 0x000ea80000300800 */
[----:B------:R-:W2:Y:S04]  /*18ed0*/  LDL.LU R23, [R1+0x784] ;  /* 0x0007840001177983 */ /* 0x000ea80000300800 */
[----:B------:R-:W2:Y:S04]  /*18ee0*/  LDL.LU R21, [R1+0x77c] ;  /* 0x00077c0001157983 */ /* 0x000ea80000300800 */
[----:B------:R-:W2:Y:S01]  /*18ef0*/  LDL.LU R18, [R1+0x770] ;  /* 0x0007700001127983 */ /* 0x000ea20000300800 */
[----:B---3--:R-:W-:Y:S01]  /*18f00*/  FFMA.FTZ R45, R45, R43, R17 ;  /* 0x0000002b2d2d7223 */ /* 0x008fe20000010011 */
[----:B------:R-:W-:Y:S01]  /*18f10*/  FFMA.FTZ R28, R16, R44, R28 ;  /* 0x0000002c101c7223 */ /* 0x000fe2000001001c */
[----:B------:R-:W-:Y:S01]  /*18f20*/  FADD.FTZ R43, R12, R43 ;  /* 0x0000002b0c2b7221 */ /* 0x000fe20000010000 */
[----:B------:R-:W3:Y:S01]  /*18f30*/  LDL.LU R16, [R1+0x358] ;  /* 0x0003580001107983 */ /* 0x000ee20000300800 */
[----:B------:R-:W-:Y:S01]  /*18f40*/  FFMA.FTZ R45, R14, R42, R45 ;  /* 0x0000002a0e2d7223 */ /* 0x000fe2000001002d */
[----:B----4-:R-:W-:Y:S01]  /*18f50*/  FFMA.FTZ R44, R13, R15, R28 ;  /* 0x0000000f0d2c7223 */ /* 0x010fe2000001001c */
[----:B------:R-:W-:Y:S01]  /*18f60*/  FADD.FTZ R42, R43, R42 ;  /* 0x0000002a2b2a7221 */ /* 0x000fe20000010000 */
[----:B0-----:R-:W-:Y:S01]  /*18f70*/  ISETP.GT.AND P1, PT, R22, 0x1e, PT ;  /* 0x0000001e1600780c */ /* 0x001fe20003f24270 */
[----:B------:R-:W-:Y:S01]  /*18f80*/  FADD.FTZ R7, R7, R15 ;  /* 0x0000000f07077221 */ /* 0x000fe20000010000 */
[----:B------:R-:W-:Y:S01]  /*18f90*/  FFMA.FTZ R43, R11, R41, R44 ;  /* 0x000000290b2b7223 */ /* 0x000fe2000001002c */
[----:B--2---:R-:W-:Y:S01]  /*18fa0*/  FFMA.FTZ R44, R29, R40, R45 ;  /* 0x000000281d2c7223 */ /* 0x004fe2000001002d */
[----:B------:R-:W-:Y:S01]  /*18fb0*/  FADD.FTZ R42, R42, R40 ;  /* 0x000000282a2a7221 */ /* 0x000fe20000010000 */
[----:B------:R-:W2:Y:S04]  /*18fc0*/  LDL.LU R45, [R1+0x354] ;  /* 0x00035400012d7983 */ /* 0x000ea80000300800 */
[----:B------:R-:W4:Y:S04]  /*18fd0*/  LDL.LU R40, [R1+0x360] ;  /* 0x0003600001287983 */ /* 0x000f280000300800 */
[----:B------:R-:W3:Y:S04]  /*18fe0*/  LDL.LU R13, [R1+0x350] ;  /* 0x00035000010d7983 */ /* 0x000ee80000300800 */
[----:B------:R-:W3:Y:S04]  /*18ff0*/  LDL.LU R15, [R1+0x2cc] ;  /* 0x0002cc00010f7983 */ /* 0x000ee80000300800 */
[----:B------:R-:W3:Y:S01]  /*19000*/  LDL.LU R12, [R1+0x34c] ;  /* 0x00034c00010c7983 */ /* 0x000ee20000300800 */
[----:B------:R-:W-:-:S03]  /*19010*/  FADD.FTZ R41, R7, R41 ;  /* 0x0000002907297221 */ /* 0x000fc60000010000 */
[----:B------:R-:W3:Y:S01]  /*19020*/  LDL.LU R14, [R1+0x344] ;  /* 0x00034400010e7983 */ /* 0x000ee20000300800 */
[----:B-1----:R-:W-:-:S03]  /*19030*/  @!P1 FADD.FTZ R31, R31, R8 ;  /* 0x000000081f1f9221 */ /* 0x002fc60000010000 */
[----:B------:R-:W3:Y:S04]  /*19040*/  LDL.LU R28, [R1+0x33c] ;  /* 0x00033c00011c7983 */ /* 0x000ee80000300800 */
[----:B------:R-:W3:Y:S01]  /*19050*/  LDL.LU R8, [R1+0x238] ;  /* 0x0002380001087983 */ /* 0x000ee20000300800 */
[----:B------:R-:W-:-:S03]  /*19060*/  FADD.FTZ R42, R42, R39 ;  /* 0x000000272a2a7221 */ /* 0x000fc60000010000 */
[----:B------:R-:W3:Y:S04]  /*19070*/  LDL.LU R7, [R1+0x340] ;  /* 0x0003400001077983 */ /* 0x000ee80000300800 */
[----:B------:R-:W3:Y:S04]  /*19080*/  LDL.LU R29, [R1+0x2bc] ;  /* 0x0002bc00011d7983 */ /* 0x000ee80000300800 */
[----:B------:R-:W3:Y:S04]  /*19090*/  LDL.LU R22, [R1+0x780] ;  /* 0x0007800001167983 */ /* 0x000ee80000300800 */
[----:B------:R-:W3:Y:S04]  /*190a0*/  LDL.LU R20, [R1+0x778] ;  /* 0x0007780001147983 */ /* 0x000ee80000300800 */
[----:B------:R-:W3:Y:S04]  /*190b0*/  LDL.LU R19, [R1+0x774] ;  /* 0x0007740001137983 */ /* 0x000ee80000300800 */
[----:B------:R-:W3:Y:S01]  /*190c0*/  LDL.LU R17, [R1+0x76c] ;  /* 0x00076c0001117983 */ /* 0x000ee20000300800 */
[-C--:B----4-:R-:W-:Y:S01]  /*190d0*/  FFMA.FTZ R40, R40, R10.reuse, R43 ;  /* 0x0000000a28287223 */ /* 0x090fe2000001002b */
[----:B------:R-:W-:-:S02]  /*190e0*/  MOV R43, R10 ;  /* 0x0000000a002b7202 */ /* 0x000fc40000000f00 */
[----:B------:R-:W4:Y:S03]  /*190f0*/  LDL.LU R10, [R1+0x2ac] ;  /* 0x0002ac00010a7983 */ /* 0x000f260000300800 */
[----:B------:R-:W-:Y:S01]  /*19100*/  FADD.FTZ R43, R41, R43 ;  /* 0x0000002b292b7221 */ /* 0x000fe20000010000 */
[----:B--2---:R-:W-:Y:S02]  /*19110*/  FFMA.FTZ R41, R45, R39, R44 ;  /* 0x000000272d297223 */ /* 0x004fe4000001002c */
[----:B------:R-:W2:Y:S01]  /*19120*/  LDL.LU R44, [R1+0x348] ;  /* 0x00034800012c7983 */ /* 0x000ea20000300800 */
[----:B---3--:R-:W-:Y:S01]  /*19130*/  FFMA.FTZ R40, R16, R38, R40 ;  /* 0x0000002610287223 */ /* 0x008fe20000010028 */
[----:B------:R-:W-:Y:S02]  /*19140*/  FADD.FTZ R43, R43, R38 ;  /* 0x000000262b2b7221 */ /* 0x000fe40000010000 */
[----:B------:R-:W4:Y:S01]  /*19150*/  LDL.LU R39, [R1+0x334] ;  /* 0x0003340001277983 */ /* 0x000f220000300800 */
[----:B------:R-:W-:Y:S01]  /*19160*/  FFMA.FTZ R40, R13, R15, R40 ;  /* 0x0000000f0d287223 */ /* 0x000fe20000010028 */
[----:B------:R-:W-:-:S02]  /*19170*/  FADD.FTZ R43, R43, R15 ;  /* 0x0000000f2b2b7221 */ /* 0x000fc40000010000 */
[----:B------:R-:W3:Y:S01]  /*19180*/  LDL.LU R15, [R1+0x324] ;  /* 0x00032400010f7983 */ /* 0x000ee20000300800 */
[----:B------:R-:W-:Y:S01]  /*19190*/  FFMA.FTZ R41, R12, R37, R41 ;  /* 0x000000250c297223 */ /* 0x000fe20000010029 */
[----:B------:R-:W-:Y:S02]  /*191a0*/  FADD.FTZ R42, R42, R37 ;  /* 0x000000252a2a7221 */ /* 0x000fe40000010000 */
[----:B------:R-:W3:Y:S01]  /*191b0*/  LDL.LU R12, [R1+0x30c] ;  /* 0x00030c00010c7983 */ /* 0x000ee20000300800 */
[----:B------:R-:W-:Y:S01]  /*191c0*/  FFMA.FTZ R41, R14, R36, R41 ;  /* 0x000000240e297223 */ /* 0x000fe20000010029 */
[----:B------:R-:W-:Y:S02]  /*191d0*/  FADD.FTZ R42, R42, R36 ;  /* 0x000000242a2a7221 */ /* 0x000fe40000010000 */
[----:B------:R-:W3:Y:S01]  /*191e0*/  LDL.LU R38, [R1+0x2b0] ;  /* 0x0002b00001267983 */ /* 0x000ee20000300800 */
[----:B------:R-:W-:-:S03]  /*191f0*/  FFMA.FTZ R41, R28, R8, R41 ;  /* 0x000000081c297223 */ /* 0x000fc60000010029 */
[----:B------:R-:W3:Y:S01]  /*19200*/  LDL.LU R37, [R1+0x338] ;  /* 0x0003380001257983 */ /* 0x000ee20000300800 */
[----:B------:R-:W-:-:S03]  /*19210*/  FADD.FTZ R42, R42, R8 ;  /* 0x000000082a2a7221 */ /* 0x000fc60000010000 */
[----:B------:R-:W3:Y:S04]  /*19220*/  LDL.LU R14, [R1+0x32c] ;  /* 0x00032c00010e7983 */ /* 0x000ee80000300800 */
[----:B------:R-:W3:Y:S04]  /*19230*/  LDL.LU R13, [R1+0x2a0] ;  /* 0x0002a000010d7983 */ /* 0x000ee80000300800 */
[----:B------:R-:W3:Y:S04]  /*19240*/  LDL.LU R28, [R1+0x2f8] ;  /* 0x0002f800011c7983 */ /* 0x000ee80000300800 */
[----:B------:R-:W3:Y:S01]  /*19250*/  LDL.LU R8, [R1+0x250] ;  /* 0x0002500001087983 */ /* 0x000ee20000300800 */
[----:B------:R-:W0:Y:S01]  /*19260*/  S2R R45, SR_LANEID ;  /* 0x00000000002d7919 */ /* 0x000e220000000000 */
[----:B------:R-:W-:-:S02]  /*19270*/  @!P1 FADD.FTZ R30, R30, R9 ;  /* 0x000000091e1e9221 */ /* 0x000fc40000010000 */
[----:B------:R-:W3:Y:S01]  /*19280*/  LDL.LU R16, [R1+0x768] ;  /* 0x0007680001107983 */ /* 0x000ee20000300800 */
[----:B--2---:R-:W-:-:S03]  /*19290*/  FFMA.FTZ R40, R44, R35, R40 ;  /* 0x000000232c287223 */ /* 0x004fc60000010028 */
[----:B------:R-:W2:Y:S04]  /*192a0*/  LDL.LU R44, [R1+0x314] ;  /* 0x00031400012c7983 */ /* 0x000ea80000300800 */
[----:B------:R-:W1:Y:S04]  /*192b0*/  SHFL.DOWN PT, R11, R30, 0x2, 0x1f ;  /* 0x08401f001e0b7f89 */ /* 0x000e6800000e0000 */
[----:B------:R-:W1:Y:S01]  /*192c0*/  SHFL.DOWN PT, R9, R31, 0x2, 0x1f ;  /* 0x08401f001f097f89 */ /* 0x000e6200000e0000 */
[----:B0-----:R-:W-:Y:S01]  /*192d0*/  ISETP.GT.AND P1, PT, R45, 0x1d, PT ;  /* 0x0000001d2d00780c */ /* 0x001fe20003f24270 */
[----:B----4-:R-:W-:Y:S01]  /*192e0*/  FFMA.FTZ R41, R39, R10, R41 ;  /* 0x0000000a27297223 */ /* 0x010fe20000010029 */
[----:B------:R-:W-:Y:S01]  /*192f0*/  FADD.FTZ R42, R42, R10 ;  /* 0x0000000a2a2a7221 */ /* 0x000fe20000010000 */
[----:B------:R-:W-:Y:S01]  /*19300*/  FADD.FTZ R43, R43, R35 ;  /* 0x000000232b2b7221 */ /* 0x000fe20000010000 */
[----:B------:R-:W4:Y:S01]  /*19310*/  LDL.LU R39, [R1+0x2f0] ;  /* 0x0002f00001277983 */ /* 0x000f220000300800 */
[----:B---3--:R-:W-:Y:S01]  /*19320*/  FFMA.FTZ R41, R15, R34, R41 ;  /* 0x000000220f297223 */ /* 0x008fe20000010029 */
[----:B------:R-:W-:Y:S01]  /*19330*/  FADD.FTZ R42, R42, R34 ;  /* 0x000000222a2a7221 */ /* 0x000fe20000010000 */
[----:B------:R-:W-:Y:S01]  /*19340*/  FFMA.FTZ R40, R7, R29, R40 ;  /* 0x0000001d07287223 */ /* 0x000fe20000010028 */
[----:B------:R-:W-:Y:S01]  /*19350*/  FADD.FTZ R43, R43, R29 ;  /* 0x0000001d2b2b7221 */ /* 0x000fe20000010000 */
[----:B------:R-:W-:Y:S01]  /*19360*/  FFMA.FTZ R41, R12, R33, R41 ;  /* 0x000000210c297223 */ /* 0x000fe20000010029 */
[----:B------:R-:W-:Y:S01]  /*19370*/  FADD.FTZ R42, R42, R33 ;  /* 0x000000212a2a7221 */ /* 0x000fe20000010000 */
[----:B------:R-:W-:Y:S01]  /*19380*/  FFMA.FTZ R40, R37, R38, R40 ;  /* 0x0000002625287223 */ /* 0x000fe20000010028 */
[----:B------:R-:W3:Y:S01]  /*19390*/  LDL.LU R33, [R1+0x2e8] ;  /* 0x0002e80001217983 */ /* 0x000ee20000300800 */
[----:B-1----:R-:W-:Y:S01]  /*193a0*/  @!P1 FADD.FTZ R30, R30, R11 ;  /* 0x0000000b1e1e9221 */ /* 0x002fe20000010000 */
[----:B------:R-:W-:-:S02]  /*193b0*/  @!P1 FADD.FTZ R31, R31, R9 ;  /* 0x000000091f1f9221 */ /* 0x000fc40000010000 */
[----:B------:R-:W4:Y:S01]  /*193c0*/  LDL.LU R11, [R1+0x284] ;  /* 0x00028400010b7983 */ /* 0x000f220000300800 */
[----:B------:R-:W-:-:S03]  /*193d0*/  FADD.FTZ R43, R43, R38 ;  /* 0x000000262b2b7221 */ /* 0x000fc60000010000 */
[----:B------:R-:W3:Y:S01]  /*193e0*/  LDL.LU R9, [R1+0x254] ;  /* 0x0002540001097983 */ /* 0x000ee20000300800 */
[----:B------:R-:W-:-:S03]  /*193f0*/  FFMA.FTZ R40, R14, R13, R40 ;  /* 0x0000000d0e287223 */ /* 0x000fc60000010028 */
[----:B------:R-:W3:Y:S01]  /*19400*/  LDL.LU R38, [R1+0x2d8] ;  /* 0x0002d80001267983 */ /* 0x000ee20000300800 */
[----:B------:R-:W-:Y:S01]  /*19410*/  FADD.FTZ R43, R43, R13 ;  /* 0x0000000d2b2b7221 */ /* 0x000fe20000010000 */
[----:B------:R-:W-:Y:S01]  /*19420*/  FFMA.FTZ R41, R28, R8, R41 ;  /* 0x000000081c297223 */ /* 0x000fe20000010029 */
[----:B------:R-:W-:Y:S01]  /*19430*/  FADD.FTZ R42, R42, R8 ;  /* 0x000000082a2a7221 */ /* 0x000fe20000010000 */
[----:B------:R-:W3:Y:S01]  /*19440*/  LDL.LU R29, [R1+0x2fc] ;  /* 0x0002fc00011d7983 */ /* 0x000ee20000300800 */
[----:B------:R-:W-:-:S03]  /*19450*/  FADD.FTZ R43, R43, R32 ;  /* 0x000000202b2b7221 */ /* 0x000fc60000010000 */
[----:B------:R-:W3:Y:S04]  /*19460*/  LDL.LU R7, [R1+0x294] ;  /* 0x0002940001077983 */ /* 0x000ee80000300800 */
[----:B------:R-:W3:Y:S04]  /*19470*/  LDL.LU R8, [R1+0x2d0] ;  /* 0x0002d00001087983 */ /* 0x000ee80000300800 */
[----:B------:R-:W3:Y:S04]  /*19480*/  LDL.LU R10, [R1+0x2f4] ;  /* 0x0002f400010a7983 */ /* 0x000ee80000300800 */
[----:B------:R-:W3:Y:S04]  /*19490*/  LDL.LU R37, [R1+0x280] ;  /* 0x0002800001257983 */ /* 0x000ee80000300800 */
[----:B------:R-:W3:Y:S04]  /*194a0*/  LDL.LU R34, [R1+0x2ec] ;  /* 0x0002ec0001227983 */ /* 0x000ee80000300800 */
[----:B------:R-:W0:Y:S04]  /*194b0*/  SHFL.DOWN PT, R35, R30, 0x4, 0x1f ;  /* 0x08801f001e237f89 */ /* 0x000e2800000e0000 */
[----:B------:R-:W1:Y:S01]  /*194c0*/  SHFL.DOWN PT, R36, R31, 0x4, 0x1f ;  /* 0x08801f001f247f89 */ /* 0x000e6200000e0000 */
[----:B------:R-:W-:-:S03]  /*194d0*/  ISETP.GT.AND P1, PT, R45, 0x1b, PT ;  /* 0x0000001b2d00780c */ /* 0x000fc60003f24270 */
[----:B------:R-:W3:Y:S04]  /*194e0*/  LDL.LU R28, [R1+0x274] ;  /* 0x00027400011c7983 */ /* 0x000ee80000300800 */
[----:B------:R-:W3:Y:S04]  /*194f0*/  LDL.LU R15, [R1+0x764] ;  /* 0x00076400010f7983 */ /* 0x000ee80000300800 */
[----:B------:R-:W3:Y:S04]  /*19500*/  LDL.LU R14, [R1+0x760] ;  /* 0x00076000010e7983 */ /* 0x000ee80000300800 */
[----:B------:R-:W3:Y:S04]  /*19510*/  LDL.LU R13, [R1+0x75c] ;  /* 0x00075c00010d7983 */ /* 0x000ee80000300800 */
[----:B------:R-:W3:Y:S01]  /*19520*/  LDL.LU R12, [R1+0x758] ;  /* 0x00075800010c7983 */ /* 0x000ee20000300800 */
[----:B--2---:R-:W-:-:S03]  /*19530*/  FFMA.FTZ R40, R44, R32, R40 ;  /* 0x000000202c287223 */ /* 0x004fc60000010028 */
[----:B------:R-:W2:Y:S04]  /*19540*/  LDL.LU R32, [R1+0x290] ;  /* 0x0002900001207983 */ /* 0x000ea80000300800 */
[----:B------:R-:W2:Y:S01]  /*19550*/  LDL.LU R44, [R1+0x2dc] ;  /* 0x0002dc00012c7983 */ /* 0x000ea20000300800 */
[----:B----4-:R-:W-:Y:S01]  /*19560*/  FFMA.FTZ R41, R39, R11, R41 ;  /* 0x0000000b27297223 */ /* 0x010fe20000010029 */
[----:B------:R-:W-:Y:S02]  /*19570*/  FADD.FTZ R42, R42, R11 ;  /* 0x0000000b2a2a7221 */ /* 0x000fe40000010000 */
[----:B------:R-:W4:Y:S01]  /*19580*/  LDL.LU R39, [R1+0x2b4] ;  /* 0x0002b40001277983 */ /* 0x000f220000300800 */
[----:B---3--:R-:W-:Y:S01]  /*19590*/  FFMA.FTZ R41, R33, R9, R41 ;  /* 0x0000000921297223 */ /* 0x008fe20000010029 */
[----:B------:R-:W-:Y:S01]  /*195a0*/  FADD.FTZ R42, R42, R9 ;  /* 0x000000092a2a7221 */ /* 0x000fe20000010000 */
[----:B------:R-:W-:-:S02]  /*195b0*/  FADD.FTZ R43, R43, R7 ;  /* 0x000000072b2b7221 */ /* 0x000fc40000010000 */
[----:B------:R-:W-:Y:S01]  /*195c0*/  FFMA.FTZ R41, R38, R27, R41 ;  /* 0x0000001b26297223 */ /* 0x000fe20000010029 */
[----:B------:R-:W-:Y:S01]  /*195d0*/  FADD.FTZ R42, R42, R27 ;  /* 0x0000001b2a2a7221 */ /* 0x000fe20000010000 */
[----:B------:R-:W-:Y:S01]  /*195e0*/  FFMA.FTZ R40, R29, R7, R40 ;  /* 0x000000071d287223 */ /* 0x000fe20000010028 */
[----:B0-----:R-:W-:Y:S01]  /*195f0*/  @!P1 FADD.FTZ R30, R30, R35 ;  /* 0x000000231e1e9221 */ /* 0x001fe20000010000 */
[----:B------:R-:W-:Y:S01]  /*19600*/  FFMA.FTZ R41, R8, R25, R41 ;  /* 0x0000001908297223 */ /* 0x000fe20000010029 */
[----:B------:R-:W-:Y:S01]  /*19610*/  FADD.FTZ R42, R42, R25 ;  /* 0x000000192a2a7221 */ /* 0x000fe20000010000 */
[----:B------:R-:W3:Y:S04]  /*19620*/  LDL.LU R7, [R1+0x2c0] ;  /* 0x0002c00001077983 */ /* 0x000ee80000300800 */
[----:B------:R-:W3:Y:S01]  /*19630*/  LDL.LU R25, [R1+0x264] ;  /* 0x0002640001197983 */ /* 0x000ee20000300800 */
        /* <DEDUP_REMOVED lines=10> */
[----:B------:R-:W-:-:S02]  /*196e0*/  FADD.FTZ R43, R43, R32 ;  /* 0x000000202b2b7221 */ /* 0x000fc40000010000 */
[----:B------:R-:W2:Y:S01]  /*196f0*/  LDL.LU R10, [R1+0x750] ;  /* 0x00075000010a7983 */ /* 0x000ea20000300800 */
[----:B------:R-:W-:-:S03]  /*19700*/  FFMA.FTZ R40, R34, R37, R40 ;  /* 0x0000002522287223 */ /* 0x000fc60000010028 */
[----:B------:R-:W2:Y:S01]  /*19710*/  LDL.LU R34, [R1+0x2a4] ;  /* 0x0002a40001227983 */ /* 0x000ea20000300800 */
[----:B------:R-:W-:-:S03]  /*19720*/  FADD.FTZ R43, R43, R37 ;  /* 0x000000252b2b7221 */ /* 0x000fc60000010000 */
[----:B------:R-:W2:Y:S01]  /*19730*/  LDL.LU R32, [R1+0x2b8] ;  /* 0x0002b80001207983 */ /* 0x000ea20000300800 */
[----:B------:R-:W-:-:S03]  /*19740*/  FFMA.FTZ R40, R44, R26, R40 ;  /* 0x0000001a2c287223 */ /* 0x000fc60000010028 */
[----:B------:R-:W2:Y:S04]  /*19750*/  LDL.LU R37, [R1+0x2a8] ;  /* 0x0002a80001257983 */ /* 0x000ea80000300800 */
[----:B------:R-:W2:Y:S01]  /*19760*/  LDL.LU R44, [R1+0x29c] ;  /* 0x00029c00012c7983 */ /* 0x000ea20000300800 */
[----:B------:R-:W-:-:S04]  /*19770*/  FADD.FTZ R43, R43, R26 ;  /* 0x0000001a2b2b7221 */ /* 0x000fc80000010000 */
[----:B------:R-:W-:Y:S01]  /*19780*/  FADD.FTZ R43, R43, R28 ;  /* 0x0000001c2b2b7221 */ /* 0x000fe20000010000 */
[----:B---3--:R-:W-:Y:S01]  /*19790*/  FFMA.FTZ R41, R7, R25, R41 ;  /* 0x0000001907297223 */ /* 0x008fe20000010029 */
[----:B------:R-:W-:Y:S01]  /*197a0*/  FADD.FTZ R42, R42, R25 ;  /* 0x000000192a2a7221 */ /* 0x000fe20000010000 */
[----:B------:R0:W5:Y:S02]  /*197b0*/  LDL.LU R7, [R1+0x73c] ;  /* 0x00073c0001077983 */ /* 0x0001640000300800 */
[----:B----4-:R-:W-:Y:S01]  /*197c0*/  FFMA.FTZ R41, R39, R24, R41 ;  /* 0x0000001827297223 */ /* 0x010fe20000010029 */
[----:B------:R-:W-:Y:S01]  /*197d0*/  FADD.FTZ R42, R42, R24 ;  /* 0x000000182a2a7221 */ /* 0x000fe20000010000 */
[----:B------:R-:W-:Y:S01]  /*197e0*/  FFMA.FTZ R40, R29, R28, R40 ;  /* 0x0000001c1d287223 */ /* 0x000fe20000010028 */
[----:B------:R-:W3:Y:S02]  /*197f0*/  LDL.LU R24, [R1+0x288] ;  /* 0x0002880001187983 */ /* 0x000ee40000300800 */
        /* <DEDUP_REMOVED lines=10> */
[----:B--2---:R-:W-:-:S03]  /*198a0*/  FFMA.FTZ R41, R34, R23, R41 ;  /* 0x0000001722297223 */ /* 0x004fc60000010029 */
[----:B------:R-:W2:Y:S01]  /*198b0*/  LDL.LU R23, [R1+0x28c] ;  /* 0x00028c0001177983 */ /* 0x000ea20000300800 */
        /* <DEDUP_REMOVED lines=25> */
[----:B--2---:R-:W-:Y:S01]  /*19a50*/  FFMA.FTZ R41, R23, R19, R41 ;  /* 0x0000001317297223 */ /* 0x004fe20000010029 */
[----:B---3--:R-:W-:-:S03]  /*19a60*/  FFMA.FTZ R19, R24, R18, R40 ;  /* 0x0000001218137223 */ /* 0x008fc60000010028 */
        /* <DEDUP_REMOVED lines=46> */
[----:B0-----:R-:W0:Y:S04]  /*19d50*/  LDS.128 R12, [UR6+0x20] ;  /* 0x00002006ff0c7984 */ /* 0x001e280008000c00 */
[----:B------:R-:W1:Y:S04]  /*19d60*/  LDS.128 R16, [UR6+0x30] ;  /* 0x00003006ff107984 */ /* 0x000e680008000c00 */
[----:B------:R-:W2:Y:S04]  /*19d70*/  LDS.128 R20, [UR6+0x40] ;  /* 0x00004006ff147984 */ /* 0x000ea80008000c00 */
[----:B------:R-:W3:Y:S04]  /*19d80*/  LDS.128 R36, [UR6+0x50] ;  /* 0x00005006ff247984 */ /* 0x000ee80008000c00 */
[----:B------:R-:W4:Y:S04]  /*19d90*/  LDS.128 R32, [UR6+0x60] ;  /* 0x00006006ff207984 */ /* 0x000f280008000c00 */
[----:B------:R-:W4:Y:S01]  /*19da0*/  LDS.128 R24, [UR6+0x70] ;  /* 0x00007006ff187984 */ /* 0x000f220008000c00 */
[----:B0-----:R-:W-:Y:S01]  /*19db0*/  FADD.FTZ R12, R30, R12 ;  /* 0x0000000c1e0c7221 */ /* 0x001fe20000010000 */
[----:B------:R-:W-:-:S03]  /*19dc0*/  FADD.FTZ R30, R31, R13 ;  /* 0x0000000d1f1e7221 */ /* 0x000fc60000010000 */
[----:B------:R-:W-:Y:S01]  /*19dd0*/  FADD.FTZ R13, R12, R14 ;  /* 0x0000000e0c0d7221 */ /* 0x000fe20000010000 */
[----:B------:R-:W-:-:S03]  /*19de0*/  FADD.FTZ R30, R30, R15 ;  /* 0x0000000f1e1e7221 */ /* 0x000fc60000010000 */
[----:B-1----:R-:W-:Y:S01]  /*19df0*/  FADD.FTZ R16, R13, R16 ;  /* 0x000000100d107221 */ /* 0x002fe20000010000 */
[----:B------:R-:W-:Y:S01]  /*19e00*/  FADD.FTZ R30, R30, R17 ;  /* 0x000000111e1e7221 */ /* 0x000fe20000010000 */
[----:B------:R-:W0:Y:S02]  /*19e10*/  LDS.128 R12, [UR6+0x80] ;  /* 0x00008006ff0c7984 */ /* 0x000e240008000c00 */
[----:B------:R-:W-:Y:S01]  /*19e20*/  FADD.FTZ R17, R16, R18 ;  /* 0x0000001210117221 */ /* 0x000fe20000010000 */
[----:B------:R-:W-:-:S03]  /*19e30*/  FADD.FTZ R30, R30, R19 ;  /* 0x000000131e1e7221 */ /* 0x000fc60000010000 */
[----:B--2---:R-:W-:Y:S01]  /*19e40*/  FADD.FTZ R20, R17, R20 ;  /* 0x0000001411147221 */ /* 0x004fe20000010000 */
[----:B------:R-:W-:Y:S01]  /*19e50*/  FADD.FTZ R30, R30, R21 ;  /* 0x000000151e1e7221 */ /* 0x000fe20000010000 */
[----:B------:R-:W1:Y:S02]  /*19e60*/  LDS.128 R16, [UR6+0x90] ;  /* 0x00009006ff107984 */ /* 0x000e640008000c00 */
[----:B------:R-:W-:Y:S01]  /*19e70*/  FADD.FTZ R21, R20, R22 ;  /* 0x0000001614157221 */ /* 0x000fe20000010000 */
[----:B------:R-:W-:-:S03]  /*19e80*/  FADD.FTZ R30, R30, R23 ;  /* 0x000000171e1e7221 */ /* 0x000fc60000010000 */
[----:B---3--:R-:W-:Y:S01]  /*19e90*/  FADD.FTZ R36, R21, R36 ;  /* 0x0000002415247221 */ /* 0x008fe20000010000 */
[----:B------:R-:W-:Y:S01]  /*19ea0*/  FADD.FTZ R30, R30, R37 ;  /* 0x000000251e1e7221 */ /* 0x000fe20000010000 */
[----:B------:R-:W2:Y:S02]  /*19eb0*/  LDS.128 R20, [UR6+0xa0] ;  /* 0x0000a006ff147984 */ /* 0x000ea40008000c00 */
[----:B------:R-:W-:Y:S01]  /*19ec0*/  FADD.FTZ R31, R36, R38 ;  /* 0x00000026241f7221 */ /* 0x000fe20000010000 */
[----:B------:R-:W-:-:S03]  /*19ed0*/  FADD.FTZ R36, R30, R39 ;  /* 0x000000271e247221 */ /* 0x000fc60000010000 */
[----:B----4-:R-:W-:Y:S01]  /*19ee0*/  FADD.FTZ R37, R31, R32 ;  /* 0x000000201f257221 */ /* 0x010fe20000010000 */
[----:B------:R-:W-:Y:S01]  /*19ef0*/  FADD.FTZ R36, R36, R33 ;  /* 0x0000002124247221 */ /* 0x000fe20000010000 */
[----:B------:R-:W3:Y:S02]  /*19f00*/  LDS.64 R30, [UR6+0xb0] ;  /* 0x0000b006ff1e7984 */ /* 0x000ee40008000a00 */
        /* <DEDUP_REMOVED lines=19> */
[----:B------:R-:W-:-:S07]  /*1a040*/  FADD.FTZ R31, R36, R31 ;  /* 0x0000001f241f7221 */ /* 0x000fce0000010000 */
.L_x_767:
[----:B------:R-:W-:Y:S05]  /*1a050*/  BSYNC B0 ;  /* 0x0000000000007941 */ /* 0x000fea0003800000 */
.L_x_766:
        /* <DEDUP_REMOVED lines=38> */
.L_x_769:
[----:B------:R-:W-:Y:S05]  /*1a2c0*/  BSYNC B0 ;  /* 0x0000000000007941 */ /* 0x000fea0003800000 */
.L_x_768:
        /* <DEDUP_REMOVED lines=30> */
.L_x_771:
[----:B------:R-:W-:Y:S05]  /*1a4b0*/  BSYNC B0 ;  /* 0x0000000000007941 */ /* 0x000fea0003800000 */
.L_x_770:
[----:B------:R-:W-:-:S06]  /*1a4c0*/  UISETP.GE.U32.AND UP0, UPT, UR7, 0x2, UPT ;  /* 0x000000020700788c */ /* 0x000fcc000bf06070 */
[----:B------:R-:W-:-:S13]  /*1a4d0*/  PLOP3.LUT P1, PT, PT, PT, UP0, 0x80, 0x0 ;  /* 0x000000000000781c */ /* 0x000fda0003f2f008 */
[----:B------:R-:W-:Y:S05]  /*1a4e0*/  @!P1 BRA `(.L_x_772) ;  /* 0x0000001000b49947 */ /* 0x000fea0003800000 */
[----:B--2---:R-:W1:Y:S01]  /*1a4f0*/  LDC R18, c[0x0][0x10] ;  /* 0x00000400ff127b82 */ /* 0x004e620000000800 */
[----:B------:R-:W2:Y:S01]  /*1a500*/  S2R R19, SR_CTAID.Y ;  /* 0x0000000000137919 */ /* 0x000ea20000002600 */
[----:B------:R-:W-:Y:S01]  /*1a510*/  ULOP3.LUT UR6, UR4, 0x1, URZ, 0xc0, !UPT ;  /* 0x0000000104067892 */ /* 0x000fe2000f8ec03f */
[----:B------:R-:W-:Y:S05]  /*1a520*/  BSSY B0, `(.L_x_773) ;  /* 0x0000027000007945 */ /* 0x000fea0003800000 */
[----:B------:R-:W3:Y:S08]  /*1a530*/  LDC.64 R12, c[0x0][0x258] ;  /* 0x00009600ff0c7b82 */ /* 0x000ef00000000a00 */
[----:B0-----:R-:W0:Y:S01]  /*1a540*/  LDC.64 R10, c[0x0][0x260] ;  /* 0x00009800ff0a7b82 */ /* 0x001e220000000a00 */
[----:B-1----:R-:W-:-:S04]  /*1a550*/  IMAD R8, R18, UR6, RZ ;  /* 0x0000000612087c24 */ /* 0x002fc8000f8e02ff */
[C---:B------:R-:W-:Y:S01]  /*1a560*/  IMAD R14, R8.reuse, UR7, RZ ;  /* 0x00000007080e7c24 */ /* 0x040fe2000f8e02ff */
[----:B--2---:R-:W-:-:S04]  /*1a570*/  IADD3 R9, R8, R19, RZ ;  /* 0x0000001308097210 */ /* 0x004fc80007ffe0ff */
[----:B------:R-:W-:Y:S01]  /*1a580*/  SHF.L.U32 R15, R14, 0x1, RZ ;  /* 0x000000010e0f7819 */ /* 0x000fe200000006ff */
[----:B---3--:R-:W-:-:S04]  /*1a590*/  IMAD.WIDE.U32 R12, R9, 0x4, R12 ;  /* 0x00000004090c7825 */ /* 0x008fc800078e000c */
[----:B0-----:R-:W-:Y:S01]  /*1a5a0*/  IMAD.WIDE R10, R15, 0x4, R10 ;  /* 0x000000040f0a7825 */ /* 0x001fe200078e020a */
        /* <DEDUP_REMOVED lines=25> */
.L_x_775:
[----:B------:R-:W2:Y:S04]  /*1a740*/  LDG.E.STRONG.GPU R8, desc[UR10][R12.64] ;  /* 0x0000000a0c087981 */ /* 0x000ea8000c1ef900 */
[----:B--2---:R-:W-:Y:S04]  /*1a750*/  CCTL.IVALL ;  /* 0x00000000ff00798f */ /* 0x004fe80002000000 */
[----:B------:R0:W-:Y:S01]  /*1a760*/  STL [R1], R8 ;  /* 0x0000000801007387 */ /* 0x0001e20000100800 */
[----:B------:R-:W-:-:S13]  /*1a770*/  ISETP.NE.AND P1, PT, R8, UR6, PT ;  /* 0x0000000608007c0c */ /* 0x000fda000bf25270 */
[----:B0-----:R-:W-:Y:S05]  /*1a780*/  @P1 BRA `(.L_x_775) ;  /* 0xfffffffc00ec1947 */ /* 0x001fea000383ffff */
.L_x_774:
[----:B------:R-:W-:Y:S05]  /*1a790*/  BSYNC B0 ;  /* 0x0000000000007941 */ /* 0x000fea0003800000 */
.L_x_773:
        /* <DEDUP_REMOVED lines=18> */
.L_x_779:
[C---:B------:R-:W-:Y:S02]  /*1a8c0*/  IADD3 R15, R8.reuse, 0x1, RZ ;  /* 0x00000001080f7810 */ /* 0x040fe40007ffe0ff */
[C---:B------:R-:W-:Y:S02]  /*1a8d0*/  ISETP.EQ.OR P3, PT, R8.reuse, UR13, P2 ;  /* 0x0000000d08007c0c */ /* 0x040fe40009762670 */
        /* <DEDUP_REMOVED lines=45> */
[----:B------:R-:W-:-:S02]  /*1abb0*/  IADD3 R9, R8, 0x8, RZ ;  /* 0x0000000808097810 */ /* 0x000fc40007ffe0ff */
[C---:B------:R-:W-:Y:S02]  /*1abc0*/  IADD3 R21, R8.reuse, 0x9, RZ ;  /* 0x0000000908157810 */ /* 0x040fe40007ffe0ff */
        /* <DEDUP_REMOVED lines=66> */
.L_x_778:
        /* <DEDUP_REMOVED lines=19> */
[C---:B------:R-:W-:Y:S01]  /*1b120*/  ISETP.EQ.OR P4, PT, R21.reuse, UR13, P2 ;  /* 0x0000000d15007c0c */ /* 0x040fe20009782670 */
[C---:B------:R-:W-:Y:S01]  /*1b130*/  VIADD R22, R21.reuse, 0x1 ;  /* 0x0000000115167836 */ /* 0x040fe20000000000 */
[----:B------:R-:W-:-:S09]  /*1b140*/  IADD3 R23, R21, 0x2, RZ ;  /* 0x0000000215177810 */ /* 0x000fd20007ffe0ff */
[----:B------:R-:W-:-:S04]  /*1b150*/  @!P1 IMAD R9, R18, R9, R19 ;  /* 0x0000000912099224 */ /* 0x000fc800078e0213 */
[----:B------:R-:W-:-:S06]  /*1b160*/  @!P1 IMAD.WIDE.U32 R8, R9, 0x8, R10 ;  /* 0x0000000809089825 */ /* 0x000fcc00078e000a */
[----:B------:R-:W4:Y:S01]  /*1b170*/  @!P1 LDG.E.64 R8, desc[UR10][R8.64] ;  /* 0x0000000a08089981 */ /* 0x000f22000c1e1b00 */
[----:B--2---:R-:W-:Y:S01]  /*1b180*/  @!P5 FADD.FTZ R30, R30, R12 ;  /* 0x0000000c1e1ed221 */ /* 0x004fe20000010000 */
[----:B------:R-:W-:Y:S01]  /*1b190*/  @!P5 FADD.FTZ R31, R31, R13 ;  /* 0x0000000d1f1fd221 */ /* 0x000fe20000010000 */
[----:B------:R-:W-:Y:S01]  /*1b1a0*/  ISETP.EQ.OR P5, PT, R22, UR13, P2 ;  /* 0x0000000d16007c0c */ /* 0x000fe200097a2670 */
[----:B------:R-:W-:Y:S02]  /*1b1b0*/  @!P4 IMAD R13, R18, R21, R19 ;  /* 0x00000015120dc224 */ /* 0x000fe400078e0213 */
[----:B---3--:R-:W-:Y:S01]  /*1b1c0*/  @!P6 FADD.FTZ R30, R30, R16 ;  /* 0x000000101e1ee221 */ /* 0x008fe20000010000 */
[----:B------:R-:W-:Y:S01]  /*1b1d0*/  @!P6 FADD.FTZ R31, R31, R17 ;  /* 0x000000111f1fe221 */ /* 0x000fe20000010000 */
[----:B------:R-:W-:Y:S01]  /*1b1e0*/  IADD3 R17, R21, 0x3, RZ ;  /* 0x0000000315117810 */ /* 0x000fe20007ffe0ff */
[----:B------:R-:W-:Y:S01]  /*1b1f0*/  @!P4 IMAD.WIDE.U32 R12, R13, 0x8, R10 ;  /* 0x000000080d0cc825 */ /* 0x000fe200078e000a */
[----:B------:R-:W-:-:S03]  /*1b200*/  ISETP.EQ.OR P6, PT, R23, UR13, P2 ;  /* 0x0000000d17007c0c */ /* 0x000fc600097c2670 */
[----:B----4-:R-:W-:Y:S01]  /*1b210*/  @!P3 FADD.FTZ R30, R30, R14 ;  /* 0x0000000e1e1eb221 */ /* 0x010fe20000010000 */
[----:B------:R-:W-:Y:S01]  /*1b220*/  @!P3 FADD.FTZ R31, R31, R15 ;  /* 0x0000000f1f1fb221 */ /* 0x000fe20000010000 */
[----:B------:R-:W-:Y:S01]  /*1b230*/  ISETP.EQ.OR P3, PT, R17, UR13, P2 ;  /* 0x0000000d11007c0c */ /* 0x000fe20009762670 */
[----:B------:R-:W2:Y:S01]  /*1b240*/  @!P4 LDG.E.64 R12, desc[UR10][R12.64] ;  /* 0x0000000a0c0cc981 */ /* 0x000ea2000c1e1b00 */
[----:B------:R-:W-:-:S04]  /*1b250*/  @!P5 IMAD R15, R18, R22, R19 ;  /* 0x00000016120fd224 */ /* 0x000fc800078e0213 */
[----:B------:R-:W-:-:S04]  /*1b260*/  @!P5 IMAD.WIDE.U32 R14, R15, 0x8, R10 ;  /* 0x000000080f0ed825 */ /* 0x000fc800078e000a */
[----:B------:R-:W-:-:S03]  /*1b270*/  @!P6 IMAD R23, R18, R23, R19 ;  /* 0x000000171217e224 */ /* 0x000fc600078e0213 */
[----:B------:R-:W-:Y:S01]  /*1b280*/  @!P3 IMAD R17, R18, R17, R19 ;  /* 0x000000111211b224 */ /* 0x000fe200078e0213 */
[----:B------:R-:W3:Y:S01]  /*1b290*/  @!P5 LDG.E.64 R14, desc[UR10][R14.64] ;  /* 0x0000000a0e0ed981 */ /* 0x000ee2000c1e1b00 */
[----:B------:R-:W-:-:S04]  /*1b2a0*/  @!P6 IMAD.WIDE.U32 R22, R23, 0x8, R10 ;  /* 0x000000081716e825 */ /* 0x000fc800078e000a */
[----:B------:R-:W-:Y:S02]  /*1b2b0*/  @!P3 IMAD.WIDE.U32 R16, R17, 0x8, R10 ;  /* 0x000000081110b825 */ /* 0x000fe400078e000a */
[----:B------:R-:W4:Y:S04]  /*1b2c0*/  @!P6 LDG.E.64 R22, desc[UR10][R22.64] ;  /* 0x0000000a1616e981 */ /* 0x000f28000c1e1b00 */
[----:B------:R-:W4:Y:S01]  /*1b2d0*/  @!P3 LDG.E.64 R16, desc[UR10][R16.64] ;  /* 0x0000000a1010b981 */ /* 0x000f22000c1e1b00 */
[----:B------:R-:W-:Y:S01]  /*1b2e0*/  @!P1 FADD.FTZ R30, R30, R8 ;  /* 0x000000081e1e9221 */ /* 0x000fe20000010000 */
[----:B------:R-:W-:Y:S01]  /*1b2f0*/  @!P1 FADD.FTZ R31, R31, R9 ;  /* 0x000000091f1f9221 */ /* 0x000fe20000010000 */
[----:B------:R-:W-:Y:S02]  /*1b300*/  IADD3 R20, R20, -0x4, RZ ;  /* 0xfffffffc14147810 */ /* 0x000fe40007ffe0ff */
[----:B------:R-:W-:-:S02]  /*1b310*/  PLOP3.LUT P1, PT, PT, PT, PT, 0x8, 0x0 ;  /* 0x000000000000781c */ /* 0x000fc40003f2e170 */
[----:B------:R-:W-:Y:S02]  /*1b320*/  IADD3 R20, R20, -0x4, RZ ;  /* 0xfffffffc14147810 */ /* 0x000fe40007ffe0ff */
[----:B------:R-:W-:Y:S01]  /*1b330*/  IADD3 R8, R21, 0x4, RZ ;  /* 0x0000000415087810 */ /* 0x000fe20007ffe0ff */
[----:B--2---:R-:W-:Y:S01]  /*1b340*/  @!P4 FADD.FTZ R30, R30, R12 ;  /* 0x0000000c1e1ec221 */ /* 0x004fe20000010000 */
[----:B------:R-:W-:-:S03]  /*1b350*/  @!P4 FADD.FTZ R31, R31, R13 ;  /* 0x0000000d1f1fc221 */ /* 0x000fc60000010000 */
[----:B---3--:R-:W-:Y:S01]  /*1b360*/  @!P5 FADD.FTZ R30, R30, R14 ;  /* 0x0000000e1e1ed221 */ /* 0x008fe20000010000 */
[----:B------:R-:W-:-:S03]  /*1b370*/  @!P5 FADD.FTZ R31, R31, R15 ;  /* 0x0000000f1f1fd221 */ /* 0x000fc60000010000 */
[----:B----4-:R-:W-:Y:S01]  /*1b380*/  @!P6 FADD.FTZ R30, R30, R22 ;  /* 0x000000161e1ee221 */ /* 0x010fe20000010000 */
[----:B------:R-:W-:-:S03]  /*1b390*/  @!P6 FADD.FTZ R31, R31, R23 ;  /* 0x000000171f1fe221 */ /* 0x000fc60000010000 */
[----:B------:R-:W-:Y:S01]  /*1b3a0*/  @!P3 FADD.FTZ R30, R30, R16 ;  /* 0x000000101e1eb221 */ /* 0x000fe20000010000 */
[----:B------:R-:W-:-:S07]  /*1b3b0*/  @!P3 FADD.FTZ R31, R31, R17 ;  /* 0x000000111f1fb221 */ /* 0x000fce0000010000 */
.L_x_780:
[----:B------:R-:W-:-:S13]  /*1b3c0*/  ISETP.NE.OR P1, PT, R20, RZ, P1 ;  /* 0x000000ff1400720c */ /* 0x000fda0000f25670 */
[----:B------:R-:W-:Y:S05]  /*1b3d0*/  @!P1 BRA `(.L_x_776) ;  /* 0x00000000007c9947 */ /* 0x000fea0003800000 */
.L_x_777:
[C---:B------:R-:W-:Y:S02]  /*1b3e0*/  ISETP.EQ.OR P1, PT, R8.reuse, UR13, P2 ;  /* 0x0000000d08007c0c */ /* 0x040fe40009722670 */
[C---:B------:R-:W-:Y:S02]  /*1b3f0*/  IADD3 R15, R8.reuse, 0x1, RZ ;  /* 0x00000001080f7810 */ /* 0x040fe40007ffe0ff */
[C---:B------:R-:W-:Y:S02]  /*1b400*/  IADD3 R17, R8.reuse, 0x2, RZ ;  /* 0x0000000208117810 */ /* 0x040fe40007ffe0ff */
        /* <DEDUP_REMOVED lines=28> */
.L_x_776:
        /* <DEDUP_REMOVED lines=11> */
.L_x_782:
[----:B------:R-:W-:Y:S05]  /*1b680*/  BSYNC B0 ;  /* 0x0000000000007941 */ /* 0x000fea0003800000 */
.L_x_781:
        /* <DEDUP_REMOVED lines=19> */
.L_x_772:
        /* <DEDUP_REMOVED lines=9> */
[----:B0-----:R-:W0:Y:S01]  /*1b850*/  LDS.64 R14, [UR6+0xc0] ;  /* 0x0000c006ff0e7984 */ /* 0x001e220008000a00 */
[----:B------:R-:W-:Y:S02]  /*1b860*/  ULDC UR6, c[0x0][0x2bc] ;  /* 0x0000af0000067ab9 */ /* 0x000fe40000000800 */
[----:B0-----:R-:W-:Y:S01]  /*1b870*/  FMUL.FTZ R14, R14, UR6 ;  /* 0x000000060e0e7c20 */ /* 0x001fe20008410000 */
[----:B------:R-:W-:Y:S01]  /*1b880*/  FMUL.FTZ R15, R15, UR6 ;  /* 0x000000060f0f7c20 */ /* 0x000fe20008410000 */
[----:B------:R-:W-:-:S06]  /*1b890*/  ULDC.64 UR6, c[0x0][0x290] ;  /* 0x0000a40000067ab9 */ /* 0x000fcc0000000a00 */
.L_x_785:
        /* <DEDUP_REMOVED lines=9> */
[----:B------:R-:W-:Y:S01]  /*1b930*/  BSSY B0, `(.L_x_783) ;  /* 0x0000062000007945 */ /* 0x000fe20003800000 */
[----:B0----5:R-:W-:-:S02]  /*1b940*/  LEA R19, R17, R4, 0x3 ;  /* 0x0000000411137211 */ /* 0x021fc400078e18ff */
[----:B------:R-:W-:Y:S02]  /*1b950*/  IADD3 R17, R17, 0x2, RZ ;  /* 0x0000000211117810 */ /* 0x000fe40007ffe0ff */
[----:B------:R-:W-:Y:S02]  /*1b960*/  ISETP.GE.U32.AND P1, PT, R19, UR6, PT ;  /* 0x0000000613007c0c */ /* 0x000fe4000bf26070 */
[----:B------:R-:W-:-:S04]  /*1b970*/  SHF.R.S32.HI R27, RZ, 0x1f, R19 ;  /* 0x0000001fff1b7819 */ /* 0x000fc80000011413 */
[----:B------:R-:W-:Y:S02]  /*1b980*/  ISETP.GE.OR.EX P1, PT, R27, UR7, P0, P1 ;  /* 0x000000071b007c0c */ /* 0x000fe40008726710 */
[----:B--2---:R-:W-:Y:S02]  /*1b990*/  SHF.L.U32 R9, R9, 0x10, RZ ;  /* 0x0000001009097819 */ /* 0x004fe400000006ff */
[----:B---3--:R-:W-:-:S03]  /*1b9a0*/  SHF.L.U32 R10, R10, 0x10, RZ ;  /* 0x000000100a0a7819 */ /* 0x008fc600000006ff */
[----:B------:R-:W-:Y:S01]  /*1b9b0*/  FADD.FTZ R9, R9, -UR16 ;  /* 0x8000001009097e21 */ /* 0x000fe20008010000 */
[----:B----4-:R-:W-:-:S03]  /*1b9c0*/  SHF.L.U32 R11, R11, 0x10, RZ ;  /* 0x000000100b0b7819 */ /* 0x010fc600000006ff */
[----:B------:R-:W-:Y:S01]  /*1b9d0*/  FMUL.FTZ R24, R9, UR12 ;  /* 0x0000000c09187c20 */ /* 0x000fe20008410000 */
[----:B------:R-:W-:Y:S01]  /*1b9e0*/  FADD.FTZ R10, R10, -UR16 ;  /* 0x800000100a0a7e21 */ /* 0x000fe20008010000 */
[----:B------:R-:W-:Y:S02]  /*1b9f0*/  SHF.L.U32 R18, R18, 0x10, RZ ;  /* 0x0000001012127819 */ /* 0x000fe400000006ff */
[-CC-:B------:R-:W-:Y:S01]  /*1ba00*/  @P2 FFMA.FTZ R13, R24, R0.reuse, R3.reuse ;  /* 0x00000000180d2223 */ /* 0x180fe20000010003 */
[----:B------:R-:W-:Y:S01]  /*1ba10*/  FMUL.FTZ R25, R10, UR12 ;  /* 0x0000000c0a197c20 */ /* 0x000fe20008410000 */
[----:B------:R-:W-:Y:S01]  /*1ba20*/  FADD.FTZ R11, R11, -UR16 ;  /* 0x800000100b0b7e21 */ /* 0x000fe20008010000 */
[----:B------:R-:W-:Y:S01]  /*1ba30*/  SHF.L.U32 R31, R8, 0x10, RZ ;  /* 0x00000010081f7819 */ /* 0x000fe200000006ff */
[----:B------:R-:W-:Y:S01]  /*1ba40*/  @P2 FMUL.FTZ R9, R13, -1.4426950216293334961 ;  /* 0xbfb8aa3b0d092820 */ /* 0x000fe20000410000 */
[-CC-:B------:R-:W-:Y:S01]  /*1ba50*/  @P2 FFMA.FTZ R26, R25, R5.reuse, R2.reuse ;  /* 0x00000005191a2223 */ /* 0x180fe20000010002 */
[----:B------:R-:W-:Y:S01]  /*1ba60*/  FADD.FTZ R22, R18, -UR16 ;  /* 0x8000001012167e21 */ /* 0x000fe20008010000 */
[----:B------:R-:W-:Y:S01]  /*1ba70*/  FMUL.FTZ R20, R11, UR12 ;  /* 0x0000000c0b147c20 */ /* 0x000fe20008410000 */
[----:B------:R-:W-:Y:S01]  /*1ba80*/  SHF.L.U32 R32, R12, 0x10, RZ ;  /* 0x000000100c207819 */ /* 0x000fe200000006ff */
[----:B------:R-:W-:Y:S01]  /*1ba90*/  @P2 FMUL.FTZ R10, R26, -1.4426950216293334961 ;  /* 0xbfb8aa3b1a0a2820 */ /* 0x000fe20000410000 */
[----:B------:R-:W0:Y:S01]  /*1baa0*/  @P2 MUFU.EX2 R9, R9 ;  /* 0x0000000900092308 */ /* 0x000e220000000800 */
[----:B------:R-:W-:Y:S01]  /*1bab0*/  FMUL.FTZ R22, R22, UR12 ;  /* 0x0000000c16167c20 */ /* 0x000fe20008410000 */
[----:B------:R-:W-:Y:S01]  /*1bac0*/  @P2 FFMA.FTZ R18, R20, R0, R3 ;  /* 0x0000000014122223 */ /* 0x000fe20000010003 */
[----:B------:R-:W-:Y:S01]  /*1bad0*/  @!P1 MOV R12, R28 ;  /* 0x0000001c000c9202 */ /* 0x000fe20000000f00 */
[--C-:B------:R-:W-:Y:S01]  /*1bae0*/  FFMA.FTZ R24, R14, R24, R15.reuse ;  /* 0x000000180e187223 */ /* 0x100fe2000001000f */
[----:B------:R-:W-:Y:S01]  /*1baf0*/  @P2 FFMA.FTZ R23, R22, R5, R2 ;  /* 0x0000000516172223 */ /* 0x000fe20000010002 */
[----:B------:R-:W-:Y:S01]  /*1bb00*/  @P2 FMUL.FTZ R33, R18, -1.4426950216293334961 ;  /* 0xbfb8aa3b12212820 */ /* 0x000fe20000410000 */
[C-C-:B------:R-:W-:Y:S01]  /*1bb10*/  FFMA.FTZ R25, R14.reuse, R25, R15.reuse ;  /* 0x000000190e197223 */ /* 0x140fe2000001000f */
[----:B------:R-:W1:Y:S01]  /*1bb20*/  @P2 MUFU.EX2 R10, R10 ;  /* 0x0000000a000a2308 */ /* 0x000e620000000800 */
[----:B------:R-:W-:Y:S01]  /*1bb30*/  @P2 FMUL.FTZ R30, R23, -1.4426950216293334961 ;  /* 0xbfb8aa3b171e2820 */ /* 0x000fe20000410000 */
[----:B------:R-:W-:Y:S01]  /*1bb40*/  SHF.L.U32 R21, R21, 0x10, RZ ;  /* 0x0000001015157819 */ /* 0x000fe200000006ff */
[C-C-:B------:R-:W-:Y:S01]  /*1bb50*/  FFMA.FTZ R20, R14.reuse, R20, R15.reuse ;  /* 0x000000140e147223 */ /* 0x140fe2000001000f */
[----:B------:R-:W-:-:S04]  /*1bb60*/  FFMA.FTZ R22, R14, R22, R15 ;  /* 0x000000160e167223 */ /* 0x000fc8000001000f */
[----:B------:R-:W-:Y:S01]  /*1bb70*/  @P2 MUFU.EX2 R30, R30 ;  /* 0x0000001e001e2308 */ /* 0x000fe20000000800 */
[----:B0-----:R-:W-:Y:S02]  /*1bb80*/  @P2 FADD.FTZ R34, R9, 1 ;  /* 0x3f80000009222421 */ /* 0x001fe40000010000 */
[----:B------:R-:W0:Y:S05]  /*1bb90*/  @!P1 LDC.64 R8, c[0x0][0x210] ;  /* 0x00008400ff089b82 */ /* 0x000e2a0000000a00 */
[----:B------:R-:W2:Y:S01]  /*1bba0*/  @P2 MUFU.RCP R34, R34 ;  /* 0x0000002200222308 */ /* 0x000ea20000001000 */
[----:B-1----:R-:W-:Y:S02]  /*1bbb0*/  @P2 FADD.FTZ R35, R10, 1 ;  /* 0x3f8000000a232421 */ /* 0x002fe40000010000 */
[----:B------:R-:W1:Y:S05]  /*1bbc0*/  @!P1 LDC.64 R10, c[0x0][0x288] ;  /* 0x0000a200ff0a9b82 */ /* 0x000e6a0000000a00 */
[----:B------:R-:W3:Y:S08]  /*1bbd0*/  @P2 MUFU.RCP R35, R35 ;  /* 0x0000002300232308 */ /* 0x000ef00000001000 */
[----:B------:R-:W4:Y:S01]  /*1bbe0*/  @P2 MUFU.EX2 R33, R33 ;  /* 0x0000002100212308 */ /* 0x000f220000000800 */
[----:B--2---:R-:W-:Y:S01]  /*1bbf0*/  @P2 FADD.FTZ R36, -R34, 1 ;  /* 0x3f80000022242421 */ /* 0x004fe20000010100 */
[----:B------:R-:W-:-:S03]  /*1bc00*/  @P2 FMUL.FTZ R34, R31, R34 ;  /* 0x000000221f222220 */ /* 0x000fc60000410000 */
[----:B------:R-:W-:Y:S01]  /*1bc10*/  @P2 FFMA.FTZ R13, R13, R36, 1 ;  /* 0x3f8000000d0d2423 */ /* 0x000fe20000010024 */
[----:B---3--:R-:W-:Y:S01]  /*1bc20*/  @P2 FADD.FTZ R37, -R35, 1 ;  /* 0x3f80000023252421 */ /* 0x008fe20000010100 */
[----:B------:R-:W-:Y:S02]  /*1bc30*/  @P2 FMUL.FTZ R35, R32, R35 ;  /* 0x0000002320232220 */ /* 0x000fe40000410000 */
[----:B------:R-:W-:Y:S01]  /*1bc40*/  @P2 FMUL.FTZ R31, R34, R13 ;  /* 0x0000000d221f2220 */ /* 0x000fe20000410000 */
[----:B------:R-:W-:Y:S01]  /*1bc50*/  @!P1 MOV R13, R7 ;  /* 0x00000007000d9202 */ /* 0x000fe20000000f00 */
[----:B------:R-:W-:Y:S01]  /*1bc60*/  @P2 FFMA.FTZ R26, R26, R37, 1 ;  /* 0x3f8000001a1a2423 */ /* 0x000fe20000010025 */
[----:B-1----:R-:W-:Y:S02]  /*1bc70*/  @!P1 IMAD R34, R27, R10, RZ ;  /* 0x0000000a1b229224 */ /* 0x002fe400078e02ff */
[----:B------:R-:W-:Y:S01]  /*1bc80*/  FFMA.FTZ R24, R31, R0, -R24 ;  /* 0x000000001f187223 */ /* 0x000fe20000010818 */
[----:B------:R-:W-:Y:S01]  /*1bc90*/  @P2 FMUL.FTZ R32, R35, R26 ;  /* 0x0000001a23202220 */ /* 0x000fe20000410000 */
[----:B------:R-:W-:-:S04]  /*1bca0*/  @!P1 IMAD.WIDE.U32 R12, R19, R10, R12 ;  /* 0x0000000a130c9225 */ /* 0x000fc800078e000c */
[----:B------:R-:W-:Y:S01]  /*1bcb0*/  @P2 FADD.FTZ R10, R30, 1 ;  /* 0x3f8000001e0a2421 */ /* 0x000fe20000010000 */
[----:B----4-:R-:W-:Y:S01]  /*1bcc0*/  @P2 FADD.FTZ R33, R33, 1 ;  /* 0x3f80000021212421 */ /* 0x010fe20000010000 */
[----:B------:R-:W-:Y:S01]  /*1bcd0*/  FFMA.FTZ R25, R32, R5, -R25 ;  /* 0x0000000520197223 */ /* 0x000fe20000010819 */
[----:B------:R-:W-:Y:S02]  /*1bce0*/  @!P1 IMAD R11, R19, R11, R34 ;  /* 0x0000000b130b9224 */ /* 0x000fe400078e0222 */
[----:B------:R-:W-:Y:S01]  /*1bcf0*/  FMUL.FTZ R24, R24, UR12 ;  /* 0x0000000c18187c20 */ /* 0x000fe20008410000 */
[----:B------:R-:W1:Y:S01]  /*1bd00*/  @P2 MUFU.RCP R26, R33 ;  /* 0x00000021001a2308 */ /* 0x000e620000001000 */
[----:B0-----:R-:W-:Y:S02]  /*1bd10*/  @!P1 LEA R8, P3, R12, R8, 0x1 ;  /* 0x000000080c089211 */ /* 0x001fe400078608ff */
[----:B------:R-:W-:Y:S01]  /*1bd20*/  @!P1 IADD3 R13, R13, R11, RZ ;  /* 0x0000000b0d0d9210 */ /* 0x000fe20007ffe0ff */
[----:B------:R-:W-:Y:S01]  /*1bd30*/  @!P1 FMUL.FTZ R11, R25, UR12 ;  /* 0x0000000c190b9c20 */ /* 0x000fe20008410000 */
[----:B------:R-:W-:-:S02]  /*1bd40*/  IADD3 R19, R19, 0x8, RZ ;  /* 0x0000000813137810 */ /* 0x000fc40007ffe0ff */
[----:B------:R-:W-:Y:S01]  /*1bd50*/  @!P1 LEA.HI.X R9, R12, R9, R13, 0x1, P3 ;  /* 0x000000090c099211 */ /* 0x000fe200018f0c0d */
[----:B------:R-:W0:Y:S01]  /*1bd60*/  @P2 MUFU.RCP R10, R10 ;  /* 0x0000000a000a2308 */ /* 0x000e220000001000 */
[----:B------:R-:W-:Y:S02]  /*1bd70*/  @!P1 F2FP.BF16.F32.PACK_AB R25, R11, R24 ;  /* 0x000000180b19923e */ /* 0x000fe400000010ff */
[----:B------:R-:W-:Y:S02]  /*1bd80*/  SHF.L.U32 R11, R16, 0x10, RZ ;  /* 0x00000010100b7819 */ /* 0x000fe400000006ff */
[----:B------:R-:W-:Y:S01]  /*1bd90*/  SHF.R.S32.HI R16, RZ, 0x1f, R19 ;  /* 0x0000001fff107819 */ /* 0x000fe20000011413 */
[----:B------:R2:W-:Y:S01]  /*1bda0*/  @!P1 STG.E desc[UR10][R8.64], R25 ;  /* 0x0000001908009986 */ /* 0x0005e2000c10190a */
[----:B------:R-:W-:Y:S01]  /*1bdb0*/  ISETP.GE.U32.AND P1, PT, R19, UR6, PT ;  /* 0x0000000613007c0c */ /* 0x000fe2000bf26070 */
[----:B-1----:R-:W-:Y:S01]  /*1bdc0*/  @P2 FADD.FTZ R13, -R26, 1 ;  /* 0x3f8000001a0d2421 */ /* 0x002fe20000010100 */
[----:B------:R-:W-:-:S02]  /*1bdd0*/  @P2 FMUL.FTZ R26, R11, R26 ;  /* 0x0000001a0b1a2220 */ /* 0x000fc40000410000 */
[----:B------:R-:W-:Y:S01]  /*1bde0*/  ISETP.GE.OR.EX P1, PT, R16, UR7, P0, P1 ;  /* 0x0000000710007c0c */ /* 0x000fe20008726710 */
[----:B------:R-:W-:Y:S01]  /*1bdf0*/  @P2 FFMA.FTZ R13, R18, R13, 1 ;  /* 0x3f800000120d2423 */ /* 0x000fe2000001000d */
[----:B------:R-:W-:Y:S01]  /*1be00*/  ISETP.NE.AND P3, PT, R17, 0x40, PT ;  /* 0x000000401100780c */ /* 0x000fe20003f65270 */
[----:B0-----:R-:W-:Y:S01]  /*1be10*/  @P2 FADD.FTZ R12, -R10, 1 ;  /* 0x3f8000000a0c2421 */ /* 0x001fe20000010100 */
[----:B------:R-:W-:Y:S01]  /*1be20*/  @P2 FMUL.FTZ R10, R21, R10 ;  /* 0x0000000a150a2220 */ /* 0x000fe20000410000 */
[----:B------:R-:W-:Y:S02]  /*1be30*/  @P2 FMUL.FTZ R11, R26, R13 ;  /* 0x0000000d1a0b2220 */ /* 0x000fe40000410000 */
[----:B------:R-:W-:Y:S02]  /*1be40*/  @P2 FFMA.FTZ R23, R23, R12, 1 ;  /* 0x3f80000017172423 */ /* 0x000fe4000001000c */
[----:B------:R-:W-:Y:S02]  /*1be50*/  FFMA.FTZ R20, R11, R0, -R20 ;  /* 0x000000000b147223 */ /* 0x000fe40000010814 */
[----:B------:R-:W-:-:S04]  /*1be60*/  @P2 FMUL.FTZ R21, R10, R23 ;  /* 0x000000170a152220 */ /* 0x000fc80000410000 */
[----:B------:R-:W-:Y:S01]  /*1be70*/  FFMA.FTZ R12, R21, R5, -R22 ;  /* 0x00000005150c7223 */ /* 0x000fe20000010816 */
[----:B--2---:R-:W-:Y:S06]  /*1be80*/  @P1 BRA `(.L_x_784) ;  /* 0x0000000000301947 */ /* 0x004fec0003800000 */
        /* <DEDUP_REMOVED lines=12> */
.L_x_784:
[----:B------:R-:W-:Y:S05]  /*1bf50*/  BSYNC B0 ;  /* 0x0000000000007941 */ /* 0x000fea0003800000 */
.L_x_783:
        /* <DEDUP_REMOVED lines=10> */
.L_x_699:
        /* <DEDUP_REMOVED lines=25> */
.L_x_788:
[----:B------:R-:W-:Y:S05]  /*1c190*/  BSYNC B0 ;  /* 0x0000000000007941 */ /* 0x000fea0003800000 */
.L_x_787:
[----:B------:R-:W-:Y:S05]  /*1c1a0*/  @P0 EXIT ;  /* 0x000000000000094d */ /* 0x000fea0003800000 */
[----:B------:R-:W-:Y:S05]  /*1c1b0*/  @P2 BRA `(.L_x_789) ;  /* 0x0000000000202947 */ /* 0x000fea0003800000 */
[----:B------:R-:W-:-:S05]  /*1c1c0*/  IMAD R0, R6, R7, RZ ;  /* 0x0000000706007224 */ /* 0x000fca00078e02ff */
[----:B------:R-:W-:-:S13]  /*1c1d0*/  ISETP.NE.AND P0, PT, R0, -0x1, PT ;  /* 0xffffffff0000780c */ /* 0x000fda0003f05270 */
[----:B------:R-:W-:Y:S05]  /*1c1e0*/  @!P0 BRA `(.L_x_789) ;  /* 0x0000000000148947 */ /* 0x000fea0003800000 */
.L_x_790:
[----:B-1----:R-:W2:Y:S04]  /*1c1f0*/  LDG.E.STRONG.GPU R5, desc[UR10][R2.64] ;  /* 0x0000000a02057981 */ /* 0x002ea8000c1ef900 */
[----:B--2---:R-:W-:Y:S01]  /*1c200*/  CCTL.IVALL ;  /* 0x00000000ff00798f */ /* 0x004fe20002000000 */
[----:B------:R-:W-:Y:S05]  /*1c210*/  YIELD ;  /* 0x0000000000007946 */ /* 0x000fea0003800000 */
[----:B------:R-:W-:-:S13]  /*1c220*/  ISETP.NE.AND P0, PT, R5, R0, PT ;  /* 0x000000000500720c */ /* 0x000fda0003f05270 */
[----:B------:R-:W-:Y:S05]  /*1c230*/  @P0 BRA `(.L_x_790) ;  /* 0xfffffffc00ec0947 */ /* 0x000fea000383ffff */
.L_x_789:
[----:B------:R-:W-:Y:S05]  /*1c240*/  WARPSYNC.ALL ;  /* 0x0000000000007948 */ /* 0x000fea0003800000 */
[----:B0-----:R-:W2:Y:S01]  /*1c250*/  LDL R10, [R1+0x624] ;  /* 0x00062400010a7983 */ /* 0x001ea20000100800 */
[----:B-1----:R-:W0:Y:S08]  /*1c260*/  LDC.64 R2, c[0x0][0x288] ;  /* 0x0000a200ff027b82 */ /* 0x002e300000000a00 */
[----:B------:R-:W-:Y:S01]  /*1c270*/  BAR.SYNC.DEFER_BLOCKING 0x0 ;  /* 0x0000000000007b1d */ /* 0x000fe20000010000 */
[----:B0-----:R-:W-:-:S04]  /*1c280*/  LEA.HI R0, P0, R3, R2, RZ, 0x1 ;  /* 0x0000000203007211 */ /* 0x001fc800078108ff */
[----:B------:R-:W-:-:S04]  /*1c290*/  IADD3.X R5, RZ, R3, RZ, P0, !PT ;  /* 0x00000003ff057210 */ /* 0x000fc800007fe4ff */
[--C-:B------:R-:W-:Y:S02]  /*1c2a0*/  SHF.R.S64 R25, R0, 0x1, R5.reuse ;  /* 0x0000000100197819 */ /* 0x100fe40000001005 */
[----:B------:R-:W-:Y:S02]  /*1c2b0*/  SHF.R.S32.HI R20, RZ, 0x1, R5 ;  /* 0x00000001ff147819 */ /* 0x000fe40000011405 */
[----:B--2---:R-:W-:Y:S02]  /*1c2c0*/  SHF.R.S32.HI R0, RZ, 0x1f, R10 ;  /* 0x0000001fff007819 */ /* 0x004fe4000001140a */
[----:B------:R-:W-:-:S04]  /*1c2d0*/  ISETP.GT.U32.AND P0, PT, R25, R10, PT ;  /* 0x0000000a1900720c */ /* 0x000fc80003f04070 */
[----:B------:R-:W-:-:S13]  /*1c2e0*/  ISETP.GT.AND.EX P0, PT, R20, R0, PT, P0 ;  /* 0x000000001400720c */ /* 0x000fda0003f04300 */
[----:B------:R-:W-:Y:S05]  /*1c2f0*/  @!P0 EXIT ;  /* 0x000000000000894d */ /* 0x000fea0003800000 */
[----:B------:R-:W-:Y:S01]  /*1c300*/  IMAD R11, R3, 0x3, RZ ;  /* 0x00000003030b7824 */ /* 0x000fe200078e02ff */
        /* <DEDUP_REMOVED lines=14> */
.L_x_791:
[C---:B------:R-:W-:Y:S01]  /*1c3f0*/  LEA R12, P0, R0.reuse, UR4, 0x2 ;  /* 0x00000004000c7c11 */ /* 0x040fe2000f8010ff */
[----:B------:R-:W2:Y:S03]  /*1c400*/  LDL.LU R22, [R1+0x624] ;  /* 0x0006240001167983 */ /* 0x000ea60000300800 */
[----:B------:R-:W-:Y:S02]  /*1c410*/  LEA.HI.X R13, R0, UR5, R13, 0x2, P0 ;  /* 0x00000005000d7c11 */ /* 0x000fe400080f140d */
[-C--:B------:R-:W-:Y:S02]  /*1c420*/  LEA R14, P0, R25, R12.reuse, 0x2 ;  /* 0x0000000c190e7211 */ /* 0x080fe400078010ff */
[-C--:B------:R-:W-:Y:S01]  /*1c430*/  LEA R18, P2, R27, R12.reuse, 0x2 ;  /* 0x0000000c1b127211 */ /* 0x080fe200078410ff */
[----:B------:R-:W3:Y:S01]  /*1c440*/  LDG.E R0, desc[UR10][R12.64] ;  /* 0x0000000a0c007981 */ /* 0x000ee2000c1e1900 */
[----:B------:R-:W-:-:S02]  /*1c450*/  LEA R16, P1, R2, R12, 0x2 ;  /* 0x0000000c02107211 */ /* 0x000fc400078210ff */
[C---:B------:R-:W-:Y:S02]  /*1c460*/  IADD3.X R15, R13.reuse, R31, RZ, P0, !PT ;  /* 0x0000001f0d0f7210 */ /* 0x040fe400007fe4ff */
[----:B------:R-:W-:Y:S02]  /*1c470*/  IADD3.X R19, R13, R29, RZ, P2, !PT ;  /* 0x0000001d0d137210 */ /* 0x000fe400017fe4ff */
[----:B------:R-:W-:Y:S02]  /*1c480*/  IADD3.X R17, R23, R13, RZ, P1, !PT ;  /* 0x0000000d17117210 */ /* 0x000fe40000ffe4ff */
[----:B------:R-:W3:Y:S04]  /*1c490*/  LDG.E R15, desc[UR10][R14.64] ;  /* 0x0000000a0e0f7981 */ /* 0x000ee8000c1e1900 */
[----:B------:R-:W4:Y:S04]  /*1c4a0*/  LDG.E R16, desc[UR10][R16.64] ;  /* 0x0000000a10107981 */ /* 0x000f28000c1e1900 */
[----:B------:R-:W4:Y:S01]  /*1c4b0*/  LDG.E R19, desc[UR10][R18.64] ;  /* 0x0000000a12137981 */ /* 0x000f22000c1e1900 */
[----:B--2---:R-:W-:-:S05]  /*1c4c0*/  SHF.L.U32 R11, R22, 0x1, RZ ;  /* 0x00000001160b7819 */ /* 0x004fca00000006ff */
[----:B0-----:R-:W-:-:S04]  /*1c4d0*/  IMAD.WIDE R8, R11, 0x2, R4 ;  /* 0x000000020b087825 */ /* 0x001fc800078e0204 */
[----:B-1----:R-:W-:Y:S01]  /*1c4e0*/  IMAD.WIDE R10, R11, 0x2, R6 ;  /* 0x000000020b0a7825 */ /* 0x002fe200078e0206 */
[----:B---3--:R-:W-:Y:S02]  /*1c4f0*/  F2FP.BF16.F32.PACK_AB R3, R15, R0 ;  /* 0x000000000f03723e */ /* 0x008fe400000010ff */
[----:B------:R-:W-:Y:S02]  /*1c500*/  IADD3 R0, R22, 0x280, RZ ;  /* 0x0000028016007810 */ /* 0x000fe40007ffe0ff */
[----:B----4-:R-:W-:Y:S01]  /*1c510*/  F2FP.BF16.F32.PACK_AB R21, R19, R16 ;  /* 0x000000101315723e */ /* 0x010fe200000010ff */
[----:B------:R2:W-:Y:S01]  /*1c520*/  STG.E desc[UR10][R8.64], R3 ;  /* 0x0000000308007986 */ /* 0x0005e2000c10190a */
[----:B------:R-:W-:Y:S02]  /*1c530*/  ISETP.GT.U32.AND P0, PT, R25, R0, PT ;  /* 0x000000001900720c */ /* 0x000fe40003f04070 */
[----:B------:R-:W-:Y:S01]  /*1c540*/  SHF.R.S32.HI R13, RZ, 0x1f, R0 ;  /* 0x0000001fff0d7819 */ /* 0x000fe20000011400 */
[----:B------:R2:W-:Y:S04]  /*1c550*/  STG.E desc[UR10][R10.64], R21 ;  /* 0x000000150a007986 */ /* 0x0005e8000c10190a */
[----:B------:R2:W-:Y:S01]  /*1c560*/  STL [R1+0x624], R0 ;  /* 0x0006240001007387 */ /* 0x0005e20000100800 */
[----:B------:R-:W-:-:S13]  /*1c570*/  ISETP.GT.AND.EX P0, PT, R20, R13, PT, P0 ;  /* 0x0000000d1400720c */ /* 0x000fda0003f04300 */
[----:B--2---:R-:W-:Y:S05]  /*1c580*/  @P0 BRA `(.L_x_791) ;  /* 0xfffffffc00980947 */ /* 0x004fea000383ffff */
[----:B------:R-:W-:Y:S05]  /*1c590*/  EXIT ;  /* 0x000000000000794d */ /* 0x000fea0003800000 */
.L_x_792:
        /* <DEDUP_REMOVED lines=14> */
.L_x_5577:


//--------------------- .text._Z35group_norm_nhwc_bwd_one_pass_kernelI11Bf16IOFp16WLi64ELi160ELi640EEv26Group_norm_nhwc_bwd_params --------------------------
	.section	.text._Z35group_norm_nhwc_bwd_one_pass_kernelI11Bf16IOFp16WLi64ELi160ELi640EEv26Group_norm_nhwc_bwd_params,"ax",@progbits
	.align	128
        .global         _Z35group_norm_nhwc_bwd_one_pass_kernelI11Bf16IOFp16WLi64ELi160ELi640EEv26Group_norm_nhwc_bwd_params
        .type           _Z35group_norm_nhwc_bwd_one_pass_kernelI11Bf16IOFp16WLi64ELi160ELi640EEv26Group_norm_nhwc_bwd_params,@function
        .size           _Z35group_norm_nhwc_bwd_one_pass_kernelI11Bf16IOFp16WLi64ELi160ELi640EEv26Group_norm_nhwc_bwd_params,(.L_x_5578 - _Z35group_norm_nhwc_bwd_one_pass_kernelI11Bf16IOFp16WLi64ELi160ELi640EEv26Group_norm_nhwc_bwd_params)
        .other          _Z35group_norm_nhwc_bwd_one_pass_kernelI11Bf16IOFp16WLi64ELi160ELi640EEv26Group_norm_nhwc_bwd_params,@"STO_CUDA_ENTRY STV_DEFAULT"
_Z35group_norm_nhwc_bwd_one_pass_kernelI11Bf16IOFp16WLi64ELi160ELi640EEv26Group_norm_nhwc_bwd_params:
.text._Z35group_norm_nhwc_bwd_one_pass_kernelI11Bf16IOFp16WLi64ELi160ELi640EEv26Group_norm_nhwc_bwd_params:
        /* <DEDUP_REMOVED lines=52> */
.L_x_844:
        /* <DEDUP_REMOVED lines=242> */
[----:B--2---:R-:W-:Y:S02]  /*1260*/  HADD2.F32 R84, -RZ, R84.H0_H0 ;  /* 0x20000054ff547230 */ /* 0x004fe40000004100 */
[----:B---3--:R-:W-:Y:S02]  /*1270*/  HADD2.F32 R82, -RZ, R82.H0_H0 ;  /* 0x20000052ff527230 */ /* 0x008fe40000004100 */
[----:B----4-:R-:W-:Y:S02]  /*1280*/  @P2 HADD2.F32 R79, -RZ, R21.H0_H0 ;  /* 0x20000015ff4f2230 */ /* 0x010fe40000004100 */
[----:B------:R-:W-:-:S07]  /*1290*/  @P2 HADD2.F32 R49, -RZ, R20.H0_H0 ;  /* 0x20000014ff312230 */ /* 0x000fce0000004100 */
.L_x_795:
[----:B------:R-:W-:Y:S05]  /*12a0*/  BSYNC B0 ;  /* 0x0000000000007941 */ /* 0x000fea0003800000 */
.L_x_794:
        /* <DEDUP_REMOVED lines=39> */
.L_x_796:
        /* <DEDUP_REMOVED lines=26> */
.L_x_797:
        /* <DEDUP_REMOVED lines=34> */
.L_x_798:
        /* <DEDUP_REMOVED lines=36> */
.L_x_799:
        /* <DEDUP_REMOVED lines=34> */
.L_x_800:
        /* <DEDUP_REMOVED lines=36> */
.L_x_801:
        /* <DEDUP_REMOVED lines=34> */
.L_x_802:
        /* <DEDUP_REMOVED lines=37> */
.L_x_803:
        /* <DEDUP_REMOVED lines=129> */
.L_x_805:
[----:B------:R-:W-:Y:S05]  /*2c00*/  BSYNC B0 ;  /* 0x0000000000007941 */ /* 0x000fea0003800000 */
.L_x_804:
        /* <DEDUP_REMOVED lines=38> */
.L_x_807:
[----:B------:R-:W-:Y:S05]  /*2e70*/  BSYNC B0 ;  /* 0x0000000000007941 */ /* 0x000fea0003800000 */
.L_x_806:
        /* <DEDUP_REMOVED lines=15> */
.L_x_809:
[----:B------:R-:W-:Y:S05]  /*2f70*/  BSYNC B0 ;  /* 0x0000000000007941 */ /* 0x000fea0003800000 */
.L_x_808:
        /* <DEDUP_REMOVED lines=47> */
.L_x_812:
[----:B-1----:R-:W2:Y:S04]  /*3270*/  LDG.E.STRONG.GPU R18, desc[UR8][R16.64] ;  /* 0x0000000810127981 */ /* 0x002ea8000c1ef900 */
[----:B--2---:R-:W-:Y:S01]  /*3280*/  CCTL.IVALL ;  /* 0x00000000ff00798f */ /* 0x004fe20002000000 */
[----:B------:R-:W-:Y:S05]  /*3290*/  YIELD ;  /* 0x0000000000007946 */ /* 0x000fea0003800000 */
[----:B------:R-:W-:-:S13]  /*32a0*/  ISETP.NE.AND P0, PT, R18, R23, PT ;  /* 0x000000171200720c */ /* 0x000fda0003f05270 */
[----:B------:R-:W-:Y:S05]  /*32b0*/  @P0 BRA `(.L_x_812) ;  /* 0xfffffffc00ec0947 */ /* 0x000fea000383ffff */
.L_x_811:
        /* <DEDUP_REMOVED lines=17> */
.L_x_816:
        /* <DEDUP_REMOVED lines=115> */
.L_x_815:
        /* <DEDUP_REMOVED lines=61> */
.L_x_817:
[----:B------:R-:W-:-:S13]  /*3ed0*/  ISETP.NE.OR P0, PT, R42, RZ, P0 ;  /* 0x000000ff2a00720c */ /* 0x000fda0000705670 */
[----:B------:R-:W-:Y:S05]  /*3ee0*/  @!P0 BRA `(.L_x_813) ;  /* 0x00000000007c8947 */ /* 0x000fea0003800000 */
.L_x_814:
        /* <DEDUP_REMOVED lines=31> */
.L_x_813:
        /* <DEDUP_REMOVED lines=11> */
.L_x_819:
[----:B------:R-:W-:Y:S05]  /*4190*/  BSYNC B0 ;  /* 0x0000000000007941 */ /* 0x000fea0003800000 */
.L_x_818:
        /* <DEDUP_REMOVED lines=16> */
.L_x_810:
        /* <DEDUP_REMOVED lines=39> */
.L_x_820:
        /* <DEDUP_REMOVED lines=20> */
.L_x_822:
[----:B------:R-:W-:Y:S05]  /*4650*/  BSYNC B0 ;  /* 0x0000000000007941 */ /* 0x000fea0003800000 */
.L_x_821:
        /* <DEDUP_REMOVED lines=35> */
.L_x_823:
        /* <DEDUP_REMOVED lines=20> */
.L_x_825:
[----:B------:R-:W-:Y:S05]  /*49d0*/  BSYNC B0 ;  /* 0x0000000000007941 */ /* 0x000fea0003800000 */
.L_x_824:
        /* <DEDUP_REMOVED lines=25> */
.L_x_826:
        /* <DEDUP_REMOVED lines=20> */
.L_x_828:
[----:B------:R-:W-:Y:S05]  /*4cb0*/  BSYNC B0 ;  /* 0x0000000000007941 */ /* 0x000fea0003800000 */
.L_x_827:
        /* <DEDUP_REMOVED lines=56> */
.L_x_829:
        /* <DEDUP_REMOVED lines=20> */
.L_x_831:
[----:B------:R-:W-:Y:S05]  /*5180*/  BSYNC B0 ;  /* 0x0000000000007941 */ /* 0x000fea0003800000 */
.L_x_830:
        /* <DEDUP_REMOVED lines=23> */
.L_x_832:
        /* <DEDUP_REMOVED lines=20> */
.L_x_834:
[----:B------:R-:W-:Y:S05]  /*5440*/  BSYNC B0 ;  /* 0x0000000000007941 */ /* 0x000fea0003800000 */
.L_x_833:
        /* <DEDUP_REMOVED lines=23> */
.L_x_835:
        /* <DEDUP_REMOVED lines=20> */
.L_x_837:
[----:B------:R-:W-:Y:S05]  /*5700*/  BSYNC B0 ;  /* 0x0000000000007941 */ /* 0x000fea0003800000 */
.L_x_836:
        /* <DEDUP_REMOVED lines=23> */
.L_x_838:
        /* <DEDUP_REMOVED lines=20> */
.L_x_840:
[----:B------:R-:W-:Y:S05]  /*59c0*/  BSYNC B0 ;  /* 0x0000000000007941 */ /* 0x000fea0003800000 */
.L_x_839:
        /* <DEDUP_REMOVED lines=23> */
.L_x_841:
        /* <DEDUP_REMOVED lines=19> */
.L_x_843:
[----:B------:R-:W-:Y:S05]  /*5c70*/  BSYNC B0 ;  /* 0x0000000000007941 */ /* 0x000fea0003800000 */
.L_x_842:
[----:B--2---:R-:W2:Y:S01]  /*5c80*/  LDC R3, c[0x0][0x10] ;  /* 0x00000400ff037b82 */ /* 0x004ea20000000800 */
[----:B------:R-:W-:Y:S02]  /*5c90*/  IADD3 R67, R67, 0x1, RZ ;  /* 0x0000000143437810 */ /* 0x000fe40007ffe0ff */
[----:B--2---:R-:W-:-:S04]  /*5ca0*/  IADD3 R76, R3, R76, RZ ;  /* 0x0000004c034c7210 */ /* 0x004fc80007ffe0ff */
[----:B------:R-:W-:-:S13]  /*5cb0*/  ISETP.GE.AND P0, PT, R76, UR4, PT ;  /* 0x000000044c007c0c */ /* 0x000fda000bf06270 */
[----:B------:R-:W-:Y:S05]  /*5cc0*/  @!P0 BRA `(.L_x_844) ;  /* 0xffffffa4009c8947 */ /* 0x000fea000383ffff */
.L_x_793:
        /* <DEDUP_REMOVED lines=19> */
.L_x_846:
[----:B------:R-:W-:Y:S05]  /*5e00*/  BSYNC B0 ;  /* 0x0000000000007941 */ /* 0x000fea0003800000 */
.L_x_845:
        /* <DEDUP_REMOVED lines=11> */
.L_x_848:
[----:B------:R-:W2:Y:S04]  /*5ec0*/  LDG.E.STRONG.GPU R5, desc[UR8][R2.64] ;  /* 0x0000000802057981 */ /* 0x000ea8000c1ef900 */
[----:B--2---:R-:W-:Y:S01]  /*5ed0*/  CCTL.IVALL ;  /* 0x00000000ff00798f */ /* 0x004fe20002000000 */
[----:B------:R-:W-:Y:S05]  /*5ee0*/  YIELD ;  /* 0x0000000000007946 */ /* 0x000fea0003800000 */
[----:B------:R-:W-:-:S13]  /*5ef0*/  ISETP.NE.AND P0, PT, R5, R0, PT ;  /* 0x000000000500720c */ /* 0x000fda0003f05270 */
[----:B------:R-:W-:Y:S05]  /*5f00*/  @P0 BRA `(.L_x_848) ;  /* 0xfffffffc00ec0947 */ /* 0x000fea000383ffff */
.L_x_847:
        /* <DEDUP_REMOVED lines=24> */
.L_x_849:
        /* <DEDUP_REMOVED lines=17> */
[----:B--2---:R-:W-:Y:S02]  /*61a0*/  F2FP.F16.F32.PACK_AB R19, R9, R0 ;  /* 0x000000000913723e */ /* 0x004fe400000000ff */
[----:B------:R-:W-:Y:S02]  /*61b0*/  SHF.R.S32.HI R0, RZ, 0x1f, R77 ;  /* 0x0000001fff007819 */ /* 0x000fe4000001144d */
[----:B---3--:R-:W-:Y:S01]  /*61c0*/  F2FP.F16.F32.PACK_AB R21, R13, R10 ;  /* 0x0000000a0d15723e */ /* 0x008fe200000000ff */
[----:B------:R2:W-:Y:S04]  /*61d0*/  STG.E desc[UR8][R2.64], R19 ;  /* 0x0000001302007986 */ /* 0x0005e8000c101908 */
[----:B------:R2:W-:Y:S01]  /*61e0*/  STG.E desc[UR8][R4.64], R21 ;  /* 0x0000001504007986 */ /* 0x0005e2000c101908 */
[----:B------:R-:W-:-:S13]  /*61f0*/  ISETP.GT.AND.EX P0, PT, R25, R0, PT, P0 ;  /* 0x000000001900720c */ /* 0x000fda0003f04300 */
[----:B--2---:R-:W-:Y:S05]  /*6200*/  @P0 BRA `(.L_x_849) ;  /* 0xfffffffc00a00947 */ /* 0x004fea000383ffff */
[----:B------:R-:W-:Y:S05]  /*6210*/  EXIT ;  /* 0x000000000000794d */ /* 0x000fea0003800000 */
.L_x_850:
        /* <DEDUP_REMOVED lines=14> */
.L_x_5578:


//--------------------- .text._Z35group_norm_nhwc_bwd_one_pass_kernelI11Bf16IOFp16WLi128ELi160ELi640EEv26Group_norm_nhwc_bwd_params --------------------------
	.section	.text._Z35group_norm_nhwc_bwd_one_pass_kernelI11Bf16IOFp16WLi128ELi160ELi640EEv26Group_norm_nhwc_bwd_params,"ax",@progbits
	.align	128
        .global         _Z35group_norm_nhwc_bwd_one_pass_kernelI11Bf16IOFp16WLi128ELi160ELi640EEv26Group_norm_nhwc_bwd_params
        .type           _Z35group_norm_nhwc_bwd_one_pass_kernelI11Bf16IOFp16WLi128ELi160ELi640EEv26Group_norm_nhwc_bwd_params,@function
        .size           _Z35group_norm_nhwc_bwd_one_pass_kernelI11Bf16IOFp16WLi128ELi160ELi640EEv26Group_norm_nhwc_bwd_params,(.L_x_5579 - _Z35group_norm_nhwc_bwd_one_pass_kernelI11Bf16IOFp16WLi128ELi160ELi640EEv26Group_norm_nhwc_bwd_params)
        .other          _Z35group_norm_nhwc_bwd_one_pass_kernelI11Bf16IOFp16WLi128ELi160ELi640EEv26Group_norm_nhwc_bwd_params,@"STO_CUDA_ENTRY STV_DEFAULT"
_Z35group_norm_nhwc_bwd_one_pass_kernelI11Bf16IOFp16WLi128ELi160ELi640EEv26Group_norm_nhwc_bwd_params:
.text._Z35group_norm_nhwc_bwd_one_pass_kernelI11Bf16IOFp16WLi128ELi160ELi640EEv26Group_norm_nhwc_bwd_params:
        /* <DEDUP_REMOVED lines=50> */
.L_x_934:
        /* <DEDUP_REMOVED lines=447> */
.L_x_853:
[----:B------:R-:W-:Y:S05]  /*1f10*/  BSYNC B0 ;  /* 0x0000000000007941 */ /* 0x000fea0003800000 */
.L_x_852:
        /* <DEDUP_REMOVED lines=38> */
.L_x_854:
        /* <DEDUP_REMOVED lines=26> */
.L_x_855:
        /* <DEDUP_REMOVED lines=43> */
.L_x_856:
        /* <DEDUP_REMOVED lines=39> */
.L_x_857:
        /* <DEDUP_REMOVED lines=39> */
.L_x_858:
        /* <DEDUP_REMOVED lines=39> */
.L_x_859:
        /* <DEDUP_REMOVED lines=39> */
.L_x_860:
        /* <DEDUP_REMOVED lines=39> */
.L_x_861:
        /* <DEDUP_REMOVED lines=39> */
.L_x_862:
        /* <DEDUP_REMOVED lines=40> */
.L_x_863:
        /* <DEDUP_REMOVED lines=36> */
.L_x_864:
        /* <DEDUP_REMOVED lines=34> */
.L_x_865:
        /* <DEDUP_REMOVED lines=36> */
.L_x_866:
        /* <DEDUP_REMOVED lines=34> */
.L_x_867:
        /* <DEDUP_REMOVED lines=37> */
.L_x_868:
        /* <DEDUP_REMOVED lines=35> */
.L_x_869:
        /* <DEDUP_REMOVED lines=122> */
.L_x_871:
[----:B------:R-:W-:Y:S05]  /*4bd0*/  BSYNC B0 ;  /* 0x0000000000007941 */ /* 0x000fea0003800000 */
.L_x_870:
        /* <DEDUP_REMOVED lines=38> */
.L_x_873:
[----:B------:R-:W-:Y:S05]  /*4e40*/  BSYNC B0 ;  /* 0x0000000000007941 */ /* 0x000fea0003800000 */
.L_x_872:
        /* <DEDUP_REMOVED lines=18> */
.L_x_875:
[----:B------:R-:W-:Y:S05]  /*4f70*/  BSYNC B0 ;  /* 0x0000000000007941 */ /* 0x000fea0003800000 */
.L_x_874:
        /* <DEDUP_REMOVED lines=45> */
.L_x_878:
[----:B------:R-:W2:Y:S04]  /*5250*/  LDG.E.STRONG.GPU R18, desc[UR14][R16.64] ;  /* 0x0000000e10127981 */ /* 0x000ea8000c1ef900 */
[----:B--2---:R-:W-:Y:S01]  /*5260*/  CCTL.IVALL ;  /* 0x00000000ff00798f */ /* 0x004fe20002000000 */
[----:B------:R-:W-:Y:S05]  /*5270*/  YIELD ;  /* 0x0000000000007946 */ /* 0x000fea0003800000 */
[----:B------:R-:W-:-:S13]  /*5280*/  ISETP.NE.AND P0, PT, R18, R21, PT ;  /* 0x000000151200720c */ /* 0x000fda0003f05270 */
[----:B------:R-:W-:Y:S05]  /*5290*/  @P0 BRA `(.L_x_878) ;  /* 0xfffffffc00ec0947 */ /* 0x000fea000383ffff */
.L_x_877:
        /* <DEDUP_REMOVED lines=17> */
.L_x_882:
        /* <DEDUP_REMOVED lines=115> */
.L_x_881:
        /* <DEDUP_REMOVED lines=61> */
.L_x_883:
[----:B------:R-:W-:-:S13]  /*5eb0*/  ISETP.NE.OR P0, PT, R38, RZ, P0 ;  /* 0x000000ff2600720c */ /* 0x000fda0000705670 */
[----:B------:R-:W-:Y:S05]  /*5ec0*/  @!P0 BRA `(.L_x_879) ;  /* 0x00000000007c8947 */ /* 0x000fea0003800000 */
.L_x_880:
        /* <DEDUP_REMOVED lines=31> */
.L_x_879:
        /* <DEDUP_REMOVED lines=11> */
.L_x_885:
[----:B------:R-:W-:Y:S05]  /*6170*/  BSYNC B0 ;  /* 0x0000000000007941 */ /* 0x000fea0003800000 */
.L_x_884:
        /* <DEDUP_REMOVED lines=16> */
.L_x_876:
        /* <DEDUP_REMOVED lines=41> */
.L_x_886:
        /* <DEDUP_REMOVED lines=20> */
.L_x_888:
[----:B------:R-:W-:Y:S05]  /*6650*/  BSYNC B0 ;  /* 0x0000000000007941 */ /* 0x000fea0003800000 */
.L_x_887:
        /* <DEDUP_REMOVED lines=29> */
.L_x_889:
        /* <DEDUP_REMOVED lines=20> */
.L_x_891:
[----:B------:R-:W-:Y:S05]  /*6970*/  BSYNC B0 ;  /* 0x0000000000007941 */ /* 0x000fea0003800000 */
.L_x_890:
        /* <DEDUP_REMOVED lines=36> */
.L_x_892:
        /* <DEDUP_REMOVED lines=20> */
.L_x_894:
[----:B------:R-:W-:Y:S05]  /*6d00*/  BSYNC B0 ;  /* 0x0000000000007941 */ /* 0x000fea0003800000 */
.L_x_893:
        /* <DEDUP_REMOVED lines=25> */
.L_x_895:
        /* <DEDUP_REMOVED lines=20> */
.L_x_897:
[----:B------:R-:W-:Y:S05]  /*6fe0*/  BSYNC B0 ;  /* 0x0000000000007941 */ /* 0x000fea0003800000 */
.L_x_896:
        /* <DEDUP_REMOVED lines=30> */
.L_x_898:
        /* <DEDUP_REMOVED lines=20> */
.L_x_900:
[----:B------:R-:W-:Y:S05]  /*7310*/  BSYNC B0 ;  /* 0x0000000000007941 */ /* 0x000fea0003800000 */
.L_x_899:
        /* <DEDUP_REMOVED lines=29> */
.L_x_901:
        /* <DEDUP_REMOVED lines=20> */
.L_x_903:
[----:B------:R-:W-:Y:S05]  /*7630*/  BSYNC B0 ;  /* 0x0000000000007941 */ /* 0x000fea0003800000 */
.L_x_902:
        /* <DEDUP_REMOVED lines=34> */
.L_x_904:
        /* <DEDUP_REMOVED lines=20> */
.L_x_906:
[----:B------:R-:W-:Y:S05]  /*79a0*/  BSYNC B0 ;  /* 0x0000000000007941 */ /* 0x000fea0003800000 */
.L_x_905:
        /* <DEDUP_REMOVED lines=34> */
.L_x_907:
        /* <DEDUP_REMOVED lines=20> */
.L_x_909:
[----:B------:R-:W-:Y:S05]  /*7d10*/  BSYNC B0 ;  /* 0x0000000000007941 */ /* 0x000fea0003800000 */
.L_x_908:
        /* <DEDUP_REMOVED lines=34> */
.L_x_910:
        /* <DEDUP_REMOVED lines=20> */
.L_x_912:
[----:B------:R-:W-:Y:S05]  /*8080*/  BSYNC B0 ;  /* 0x0000000000007941 */ /* 0x000fea0003800000 */
.L_x_911:
        /* <DEDUP_REMOVED lines=34> */
.L_x_913:
        /* <DEDUP_REMOVED lines=20> */
.L_x_915:
[----:B------:R-:W-:Y:S05]  /*83f0*/  BSYNC B0 ;  /* 0x0000000000007941 */ /* 0x000fea0003800000 */
.L_x_914:
        /* <DEDUP_REMOVED lines=34> */
.L_x_916:
        /* <DEDUP_REMOVED lines=20> */
.L_x_918:
[----:B------:R-:W-:Y:S05]  /*8760*/  BSYNC B0 ;  /* 0x0000000000007941 */ /* 0x000fea0003800000 */
.L_x_917:
        /* <DEDUP_REMOVED lines=34> */
.L_x_919:
        /* <DEDUP_REMOVED lines=20> */
.L_x_921:
[----:B------:R-:W-:Y:S05]  /*8ad0*/  BSYNC B0 ;  /* 0x0000000000007941 */ /* 0x000fea0003800000 */
.L_x_920:
        /* <DEDUP_REMOVED lines=33> */
.L_x_922:
        /* <DEDUP_REMOVED lines=20> */
.L_x_924:
[----:B------:R-:W-:Y:S05]  /*8e30*/  BSYNC B0 ;  /* 0x0000000000007941 */ /* 0x000fea0003800000 */
.L_x_923:
        /* <DEDUP_REMOVED lines=40> */
.L_x_925:
        /* <DEDUP_REMOVED lines=20> */
.L_x_927:
[----:B------:R-:W-:Y:S05]  /*9200*/  BSYNC B0 ;  /* 0x0000000000007941 */ /* 0x000fea0003800000 */
.L_x_926:
        /* <DEDUP_REMOVED lines=33> */
.L_x_928:
        /* <DEDUP_REMOVED lines=20> */
.L_x_930:
[----:B------:R-:W-:Y:S05]  /*9560*/  BSYNC B0 ;  /* 0x0000000000007941 */ /* 0x000fea0003800000 */
.L_x_929:
        /* <DEDUP_REMOVED lines=27> */
.L_x_931:
        /* <DEDUP_REMOVED lines=19> */
.L_x_933:
[----:B------:R-:W-:Y:S05]  /*9850*/  BSYNC B0 ;  /* 0x0000000000007941 */ /* 0x000fea0003800000 */
.L_x_932:
[----:B------:R-:W-:Y:S01]  /*9860*/  ULDC UR11, c[0x0][0x10] ;  /* 0x00000400000b7ab9 */ /* 0x000fe20000000800 */
[----:B------:R-:W-:Y:S02]  /*9870*/  UIADD3 UR4, UR4, 0x1, URZ ;  /* 0x0000000104047890 */ /* 0x000fe4000fffe03f */
[----:B------:R-:W-:-:S04]  /*9880*/  UIADD3 UR6, UR11, UR6, URZ ;  /* 0x000000060b067290 */ /* 0x000fc8000fffe03f */
[----:B------:R-:W-:-:S06]  /*9890*/  UISETP.GE.AND UP0, UPT, UR6, UR5, UPT ;  /* 0x000000050600728c */ /* 0x000fcc000bf06270 */
[----:B------:R-:W-:-:S13]  /*98a0*/  PLOP3.LUT P0, PT, PT, PT, UP0, 0x80, 0x0 ;  /* 0x000000000000781c */ /* 0x000fda0003f0f008 */
[----:B------:R-:W-:Y:S05]  /*98b0*/  @!P0 BRA `(.L_x_934) ;  /* 0xffffff6800988947 */ /* 0x000fea000383ffff */
.L_x_851:
        /* <DEDUP_REMOVED lines=19> */
.L_x_936:
[----:B------:R-:W-:Y:S05]  /*99f0*/  BSYNC B0 ;  /* 0x0000000000007941 */ /* 0x000fea0003800000 */
.L_x_935:
        /* <DEDUP_REMOVED lines=11> */
.L_x_938:
[----:B------:R-:W2:Y:S04]  /*9ab0*/  LDG.E.STRONG.GPU R5, desc[UR14][R2.64] ;  /* 0x0000000e02057981 */ /* 0x000ea8000c1ef900 */
[----:B--2---:R-:W-:Y:S01]  /*9ac0*/  CCTL.IVALL ;  /* 0x00000000ff00798f */ /* 0x004fe20002000000 */
[----:B------:R-:W-:Y:S05]  /*9ad0*/  YIELD ;  /* 0x0000000000007946 */ /* 0x000fea0003800000 */
[----:B------:R-:W-:-:S13]  /*9ae0*/  ISETP.NE.AND P0, PT, R5, R0, PT ;  /* 0x000000000500720c */ /* 0x000fda0003f05270 */
[----:B------:R-:W-:Y:S05]  /*9af0*/  @P0 BRA `(.L_x_938) ;  /* 0xfffffffc00ec0947 */ /* 0x000fea000383ffff */
.L_x_937:
        /* <DEDUP_REMOVED lines=24> */
.L_x_939:
        /* <DEDUP_REMOVED lines=25> */
.L_x_940:
        /* <DEDUP_REMOVED lines=15> */
.L_x_5579:


//--------------------- .text._Z35group_norm_nhwc_bwd_one_pass_kernelI11Bf16IOFp16WLi256ELi160ELi640EEv26Group_norm_nhwc_bwd_params --------------------------
	.section	.text._Z35group_norm_nhwc_bwd_one_pass_kernelI11Bf16IOFp16WLi256ELi160ELi640EEv26Group_norm_nhwc_bwd_params,"ax",@progbits
	.align	128
        .global         _Z35group_norm_nhwc_bwd_one_pass_kernelI11Bf16IOFp16WLi256ELi160ELi640EEv26Group_norm_nhwc_bwd_params
        .type           _Z35group_norm_nhwc_bwd_one_pass_kernelI11Bf16IOFp16WLi256ELi160ELi640EEv26Group_norm_nhwc_bwd_params,@function
        .size           _Z35group_norm_nhwc_bwd_one_pass_kernelI11Bf16IOFp16WLi256ELi160ELi640EEv26Group_norm_nhwc_bwd_params,(.L_x_5580 - _Z35group_norm_nhwc_bwd_one_pass_kernelI11Bf16IOFp16WLi256ELi160ELi640EEv26Group_norm_nhwc_bwd_params)
        .other          _Z35group_norm_nhwc_bwd_one_pass_kernelI11Bf16IOFp16WLi256ELi160ELi640EEv26Group_norm_nhwc_bwd_params,@"STO_CUDA_ENTRY STV_DEFAULT"
_Z35group_norm_nhwc_bwd_one_pass_kernelI11Bf16IOFp16WLi256ELi160ELi640EEv26Group_norm_nhwc_bwd_params:
.text._Z35group_norm_nhwc_bwd_one_pass_kernelI11Bf16IOFp16WLi256ELi160ELi640EEv26Group_norm_nhwc_bwd_params:
        /* <DEDUP_REMOVED lines=71> */
.L_x_1088:
        /* <DEDUP_REMOVED lines=852> */
[----:B--2---:R-:W-:Y:S02]  /*39b0*/  @P0 HADD2.F32 R17, -RZ, R19.H0_H0 ;  /* 0x20000013ff110230 */ /* 0x004fe40000004100 */
[----:B---3--:R-:W-:Y:S02]  /*39c0*/  @P0 HADD2.F32 R18, -RZ, R26.H0_H0 ;  /* 0x2000001aff120230 */ /* 0x008fe40000004100 */
[----:B----4-:R-:W-:Y:S02]  /*39d0*/  HADD2.F32 R16, -RZ, R16.H0_H0 ;  /* 0x20000010ff107230 */ /* 0x010fe40000004100 */
[----:B------:R-:W-:-:S07]  /*39e0*/  HADD2.F32 R19, -RZ, R24.H0_H0 ;  /* 0x20000018ff137230 */ /* 0x000fce0000004100 */
.L_x_943:
[----:B------:R-:W-:Y:S05]  /*39f0*/  BSYNC B0 ;  /* 0x0000000000007941 */ /* 0x000fea0003800000 */
.L_x_942:
        /* <DEDUP_REMOVED lines=37> */
.L_x_944:
        /* <DEDUP_REMOVED lines=26> */
.L_x_945:
        /* <DEDUP_REMOVED lines=43> */
.L_x_946:
        /* <DEDUP_REMOVED lines=39> */
.L_x_947:
        /* <DEDUP_REMOVED lines=39> */
.L_x_948:
        /* <DEDUP_REMOVED lines=39> */
.L_x_949:
        /* <DEDUP_REMOVED lines=39> */
.L_x_950:
        /* <DEDUP_REMOVED lines=39> */
.L_x_951:
        /* <DEDUP_REMOVED lines=39> */
.L_x_952:
        /* <DEDUP_REMOVED lines=39> */
.L_x_953:
        /* <DEDUP_REMOVED lines=39> */
.L_x_954:
        /* <DEDUP_REMOVED lines=39> */
.L_x_955:
        /* <DEDUP_REMOVED lines=39> */
.L_x_956:
        /* <DEDUP_REMOVED lines=39> */
.L_x_957:
        /* <DEDUP_REMOVED lines=39> */
.L_x_958:
        /* <DEDUP_REMOVED lines=39> */
.L_x_959:
        /* <DEDUP_REMOVED lines=39> */
.L_x_960:
        /* <DEDUP_REMOVED lines=39> */
.L_x_961:
        /* <DEDUP_REMOVED lines=39> */
.L_x_962:
        /* <DEDUP_REMOVED lines=39> */
.L_x_963:
        /* <DEDUP_REMOVED lines=39> */
.L_x_964:
        /* <DEDUP_REMOVED lines=39> */
.L_x_965:
        /* <DEDUP_REMOVED lines=39> */
.L_x_966:
        /* <DEDUP_REMOVED lines=43> */
.L_x_967:
        /* <DEDUP_REMOVED lines=36> */
.L_x_968:
        /* <DEDUP_REMOVED lines=36> */
.L_x_969:
        /* <DEDUP_REMOVED lines=34> */
.L_x_970:
        /* <DEDUP_REMOVED lines=36> */
.L_x_971:
        /* <DEDUP_REMOVED lines=34> */
.L_x_972:
        /* <DEDUP_REMOVED lines=37> */
.L_x_973:
        /* <DEDUP_REMOVED lines=35> */
.L_x_974:
        /* <DEDUP_REMOVED lines=35> */
.L_x_975:
        /* <DEDUP_REMOVED lines=149> */
.L_x_977:
[----:B------:R-:W-:Y:S05]  /*8f10*/  BSYNC B0 ;  /* 0x0000000000007941 */ /* 0x000fea0003800000 */
.L_x_976:
        /* <DEDUP_REMOVED lines=38> */
.L_x_979:
[----:B------:R-:W-:Y:S05]  /*9180*/  BSYNC B0 ;  /* 0x0000000000007941 */ /* 0x000fea0003800000 */
.L_x_978:
        /* <DEDUP_REMOVED lines=16> */
.L_x_981:
[----:B------:R-:W-:Y:S05]  /*9290*/  BSYNC B0 ;  /* 0x0000000000007941 */ /* 0x000fea0003800000 */
.L_x_980:
        /* <DEDUP_REMOVED lines=66> */
.L_x_984:
[----:B------:R-:W-:Y:S02]  /*96c0*/  MOV R24, UR20 ;  /* 0x0000001400187c02 */ /* 0x000fe40008000f00 */
[----:B------:R-:W-:-:S05]  /*96d0*/  MOV R25, UR21 ;  /* 0x0000001500197c02 */ /* 0x000fca0008000f00 */
[----:B------:R-:W2:Y:S04]  /*96e0*/  LDG.E.STRONG.GPU R24, desc[UR22][R24.64] ;  /* 0x0000001618187981 */ /* 0x000ea8000c1ef900 */
[----:B--2---:R-:W-:Y:S01]  /*96f0*/  CCTL.IVALL ;  /* 0x00000000ff00798f */ /* 0x004fe20002000000 */
[----:B------:R-:W-:Y:S05]  /*9700*/  YIELD ;  /* 0x0000000000007946 */ /* 0x000fea0003800000 */
[----:B------:R-:W-:-:S13]  /*9710*/  ISETP.NE.AND P0, PT, R24, R26, PT ;  /* 0x0000001a1800720c */ /* 0x000fda0003f05270 */
[----:B------:R-:W-:Y:S05]  /*9720*/  @P0 BRA `(.L_x_984) ;  /* 0xfffffffc00e40947 */ /* 0x000fea000383ffff */
.L_x_983:
        /* <DEDUP_REMOVED lines=19> */
.L_x_988:
        /* <DEDUP_REMOVED lines=165> */
.L_x_987:
        /* <DEDUP_REMOVED lines=87> */
.L_x_989:
[----:B------:R-:W-:-:S13]  /*a820*/  ISETP.NE.OR P0, PT, RZ, UR17, P0 ;  /* 0x00000011ff007c0c */ /* 0x000fda0008705670 */
[----:B------:R-:W-:Y:S05]  /*a830*/  @!P0 BRA `(.L_x_985) ;  /* 0x0000000000b08947 */ /* 0x000fea0003800000 */
.L_x_986:
        /* <DEDUP_REMOVED lines=44> */
.L_x_985:
        /* <DEDUP_REMOVED lines=14> */
.L_x_991:
[----:B------:R-:W-:Y:S05]  /*abe0*/  BSYNC B0 ;  /* 0x0000000000007941 */ /* 0x000fea0003800000 */
.L_x_990:
        /* <DEDUP_REMOVED lines=25> */
.L_x_982:
        /* <DEDUP_REMOVED lines=38> */
.L_x_992:
        /* <DEDUP_REMOVED lines=23> */
.L_x_994:
[----:B------:R-:W-:Y:S05]  /*b150*/  BSYNC B0 ;  /* 0x0000000000007941 */ /* 0x000fea0003800000 */
.L_x_993:
        /* <DEDUP_REMOVED lines=34> */
.L_x_995:
        /* <DEDUP_REMOVED lines=22> */
.L_x_997:
[----:B------:R-:W-:Y:S05]  /*b4e0*/  BSYNC B0 ;  /* 0x0000000000007941 */ /* 0x000fea0003800000 */
.L_x_996:
        /* <DEDUP_REMOVED lines=35> */
.L_x_998:
        /* <DEDUP_REMOVED lines=22> */
.L_x_1000:
[----:B------:R-:W-:Y:S05]  /*b880*/  BSYNC B0 ;  /* 0x0000000000007941 */ /* 0x000fea0003800000 */
.L_x_999:
        /* <DEDUP_REMOVED lines=33> */
.L_x_1001:
        /* <DEDUP_REMOVED lines=22> */
.L_x_1003:
[----:B------:R-:W-:Y:S05]  /*bc00*/  BSYNC B0 ;  /* 0x0000000000007941 */ /* 0x000fea0003800000 */
.L_x_1002:
        /* <DEDUP_REMOVED lines=47> */
.L_x_1004:
        /* <DEDUP_REMOVED lines=22> */
.L_x_1006:
[----:B------:R-:W-:Y:S05]  /*c060*/  BSYNC B0 ;  /* 0x0000000000007941 */ /* 0x000fea0003800000 */
.L_x_1005:
        /* <DEDUP_REMOVED lines=26> */
.L_x_1007:
        /* <DEDUP_REMOVED lines=22> */
.L_x_1009:
[----:B------:R-:W-:Y:S05]  /*c370*/  BSYNC B0 ;  /* 0x0000000000007941 */ /* 0x000fea0003800000 */
.L_x_1008:
        /* <DEDUP_REMOVED lines=33> */
.L_x_1010:
        /* <DEDUP_REMOVED lines=22> */
.L_x_1012:
[----:B------:R-:W-:Y:S05]  /*c6f0*/  BSYNC B0 ;  /* 0x0000000000007941 */ /* 0x000fea0003800000 */
.L_x_1011:
        /* <DEDUP_REMOVED lines=29> */
.L_x_1013:
        /* <DEDUP_REMOVED lines=22> */
.L_x_1015:
[----:B------:R-:W-:Y:S05]  /*ca30*/  BSYNC B0 ;  /* 0x0000000000007941 */ /* 0x000fea0003800000 */
.L_x_1014:
        /* <DEDUP_REMOVED lines=46> */
.L_x_1016:
        /* <DEDUP_REMOVED lines=22> */
.L_x_1018:
[----:B------:R-:W-:Y:S05]  /*ce80*/  BSYNC B0 ;  /* 0x0000000000007941 */ /* 0x000fea0003800000 */
.L_x_1017:
        /* <DEDUP_REMOVED lines=25> */
.L_x_1019:
        /* <DEDUP_REMOVED lines=22> */
.L_x_1021:
[----:B------:R-:W-:Y:S05]  /*d180*/  BSYNC B0 ;  /* 0x0000000000007941 */ /* 0x000fea0003800000 */
.L_x_1020:
        /* <DEDUP_REMOVED lines=32> */
.L_x_1022:
        /* <DEDUP_REMOVED lines=22> */
.L_x_1024:
[----:B------:R-:W-:Y:S05]  /*d4f0*/  BSYNC B0 ;  /* 0x0000000000007941 */ /* 0x000fea0003800000 */
.L_x_1023:
        /* <DEDUP_REMOVED lines=30> */
.L_x_1025:
        /* <DEDUP_REMOVED lines=22> */
.L_x_1027:
[----:B------:R-:W-:Y:S05]  /*d840*/  BSYNC B0 ;  /* 0x0000000000007941 */ /* 0x000fea0003800000 */
.L_x_1026:
        /* <DEDUP_REMOVED lines=35> */
.L_x_1028:
        /* <DEDUP_REMOVED lines=22> */
.L_x_1030:
[----:B------:R-:W-:Y:S05]  /*dbe0*/  BSYNC B0 ;  /* 0x0000000000007941 */ /* 0x000fea0003800000 */
.L_x_1029:
        /* <DEDUP_REMOVED lines=35> */
.L_x_1031:
        /* <DEDUP_REMOVED lines=22> */
.L_x_1033:
[----:B------:R-:W-:Y:S05]  /*df80*/  BSYNC B0 ;  /* 0x0000000000007941 */ /* 0x000fea0003800000 */
.L_x_1032:
        /* <DEDUP_REMOVED lines=35> */
.L_x_1034:
        /* <DEDUP_REMOVED lines=22> */
.L_x_1036:
[----:B------:R-:W-:Y:S05]  /*e320*/  BSYNC B0 ;  /* 0x0000000000007941 */ /* 0x000fea0003800000 */
.L_x_1035:
        /* <DEDUP_REMOVED lines=35> */
.L_x_1037:
        /* <DEDUP_REMOVED lines=22> */
.L_x_1039:
[----:B------:R-:W-:Y:S05]  /*e6c0*/  BSYNC B0 ;  /* 0x0000000000007941 */ /* 0x000fea0003800000 */
.L_x_1038:
        /* <DEDUP_REMOVED lines=35> */
.L_x_1040:
        /* <DEDUP_REMOVED lines=22> */
.L_x_1042:
[----:B------:R-:W-:Y:S05]  /*ea60*/  BSYNC B0 ;  /* 0x0000000000007941 */ /* 0x000fea0003800000 */
.L_x_1041:
        /* <DEDUP_REMOVED lines=35> */
.L_x_1043:
        /* <DEDUP_REMOVED lines=22> */
.L_x_1045:
[----:B------:R-:W-:Y:S05]  /*ee00*/  BSYNC B0 ;  /* 0x0000000000007941 */ /* 0x000fea0003800000 */
.L_x_1044:
        /* <DEDUP_REMOVED lines=35> */
.L_x_1046:
        /* <DEDUP_REMOVED lines=22> */
.L_x_1048:
[----:B------:R-:W-:Y:S05]  /*f1a0*/  BSYNC B0 ;  /* 0x0000000000007941 */ /* 0x000fea0003800000 */
.L_x_1047:
        /* <DEDUP_REMOVED lines=35> */
.L_x_1049:
        /* <DEDUP_REMOVED lines=22> */
.L_x_1051:
[----:B------:R-:W-:Y:S05]  /*f540*/  BSYNC B0 ;  /* 0x0000000000007941 */ /* 0x000fea0003800000 */
.L_x_1050:
        /* <DEDUP_REMOVED lines=35> */
.L_x_1052:
        /* <DEDUP_REMOVED lines=22> */
.L_x_1054:
[----:B------:R-:W-:Y:S05]  /*f8e0*/  BSYNC B0 ;  /* 0x0000000000007941 */ /* 0x000fea0003800000 */
.L_x_1053:
        /* <DEDUP_REMOVED lines=35> */
.L_x_1055:
        /* <DEDUP_REMOVED lines=22> */
.L_x_1057:
[----:B------:R-:W-:Y:S05]  /*fc80*/  BSYNC B0 ;  /* 0x0000000000007941 */ /* 0x000fea0003800000 */
.L_x_1056:
        /* <DEDUP_REMOVED lines=35> */
.L_x_1058:
        /* <DEDUP_REMOVED lines=22> */
.L_x_1060:
[----:B------:R-:W-:Y:S05]  /*10020*/  BSYNC B0 ;  /* 0x0000000000007941 */ /* 0x000fea0003800000 */
.L_x_1059:
        /* <DEDUP_REMOVED lines=35> */
.L_x_1061:
        /* <DEDUP_REMOVED lines=22> */
.L_x_1063:
[----:B------:R-:W-:Y:S05]  /*103c0*/  BSYNC B0 ;  /* 0x0000000000007941 */ /* 0x000fea0003800000 */
.L_x_1062:
        /* <DEDUP_REMOVED lines=36> */
.L_x_1064:
        /* <DEDUP_REMOVED lines=22> */
.L_x_1066:
[----:B------:R-:W-:Y:S05]  /*10770*/  BSYNC B0 ;  /* 0x0000000000007941 */ /* 0x000fea0003800000 */
.L_x_1065:
        /* <DEDUP_REMOVED lines=35> */
.L_x_1067:
        /* <DEDUP_REMOVED lines=22> */
.L_x_1069:
[----:B------:R-:W-:Y:S05]  /*10b10*/  BSYNC B0 ;  /* 0x0000000000007941 */ /* 0x000fea0003800000 */
.L_x_1068:
        /* <DEDUP_REMOVED lines=35> */
.L_x_1070:
        /* <DEDUP_REMOVED lines=22> */
.L_x_1072:
[----:B------:R-:W-:Y:S05]  /*10eb0*/  BSYNC B0 ;  /* 0x0000000000007941 */ /* 0x000fea0003800000 */
.L_x_1071:
        /* <DEDUP_REMOVED lines=34> */
.L_x_1073:
        /* <DEDUP_REMOVED lines=22> */
.L_x_1075:
[----:B------:R-:W-:Y:S05]  /*11240*/  BSYNC B0 ;  /* 0x0000000000007941 */ /* 0x000fea0003800000 */
.L_x_1074:
        /* <DEDUP_REMOVED lines=33> */
.L_x_1076:
        /* <DEDUP_REMOVED lines=22> */
.L_x_1078:
[----:B------:R-:W-:Y:S05]  /*115c0*/  BSYNC B0 ;  /* 0x0000000000007941 */ /* 0x000fea0003800000 */
.L_x_1077:
        /* <DEDUP_REMOVED lines=40> */
.L_x_1079:
        /* <DEDUP_REMOVED lines=22> */
.L_x_1081:
[----:B------:R-:W-:Y:S05]  /*119b0*/  BSYNC B0 ;  /* 0x0000000000007941 */ /* 0x000fea0003800000 */
.L_x_1080:
        /* <DEDUP_REMOVED lines=33> */
.L_x_1082:
        /* <DEDUP_REMOVED lines=22> */
.L_x_1084:
[----:B------:R-:W-:Y:S05]  /*11d30*/  BSYNC B0 ;  /* 0x0000000000007941 */ /* 0x000fea0003800000 */
.L_x_1083:
        /* <DEDUP_REMOVED lines=27> */
.L_x_1085:
        /* <DEDUP_REMOVED lines=21> */
.L_x_1087:
[----:B------:R-:W-:Y:S05]  /*12040*/  BSYNC B0 ;  /* 0x0000000000007941 */ /* 0x000fea0003800000 */
.L_x_1086:
[----:B------:R-:W-:Y:S01]  /*12050*/  ULDC UR5, c[0x0][0x10] ;  /* 0x0000040000057ab9 */ /* 0x000fe20000000800 */
[----:B------:R-:W-:Y:S02]  /*12060*/  UIADD3 UR4, UR4, 0x1, URZ ;  /* 0x0000000104047890 */ /* 0x000fe4000fffe03f */
[----:B------:R-:W-:-:S04]  /*12070*/  UIADD3 UR9, UR5, UR9, URZ ;  /* 0x0000000905097290 */ /* 0x000fc8000fffe03f */
[----:B------:R-:W-:-:S06]  /*12080*/  UISETP.GE.AND UP0, UPT, UR9, UR8, UPT ;  /* 0x000000080900728c */ /* 0x000fcc000bf06270 */
[----:B------:R-:W-:-:S13]  /*12090*/  PLOP3.LUT P0, PT, PT, PT, UP0, 0x80, 0x0 ;  /* 0x000000000000781c */ /* 0x000fda0003f0f008 */
[----:B------:R-:W-:Y:S05]  /*120a0*/  @!P0 BRA `(.L_x_1088) ;  /* 0xfffffee000f08947 */ /* 0x000fea000383ffff */
.L_x_941:
        /* <DEDUP_REMOVED lines=19> */
.L_x_1090:
[----:B------:R-:W-:Y:S05]  /*121e0*/  BSYNC B0 ;  /* 0x0000000000007941 */ /* 0x000fea0003800000 */
.L_x_1089:
        /* <DEDUP_REMOVED lines=11> */
.L_x_1092:
[----:B------:R-:W2:Y:S04]  /*122a0*/  LDG.E.STRONG.GPU R5, desc[UR22][R2.64] ;  /* 0x0000001602057981 */ /* 0x000ea8000c1ef900 */
[----:B--2---:R-:W-:Y:S01]  /*122b0*/  CCTL.IVALL ;  /* 0x00000000ff00798f */ /* 0x004fe20002000000 */
[----:B------:R-:W-:Y:S05]  /*122c0*/  YIELD ;  /* 0x0000000000007946 */ /* 0x000fea0003800000 */
[----:B------:R-:W-:-:S13]  /*122d0*/  ISETP.NE.AND P0, PT, R5, R0, PT ;  /* 0x000000000500720c */ /* 0x000fda0003f05270 */
[----:B------:R-:W-:Y:S05]  /*122e0*/  @P0 BRA `(.L_x_1092) ;  /* 0xfffffffc00ec0947 */ /* 0x000fea000383ffff */
.L_x_1091:
        /* <DEDUP_REMOVED lines=24> */
.L_x_1093:
        /* <DEDUP_REMOVED lines=25> */
.L_x_1094:
        /* <DEDUP_REMOVED lines=16> */
.L_x_5580:


//--------------------- .text._Z35group_norm_nhwc_bwd_one_pass_kernelI11Bf16IOFp16WLi512ELi160ELi640EEv26Group_norm_nhwc_bwd_params --------------------------
	.section	.text._Z35group_norm_nhwc_bwd_one_pass_kernelI11Bf16IOFp16WLi512ELi160ELi640EEv26Group_norm_nhwc_bwd_params,"ax",@progbits
	.align	128
        .global         _Z35group_norm_nhwc_bwd_one_pass_kernelI11Bf16IOFp16WLi512ELi160ELi640EEv26Group_norm_nhwc_bwd_params
        .type           _Z35group_norm_nhwc_bwd_one_pass_kernelI11Bf16IOFp16WLi512ELi160ELi640EEv26Group_norm_nhwc_bwd_params,@function
        .size           _Z35group_norm_nhwc_bwd_one_pass_kernelI11Bf16IOFp16WLi512ELi160ELi640EEv26Group_norm_nhwc_bwd_params,(.L_x_5581 - _Z35group_norm_nhwc_bwd_one_pass_kernelI11Bf16IOFp16WLi512ELi160ELi640EEv26Group_norm_nhwc_bwd_params)
        .other          _Z35group_norm_nhwc_bwd_one_pass_kernelI11Bf16IOFp16WLi512ELi160ELi640EEv26Group_norm_nhwc_bwd_params,@"STO_CUDA_ENTRY STV_DEFAULT"
_Z35group_norm_nhwc_bwd_one_pass_kernelI11Bf16IOFp16WLi512ELi160ELi640EEv26Group_norm_nhwc_bwd_params:
.text._Z35group_norm_nhwc_bwd_one_pass_kernelI11Bf16IOFp16WLi512ELi160ELi640EEv26Group_norm_nhwc_bwd_params:
        /* <DEDUP_REMOVED lines=32> */
.L_x_1182:
        /* <DEDUP_REMOVED lines=257> */
[----:B------:R-:W-:-:S03]  /*1210*/  @!P2 SHF.L.U32 R5, R24, 0x1, RZ ;  /* 0x000000011805a819 */ /* 0x000fc600000006ff */
[----:B------:R-:W-:Y:S01]  /*1220*/  @!P2 IMAD.IADD R0, R25, 0x1, R45 ;  /* 0x000000011900a824 */ /* 0x000fe200078e022d */
[----:B-1----:R-:W-:-:S04]  /*1230*/  @!P2 IADD3 R40, P1, R5, R2, RZ ;  /* 0x000000020528a210 */ /* 0x002fc80007f3e0ff */
        /* <DEDUP_REMOVED lines=1077> */
[----:B------:R-:W-:Y:S02]  /*5590*/  @!P2 IMAD R3, R0, R3, R5 ;  /* 0x000000030003a224 */ /* 0x000fe400078e0205 */
[----:B------:R-:W-:-:S03]  /*55a0*/  @!P2 IMAD.SHL.U32 R0, R44, 0x2, RZ ;  /* 0x000000022c00a824 */ /* 0x000fc600078e00ff */
        /* <DEDUP_REMOVED lines=174> */
[----:B------:R-:W-:-:S04]  /*6090*/  @!P5 IMAD R3, R0, R3, R5 ;  /* 0x000000030003d224 */ /* 0x000fc800078e0205 */
[----:B------:R-:W-:Y:S01]  /*60a0*/  @!P5 IMAD.IADD R3, R45, 0x1, R3 ;  /* 0x000000012d03d824 */ /* 0x000fe200078e0203 */
[----:B------:R-:W-:-:S04]  /*60b0*/  @!P5 SHF.L.U32 R0, R44, 0x1, RZ ;  /* 0x000000012c00d819 */ /* 0x000fc800000006ff */
        /* <DEDUP_REMOVED lines=15> */
[----:B------:R-:W-:Y:S02]  /*61b0*/  @!P6 MOV R44, R28 ;  /* 0x0000001c002ce202 */ /* 0x000fe40000000f00 */
[----:B------:R-:W-:-:S05]  /*61c0*/  @!P6 MOV R45, R7 ;  /* 0x00000007002de202 */ /* 0x000fca0000000f00 */
        /* <DEDUP_REMOVED lines=487> */
[----:B-1----:R-:W-:Y:S01]  /*8040*/  IMAD.MOV.U32 R15, RZ, RZ, RZ ;  /* 0x000000ffff0f7224 */ /* 0x002fe200078e00ff */
        /* <DEDUP_REMOVED lines=601> */
[----:B-1----:R-:W-:-:S03]  /*a5e0*/  HFMA2.MMA R14, -RZ, RZ, 0, 0 ;  /* 0x00000000ff0e7435 */ /* 0x002fc600000001ff */
        /* <DEDUP_REMOVED lines=26> */
[----:B0-----:R-:W4:Y:S06]  /*a790*/  LDL.LU R42, [R1+0x828] ;  /* 0x00082800012a7983 */ /* 0x001f2c0000300800 */
[----:B------:R-:W4:Y:S01]  /*a7a0*/  @!P1 LDG.E R20, desc[UR10][R40.64] ;  /* 0x0000000a28149981 */ /* 0x000f22000c1e1900 */
[----:B------:R-:W-:-:S02]  /*a7b0*/  PRMT R30, RZ, 0x7610, R30 ;  /* 0x00007610ff1e7816 */ /* 0x000fc4000000001e */
[----:B------:R-:W-:Y:S01]  /*a7c0*/  PRMT R23, RZ, 0x7610, R23 ;  /* 0x00007610ff177816 */ /* 0x000fe20000000017 */
[----:B------:R-:W-:Y:S04]  /*a7d0*/  STL [R1+0x1a0], R19 ;  /* 0x0001a01301007387 */ /* 0x000fe80000100800 */
[----:B------:R-:W4:Y:S01]  /*a7e0*/  LDL.LU.64 R40, [R1+0x3a8] ;  /* 0x0003a80001287983 */ /* 0x000f220000300a00 */
[----:B--2---:R-:W-:Y:S02]  /*a7f0*/  @!P2 SHF.R.U32.HI R17, RZ, 0x10, R12 ;  /* 0x00000010ff11a819 */ /* 0x004fe4000001160c */
[----:B---3--:R-:W-:Y:S02]  /*a800*/  PRMT R25, RZ, 0x7610, R25 ;  /* 0x00007610ff197816 */ /* 0x008fe40000000019 */
[----:B------:R-:W-:-:S02]  /*a810*/  PRMT R24, RZ, 0x7610, R24 ;  /* 0x00007610ff187816 */ /* 0x000fc40000000018 */
[----:B------:R-:W-:Y:S02]  /*a820*/  @!P2 PRMT R25, R17, 0x7610, R25 ;  /* 0x000076101119a816 */ /* 0x000fe40000000019 */
[----:B------:R-:W-:-:S04]  /*a830*/  @!P2 SHF.R.U32.HI R17, RZ, 0x10, R14 ;  /* 0x00000010ff11a819 */ /* 0x000fc8000001160e */
[----:B------:R-:W-:Y:S02]  /*a840*/  @!P2 PRMT R24, R17, 0x7610, R24 ;  /* 0x000076101118a816 */ /* 0x000fe40000000018 */
[----:B------:R-:W-:-:S06]  /*a850*/  MOV R17, RZ ;  /* 0x000000ff00117202 */ /* 0x000fcc0000000f00 */
[----:B----4-:R-:W2:Y:S04]  /*a860*/  @!P1 LDG.E R17, desc[UR10][R38.64] ;  /* 0x0000000a26119981 */ /* 0x010ea8000c1e1900 */
[----:B------:R-:W-:Y:S04]  /*a870*/  STL.S16 [R1+0x3ec], R25 ;  /* 0x0003ec1901007387 */ /* 0x000fe80000100600 */
[----:B------:R-:W3:Y:S04]  /*a880*/  LDL.LU.64 R38, [R1+0x808] ;  /* 0x0008080001267983 */ /* 0x000ee80000300a00 */
        /* <DEDUP_REMOVED lines=9> */
[----:B-1----:R-:W-:-:S02]  /*a920*/  MOV R23, RZ ;  /* 0x000000ff00177202 */ /* 0x002fc40000000f00 */
[----:B--2---:R-:W-:-:S05]  /*a930*/  @!P1 PRMT R30, R17, 0x7610, R30 ;  /* 0x00007610111e9816 */ /* 0x004fca000000001e */
[----:B------:R0:W-:Y:S01]  /*a940*/  STL.S16 [R1+0x3c8], R30 ;  /* 0x0003c81e01007387 */ /* 0x0001e20000100600 */
[----:B------:R-:W-:Y:S01]  /*a950*/  @!P1 SHF.R.U32.HI R19, RZ, 0x10, R17 ;  /* 0x00000010ff139819 */ /* 0x000fe20000011611 */
[----:B0-----:R-:W-:Y:S01]  /*a960*/  HFMA2.MMA R30, -RZ, RZ, 0, 0 ;  /* 0x00000000ff1e7435 */ /* 0x001fe200000001ff */
[----:B---3--:R-:W-:Y:S02]  /*a970*/  PRMT R39, RZ, 0x7610, R39 ;  /* 0x00007610ff277816 */ /* 0x008fe40000000027 */
[----:B------:R-:W-:Y:S02]  /*a980*/  PRMT R38, RZ, 0x7610, R38 ;  /* 0x00007610ff267816 */ /* 0x000fe40000000026 */
[----:B------:R-:W-:Y:S02]  /*a990*/  @!P1 PRMT R39, R19, 0x7610, R39 ;  /* 0x0000761013279816 */ /* 0x000fe40000000027 */
[----:B------:R-:W-:Y:S01]  /*a9a0*/  @!P1 SHF.R.U32.HI R19, RZ, 0x10, R20 ;  /* 0x00000010ff139819 */ /* 0x000fe20000011614 */
[----:B----4-:R-:W2:Y:S04]  /*a9b0*/  @!P3 LDG.E R23, desc[UR10][R24.64] ;  /* 0x0000000a1817b981 */ /* 0x010ea8000c1e1900 */
[----:B------:R-:W3:Y:S01]  /*a9c0*/  @!P3 LDG.E R30, desc[UR10][R26.64] ;  /* 0x0000000a1a1eb981 */ /* 0x000ee2000c1e1900 */
[----:B------:R-:W-:-:S03]  /*a9d0*/  @!P1 PRMT R38, R19, 0x7610, R38 ;  /* 0x0000761013269816 */ /* 0x000fc60000000026 */
[----:B------:R-:W-:Y:S04]  /*a9e0*/  STL.S16 [R1+0x3cc], R39 ;  /* 0x0003cc2701007387 */ /* 0x000fe80000100600 */
[----:B------:R0:W-:Y:S04]  /*a9f0*/  STL.S16 [R1+0x3dc], R38 ;  /* 0x0003dc2601007387 */ /* 0x0001e80000100600 */
[----:B------:R-:W4:Y:S01]  /*aa00*/  LDL.LU.64 R24, [R1+0x800] ;  /* 0x0008000001187983 */ /* 0x000f220000300a00 */
[----:B------:R-:W-:Y:S02]  /*aa10*/  PRMT R45, RZ, 0x7610, R45 ;  /* 0x00007610ff2d7816 */ /* 0x000fe4000000002d */
[----:B------:R-:W-:-:S02]  /*aa20*/  PRMT R42, RZ, 0x7610, R42 ;  /* 0x00007610ff2a7816 */ /* 0x000fc4000000002a */
        /* <DEDUP_REMOVED lines=8> */
[----:B--2---:R-:W-:-:S02]  /*aab0*/  @!P3 PRMT R36, R23, 0x7610, R36 ;  /* 0x000076101724b816 */ /* 0x004fc40000000024 */
[----:B---3--:R-:W-:-:S03]  /*aac0*/  @!P3 PRMT R33, R30, 0x7610, R33 ;  /* 0x000076101e21b816 */ /* 0x008fc60000000021 */
[----:B------:R0:W-:Y:S04]  /*aad0*/  STL.S16 [R1+0x3b8], R36 ;  /* 0x0003b82401007387 */ /* 0x0001e80000100600 */
[----:B------:R1:W-:Y:S01]  /*aae0*/  STL.S16 [R1+0x3c0], R33 ;  /* 0x0003c02101007387 */ /* 0x0003e20000100600 */
[----:B0-----:R-:W-:Y:S01]  /*aaf0*/  HFMA2.MMA R36, -RZ, RZ, 0, 0 ;  /* 0x00000000ff247435 */ /* 0x001fe200000001ff */
[----:B-1----:R-:W-:Y:S02]  /*ab00*/  MOV R33, RZ ;  /* 0x000000ff00217202 */ /* 0x002fe40000000f00 */
[----:B----4-:R-:W-:Y:S02]  /*ab10*/  PRMT R25, RZ, 0x7610, R25 ;  /* 0x00007610ff197816 */ /* 0x010fe40000000019 */
[----:B------:R-:W-:-:S02]  /*ab20*/  @!P3 SHF.R.U32.HI R16, RZ, 0x10, R23 ;  /* 0x00000010ff10b819 */ /* 0x000fc40000011617 */
[----:B------:R0:W2:Y:S01]  /*ab30*/  @!P2 LDG.E R33, desc[UR10][R38.64] ;  /* 0x0000000a2621a981 */ /* 0x0000a2000c1e1900 */
[----:B------:R-:W-:Y:S02]  /*ab40*/  PRMT R24, RZ, 0x7610, R24 ;  /* 0x00007610ff187816 */ /* 0x000fe40000000018 */
[----:B------:R-:W-:Y:S01]  /*ab50*/  @!P3 PRMT R25, R16, 0x7610, R25 ;  /* 0x000076101019b816 */ /* 0x000fe20000000019 */
[----:B------:R-:W3:Y:S01]  /*ab60*/  @!P2 LDG.E R36, desc[UR10][R40.64] ;  /* 0x0000000a2824a981 */ /* 0x000ee2000c1e1900 */
[----:B------:R-:W-:-:S03]  /*ab70*/  @!P3 SHF.R.U32.HI R16, RZ, 0x10, R30 ;  /* 0x00000010ff10b819 */ /* 0x000fc6000001161e */
[----:B------:R-:W0:Y:S01]  /*ab80*/  LDL.LU.64 R38, [R1+0x7f8] ;  /* 0x0007f80001267983 */ /* 0x000e220000300a00 */
[----:B------:R-:W-:-:S03]  /*ab90*/  @!P3 PRMT R24, R16, 0x7610, R24 ;  /* 0x000076101018b816 */ /* 0x000fc60000000018 */
[----:B------:R-:W-:Y:S04]  /*aba0*/  STL.S16 [R1+0x3bc], R25 ;  /* 0x0003bc1901007387 */ /* 0x000fe80000100600 */
[----:B------:R1:W-:Y:S04]  /*abb0*/  STL.S16 [R1+0x3c4], R24 ;  /* 0x0003c41801007387 */ /* 0x0003e80000100600 */
[----:B------:R-:W4:Y:S04]  /*abc0*/  LDL.LU R40, [R1+0x7f4] ;  /* 0x0007f40001287983 */ /* 0x000f280000300800 */
[----:B-1----:R-:W2:Y:S01]  /*abd0*/  LDL.LU.64 R24, [R1+0x398] ;  /* 0x0003980001187983 */ /* 0x002ea20000300a00 */
[----:B------:R-:W-:-:S03]  /*abe0*/  LOP3.LUT P1, RZ, R21, 0x800, RZ, 0xc0, !PT ;  /* 0x0000080015ff7812 */ /* 0x000fc6000782c0ff */
[----:B------:R1:W-:Y:S02]  /*abf0*/  STL.S16 [R1+0x3f0], R42 ;  /* 0x0003f02a01007387 */ /* 0x0003e40000100600 */
[----:B-1----:R-:W-:Y:S02]  /*ac00*/  HFMA2.MMA R42, -RZ, RZ, 0, 0 ;  /* 0x00000000ff2a7435 */ /* 0x002fe400000001ff */
[----:B------:R-:W-:Y:S01]  /*ac10*/  STL [R1+0x1a8], R13 ;  /* 0x0001a80d01007387 */ /* 0x000fe20000100800 */
[----:B------:R-:W-:Y:S02]  /*ac20*/  PRMT R35, RZ, 0x7610, R35 ;  /* 0x00007610ff237816 */ /* 0x000fe40000000023 */
[----:B------:R-:W-:Y:S02]  /*ac30*/  PRMT R34, RZ, 0x7610, R34 ;  /* 0x00007610ff227816 */ /* 0x000fe40000000022 */
[----:B0-----:R-:W-:-:S04]  /*ac40*/  PRMT R39, RZ, 0x7610, R39 ;  /* 0x00007610ff277816 */ /* 0x001fc80000000027 */
[----:B---3--:R-:W-:-:S05]  /*ac50*/  @!P2 PRMT R39, R36, 0x7610, R39 ;  /* 0x000076102427a816 */ /* 0x008fca0000000027 */
[----:B------:R0:W-:Y:S04]  /*ac60*/  STL.S16 [R1+0x5e0], R39 ;  /* 0x0005e02701007387 */ /* 0x0001e80000100600 */
[----:B--2---:R1:W2:Y:S01]  /*ac70*/  @!P1 LDG.E R42, desc[UR10][R24.64] ;  /* 0x0000000a182a9981 */ /* 0x0042a2000c1e1900 */
[----:B0-----:R-:W-:-:S06]  /*ac80*/  MOV R39, RZ ;  /* 0x000000ff00277202 */ /* 0x001fcc0000000f00 */
[----:B------:R-:W3:Y:S04]  /*ac90*/  @!P1 LDG.E R39, desc[UR10][R26.64] ;  /* 0x0000000a1a279981 */ /* 0x000ee8000c1e1900 */
[----:B------:R-:W1:Y:S01]  /*aca0*/  LDL.LU.64 R24, [R1+0x7e8] ;  /* 0x0007e80001187983 */ /* 0x000e620000300a00 */
        /* <DEDUP_REMOVED lines=10> */
[----:B0-----:R-:W2:Y:S04]  /*ad50*/  LDL.LU.64 R34, [R1+0x390] ;  /* 0x0003900001227983 */ /* 0x001ea80000300a00 */
[----:B----4-:R-:W4:Y:S04]  /*ad60*/  LDL.LU.64 R40, [R1+0x388] ;  /* 0x0003880001287983 */ /* 0x010f280000300a00 */
[----:B------:R-:W-:Y:S01]  /*ad70*/  STL [R1+0x1ac], R0 ;  /* 0x0001ac0001007387 */ /* 0x000fe20000100800 */
[----:B------:R-:W-:-:S03]  /*ad80*/  LOP3.LUT P3, RZ, R21, 0x400, RZ, 0xc0, !PT ;  /* 0x0000040015ff7812 */ /* 0x000fc6000786c0ff */
[----:B------:R0:W-:Y:S02]  /*ad90*/  STL [R1+0xb0], R5 ;  /* 0x0000b00501007387 */ /* 0x0001e40000100800 */
[----:B0-----:R-:W-:Y:S01]  /*ada0*/  IMAD.MOV.U32 R5, RZ, RZ, RZ ;  /* 0x000000ffff057224 */ /* 0x001fe200078e00ff */
[----:B---3--:R-:W-:Y:S02]  /*adb0*/  @!P1 SHF.R.U32.HI R0, RZ, 0x10, R39 ;  /* 0x00000010ff009819 */ /* 0x008fe40000011627 */
[----:B-1----:R-:W-:Y:S02]  /*adc0*/  PRMT R25, RZ, 0x7610, R25 ;  /* 0x00007610ff197816 */ /* 0x002fe40000000019 */
[----:B------:R-:W-:Y:S02]  /*add0*/  PRMT R24, RZ, 0x7610, R24 ;  /* 0x00007610ff187816 */ /* 0x000fe40000000018 */
[----:B------:R-:W-:Y:S02]  /*ade0*/  @!P1 PRMT R25, R0, 0x7610, R25 ;  /* 0x0000761000199816 */ /* 0x000fe40000000019 */
[----:B--2---:R-:W-:-:S04]  /*adf0*/  @!P1 SHF.R.U32.HI R0, RZ, 0x10, R42 ;  /* 0x00000010ff009819 */ /* 0x004fc8000001162a */
[----:B------:R-:W-:Y:S02]  /*ae00*/  @!P1 PRMT R24, R0, 0x7610, R24 ;  /* 0x0000761000189816 */ /* 0x000fe40000000018 */
[----:B------:R-:W-:-:S04]  /*ae10*/  PRMT R0, RZ, 0x7610, R0 ;  /* 0x00007610ff007816 */ /* 0x000fc80000000000 */
[----:B------:R-:W-:-:S05]  /*ae20*/  @!P1 PRMT R0, R42, 0x7610, R0 ;  /* 0x000076102a009816 */ /* 0x000fca0000000000 */
[----:B------:R0:W-:Y:S04]  /*ae30*/  STL.S16 [R1+0x608], R0 ;  /* 0x0006080001007387 */ /* 0x0001e80000100600 */
[----:B----4-:R1:W2:Y:S01]  /*ae40*/  @!P3 LDG.E R5, desc[UR10][R40.64] ;  /* 0x0000000a2805b981 */ /* 0x0102a2000c1e1900 */
[----:B0-----:R-:W-:-:S06]  /*ae50*/  MOV R0, RZ ;  /* 0x000000ff00007202 */ /* 0x001fcc0000000f00 */
[----:B------:R-:W3:Y:S04]  /*ae60*/  @!P3 LDG.E R0, desc[UR10][R34.64] ;  /* 0x0000000a2200b981 */ /* 0x000ee8000c1e1900 */
[----:B------:R-:W1:Y:S01]  /*ae70*/  LDL.LU.64 R40, [R1+0x7d8] ;  /* 0x0007d80001287983 */ /* 0x000e620000300a00 */
        /* <DEDUP_REMOVED lines=14> */
[----:B---3--:R-:W-:-:S04]  /*af60*/  @!P3 SHF.R.U32.HI R9, RZ, 0x10, R0 ;  /* 0x00000010ff09b819 */ /* 0x008fc80000011600 */
[----:B------:R-:W-:Y:S02]  /*af70*/  @!P3 PRMT R44, R9, 0x7610, R44 ;  /* 0x00007610092cb816 */ /* 0x000fe4000000002c */
[----:B-1----:R-:W-:Y:S02]  /*af80*/  PRMT R41, RZ, 0x7610, R41 ;  /* 0x00007610ff297816 */ /* 0x002fe40000000029 */
        /* <DEDUP_REMOVED lines=279> */
[----:B------:R-:W-:Y:S01]  /*c100*/  @!P0 PRMT R45, R32, 0x7610, R45 ;  /* 0x00007610202d8816 */ /* 0x000fe2000000002d */
[----:B------:R-:W-:-:S04]  /*c110*/  HFMA2.MMA R41, -RZ, RZ, 0, 0 ;  /* 0x00000000ff297435 */ /* 0x000fc800000001ff */
[----:B------:R0:W-:Y:S02]  /*c120*/  STL.S16 [R1+0x6c0], R45 ;  /* 0x0006c02d01007387 */ /* 0x0001e40000100600 */
[----:B0-----:R-:W-:-:S04]  /*c130*/  MOV R45, RZ ;  /* 0x000000ff002d7202 */ /* 0x001fc80000000f00 */
        /* <DEDUP_REMOVED lines=168> */
.L_x_1097:
[----:B------:R-:W-:Y:S05]  /*cbc0*/  BSYNC B0 ;  /* 0x0000000000007941 */ /* 0x000fea0003800000 */
.L_x_1096:
        /* <DEDUP_REMOVED lines=33> */
.L_x_1098:
        /* <DEDUP_REMOVED lines=36> */
.L_x_1099:
        /* <DEDUP_REMOVED lines=45> */
.L_x_1100:
        /* <DEDUP_REMOVED lines=42> */
.L_x_1101:
        /* <DEDUP_REMOVED lines=39> */
.L_x_1102:
        /* <DEDUP_REMOVED lines=37> */
.L_x_1103:
        /* <DEDUP_REMOVED lines=40> */
.L_x_1104:
        /* <DEDUP_REMOVED lines=36> */
.L_x_1105:
        /* <DEDUP_REMOVED lines=42> */
.L_x_1106:
        /* <DEDUP_REMOVED lines=36> */
.L_x_1107:
        /* <DEDUP_REMOVED lines=42> */
.L_x_1108:
        /* <DEDUP_REMOVED lines=35> */
.L_x_1109:
        /* <DEDUP_REMOVED lines=41> */
.L_x_1110:
        /* <DEDUP_REMOVED lines=36> */
.L_x_1111:
        /* <DEDUP_REMOVED lines=43> */
.L_x_1112:
        /* <DEDUP_REMOVED lines=39> */
.L_x_1113:
        /* <DEDUP_REMOVED lines=47> */
.L_x_1114:
        /* <DEDUP_REMOVED lines=19> */
[----:B--2---:R-:W-:Y:S01]  /*f6d0*/  IMAD.U32 R34, R34, 0x10000, RZ ;  /* 0x0001000022227824 */ /* 0x004fe200078e00ff */
        /* <DEDUP_REMOVED lines=20> */
.L_x_1115:
        /* <DEDUP_REMOVED lines=49> */
.L_x_1116:
        /* <DEDUP_REMOVED lines=39> */
.L_x_1117:
        /* <DEDUP_REMOVED lines=47> */
.L_x_1118:
        /* <DEDUP_REMOVED lines=39> */
.L_x_1119:
        /* <DEDUP_REMOVED lines=47> */
.L_x_1120:
        /* <DEDUP_REMOVED lines=40> */
.L_x_1121:
        /* <DEDUP_REMOVED lines=49> */
.L_x_1122:
        /* <DEDUP_REMOVED lines=40> */
.L_x_1123:
        /* <DEDUP_REMOVED lines=47> */
.L_x_1124:
        /* <DEDUP_REMOVED lines=40> */
.L_x_1125:
        /* <DEDUP_REMOVED lines=54> */
.L_x_1126:
        /* <DEDUP_REMOVED lines=43> */
.L_x_1127:
        /* <DEDUP_REMOVED lines=58> */
.L_x_1128:
        /* <DEDUP_REMOVED lines=16> */
[----:B----4-:R-:W-:-:S03]  /*11e20*/  IMAD.U32 R2, R2, 0x10000, RZ ;  /* 0x0001000002027824 */ /* 0x010fc600078e00ff */
        /* <DEDUP_REMOVED lines=38> */
.L_x_1129:
        /* <DEDUP_REMOVED lines=72> */
.L_x_1130:
        /* <DEDUP_REMOVED lines=52> */
.L_x_1131:
        /* <DEDUP_REMOVED lines=68> */
.L_x_1132:
        /* <DEDUP_REMOVED lines=47> */
.L_x_1133:
        /* <DEDUP_REMOVED lines=61> */
.L_x_1134:
        /* <DEDUP_REMOVED lines=39> */
.L_x_1135:
        /* <DEDUP_REMOVED lines=51> */
.L_x_1136:
        /* <DEDUP_REMOVED lines=39> */
.L_x_1137:
        /* <DEDUP_REMOVED lines=51> */
.L_x_1138:
        /* <DEDUP_REMOVED lines=42> */
.L_x_1139:
        /* <DEDUP_REMOVED lines=51> */
.L_x_1140:
        /* <DEDUP_REMOVED lines=43> */
.L_x_1141:
        /* <DEDUP_REMOVED lines=26> */
[----:B----4-:R-:W-:Y:S01]  /*148b0*/  SHF.L.U32 R31, R31, 0x10, RZ ;  /* 0x000000101f1f7819 */ /* 0x010fe200000006ff */
[----:B------:R-:W-:-:S04]  /*148c0*/  IMAD.U32 R34, R34, 0x10000, RZ ;  /* 0x0001000022227824 */ /* 0x000fc800078e00ff */
[----:B------:R-:W-:-:S04]  /*148d0*/  FADD.FTZ R31, R31, -UR16 ;  /* 0x800000101f1f7e21 */ /* 0x000fc80008010000 */
[----:B------:R-:W-:Y:S01]  /*148e0*/  FMUL.FTZ R31, R31, UR12 ;  /* 0x0000000c1f1f7c20 */ /* 0x000fe20008410000 */
        /* <DEDUP_REMOVED lines=32> */
.L_x_1142:
        /* <DEDUP_REMOVED lines=46> */
.L_x_1143:
        /* <DEDUP_REMOVED lines=57> */
.L_x_1144:
        /* <DEDUP_REMOVED lines=42> */
.L_x_1145:
        /* <DEDUP_REMOVED lines=60> */
.L_x_1146:
        /* <DEDUP_REMOVED lines=44> */
.L_x_1147:
        /* <DEDUP_REMOVED lines=58> */
.L_x_1148:
[----:B------:R-:W2:Y:S01]  /*15e20*/  LDL.LU R18, [R1+0x65c] ;  /* 0x00065c0001127983 */ /* 0x000ea20000300800 */
[----:B0-----:R-:W-:-:S03]  /*15e30*/  MOV R22, R26 ;  /* 0x0000001a00167202 */ /* 0x001fc60000000f00 */
[----:B------:R-:W3:Y:S02]  /*15e40*/  LDL.LU R27, [R1+0x660] ;  /* 0x00066000011b7983 */ /* 0x000ee40000300800 */
[----:B------:R-:W-:Y:S02]  /*15e50*/  FMUL.FTZ R25, R22, R0 ;  /* 0x0000000016197220 */ /* 0x000fe40000410000 */
[----:B-1----:R-:W4:Y:S01]  /*15e60*/  LDL.LU R26, [R1+0x668] ;  /* 0x00066800011a7983 */ /* 0x002f220000300800 */
[----:B--2---:R-:W-:Y:S01]  /*15e70*/  SHF.L.U32 R22, R18, 0x10, RZ ;  /* 0x0000001012167819 */ /* 0x004fe200000006ff */
[----:B------:R-:W-:Y:S02]  /*15e80*/  FADD.FTZ R18, R20, R19 ;  /* 0x0000001314127221 */ /* 0x000fe40000010000 */
[----:B------:R-:W2:Y:S02]  /*15e90*/  LDL.LU R19, [R1+0x664] ;  /* 0x0006640001137983 */ /* 0x000ea40000300800 */
[----:B------:R-:W-:Y:S01]  /*15ea0*/  FADD.FTZ R22, R22, -UR16 ;  /* 0x8000001016167e21 */ /* 0x000fe20008010000 */
[----:B------:R-:W-:Y:S01]  /*15eb0*/  FFMA.FTZ R23, R31, R25, R23 ;  /* 0x000000191f177223 */ /* 0x000fe20000010017 */
[----:B---3--:R-:W-:-:S02]  /*15ec0*/  SHF.L.U32 R27, R27, 0x10, RZ ;  /* 0x000000101b1b7819 */ /* 0x008fc400000006ff */
[----:B----4-:R-:W-:Y:S02]  /*15ed0*/  SHF.L.U32 R26, R26, 0x10, RZ ;  /* 0x000000101a1a7819 */ /* 0x010fe400000006ff */
        /* <DEDUP_REMOVED lines=27> */
.L_x_1149:
        /* <DEDUP_REMOVED lines=53> */
.L_x_1150:
        /* <DEDUP_REMOVED lines=43> */
.L_x_1151:
        /* <DEDUP_REMOVED lines=56> */
.L_x_1152:
        /* <DEDUP_REMOVED lines=38> */
.L_x_1153:
        /* <DEDUP_REMOVED lines=18> */
[----:B------:R-:W-:Y:S01]  /*16d90*/  SHF.L.U32 R21, R21, 0x10, RZ ;  /* 0x0000001015157819 */ /* 0x000fe200000006ff */
[----:B------:R-:W-:Y:S02]  /*16da0*/  IMAD.U32 R20, R20, 0x10000, RZ ;  /* 0x0001000014147824 */ /* 0x000fe400078e00ff */
        /* <DEDUP_REMOVED lines=30> */
.L_x_1154:
        /* <DEDUP_REMOVED lines=39> */
.L_x_1155:
        /* <DEDUP_REMOVED lines=53> */
.L_x_1156:
        /* <DEDUP_REMOVED lines=41> */
.L_x_1157:
        /* <DEDUP_REMOVED lines=62> */
.L_x_1158:
        /* <DEDUP_REMOVED lines=50> */
.L_x_1159:
        /* <DEDUP_REMOVED lines=47> */
[----:B---3--:R-:W-:-:S02]  /*181d0*/  SHF.L.U32 R30, R30, 0x10, RZ ;  /* 0x000000101e1e7819 */ /* 0x008fc400000006ff */
[----:B------:R-:W-:-:S03]  /*181e0*/  SHF.L.U32 R31, R31, 0x10, RZ ;  /* 0x000000101f1f7819 */ /* 0x000fc600000006ff */
[----:B------:R-:W-:Y:S02]  /*181f0*/  FADD.FTZ R30, R30, -UR16 ;  /* 0x800000101e1e7e21 */ /* 0x000fe40008010000 */
[----:B------:R-:W-:Y:S02]  /*18200*/  FADD.FTZ R31, R31, -UR16 ;  /* 0x800000101f1f7e21 */ /* 0x000fe40008010000 */
[----:B------:R-:W-:Y:S02]  /*18210*/  FMUL.FTZ R30, R30, UR12 ;  /* 0x0000000c1e1e7c20 */ /* 0x000fe40008410000 */
[----:B------:R-:W-:-:S03]  /*18220*/  FMUL.FTZ R31, R31, UR12 ;  /* 0x0000000c1f1f7c20 */ /* 0x000fc60008410000 */
        /* <DEDUP_REMOVED lines=24> */
.L_x_1160:
        /* <DEDUP_REMOVED lines=72> */
.L_x_1161:
        /* <DEDUP_REMOVED lines=386> */
.L_x_1163:
[----:B------:R-:W-:Y:S05]  /*1a050*/  BSYNC B0 ;  /* 0x0000000000007941 */ /* 0x000fea0003800000 */
.L_x_1162:
        /* <DEDUP_REMOVED lines=38> */
.L_x_1165:
[----:B------:R-:W-:Y:S05]  /*1a2c0*/  BSYNC B0 ;  /* 0x0000000000007941 */ /* 0x000fea0003800000 */
.L_x_1164:
        /* <DEDUP_REMOVED lines=30> */
.L_x_1167:
[----:B------:R-:W-:Y:S05]  /*1a4b0*/  BSYNC B0 ;  /* 0x0000000000007941 */ /* 0x000fea0003800000 */
.L_x_1166:
        /* <DEDUP_REMOVED lines=40> */
.L_x_1171:
[----:B------:R-:W2:Y:S04]  /*1a740*/  LDG.E.STRONG.GPU R8, desc[UR10][R12.64] ;  /* 0x0000000a0c087981 */ /* 0x000ea8000c1ef900 */
[----:B--2---:R-:W-:Y:S04]  /*1a750*/  CCTL.IVALL ;  /* 0x00000000ff00798f */ /* 0x004fe80002000000 */
[----:B------:R0:W-:Y:S01]  /*1a760*/  STL [R1], R8 ;  /* 0x0000000801007387 */ /* 0x0001e20000100800 */
[----:B------:R-:W-:-:S13]  /*1a770*/  ISETP.NE.AND P1, PT, R8, UR6, PT ;  /* 0x0000000608007c0c */ /* 0x000fda000bf25270 */
[----:B0-----:R-:W-:Y:S05]  /*1a780*/  @P1 BRA `(.L_x_1171) ;  /* 0xfffffffc00ec1947 */ /* 0x001fea000383ffff */
.L_x_1170:
[----:B------:R-:W-:Y:S05]  /*1a790*/  BSYNC B0 ;  /* 0x0000000000007941 */ /* 0x000fea0003800000 */
.L_x_1169:
        /* <DEDUP_REMOVED lines=18> */
.L_x_1175:
        /* <DEDUP_REMOVED lines=48> */
[C---:B------:R-:W-:Y:S01]  /*1abc0*/  IADD3 R21, R8.reuse, 0x9, RZ ;  /* 0x0000000908157810 */ /* 0x040fe20007ffe0ff */
[----:B------:R-:W-:Y:S02]  /*1abd0*/  VIADD R24, R8, 0xb ;  /* 0x0000000b08187836 */ /* 0x000fe40000000000 */
        /* <DEDUP_REMOVED lines=65> */
.L_x_1174:
        /* <DEDUP_REMOVED lines=21> */
[----:B------:R-:W-:-:S07]  /*1b140*/  IADD3 R23, R21, 0x2, RZ ;  /* 0x0000000215177810 */ /* 0x000fce0007ffe0ff */
        /* <DEDUP_REMOVED lines=39> */
.L_x_1176:
[----:B------:R-:W-:-:S13]  /*1b3c0*/  ISETP.NE.OR P1, PT, R20, RZ, P1 ;  /* 0x000000ff1400720c */ /* 0x000fda0000f25670 */
[----:B------:R-:W-:Y:S05]  /*1b3d0*/  @!P1 BRA `(.L_x_1172) ;  /* 0x00000000007c9947 */ /* 0x000fea0003800000 */
.L_x_1173:
        /* <DEDUP_REMOVED lines=31> */
.L_x_1172:
        /* <DEDUP_REMOVED lines=11> */
.L_x_1178:
[----:B------:R-:W-:Y:S05]  /*1b680*/  BSYNC B0 ;  /* 0x0000000000007941 */ /* 0x000fea0003800000 */
.L_x_1177:
        /* <DEDUP_REMOVED lines=19> */
.L_x_1168:
        /* <DEDUP_REMOVED lines=14> */
.L_x_1181:
        /* <DEDUP_REMOVED lines=107> */
.L_x_1180:
[----:B------:R-:W-:Y:S05]  /*1bf50*/  BSYNC B0 ;  /* 0x0000000000007941 */ /* 0x000fea0003800000 */
.L_x_1179:
        /* <DEDUP_REMOVED lines=10> */
.L_x_1095:
        /* <DEDUP_REMOVED lines=25> */
.L_x_1184:
[----:B------:R-:W-:Y:S05]  /*1c190*/  BSYNC B0 ;  /* 0x0000000000007941 */ /* 0x000fea0003800000 */
.L_x_1183:
[----:B------:R-:W-:Y:S05]  /*1c1a0*/  @P0 EXIT ;  /* 0x000000000000094d */ /* 0x000fea0003800000 */
[----:B------:R-:W-:Y:S05]  /*1c1b0*/  @P2 BRA `(.L_x_1185) ;  /* 0x0000000000202947 */ /* 0x000fea0003800000 */
[----:B------:R-:W-:-:S05]  /*1c1c0*/  IMAD R0, R6, R7, RZ ;  /* 0x0000000706007224 */ /* 0x000fca00078e02ff */
[----:B------:R-:W-:-:S13]  /*1c1d0*/  ISETP.NE.AND P0, PT, R0, -0x1, PT ;  /* 0xffffffff0000780c */ /* 0x000fda0003f05270 */
[----:B------:R-:W-:Y:S05]  /*1c1e0*/  @!P0 BRA `(.L_x_1185) ;  /* 0x0000000000148947 */ /* 0x000fea0003800000 */
.L_x_1186:
[----:B-1----:R-:W2:Y:S04]  /*1c1f0*/  LDG.E.STRONG.GPU R5, desc[UR10][R2.64] ;  /* 0x0000000a02057981 */ /* 0x002ea8000c1ef900 */
[----:B--2---:R-:W-:Y:S01]  /*1c200*/  CCTL.IVALL ;  /* 0x00000000ff00798f */ /* 0x004fe20002000000 */
[----:B------:R-:W-:Y:S05]  /*1c210*/  YIELD ;  /* 0x0000000000007946 */ /* 0x000fea0003800000 */
[----:B------:R-:W-:-:S13]  /*1c220*/  ISETP.NE.AND P0, PT, R5, R0, PT ;  /* 0x000000000500720c */ /* 0x000fda0003f05270 */
[----:B------:R-:W-:Y:S05]  /*1c230*/  @P0 BRA `(.L_x_1186) ;  /* 0xfffffffc00ec0947 */ /* 0x000fea000383ffff */
.L_x_1185:
        /* <DEDUP_REMOVED lines=27> */
.L_x_1187:
        /* <DEDUP_REMOVED lines=16> */
[----:B---3--:R-:W-:Y:S02]  /*1c4f0*/  F2FP.F16.F32.PACK_AB R3, R15, R0 ;  /* 0x000000000f03723e */ /* 0x008fe400000000ff */
[----:B------:R-:W-:Y:S02]  /*1c500*/  IADD3 R0, R22, 0x280, RZ ;  /* 0x0000028016007810 */ /* 0x000fe40007ffe0ff */
[----:B----4-:R-:W-:Y:S01]  /*1c510*/  F2FP.F16.F32.PACK_AB R21, R19, R16 ;  /* 0x000000101315723e */ /* 0x010fe200000000ff */
        /* <DEDUP_REMOVED lines=8> */
.L_x_1188:
        /* <DEDUP_REMOVED lines=14> */
.L_x_5581:


//--------------------- .text._Z35group_norm_nhwc_bwd_one_pass_kernelI11Fp16IOFp32WLi64ELi160ELi640EEv26Group_norm_nhwc_bwd_params --------------------------
	.section	.text._Z35group_norm_nhwc_bwd_one_pass_kernelI11Fp16IOFp32WLi64ELi160ELi640EEv26Group_norm_nhwc_bwd_params,"ax",@progbits
	.align	128
        .global         _Z35group_norm_nhwc_bwd_one_pass_kernelI11Fp16IOFp32WLi64ELi160ELi640EEv26Group_norm_nhwc_bwd_params
        .type           _Z35group_norm_nhwc_bwd_one_pass_kernelI11Fp16IOFp32WLi64ELi160ELi640EEv26Group_norm_nhwc_bwd_params,@function
        .size           _Z35group_norm_nhwc_bwd_one_pass_kernelI11Fp16IOFp32WLi64ELi160ELi640EEv26Group_norm_nhwc_bwd_params,(.L_x_5582 - _Z35group_norm_nhwc_bwd_one_pass_kernelI11Fp16IOFp32WLi64ELi160ELi640EEv26Group_norm_nhwc_bwd_params)
        .other          _Z35group_norm_nhwc_bwd_one_pass_kernelI11Fp16IOFp32WLi64ELi160ELi640EEv26Group_norm_nhwc_bwd_params,@"STO_CUDA_ENTRY STV_DEFAULT"
_Z35group_norm_nhwc_bwd_one_pass_kernelI11Fp16IOFp32WLi64ELi160ELi640EEv26Group_norm_nhwc_bwd_params:
.text._Z35group_norm_nhwc_bwd_one_pass_kernelI11Fp16IOFp32WLi64ELi160ELi640EEv26Group_norm_nhwc_bwd_params:
        /* <DEDUP_REMOVED lines=52> */
.L_x_1240:
[----:B------:R-:W0:Y:S01]  /*0340*/  LDC R7, c[0x0][0x2a0] ;  /* 0x0000a800ff077b82 */ /* 0x000e220000000800 */
[----:B------:R-:W-:Y:S01]  /*0350*/  IABS R9, R60 ;  /* 0x0000003c00097213 */ /* 0x000fe20000000000 */
[----:B------:R-:W-:Y:S01]  /*0360*/  ULDC.64 UR14, c[0x0][0x290] ;  /* 0x0000a400000e7ab9 */ /* 0x000fe20000000a00 */
[----:B------:R-:W-:Y:S01]  /*0370*/  ISETP.GE.AND P4, PT, R60, RZ, PT ;  /* 0x000000ff3c00720c */ /* 0x000fe20003f86270 */
[----:B------:R-:W-:Y:S01]  /*0380*/  ULDC.64 UR12, c[0x0][0x298] ;  /* 0x0000a600000c7ab9 */ /* 0x000fe20000000a00 */
[----:B------:R-:W-:Y:S02]  /*0390*/  SHF.R.S32.HI R15, RZ, 0x1f, R58 ;  /* 0x0000001fff0f7819 */ /* 0x000fe4000001143a */
[----:B------:R-:W-:Y:S02]  /*03a0*/  CS2R R48, SRZ ;  /* 0x0000000000307805 */ /* 0x000fe4000001ff00 */
[----:B------:R-:W-:Y:S01]  /*03b0*/  ISETP.GE.U32.AND P2, PT, R58, UR14, PT ;  /* 0x0000000e3a007c0c */ /* 0x000fe2000bf46070 */
[----:B------:R-:W1:Y:S01]  /*03c0*/  @P1 LDC.64 R30, c[0x0][0x288] ;  /* 0x0000a200ff1e1b82 */ /* 0x000e620000000a00 */
[----:B------:R-:W-:-:S02]  /*03d0*/  SHF.R.S32.HI R11, RZ, 0x1f, R56 ;  /* 0x0000001fff0b7819 */ /* 0x000fc40000011438 */
[----:B------:R-:W-:-:S04]  /*03e0*/  ISETP.GE.AND.EX P2, PT, R15, UR15, PT, P2 ;  /* 0x0000000f0f007c0c */ /* 0x000fc8000bf46320 */
[----:B------:R-:W-:Y:S01]  /*03f0*/  ISETP.GT.U32.OR P2, PT, R61, 0x27f, P2 ;  /* 0x0000027f3d00780c */ /* 0x000fe20001744470 */
[----:B------:R-:W2:Y:S01]  /*0400*/  @P1 LDC.64 R22, c[0x0][0x230] ;  /* 0x00008c00ff161b82 */ /* 0x000ea20000000a00 */
[----:B0-----:R-:W-:-:S07]  /*0410*/  IABS R14, R7 ;  /* 0x00000007000e7213 */ /* 0x001fce0000000000 */
[----:B------:R-:W0:Y:S01]  /*0420*/  @P1 LDC.64 R26, c[0x0][0x228] ;  /* 0x00008a00ff1a1b82 */ /* 0x000e220000000a00 */
[----:B------:R-:W3:Y:S07]  /*0430*/  I2F.RP R3, R14 ;  /* 0x0000000e00037306 */ /* 0x000eee0000209400 */
[----:B------:R-:W4:Y:S08]  /*0440*/  @!P2 LDC.64 R28, c[0x0][0x288] ;  /* 0x0000a200ff1cab82 */ /* 0x000f300000000a00 */
[----:B------:R-:W0:Y:S01]  /*0450*/  @!P2 LDC.64 R24, c[0x0][0x230] ;  /* 0x00008c00ff18ab82 */ /* 0x000e220000000a00 */
[----:B---3--:R-:W3:Y:S07]  /*0460*/  MUFU.RCP R3, R3 ;  /* 0x0000000300037308 */ /* 0x008eee0000001000 */
[----:B------:R-:W0:Y:S01]  /*0470*/  @!P2 LDC.64 R20, c[0x0][0x228] ;  /* 0x00008a00ff14ab82 */ /* 0x000e220000000a00 */
[----:B---3--:R-:W-:-:S04]  /*0480*/  IADD3 R12, R3, 0xffffffe, RZ ;  /* 0x0ffffffe030c7810 */ /* 0x008fc80007ffe0ff */
[----:B------:R3:W1:Y:S02]  /*0490*/  F2I.FTZ.U32.TRUNC.NTZ R13, R12 ;  /* 0x0000000c000d7305 */ /* 0x000664000021f000 */
[----:B---3--:R-:W-:Y:S02]  /*04a0*/  MOV R12, RZ ;  /* 0x000000ff000c7202 */ /* 0x008fe40000000f00 */
[----:B-1----:R-:W-:-:S05]  /*04b0*/  IADD3 R5, RZ, -R13, RZ ;  /* 0x8000000dff057210 */ /* 0x002fca0007ffe0ff */
[----:B------:R-:W-:-:S04]  /*04c0*/  IMAD R5, R5, R14, RZ ;  /* 0x0000000e05057224 */ /* 0x000fc800078e02ff */
[----:B------:R-:W-:Y:S01]  /*04d0*/  IMAD.HI.U32 R13, R13, R5, R12 ;  /* 0x000000050d0d7227 */ /* 0x000fe200078e000c */
[----:B------:R-:W-:-:S05]  /*04e0*/  MOV R5, R9 ;  /* 0x0000000900057202 */ /* 0x000fca0000000f00 */
[----:B------:R-:W-:-:S05]  /*04f0*/  IMAD.HI.U32 R13, R13, R5, RZ ;  /* 0x000000050d0d7227 */ /* 0x000fca00078e00ff */
[----:B------:R-:W-:-:S05]  /*0500*/  IADD3 R3, -R13, RZ, RZ ;  /* 0x000000ff0d037210 */ /* 0x000fca0007ffe1ff */
[----:B------:R-:W-:Y:S01]  /*0510*/  IMAD R3, R14, R3, R5 ;  /* 0x000000030e037224 */ /* 0x000fe200078e0205 */
[----:B------:R-:W-:-:S04]  /*0520*/  LOP3.LUT R5, R60, R7, RZ, 0x3c, !PT ;  /* 0x000000073c057212 */ /* 0x000fc800078e3cff */
[----:B------:R-:W-:Y:S02]  /*0530*/  ISETP.GT.U32.AND P0, PT, R14, R3, PT ;  /* 0x000000030e00720c */ /* 0x000fe40003f04070 */
[----:B------:R-:W-:-:S11]  /*0540*/  ISETP.GE.AND P6, PT, R5, RZ, PT ;  /* 0x000000ff0500720c */ /* 0x000fd60003fc6270 */
[-C--:B------:R-:W-:Y:S02]  /*0550*/  @!P0 IADD3 R3, R3, -R14.reuse, RZ ;  /* 0x8000000e03038210 */ /* 0x080fe40007ffe0ff */
[----:B------:R-:W-:Y:S02]  /*0560*/  @!P0 IADD3 R13, R13, 0x1, RZ ;  /* 0x000000010d0d8810 */ /* 0x000fe40007ffe0ff */
[CC--:B------:R-:W-:Y:S02]  /*0570*/  ISETP.GE.U32.AND P3, PT, R3.reuse, R14.reuse, PT ;  /* 0x0000000e0300720c */ /* 0x0c0fe40003f66070 */
[----:B------:R-:W-:Y:S02]  /*0580*/  ISETP.GT.U32.AND P5, PT, R14, R3, PT ;  /* 0x000000030e00720c */ /* 0x000fe40003fa4070 */
[----:B------:R-:W-:Y:S02]  /*0590*/  IADD3 R12, R3, -R14, RZ ;  /* 0x8000000e030c7210 */ /* 0x000fe40007ffe0ff */
[----:B------:R-:W-:-:S02]  /*05a0*/  ISETP.NE.AND P0, PT, R7, RZ, PT ;  /* 0x000000ff0700720c */ /* 0x000fc40003f05270 */
[----:B------:R-:W-:Y:S02]  /*05b0*/  SEL R3, R12, R3, !P5 ;  /* 0x000000030c037207 */ /* 0x000fe40006800000 */
[----:B------:R-:W-:Y:S02]  /*05c0*/  LOP3.LUT R12, RZ, R7, RZ, 0x33, !PT ;  /* 0x00000007ff0c7212 */ /* 0x000fe400078e33ff */
[----:B------:R-:W-:Y:S02]  /*05d0*/  @!P4 IADD3 R3, -R3, RZ, RZ ;  /* 0x000000ff0303c210 */ /* 0x000fe40007ffe1ff */
[----:B------:R-:W-:Y:S02]  /*05e0*/  @P3 IADD3 R13, R13, 0x1, RZ ;  /* 0x000000010d0d3810 */ /* 0x000fe40007ffe0ff */
[----:B------:R-:W-:Y:S02]  /*05f0*/  SEL R64, R12, R3, !P0 ;  /* 0x000000030c407207 */ /* 0x000fe40004000000 */
[----:B------:R-:W-:-:S02]  /*0600*/  @!P6 IADD3 R13, -R13, RZ, RZ ;  /* 0x000000ff0d0de210 */ /* 0x000fc40007ffe1ff */
[----:B------:R-:W-:Y:S01]  /*0610*/  ISETP.GE.U32.AND P3, PT, R57, UR14, PT ;  /* 0x0000000e39007c0c */ /* 0x000fe2000bf66070 */
[----:B------:R-:W-:Y:S01]  /*0620*/  IMAD R45, R64, 0xa0, RZ ;  /* 0x000000a0402d7824 */ /* 0x000fe200078e02ff */
[----:B------:R-:W-:Y:S02]  /*0630*/  SEL R3, R12, R13, !P0 ;  /* 0x0000000d0c037207 */ /* 0x000fe40004000000 */
[----:B------:R-:W-:Y:S02]  /*0640*/  SHF.R.S32.HI R13, RZ, 0x1f, R57 ;  /* 0x0000001fff0d7819 */ /* 0x000fe40000011439 */
[----:B------:R-:W-:Y:S02]  /*0650*/  SHF.R.S32.HI R12, RZ, 0x1f, R62 ;  /* 0x0000001fff0c7819 */ /* 0x000fe4000001143e */
[----:B------:R-:W-:Y:S02]  /*0660*/  IADD3 R66, P0, R62, R45, RZ ;  /* 0x0000002d3e427210 */ /* 0x000fe40007f1e0ff */
[----:B------:R-:W-:-:S02]  /*0670*/  SHF.R.S32.HI R5, RZ, 0x1f, R3 ;  /* 0x0000001fff057819 */ /* 0x000fc40000011403 */
[----:B------:R-:W-:Y:S02]  /*0680*/  ISETP.GE.AND.EX P3, PT, R13, UR15, PT, P3 ;  /* 0x0000000f0d007c0c */ /* 0x000fe4000bf66330 */
[----:B------:R-:W-:Y:S01]  /*0690*/  LEA.HI.X.SX32 R67, R45, R12, 0x1, P0 ;  /* 0x0000000c2d437211 */ /* 0x000fe200000f0eff */
[----:B------:R-:W-:Y:S01]  /*06a0*/  IMAD R12, R5, UR12, RZ ;  /* 0x0000000c050c7c24 */ /* 0x000fe2000f8e02ff */
[----:B------:R-:W-:Y:S02]  /*06b0*/  ISETP.GT.U32.OR P3, PT, R61, 0x27f, P3 ;  /* 0x0000027f3d00780c */ /* 0x000fe40001f64470 */
[----:B------:R-:W-:Y:S01]  /*06c0*/  ISETP.GE.U32.AND P0, PT, R56, UR14, PT ;  /* 0x0000000e38007c0c */ /* 0x000fe2000bf06070 */
[C---:B------:R-:W-:Y:S02]  /*06d0*/  IMAD R69, R3.reuse, UR13, R12 ;  /* 0x0000000d03457c24 */ /* 0x040fe4000f8e020c */
[----:B------:R-:W-:Y:S01]  /*06e0*/  IMAD.WIDE.U32 R66, R3, UR12, R66 ;  /* 0x0000000c03427c25 */ /* 0x000fe2000f8e0042 */
[----:B------:R-:W-:-:S03]  /*06f0*/  ISETP.GE.AND.EX P0, PT, R11, UR15, PT, P0 ;  /* 0x0000000f0b007c0c */ /* 0x000fc6000bf06300 */
[----:B------:R-:W-:Y:S01]  /*0700*/  @P1 IMAD R12, R17, R30, RZ ;  /* 0x0000001e110c1224 */ /* 0x000fe200078e02ff */
[----:B------:R-:W-:Y:S01]  /*0710*/  IADD3 R69, R67, R69, RZ ;  /* 0x0000004543457210 */ /* 0x000fe20007ffe0ff */
[----:B----4-:R-:W-:Y:S01]  /*0720*/  @!P2 IMAD R3, R15, R28, RZ ;  /* 0x0000001c0f03a224 */ /* 0x010fe200078e02ff */
[-C--:B------:R-:W-:Y:S01]  /*0730*/  @P1 MOV R68, R66.reuse ;  /* 0x0000004200441202 */ /* 0x080fe20000000f00 */
[----:B------:R-:W-:Y:S01]  /*0740*/  @P1 IMAD R5, R59, R31, R12 ;  /* 0x0000001f3b051224 */ /* 0x000fe200078e020c */
[----:B------:R-:W1:Y:S01]  /*0750*/  @!P3 LDC.64 R18, c[0x0][0x288] ;  /* 0x0000a200ff12bb82 */ /* 0x000e620000000a00 */
[----:B------:R-:W-:Y:S01]  /*0760*/  ISETP.GT.U32.OR P0, PT, R61, 0x27f, P0 ;  /* 0x0000027f3d00780c */ /* 0x000fe20000704470 */
[----:B------:R-:W-:Y:S01]  /*0770*/  @!P2 IMAD R29, R58, R29, R3 ;  /* 0x0000001d3a1da224 */ /* 0x000fe200078e0203 */
[----:B------:R-:W-:Y:S01]  /*0780*/  @!P2 MOV R32, R66 ;  /* 0x000000420020a202 */ /* 0x000fe20000000f00 */
[----:B------:R-:W-:Y:S01]  /*0790*/  @P1 IMAD.WIDE.U32 R30, R59, R30, R68 ;  /* 0x0000001e3b1e1225 */ /* 0x000fe200078e0044 */
[----:B------:R-:W-:-:S04]  /*07a0*/  @!P2 MOV R33, R69 ;  /* 0x000000450021a202 */ /* 0x000fc80000000f00 */
[----:B------:R-:W-:Y:S01]  /*07b0*/  @P1 IADD3 R5, R31, R5, RZ ;  /* 0x000000051f051210 */ /* 0x000fe20007ffe0ff */
[----:B------:R-:W-:Y:S01]  /*07c0*/  @!P2 IMAD.WIDE.U32 R32, R58, R28, R32 ;  /* 0x0000001c3a20a225 */ /* 0x000fe200078e0020 */
[C---:B------:R-:W-:Y:S02]  /*07d0*/  @P1 SHF.L.U32 R3, R30.reuse, 0x1, RZ ;  /* 0x000000011e031819 */ /* 0x040fe400000006ff */
[----:B------:R-:W-:Y:S02]  /*07e0*/  @P1 SHF.L.U64.HI R30, R30, 0x1, R5 ;  /* 0x000000011e1e1819 */ /* 0x000fe40000010205 */
[C---:B--2---:R-:W-:Y:S02]  /*07f0*/  @P1 IADD3 R28, P4, R3.reuse, R22, RZ ;  /* 0x00000016031c1210 */ /* 0x044fe40007f9e0ff */
[----:B0-----:R-:W-:Y:S02]  /*0800*/  @P1 IADD3 R26, P5, R3, R26, RZ ;  /* 0x0000001a031a1210 */ /* 0x001fe40007fbe0ff */
[----:B------:R-:W-:-:S02]  /*0810*/  @!P2 IADD3 R3, R33, R29, RZ ;  /* 0x0000001d2103a210 */ /* 0x000fc40007ffe0ff */
[C---:B------:R-:W-:Y:S02]  /*0820*/  @P1 IADD3.X R29, R30.reuse, R23, RZ, P4, !PT ;  /* 0x000000171e1d1210 */ /* 0x040fe400027fe4ff */
[----:B------:R-:W0:Y:S01]  /*0830*/  @!P0 LDC.64 R22, c[0x0][0x288] ;  /* 0x0000a200ff168b82 */ /* 0x000e220000000a00 */
[----:B------:R-:W-:Y:S01]  /*0840*/  @P1 IADD3.X R27, R30, R27, RZ, P5, !PT ;  /* 0x0000001b1e1b1210 */ /* 0x000fe20002ffe4ff */
[----:B-1----:R-:W-:Y:S01]  /*0850*/  @!P3 IMAD R14, R13, R18, RZ ;  /* 0x000000120d0eb224 */ /* 0x002fe200078e02ff */
[C---:B------:R-:W-:Y:S02]  /*0860*/  @!P2 SHF.L.U32 R33, R32.reuse, 0x1, RZ ;  /* 0x000000012021a819 */ /* 0x040fe400000006ff */
[----:B------:R-:W-:Y:S01]  /*0870*/  MOV R50, RZ ;  /* 0x000000ff00327202 */ /* 0x000fe20000000f00 */
[----:B------:R1:W5:Y:S01]  /*0880*/  @P1 LDG.E R48, desc[UR8][R26.64] ;  /* 0x000000081a301981 */ /* 0x000362000c1e1900 */
[----:B------:R-:W-:Y:S01]  /*0890*/  @!P2 SHF.L.U64.HI R12, R32, 0x1, R3 ;  /* 0x00000001200ca819 */ /* 0x000fe20000010203 */
[----:B------:R-:W-:Y:S01]  /*08a0*/  @!P3 IMAD R3, R57, R19, R14 ;  /* 0x000000133903b224 */ /* 0x000fe200078e020e */
[----:B------:R-:W-:Y:S01]  /*08b0*/  @!P2 IADD3 R24, P4, R33, R24, RZ ;  /* 0x000000182118a210 */ /* 0x000fe20007f9e0ff */
[----:B------:R-:W2:Y:S01]  /*08c0*/  @!P3 LDC.64 R30, c[0x0][0x230] ;  /* 0x00008c00ff1ebb82 */ /* 0x000ea20000000a00 */
[----:B------:R-:W-:-:S02]  /*08d0*/  SHF.R.S32.HI R9, RZ, 0x1f, R55 ;  /* 0x0000001fff097819 */ /* 0x000fc40000011437 */
[----:B------:R-:W-:Y:S02]  /*08e0*/  CS2R R46, SRZ ;  /* 0x00000000002e7805 */ /* 0x000fe4000001ff00 */
[----:B------:R-:W-:Y:S01]  /*08f0*/  SHF.R.S32.HI R7, RZ, 0x1f, R54 ;  /* 0x0000001fff077819 */ /* 0x000fe20000011436 */
[----:B------:R-:W3:Y:S01]  /*0900*/  @P1 LDG.E R49, desc[UR8][R28.64] ;  /* 0x000000081c311981 */ /* 0x000ee2000c1e1900 */
[----:B-1----:R-:W-:Y:S02]  /*0910*/  @!P3 MOV R26, R66 ;  /* 0x00000042001ab202 */ /* 0x002fe40000000f00 */
[----:B------:R-:W-:-:S03]  /*0920*/  @!P3 MOV R27, R69 ;  /* 0x00000045001bb202 */ /* 0x000fc60000000f00 */
[----:B------:R-:W-:Y:S01]  /*0930*/  @!P3 IMAD.WIDE.U32 R26, R57, R18, R26 ;  /* 0x00000012391ab225 */ /* 0x000fe200078e001a */
[C---:B------:R-:W-:Y:S01]  /*0940*/  @!P2 IADD3.X R25, R12.reuse, R25, RZ, P4, !PT ;  /* 0x000000190c19a210 */ /* 0x040fe200027fe4ff */
[----:B------:R-:W1:Y:S01]  /*0950*/  @!P0 LDC.64 R18, c[0x0][0x230] ;  /* 0x00008c00ff128b82 */ /* 0x000e620000000a00 */
[----:B------:R-:W-:Y:S01]  /*0960*/  @!P2 IADD3 R32, P4, R33, R20, RZ ;  /* 0x000000142120a210 */ /* 0x000fe20007f9e0ff */
[----:B0-----:R-:W-:Y:S02]  /*0970*/  @!P0 IMAD R5, R11, R22, RZ ;  /* 0x000000160b058224 */ /* 0x001fe400078e02ff */
[----:B------:R0:W5:Y:S01]  /*0980*/  @!P2 LDG.E R50, desc[UR8][R24.64] ;  /* 0x000000081832a981 */ /* 0x000162000c1e1900 */
[----:B------:R-:W-:Y:S01]  /*0990*/  @!P2 IADD3.X R33, R12, R21, RZ, P4, !PT ;  /* 0x000000150c21a210 */ /* 0x000fe200027fe4ff */
[----:B------:R-:W-:Y:S01]  /*09a0*/  @!P0 IMAD R5, R56, R23, R5 ;  /* 0x0000001738058224 */ /* 0x000fe200078e0205 */
[----:B------:R-:W-:Y:S01]  /*09b0*/  ISETP.GE.U32.AND P4, PT, R55, UR14, PT ;  /* 0x0000000e37007c0c */ /* 0x000fe2000bf86070 */
[----:B------:R-:W4:Y:S01]  /*09c0*/  @!P3 LDC.64 R20, c[0x0][0x228] ;  /* 0x00008a00ff14bb82 */ /* 0x000f220000000a00 */
[----:B------:R-:W-:Y:S01]  /*09d0*/  @!P3 IADD3 R3, R27, R3, RZ ;  /* 0x000000031b03b210 */ /* 0x000fe20007ffe0ff */
[----:B------:R4:W5:Y:S01]  /*09e0*/  @!P2 LDG.E R47, desc[UR8][R32.64] ;  /* 0x00000008202fa981 */ /* 0x000962000c1e1900 */
[----:B0-----:R-:W-:-:S02]  /*09f0*/  @!P0 MOV R24, R66 ;  /* 0x0000004200188202 */ /* 0x001fc40000000f00 */
[----:B------:R-:W-:-:S03]  /*0a00*/  @!P0 MOV R25, R69 ;  /* 0x0000004500198202 */ /* 0x000fc60000000f00 */
[----:B------:R-:W0:Y:S01]  /*0a10*/  @!P0 LDC.64 R28, c[0x0][0x228] ;  /* 0x00008a00ff1c8b82 */ /* 0x000e220000000a00 */
[----:B------:R-:W-:Y:S01]  /*0a20*/  ISETP.GE.AND.EX P4, PT, R9, UR15, PT, P4 ;  /* 0x0000000f09007c0c */ /* 0x000fe2000bf86340 */
[----:B------:R-:W-:Y:S01]  /*0a30*/  @!P0 IMAD.WIDE.U32 R22, R56, R22, R24 ;  /* 0x0000001638168225 */ /* 0x000fe200078e0018 */
[----:B------:R-:W-:Y:S02]  /*0a40*/  @!P3 SHF.L.U64.HI R14, R26, 0x1, R3 ;  /* 0x000000011a0eb819 */ /* 0x000fe40000010203 */
[----:B------:R-:W-:Y:S02]  /*0a50*/  ISETP.GT.U32.OR P2, PT, R61, 0x27f, P4 ;  /* 0x0000027f3d00780c */ /* 0x000fe40002744470 */
[----:B------:R-:W-:Y:S02]  /*0a60*/  @!P0 IADD3 R5, R23, R5, RZ ;  /* 0x0000000517058210 */ /* 0x000fe40007ffe0ff */
[C---:B------:R-:W-:Y:S02]  /*0a70*/  @!P0 SHF.L.U32 R3, R22.reuse, 0x1, RZ ;  /* 0x0000000116038819 */ /* 0x040fe400000006ff */
[----:B------:R-:W-:-:S02]  /*0a80*/  @!P0 SHF.L.U64.HI R12, R22, 0x1, R5 ;  /* 0x00000001160c8819 */ /* 0x000fc40000010205 */
[----:B-1----:R-:W-:Y:S02]  /*0a90*/  @!P0 IADD3 R22, P6, R3, R18, RZ ;  /* 0x0000001203168210 */ /* 0x002fe40007fde0ff */
[----:B------:R-:W-:Y:S02]  /*0aa0*/  ISETP.GE.U32.AND P4, PT, R54, UR14, PT ;  /* 0x0000000e36007c0c */ /* 0x000fe4000bf86070 */
[----:B------:R-:W-:Y:S02]  /*0ab0*/  @!P0 IADD3.X R23, R12, R19, RZ, P6, !PT ;  /* 0x000000130c178210 */ /* 0x000fe400037fe4ff */
[----:B------:R-:W-:Y:S01]  /*0ac0*/  CS2R R42, SRZ ;  /* 0x00000000002a7805 */ /* 0x000fe2000001ff00 */
[----:B------:R-:W1:Y:S01]  /*0ad0*/  LDC.64 R18, c[0x0][0x248] ;  /* 0x00009200ff127b82 */ /* 0x000e620000000a00 */
[----:B------:R-:W-:Y:S02]  /*0ae0*/  @!P3 SHF.L.U32 R35, R26, 0x1, RZ ;  /* 0x000000011a23b819 */ /* 0x000fe400000006ff */
[----:B------:R-:W-:Y:S01]  /*0af0*/  ISETP.GE.AND.EX P4, PT, R7, UR15, PT, P4 ;  /* 0x0000000f07007c0c */ /* 0x000fe2000bf86340 */
[----:B------:R-:W5:Y:S01]  /*0b00*/  @!P0 LDG.E R46, desc[UR8][R22.64] ;  /* 0x00000008162e8981 */ /* 0x000f62000c1e1900 */
[----:B--2---:R-:W-:-:S03]  /*0b10*/  @!P3 IADD3 R30, P5, R35, R30, RZ ;  /* 0x0000001e231eb210 */ /* 0x004fc60007fbe0ff */
[----:B------:R-:W2:Y:S01]  /*0b20*/  @!P2 LDC.64 R26, c[0x0][0x288] ;  /* 0x0000a200ff1aab82 */ /* 0x000ea20000000a00 */
[----:B------:R-:W-:Y:S02]  /*0b30*/  ISETP.GT.U32.OR P4, PT, R61, 0x27f, P4 ;  /* 0x0000027f3d00780c */ /* 0x000fe40002784470 */
[C---:B------:R-:W-:Y:S02]  /*0b40*/  @!P3 IADD3.X R31, R14.reuse, R31, RZ, P5, !PT ;  /* 0x0000001f0e1fb210 */ /* 0x040fe40002ffe4ff */
[----:B----4-:R-:W-:Y:S02]  /*0b50*/  @!P3 IADD3 R20, P5, R35, R20, RZ ;  /* 0x000000142314b210 */ /* 0x010fe40007fbe0ff */
[----:B------:R-:W-:Y:S01]  /*0b60*/  SHF.R.S32.HI R5, RZ, 0x1f, R53 ;  /* 0x0000001fff057819 */ /* 0x000fe20000011435 */
[----:B------:R-:W5:Y:S01]  /*0b70*/  @!P3 LDG.E R43, desc[UR8][R30.64] ;  /* 0x000000081e2bb981 */ /* 0x000f62000c1e1900 */
[----:B------:R-:W-:Y:S01]  /*0b80*/  @!P3 IADD3.X R21, R14, R21, RZ, P5, !PT ;  /* 0x000000150e15b210 */ /* 0x000fe20002ffe4ff */
[----:B------:R-:W4:Y:S01]  /*0b90*/  @!P2 LDC.64 R32, c[0x0][0x230] ;  /* 0x00008c00ff20ab82 */ /* 0x000f220000000a00 */
[----:B------:R-:W-:-:S03]  /*0ba0*/  ISETP.GE.U32.AND P5, PT, R53, UR14, PT ;  /* 0x0000000e35007c0c */ /* 0x000fc6000bfa6070 */
[----:B------:R2:W5:Y:S01]  /*0bb0*/  @!P3 LDG.E R42, desc[UR8][R20.64] ;  /* 0x00000008142ab981 */ /* 0x000562000c1e1900 */
[----:B------:R-:W-:-:S03]  /*0bc0*/  ISETP.GE.AND.EX P3, PT, R5, UR15, PT, P5 ;  /* 0x0000000f05007c0c */ /* 0x000fc6000bf66350 */
[----:B------:R-:W4:Y:S01]  /*0bd0*/  @!P4 LDC.64 R24, c[0x0][0x288] ;  /* 0x0000a200ff18cb82 */ /* 0x000f220000000a00 */
[----:B------:R-:W-:Y:S01]  /*0be0*/  ISETP.GT.U32.OR P3, PT, R61, 0x27f, P3 ;  /* 0x0000027f3d00780c */ /* 0x000fe20001f64470 */
[----:B-1----:R-:W-:Y:S01]  /*0bf0*/  IMAD.WIDE R18, R60, 0x8, R18 ;  /* 0x000000083c127825 */ /* 0x002fe200078e0212 */
[----:B0-----:R-:W-:-:S03]  /*0c00*/  @!P0 IADD3 R28, P5, R3, R28, RZ ;  /* 0x0000001c031c8210 */ /* 0x001fc60007fbe0ff */
[----:B--2---:R-:W-:Y:S01]  /*0c10*/  @!P2 IMAD R14, R9, R26, RZ ;  /* 0x0000001a090ea224 */ /* 0x004fe200078e02ff */
[----:B------:R-:W-:Y:S01]  /*0c20*/  @!P2 MOV R20, R66 ;  /* 0x000000420014a202 */ /* 0x000fe20000000f00 */
[----:B------:R-:W0:Y:S01]  /*0c30*/  @!P2 LDC.64 R36, c[0x0][0x228] ;  /* 0x00008a00ff24ab82 */ /* 0x000e220000000a00 */
[----:B------:R-:W-:Y:S01]  /*0c40*/  @!P2 MOV R21, R69 ;  /* 0x000000450015a202 */ /* 0x000fe20000000f00 */
[----:B------:R-:W2:Y:S01]  /*0c50*/  LDG.E.64 R18, desc[UR8][R18.64] ;  /* 0x0000000812127981 */ /* 0x000ea2000c1e1b00 */
[----:B------:R-:W-:Y:S01]  /*0c60*/  SHF.R.S32.HI R3, RZ, 0x1f, R52 ;  /* 0x0000001fff037819 */ /* 0x000fe20000011434 */
[C---:B------:R-:W-:Y:S01]  /*0c70*/  @!P2 IMAD R35, R55.reuse, R27, R14 ;  /* 0x0000001b3723a224 */ /* 0x040fe200078e020e */
[----:B------:R-:W-:Y:S01]  /*0c80*/  ISETP.GE.U32.AND P6, PT, R52, UR14, PT ;  /* 0x0000000e34007c0c */ /* 0x000fe2000bfc6070 */
[----:B------:R-:W-:Y:S01]  /*0c90*/  @!P2 IMAD.WIDE.U32 R26, R55, R26, R20 ;  /* 0x0000001a371aa225 */ /* 0x000fe200078e0014 */
[----:B------:R-:W-:Y:S01]  /*0ca0*/  @!P0 IADD3.X R29, R12, R29, RZ, P5, !PT ;  /* 0x0000001d0c1d8210 */ /* 0x000fe20002ffe4ff */
[----:B------:R-:W1:Y:S01]  /*0cb0*/  @!P4 LDC.64 R22, c[0x0][0x230] ;  /* 0x00008c00ff16cb82 */ /* 0x000e620000000a00 */
[----:B------:R-:W-:-:S02]  /*0cc0*/  ISETP.GE.AND.EX P5, PT, R3, UR15, PT, P6 ;  /* 0x0000000f03007c0c */ /* 0x000fc4000bfa6360 */
[----:B------:R-:W-:Y:S02]  /*0cd0*/  @!P2 IADD3 R27, R27, R35, RZ ;  /* 0x000000231b1ba210 */ /* 0x000fe40007ffe0ff */
[----:B------:R-:W-:-:S03]  /*0ce0*/  ISETP.GT.U32.OR P5, PT, R61, 0x27f, P5 ;  /* 0x0000027f3d00780c */ /* 0x000fc60002fa4470 */
[----:B------:R-:W1:Y:S01]  /*0cf0*/  @!P3 LDC.64 R20, c[0x0][0x288] ;  /* 0x0000a200ff14bb82 */ /* 0x000e620000000a00 */
[----:B------:R-:W-:Y:S02]  /*0d00*/  CS2R R40, SRZ ;  /* 0x0000000000287805 */ /* 0x000fe4000001ff00 */
[C---:B------:R-:W-:Y:S01]  /*0d10*/  @!P2 SHF.L.U32 R35, R26.reuse, 0x1, RZ ;  /* 0x000000011a23a819 */ /* 0x040fe200000006ff */
[----:B----4-:R-:W-:Y:S01]  /*0d20*/  @!P4 IMAD R14, R7, R24, RZ ;  /* 0x00000018070ec224 */ /* 0x010fe200078e02ff */
[----:B------:R-:W-:Y:S02]  /*0d30*/  @!P2 SHF.L.U64.HI R12, R26, 0x1, R27 ;  /* 0x000000011a0ca819 */ /* 0x000fe4000001021b */
[----:B------:R-:W-:Y:S01]  /*0d40*/  @!P4 MOV R26, R66 ;  /* 0x00000042001ac202 */ /* 0x000fe20000000f00 */
[----:B------:R4:W5:Y:S01]  /*0d50*/  @!P0 LDG.E R41, desc[UR8][R28.64] ;  /* 0x000000081c298981 */ /* 0x000962000c1e1900 */
[----:B------:R-:W1:Y:S01]  /*0d60*/  @!P4 LDC.64 R30, c[0x0][0x228] ;  /* 0x00008a00ff1ecb82 */ /* 0x000e620000000a00 */
[----:B------:R-:W-:Y:S01]  /*0d70*/  @!P4 MOV R27, R69 ;  /* 0x00000045001bc202 */ /* 0x000fe20000000f00 */
[C---:B------:R-:W-:Y:S01]  /*0d80*/  @!P4 IMAD R63, R54.reuse, R25, R14 ;  /* 0x00000019363fc224 */ /* 0x040fe200078e020e */
[----:B------:R-:W-:Y:S01]  /*0d90*/  @!P2 IADD3 R32, P0, R35, R32, RZ ;  /* 0x000000202320a210 */ /* 0x000fe20007f1e0ff */
[----:B------:R-:W-:-:S03]  /*0da0*/  @!P4 IMAD.WIDE.U32 R24, R54, R24, R26 ;  /* 0x000000183618c225 */ /* 0x000fc600078e001a */
[----:B------:R-:W-:Y:S01]  /*0db0*/  @!P2 IADD3.X R33, R12, R33, RZ, P0, !PT ;  /* 0x000000210c21a210 */ /* 0x000fe200007fe4ff */
[----:B------:R-:W1:Y:S01]  /*0dc0*/  @!P5 LDC.64 R26, c[0x0][0x288] ;  /* 0x0000a200ff1adb82 */ /* 0x000e620000000a00 */
[----:B------:R-:W-:Y:S02]  /*0dd0*/  CS2R R38, SRZ ;  /* 0x0000000000267805 */ /* 0x000fe4000001ff00 */
[----:B0-----:R-:W-:Y:S02]  /*0de0*/  @!P2 IADD3 R36, P0, R35, R36, RZ ;  /* 0x000000242324a210 */ /* 0x001fe40007f1e0ff */
[----:B----4-:R-:W-:Y:S02]  /*0df0*/  @!P4 IADD3 R29, R25, R63, RZ ;  /* 0x0000003f191dc210 */ /* 0x010fe40007ffe0ff */
[----:B------:R-:W-:Y:S01]  /*0e00*/  @!P4 SHF.L.U32 R25, R24, 0x1, RZ ;  /* 0x000000011819c819 */ /* 0x000fe200000006ff */
[----:B------:R0:W5:Y:S01]  /*0e10*/  @!P2 LDG.E R39, desc[UR8][R32.64] ;  /* 0x000000082027a981 */ /* 0x000162000c1e1900 */
[----:B------:R-:W-:-:S02]  /*0e20*/  @!P2 IADD3.X R37, R12, R37, RZ, P0, !PT ;  /* 0x000000250c25a210 */ /* 0x000fc400007fe4ff */
[----:B------:R-:W-:Y:S02]  /*0e30*/  @!P4 SHF.L.U64.HI R12, R24, 0x1, R29 ;  /* 0x00000001180cc819 */ /* 0x000fe4000001021d */
[----:B------:R-:W4:Y:S01]  /*0e40*/  @!P3 LDC.64 R28, c[0x0][0x230] ;  /* 0x00008c00ff1cbb82 */ /* 0x000f220000000a00 */
[----:B-1----:R-:W-:Y:S01]  /*0e50*/  @!P4 IADD3 R34, P0, R25, R22, RZ ;  /* 0x000000161922c210 */ /* 0x002fe20007f1e0ff */
[----:B------:R-:W-:Y:S01]  /*0e60*/  @!P3 IMAD R14, R5, R20, RZ ;  /* 0x00000014050eb224 */ /* 0x000fe200078e02ff */
[----:B------:R1:W5:Y:S01]  /*0e70*/  @!P2 LDG.E R38, desc[UR8][R36.64] ;  /* 0x000000082426a981 */ /* 0x000362000c1e1900 */
[----:B0-----:R-:W-:Y:S02]  /*0e80*/  @!P3 MOV R32, R66 ;  /* 0x000000420020b202 */ /* 0x001fe40000000f00 */
[----:B------:R-:W-:Y:S02]  /*0e90*/  @!P3 MOV R33, R69 ;  /* 0x000000450021b202 */ /* 0x000fe40000000f00 */
[----:B------:R-:W-:Y:S01]  /*0ea0*/  @!P4 IADD3.X R35, R12, R23, RZ, P0, !PT ;  /* 0x000000170c23c210 */ /* 0x000fe200007fe4ff */
[----:B------:R-:W-:Y:S01]  /*0eb0*/  @!P3 IMAD R63, R53, R21, R14 ;  /* 0x00000015353fb224 */ /* 0x000fe200078e020e */
[----:B------:R-:W0:Y:S01]  /*0ec0*/  @!P3 LDC.64 R22, c[0x0][0x228] ;  /* 0x00008a00ff16bb82 */ /* 0x000e220000000a00 */
[----:B------:R-:W-:Y:S01]  /*0ed0*/  @!P4 IADD3 R30, P2, R25, R30, RZ ;  /* 0x0000001e191ec210 */ /* 0x000fe20007f5e0ff */
[----:B------:R-:W-:Y:S01]  /*0ee0*/  @!P3 IMAD.WIDE.U32 R32, R53, R20, R32 ;  /* 0x000000143520b225 */ /* 0x000fe200078e0020 */
[----:B------:R-:W5:Y:S05]  /*0ef0*/  @!P4 LDG.E R40, desc[UR8][R34.64] ;  /* 0x000000082228c981 */ /* 0x000f6a000c1e1900 */
[----:B------:R-:W0:Y:S01]  /*0f00*/  @!P5 LDC.64 R24, c[0x0][0x230] ;  /* 0x00008c00ff18db82 */ /* 0x000e220000000a00 */
[----:B------:R-:W-:-:S07]  /*0f10*/  @!P3 IADD3 R33, R33, R63, RZ ;  /* 0x0000003f2121b210 */ /* 0x000fce0007ffe0ff */
[----:B------:R-:W0:Y:S01]  /*0f20*/  @!P5 LDC.64 R20, c[0x0][0x228] ;  /* 0x00008a00ff14db82 */ /* 0x000e220000000a00 */
[C---:B------:R-:W-:Y:S02]  /*0f30*/  @!P3 SHF.L.U64.HI R16, R32.reuse, 0x1, R33 ;  /* 0x000000012010b819 */ /* 0x040fe40000010221 */
[----:B-1----:R-:W-:Y:S02]  /*0f40*/  @!P3 SHF.L.U32 R37, R32, 0x1, RZ ;  /* 0x000000012025b819 */ /* 0x002fe400000006ff */
[----:B------:R-:W-:Y:S01]  /*0f50*/  @!P4 IADD3.X R31, R12, R31, RZ, P2, !PT ;  /* 0x0000001f0c1fc210 */ /* 0x000fe200017fe4ff */
[----:B------:R-:W-:Y:S01]  /*0f60*/  @!P5 IMAD R12, R3, R26, RZ ;  /* 0x0000001a030cd224 */ /* 0x000fe200078e02ff */
[----:B------:R-:W-:Y:S02]  /*0f70*/  @!P5 MOV R32, R66 ;  /* 0x000000420020d202 */ /* 0x000fe40000000f00 */
[----:B------:R-:W-:Y:S01]  /*0f80*/  @!P5 MOV R33, R69 ;  /* 0x000000450021d202 */ /* 0x000fe20000000f00 */
[C---:B------:R-:W-:Y:S01]  /*0f90*/  @!P5 IMAD R27, R52.reuse, R27, R12 ;  /* 0x0000001b341bd224 */ /* 0x040fe200078e020c */
[----:B----4-:R-:W-:Y:S01]  /*0fa0*/  @!P3 IADD3 R28, P0, R37, R28, RZ ;  /* 0x0000001c251cb210 */ /* 0x010fe20007f1e0ff */
[----:B------:R-:W-:Y:S01]  /*0fb0*/  @!P5 IMAD.WIDE.U32 R32, R52, R26, R32 ;  /* 0x0000001a3420d225 */ /* 0x000fe200078e0020 */
[----:B------:R-:W-:-:S02]  /*0fc0*/  MOV R12, RZ ;  /* 0x000000ff000c7202 */ /* 0x000fc40000000f00 */
[----:B------:R-:W-:Y:S02]  /*0fd0*/  @!P3 IADD3.X R29, R16, R29, RZ, P0, !PT ;  /* 0x0000001d101db210 */ /* 0x000fe400007fe4ff */
[----:B------:R-:W-:Y:S02]  /*0fe0*/  @!P5 IADD3 R33, R33, R27, RZ ;  /* 0x0000001b2121d210 */ /* 0x000fe40007ffe0ff */
[----:B------:R-:W-:Y:S01]  /*0ff0*/  @!P5 SHF.L.U32 R27, R32, 0x1, RZ ;  /* 0x00000001201bd819 */ /* 0x000fe200000006ff */
[----:B------:R-:W5:Y:S01]  /*1000*/  @!P4 LDG.E R12, desc[UR8][R30.64] ;  /* 0x000000081e0cc981 */ /* 0x000f62000c1e1900 */
[----:B0-----:R-:W-:Y:S02]  /*1010*/  @!P3 IADD3 R26, P0, R37, R22, RZ ;  /* 0x00000016251ab210 */ /* 0x001fe40007f1e0ff */
[C---:B------:R-:W-:Y:S02]  /*1020*/  @!P5 IADD3 R22, P2, R27.reuse, R24, RZ ;  /* 0x000000181b16d210 */ /* 0x040fe40007f5e0ff */
[----:B------:R-:W-:-:S02]  /*1030*/  @!P5 IADD3 R24, P4, R27, R20, RZ ;  /* 0x000000141b18d210 */ /* 0x000fc40007f9e0ff */
[----:B------:R-:W-:Y:S02]  /*1040*/  @!P3 IADD3.X R27, R16, R23, RZ, P0, !PT ;  /* 0x00000017101bb210 */ /* 0x000fe400007fe4ff */
[----:B------:R-:W-:-:S06]  /*1050*/  MOV R16, RZ ;  /* 0x000000ff00107202 */ /* 0x000fcc0000000f00 */
[----:B------:R-:W5:Y:S01]  /*1060*/  @!P3 LDG.E R16, desc[UR8][R26.64] ;  /* 0x000000081a10b981 */ /* 0x000f62000c1e1900 */
[----:B------:R-:W-:-:S06]  /*1070*/  MOV R14, RZ ;  /* 0x000000ff000e7202 */ /* 0x000fcc0000000f00 */
[----:B------:R-:W5:Y:S01]  /*1080*/  @!P3 LDG.E R14, desc[UR8][R28.64] ;  /* 0x000000081c0eb981 */ /* 0x000f62000c1e1900 */
[----:B------:R-:W-:Y:S02]  /*1090*/  @!P5 SHF.L.U64.HI R32, R32, 0x1, R33 ;  /* 0x000000012020d819 */ /* 0x000fe40000010221 */
[----:B------:R-:W-:Y:S02]  /*10a0*/  CS2R R36, SRZ ;  /* 0x0000000000247805 */ /* 0x000fe4000001ff00 */
[C---:B------:R-:W-:Y:S02]  /*10b0*/  @!P5 IADD3.X R23, R32.reuse, R25, RZ, P2, !PT ;  /* 0x000000192017d210 */ /* 0x040fe400017fe4ff */
[----:B------:R-:W-:Y:S01]  /*10c0*/  @!P5 IADD3.X R25, R32, R21, RZ, P4, !PT ;  /* 0x000000152019d210 */ /* 0x000fe200027fe4ff */
[----:B------:R-:W-:Y:S01]  /*10d0*/  BSSY B0, `(.L_x_1190) ;  /* 0x000001a000007945 */ /* 0x000fe20003800000 */
[----:B------:R-:W-:Y:S01]  /*10e0*/  CS2R R20, SRZ ;  /* 0x0000000000147805 */ /* 0x000fe2000001ff00 */
[----:B------:R0:W5:Y:S04]  /*10f0*/  @!P5 LDG.E R36, desc[UR8][R22.64] ;  /* 0x000000081624d981 */ /* 0x000168000c1e1900 */
[----:B------:R1:W5:Y:S01]  /*1100*/  @!P5 LDG.E R37, desc[UR8][R24.64] ;  /* 0x000000081825d981 */ /* 0x000362000c1e1900 */
[----:B------:R-:W-:-:S02]  /*1110*/  ISETP.NE.AND P5, PT, RZ, UR10, PT ;  /* 0x0000000aff007c0c */ /* 0x000fc4000bfa5270 */
[----:B0-----:R-:W-:Y:S01]  /*1120*/  CS2R R22, SRZ ;  /* 0x0000000000167805 */ /* 0x001fe2000001ff00 */
[--C-:B---3--:R-:W-:Y:S02]  /*1130*/  HADD2.F32 R29, -RZ, R49.reuse.H0_H0 ;  /* 0x20000031ff1d7230 */ /* 0x108fe40000004100 */
[----:B------:R-:W-:Y:S02]  /*1140*/  HADD2.F32 R31, -RZ, R49.H1_H1 ;  /* 0x30000031ff1f7230 */ /* 0x000fe40000004100 */
[----:B--2---:R-:W-:-:S05]  /*1150*/  FFMA.FTZ R19, -R18, R18, R19 ;  /* 0x0000001212137223 */ /* 0x004fca0000010113 */
[----:B------:R-:W-:-:S13]  /*1160*/  FSETP.GTU.FTZ.AND P0, PT, R19, RZ, PT ;  /* 0x000000ff1300720b */ /* 0x000fda0003f1c000 */
[----:B------:R-:W0:Y:S02]  /*1170*/  @P0 LDC R28, c[0x0][0x250] ;  /* 0x00009400ff1c0b82 */ /* 0x000e240000000800 */
[----:B0-----:R-:W-:Y:S01]  /*1180*/  @P0 FADD.FTZ R28, R19, R28 ;  /* 0x0000001c131c0221 */ /* 0x001fe20000010000 */
[----:B------:R-:W-:-:S06]  /*1190*/  MOV R19, 0x3f800000 ;  /* 0x3f80000000137802 */ /* 0x000fcc0000000f00 */
[----:B------:R1:W0:Y:S01]  /*11a0*/  @P0 MUFU.RSQ R19, R28 ;  /* 0x0000001c00130308 */ /* 0x0002220000001400 */
[----:B------:R-:W-:-:S13]  /*11b0*/  ISETP.GT.U32.AND P0, PT, R61, 0x27f, PT ;  /* 0x0000027f3d00780c */ /* 0x000fda0003f04070 */
[----:B-1----:R-:W-:Y:S05]  /*11c0*/  @P0 BRA `(.L_x_1191) ;  /* 0x0000000000280947 */ /* 0x002fea0003800000 */
[----:B------:R-:W-:Y:S01]  /*11d0*/  ISETP.NE.AND P0, PT, RZ, UR10, PT ;  /* 0x0000000aff007c0c */ /* 0x000fe2000bf05270 */
[----:B------:R-:W1:Y:S01]  /*11e0*/  LDC.64 R26, c[0x0][0x238] ;  /* 0x00008e00ff1a7b82 */ /* 0x000e620000000a00 */
[----:B------:R-:W-:-:S04]  /*11f0*/  IADD3 R45, R62, R45, RZ ;  /* 0x0000002d3e2d7210 */ /* 0x000fc80007ffe0ff */
[----:B------:R-:W-:-:S07]  /*1200*/  SHF.R.S32.HI R28, RZ, 0x1f, R45 ;  /* 0x0000001fff1c7819 */ /* 0x000fce000001142d */
[----:B------:R-:W2:Y:S01]  /*1210*/  @P0 LDC.64 R20, c[0x0][0x240] ;  /* 0x00009000ff140b82 */ /* 0x000ea20000000a00 */
[C---:B-1----:R-:W-:Y:S01]  /*1220*/  IMAD.WIDE R26, R45.reuse, 0x4, R26 ;  /* 0x000000042d1a7825 */ /* 0x042fe200078e021a */
[----:B--2---:R-:W-:-:S04]  /*1230*/  @P0 LEA R24, P2, R45, R20, 0x2 ;  /* 0x000000142d180211 */ /* 0x004fc800078410ff */
[----:B------:R-:W-:Y:S02]  /*1240*/  @P0 LEA.HI.X R25, R45, R21, R28, 0x2, P2 ;  /* 0x000000152d190211 */ /* 0x000fe400010f141c */
[----:B------:R1:W5:Y:S04]  /*1250*/  LDG.E.64 R20, desc[UR8][R26.64] ;  /* 0x000000081a147981 */ /* 0x000368000c1e1b00 */
[----:B------:R1:W5:Y:S03]  /*1260*/  @P0 LDG.E.64 R22, desc[UR8][R24.64] ;  /* 0x0000000818160981 */ /* 0x000366000c1e1b00 */
.L_x_1191:
[----:B------:R-:W-:Y:S05]  /*1270*/  BSYNC B0 ;  /* 0x0000000000007941 */ /* 0x000fea0003800000 */
.L_x_1190:
[C---:B-1----:R-:W-:Y:S01]  /*1280*/  FADD.FTZ R24, -R18.reuse, R29 ;  /* 0x0000001d12187221 */ /* 0x042fe20000010100 */
[----:B------:R-:W-:Y:S01]  /*1290*/  FADD.FTZ R28, -R18, R31 ;  /* 0x0000001f121c7221 */ /* 0x000fe20000010100 */
[--C-:B-----5:R-:W-:Y:S02]  /*12a0*/  HADD2.F32 R27, -RZ, R48.reuse.H0_H0 ;  /* 0x20000030ff1b7230 */ /* 0x120fe40000004100 */
[-C--:B0-----:R-:W-:Y:S01]  /*12b0*/  FMUL.FTZ R25, R24, R19.reuse ;  /* 0x0000001318197220 */ /* 0x081fe20000410000 */
[----:B------:R-:W-:Y:S02]  /*12c0*/  HADD2.F32 R26, -RZ, R48.H1_H1 ;  /* 0x30000030ff1a7230 */ /* 0x000fe40000004100 */
        /* <DEDUP_REMOVED lines=20> */
.L_x_1192:
[----:B------:R-:W-:Y:S01]  /*1410*/  FMUL.FTZ R28, R27, R20 ;  /* 0x000000141b1c7220 */ /* 0x000fe20000410000 */
[--C-:B------:R-:W-:Y:S02]  /*1420*/  HADD2.F32 R33, -RZ, R50.reuse.H0_H0 ;  /* 0x20000032ff217230 */ /* 0x100fe40000004100 */
[----:B------:R-:W-:Y:S01]  /*1430*/  FMUL.FTZ R30, R26, R21 ;  /* 0x000000151a1e7220 */ /* 0x000fe20000410000 */
[----:B------:R-:W-:Y:S02]  /*1440*/  HADD2.F32 R35, -RZ, R50.H1_H1 ;  /* 0x30000032ff237230 */ /* 0x000fe40000004100 */
[C---:B------:R-:W-:Y:S01]  /*1450*/  FFMA.FTZ R29, R25.reuse, R28, RZ ;  /* 0x0000001c191d7223 */ /* 0x040fe200000100ff */
[----:B------:R-:W-:Y:S01]  /*1460*/  FADD.FTZ R31, RZ, R28 ;  /* 0x0000001cff1f7221 */ /* 0x000fe20000010000 */
[C---:B------:R-:W-:Y:S01]  /*1470*/  FADD.FTZ R28, -R18.reuse, R33 ;  /* 0x00000021121c7221 */ /* 0x040fe20000010100 */
[----:B------:R-:W-:Y:S01]  /*1480*/  FFMA.FTZ R44, R25, R27, RZ ;  /* 0x0000001b192c7223 */ /* 0x000fe200000100ff */
[----:B------:R-:W-:Y:S01]  /*1490*/  FADD.FTZ R32, -R18, R35 ;  /* 0x0000002312207221 */ /* 0x000fe20000010100 */
[----:B------:R-:W-:Y:S01]  /*14a0*/  FFMA.FTZ R70, R24, R30, R29 ;  /* 0x0000001e18467223 */ /* 0x000fe2000001001d */
[-C--:B------:R-:W-:Y:S01]  /*14b0*/  FMUL.FTZ R35, R28, R19.reuse ;  /* 0x000000131c237220 */ /* 0x080fe20000410000 */
[----:B------:R-:W-:Y:S01]  /*14c0*/  FADD.FTZ R72, R30, R31 ;  /* 0x0000001f1e487221 */ /* 0x000fe20000010000 */
[----:B------:R-:W-:Y:S01]  /*14d0*/  FMUL.FTZ R74, R32, R19 ;  /* 0x00000013204a7220 */ /* 0x000fe20000410000 */
[----:B------:R-:W-:-:S02]  /*14e0*/  HADD2.F32 R29, -RZ, R47.H0_H0 ;  /* 0x2000002fff1d7230 */ /* 0x000fc40000004100 */
[----:B------:R-:W-:Y:S01]  /*14f0*/  HADD2.F32 R28, -RZ, R47.H1_H1 ;  /* 0x3000002fff1c7230 */ /* 0x000fe20000004100 */
        /* <DEDUP_REMOVED lines=15> */
[----:B0-----:R-:W-:Y:S01]  /*15f0*/  FADD.FTZ R30, -R33, 1 ;  /* 0x3f800000211e7421 */ /* 0x001fe20000010100 */
[----:B------:R-:W-:-:S03]  /*1600*/  FMUL.FTZ R28, R28, R33 ;  /* 0x000000211c1c7220 */ /* 0x000fc60000410000 */
[----:B------:R-:W-:-:S04]  /*1610*/  FFMA.FTZ R25, R25, R30, 1 ;  /* 0x3f80000019197423 */ /* 0x000fc8000001001e */
[----:B------:R-:W-:-:S07]  /*1620*/  FMUL.FTZ R28, R28, R25 ;  /* 0x000000191c1c7220 */ /* 0x000fce0000410000 */
.L_x_1193:
[----:B------:R-:W-:Y:S01]  /*1630*/  FADD.FTZ R30, RZ, R27 ;  /* 0x0000001bff1e7221 */ /* 0x000fe20000010000 */
[----:B------:R-:W-:Y:S01]  /*1640*/  FMUL.FTZ R31, R29, R20 ;  /* 0x000000141d1f7220 */ /* 0x000fe20000410000 */
[C---:B------:R-:W-:Y:S01]  /*1650*/  FFMA.FTZ R25, R35.reuse, R29, R44 ;  /* 0x0000001d23197223 */ /* 0x040fe2000001002c */
[----:B------:R-:W-:Y:S01]  /*1660*/  FFMA.FTZ R33, R24, R26, RZ ;  /* 0x0000001a18217223 */ /* 0x000fe200000100ff */
[----:B------:R-:W-:Y:S01]  /*1670*/  FADD.FTZ R27, R30, R29 ;  /* 0x0000001d1e1b7221 */ /* 0x000fe20000010000 */
[----:B------:R-:W-:Y:S01]  /*1680*/  FADD.FTZ R29, RZ, R26 ;  /* 0x0000001aff1d7221 */ /* 0x000fe20000010000 */
[----:B------:R-:W-:Y:S01]  /*1690*/  FFMA.FTZ R30, R35, R31, R70 ;  /* 0x0000001f231e7223 */ /* 0x000fe20000010046 */
[----:B------:R-:W-:Y:S01]  /*16a0*/  FFMA.FTZ R24, R74, R28, R33 ;  /* 0x0000001c4a187223 */ /* 0x000fe20000010021 */
[--C-:B------:R-:W-:Y:S02]  /*16b0*/  HADD2.F32 R33, -RZ, R43.reuse.H1_H1 ;  /* 0x3000002bff217230 */ /* 0x100fe40000004100 */
[----:B------:R-:W-:Y:S01]  /*16c0*/  FADD.FTZ R26, R29, R28 ;  /* 0x0000001c1d1a7221 */ /* 0x000fe20000010000 */
[----:B------:R-:W-:Y:S01]  /*16d0*/  FMUL.FTZ R29, R28, R21 ;  /* 0x000000151c1d7220 */ /* 0x000fe20000410000 */
[----:B------:R-:W-:Y:S01]  /*16e0*/  FADD.FTZ R28, R72, R31 ;  /* 0x0000001f481c7221 */ /* 0x000fe20000010000 */
[----:B------:R-:W-:-:S02]  /*16f0*/  HADD2.F32 R31, -RZ, R43.H0_H0 ;  /* 0x2000002bff1f7230 */ /* 0x000fc40000004100 */
[----:B------:R-:W-:Y:S01]  /*1700*/  FADD.FTZ R32, -R18, R33 ;  /* 0x0000002112207221 */ /* 0x000fe20000010100 */
[----:B------:R-:W-:Y:S01]  /*1710*/  FFMA.FTZ R63, R74, R29, R30 ;  /* 0x0000001d4a3f7223 */ /* 0x000fe2000001001e */
[----:B------:R-:W-:Y:S01]  /*1720*/  FADD.FTZ R65, R29, R28 ;  /* 0x0000001c1d417221 */ /* 0x000fe20000010000 */
[--C-:B------:R-:W-:Y:S02]  /*1730*/  HADD2.F32 R28, -RZ, R42.reuse.H0_H0 ;  /* 0x2000002aff1c7230 */ /* 0x100fe40000004100 */
[----:B------:R-:W-:Y:S01]  /*1740*/  FADD.FTZ R30, -R18, R31 ;  /* 0x0000001f121e7221 */ /* 0x000fe20000010100 */
[-C--:B------:R-:W-:Y:S01]  /*1750*/  FMUL.FTZ R70, R32, R19.reuse ;  /* 0x0000001320467220 */ /* 0x080fe20000410000 */
[----:B------:R-:W-:Y:S02]  /*1760*/  HADD2.F32 R29, -RZ, R42.H1_H1 ;  /* 0x3000002aff1d7230 */ /* 0x000fe40000004100 */
[----:B------:R-:W-:Y:S01]  /*1770*/  FMUL.FTZ R71, R30, R19 ;  /* 0x000000131e477220 */ /* 0x000fe20000410000 */
[----:B------:R-:W-:Y:S06]  /*1780*/  @!P5 BRA `(.L_x_1194) ;  /* 0x000000000048d947 */ /* 0x000fec0003800000 */
[----:B------:R-:W-:-:S04]  /*1790*/  FFMA.FTZ R30, R71, R20, R22 ;  /* 0x00000014471e7223 */ /* 0x000fc80000010016 */
[----:B------:R-:W-:-:S06]  /*17a0*/  FMUL.FTZ R31, R30, -1.4426950216293334961 ;  /* 0xbfb8aa3b1e1f7820 */ /* 0x000fcc0000410000 */
[----:B------:R-:W0:Y:S02]  /*17b0*/  MUFU.EX2 R31, R31 ;  /* 0x0000001f001f7308 */ /* 0x000e240000000800 */
[----:B0-----:R-:W-:-:S06]  /*17c0*/  FADD.FTZ R32, R31, 1 ;  /* 0x3f8000001f207421 */ /* 0x001fcc0000010000 */
[----:B------:R-:W0:Y:S02]  /*17d0*/  MUFU.RCP R33, R32 ;  /* 0x0000002000217308 */ /* 0x000e240000001000 */
[----:B0-----:R-:W-:Y:S01]  /*17e0*/  FADD.FTZ R45, -R33, 1 ;  /* 0x3f800000212d7421 */ /* 0x001fe20000010100 */
[----:B------:R-:W-:Y:S01]  /*17f0*/  FMUL.FTZ R35, R28, R33 ;  /* 0x000000211c237220 */ /* 0x000fe20000410000 */
[----:B------:R-:W-:Y:S02]  /*1800*/  FFMA.FTZ R28, R70, R21, R23 ;  /* 0x00000015461c7223 */ /* 0x000fe40000010017 */
[----:B------:R-:W-:Y:S02]  /*1810*/  FFMA.FTZ R44, R30, R45, 1 ;  /* 0x3f8000001e2c7423 */ /* 0x000fe4000001002d */
[----:B------:R-:W-:-:S06]  /*1820*/  FMUL.FTZ R30, R28, -1.4426950216293334961 ;  /* 0xbfb8aa3b1c1e7820 */ /* 0x000fcc0000410000 */
[----:B------:R-:W0:Y:S02]  /*1830*/  MUFU.EX2 R30, R30 ;  /* 0x0000001e001e7308 */ /* 0x000e240000000800 */
[----:B0-----:R-:W-:-:S06]  /*1840*/  FADD.FTZ R33, R30, 1 ;  /* 0x3f8000001e217421 */ /* 0x001fcc0000010000 */
[----:B------:R-:W0:Y:S02]  /*1850*/  MUFU.RCP R34, R33 ;  /* 0x0000002100227308 */ /* 0x000e240000001000 */
[----:B0-----:R-:W-:Y:S01]  /*1860*/  FADD.FTZ R31, -R34, 1 ;  /* 0x3f800000221f7421 */ /* 0x001fe20000010100 */
[----:B------:R-:W-:-:S03]  /*1870*/  FMUL.FTZ R29, R29, R34 ;  /* 0x000000221d1d7220 */ /* 0x000fc60000410000 */
[----:B------:R-:W-:Y:S01]  /*1880*/  FFMA.FTZ R32, R28, R31, 1 ;  /* 0x3f8000001c207423 */ /* 0x000fe2000001001f */
[----:B------:R-:W-:-:S03]  /*1890*/  FMUL.FTZ R28, R35, R44 ;  /* 0x0000002c231c7220 */ /* 0x000fc60000410000 */
[----:B------:R-:W-:-:S07]  /*18a0*/  FMUL.FTZ R29, R29, R32 ;  /* 0x000000201d1d7220 */ /* 0x000fce0000410000 */
.L_x_1194:
[----:B------:R-:W-:Y:S01]  /*18b0*/  FMUL.FTZ R30, R28, R20 ;  /* 0x000000141c1e7220 */ /* 0x000fe20000410000 */
[----:B------:R-:W-:Y:S01]  /*18c0*/  FADD.FTZ R27, R27, R28 ;  /* 0x0000001c1b1b7221 */ /* 0x000fe20000010000 */
[C---:B------:R-:W-:Y:S01]  /*18d0*/  FFMA.FTZ R25, R71.reuse, R28, R25 ;  /* 0x0000001c47197223 */ /* 0x040fe20000010019 */
[----:B------:R-:W-:Y:S01]  /*18e0*/  FADD.FTZ R26, R26, R29 ;  /* 0x0000001d1a1a7221 */ /* 0x000fe20000010000 */
[----:B------:R-:W-:Y:S01]  /*18f0*/  FFMA.FTZ R24, R70, R29, R24 ;  /* 0x0000001d46187223 */ /* 0x000fe20000010018 */
[----:B------:R-:W-:Y:S01]  /*1900*/  FFMA.FTZ R28, R71, R30, R63 ;  /* 0x0000001e471c7223 */ /* 0x000fe2000001003f */
[----:B------:R-:W-:Y:S01]  /*1910*/  FMUL.FTZ R29, R29, R21 ;  /* 0x000000151d1d7220 */ /* 0x000fe20000410000 */
[--C-:B------:R-:W-:Y:S02]  /*1920*/  HADD2.F32 R31, -RZ, R46.reuse.H0_H0 ;  /* 0x2000002eff1f7230 */ /* 0x100fe40000004100 */
[----:B------:R-:W-:Y:S01]  /*1930*/  FADD.FTZ R30, R65, R30 ;  /* 0x0000001e411e7221 */ /* 0x000fe20000010000 */
[----:B------:R-:W-:-:S02]  /*1940*/  HADD2.F32 R33, -RZ, R46.H1_H1 ;  /* 0x3000002eff217230 */ /* 0x000fc40000004100 */
[----:B------:R-:W-:Y:S01]  /*1950*/  FFMA.FTZ R63, R70, R29, R28 ;  /* 0x0000001d463f7223 */ /* 0x000fe2000001001c */
[C---:B------:R-:W-:Y:S01]  /*1960*/  FADD.FTZ R28, -R18.reuse, R31 ;  /* 0x0000001f121c7221 */ /* 0x040fe20000010100 */
[----:B------:R-:W-:Y:S01]  /*1970*/  FADD.FTZ R65, R29, R30 ;  /* 0x0000001e1d417221 */ /* 0x000fe20000010000 */
[----:B------:R-:W-:Y:S01]  /*1980*/  FADD.FTZ R32, -R18, R33 ;  /* 0x0000002112207221 */ /* 0x000fe20000010100 */
[--C-:B------:R-:W-:Y:S02]  /*1990*/  HADD2.F32 R29, -RZ, R41.reuse.H1_H1 ;  /* 0x30000029ff1d7230 */ /* 0x100fe40000004100 */
[-C--:B------:R-:W-:Y:S01]  /*19a0*/  FMUL.FTZ R71, R28, R19.reuse ;  /* 0x000000131c477220 */ /* 0x080fe20000410000 */
[----:B------:R-:W-:Y:S02]  /*19b0*/  HADD2.F32 R28, -RZ, R41.H0_H0 ;  /* 0x20000029ff1c7230 */ /* 0x000fe40000004100 */
        /* <DEDUP_REMOVED lines=20> */
.L_x_1195:
        /* <DEDUP_REMOVED lines=37> */
.L_x_1196:
[----:B------:R-:W-:Y:S01]  /*1d50*/  FMUL.FTZ R30, R28, R20 ;  /* 0x000000141c1e7220 */ /* 0x000fe20000410000 */
[----:B------:R-:W-:Y:S01]  /*1d60*/  FADD.FTZ R27, R27, R28 ;  /* 0x0000001c1b1b7221 */ /* 0x000fe20000010000 */
[C---:B------:R-:W-:Y:S01]  /*1d70*/  FFMA.FTZ R25, R71.reuse, R28, R25 ;  /* 0x0000001c47197223 */ /* 0x040fe20000010019 */
[----:B------:R-:W-:Y:S01]  /*1d80*/  FADD.FTZ R28, R26, R29 ;  /* 0x0000001d1a1c7221 */ /* 0x000fe20000010000 */
[C---:B------:R-:W-:Y:S01]  /*1d90*/  FFMA.FTZ R26, R70.reuse, R29, R24 ;  /* 0x0000001d461a7223 */ /* 0x040fe20000010018 */
[----:B------:R-:W-:Y:S01]  /*1da0*/  FFMA.FTZ R31, R71, R30, R63 ;  /* 0x0000001e471f7223 */ /* 0x000fe2000001003f */
[----:B------:R-:W-:Y:S01]  /*1db0*/  FMUL.FTZ R24, R29, R21 ;  /* 0x000000151d187220 */ /* 0x000fe20000410000 */
[--C-:B------:R-:W-:Y:S02]  /*1dc0*/  HADD2.F32 R33, -RZ, R40.reuse.H1_H1 ;  /* 0x30000028ff217230 */ /* 0x100fe40000004100 */
[----:B------:R-:W-:Y:S01]  /*1dd0*/  FADD.FTZ R29, R65, R30 ;  /* 0x0000001e411d7221 */ /* 0x000fe20000010000 */
[----:B------:R-:W-:Y:S01]  /*1de0*/  FFMA.FTZ R63, R70, R24, R31 ;  /* 0x00000018463f7223 */ /* 0x000fe2000001001f */
[----:B------:R-:W-:-:S02]  /*1df0*/  HADD2.F32 R31, -RZ, R40.H0_H0 ;  /* 0x20000028ff1f7230 */ /* 0x000fc40000004100 */
[----:B------:R-:W-:Y:S01]  /*1e00*/  FADD.FTZ R32, -R18, R33 ;  /* 0x0000002112207221 */ /* 0x000fe20000010100 */
        /* <DEDUP_REMOVED lines=25> */
.L_x_1197:
[----:B------:R-:W-:Y:S01]  /*1fa0*/  FMUL.FTZ R30, R24, R20 ;  /* 0x00000014181e7220 */ /* 0x000fe20000410000 */
[----:B------:R-:W-:Y:S01]  /*1fb0*/  FADD.FTZ R27, R27, R24 ;  /* 0x000000181b1b7221 */ /* 0x000fe20000010000 */
[C---:B------:R-:W-:Y:S01]  /*1fc0*/  FFMA.FTZ R29, R71.reuse, R24, R25 ;  /* 0x00000018471d7223 */ /* 0x040fe20000010019 */
[----:B------:R-:W-:Y:S01]  /*1fd0*/  FADD.FTZ R24, R28, R31 ;  /* 0x0000001f1c187221 */ /* 0x000fe20000010000 */
[----:B------:R-:W-:Y:S01]  /*1fe0*/  FFMA.FTZ R25, R71, R30, R63 ;  /* 0x0000001e47197223 */ /* 0x000fe2000001003f */
[----:B------:R-:W-:Y:S01]  /*1ff0*/  FMUL.FTZ R28, R31, R21 ;  /* 0x000000151f1c7220 */ /* 0x000fe20000410000 */
[C---:B------:R-:W-:Y:S01]  /*2000*/  FFMA.FTZ R26, R70.reuse, R31, R26 ;  /* 0x0000001f461a7223 */ /* 0x040fe2000001001a */
        /* <DEDUP_REMOVED lines=30> */
.L_x_1198:
[----:B------:R-:W-:Y:S01]  /*21f0*/  FMUL.FTZ R31, R28, R20 ;  /* 0x000000141c1f7220 */ /* 0x000fe20000410000 */
[----:B------:R-:W-:Y:S01]  /*2200*/  FADD.FTZ R30, R27, R28 ;  /* 0x0000001c1b1e7221 */ /* 0x000fe20000010000 */
[----:B------:R-:W-:Y:S01]  /*2210*/  FMUL.FTZ R32, R25, R21 ;  /* 0x0000001519207220 */ /* 0x000fe20000410000 */
[C---:B------:R-:W-:Y:S01]  /*2220*/  FFMA.FTZ R28, R63.reuse, R28, R29 ;  /* 0x0000001c3f1c7223 */ /* 0x040fe2000001001d */
[----:B------:R-:W-:Y:S01]  /*2230*/  FFMA.FTZ R27, R63, R31, R70 ;  /* 0x0000001f3f1b7223 */ /* 0x000fe20000010046 */
[----:B------:R-:W-:Y:S01]  /*2240*/  FADD.FTZ R31, R72, R31 ;  /* 0x0000001f481f7221 */ /* 0x000fe20000010000 */
[C---:B------:R-:W-:Y:S02]  /*2250*/  FFMA.FTZ R29, R74.reuse, R25, R26 ;  /* 0x000000194a1d7223 */ /* 0x040fe4000001001a */
[----:B------:R-:W-:Y:S01]  /*2260*/  FFMA.FTZ R74, R74, R32, R27 ;  /* 0x000000204a4a7223 */ /* 0x000fe2000001001b */
[----:B------:R-:W-:Y:S01]  /*2270*/  FADD.FTZ R63, R32, R31 ;  /* 0x0000001f203f7221 */ /* 0x000fe20000010000 */
[----:B------:R-:W-:-:S02]  /*2280*/  HADD2.F32 R27, -RZ, R36.H0_H0 ;  /* 0x20000024ff1b7230 */ /* 0x000fc40000004100 */
[----:B------:R-:W-:-:S03]  /*2290*/  HADD2.F32 R31, -RZ, R36.H1_H1 ;  /* 0x30000024ff1f7230 */ /* 0x000fc60000004100 */
[C---:B------:R-:W-:Y:S02]  /*22a0*/  FADD.FTZ R26, -R18.reuse, R27 ;  /* 0x0000001b121a7221 */ /* 0x040fe40000010100 */
[----:B------:R-:W-:Y:S01]  /*22b0*/  FADD.FTZ R32, -R18, R31 ;  /* 0x0000001f12207221 */ /* 0x000fe20000010100 */
[--C-:B------:R-:W-:Y:S02]  /*22c0*/  HADD2.F32 R31, -RZ, R37.reuse.H0_H0 ;  /* 0x20000025ff1f7230 */ /* 0x100fe40000004100 */
[-C--:B------:R-:W-:Y:S01]  /*22d0*/  FMUL.FTZ R27, R26, R19.reuse ;  /* 0x000000131a1b7220 */ /* 0x080fe20000410000 */
[----:B------:R-:W-:Y:S01]  /*22e0*/  FMUL.FTZ R26, R32, R19 ;  /* 0x00000013201a7220 */ /* 0x000fe20000410000 */
[----:B------:R-:W-:Y:S01]  /*22f0*/  HADD2.F32 R32, -RZ, R37.H1_H1 ;  /* 0x30000025ff207230 */ /* 0x000fe20000004100 */
        /* <DEDUP_REMOVED lines=19> */
.L_x_1199:
[----:B------:R-:W-:Y:S01]  /*2430*/  FMUL.FTZ R34, R31, R20 ;  /* 0x000000141f227220 */ /* 0x000fe20000410000 */
[----:B------:R-:W-:Y:S01]  /*2440*/  ISETP.GT.AND P0, PT, R10, 0x1e, PT ;  /* 0x0000001e0a00780c */ /* 0x000fe20003f04270 */
[----:B------:R-:W0:Y:S01]  /*2450*/  S2UR UR11, SR_CgaCtaId ;  /* 0x00000000000b79c3 */ /* 0x000e220000008800 */
[----:B------:R-:W-:Y:S01]  /*2460*/  UMOV UR6, 0x400 ;  /* 0x0000040000067882 */ /* 0x000fe20000000000 */
[----:B------:R-:W-:Y:S01]  /*2470*/  FFMA.FTZ R33, R27, R34, R74 ;  /* 0x000000221b217223 */ /* 0x000fe2000001004a */
[----:B------:R-:W-:Y:S01]  /*2480*/  FADD.FTZ R35, R63, R34 ;  /* 0x000000223f237221 */ /* 0x000fe20000010000 */
[----:B------:R-:W-:Y:S01]  /*2490*/  FMUL.FTZ R34, R32, R21 ;  /* 0x0000001520227220 */ /* 0x000fe20000410000 */
[----:B------:R-:W-:Y:S01]  /*24a0*/  UIADD3 UR5, UR6, 0xd0, URZ ;  /* 0x000000d006057890 */ /* 0x000fe2000fffe03f */
[----:B------:R-:W-:Y:S01]  /*24b0*/  ISETP.NE.AND P3, PT, R10, RZ, PT ;  /* 0x000000ff0a00720c */ /* 0x000fe20003f65270 */
[----:B------:R-:W-:Y:S01]  /*24c0*/  FADD.FTZ R25, R24, R25 ;  /* 0x0000001918197221 */ /* 0x000fe20000010000 */
[----:B------:R-:W-:Y:S01]  /*24d0*/  FFMA.FTZ R44, R26, R34, R33 ;  /* 0x000000221a2c7223 */ /* 0x000fe20000010021 */
[----:B------:R-:W-:Y:S01]  /*24e0*/  FADD.FTZ R45, R34, R35 ;  /* 0x00000023222d7221 */ /* 0x000fe20000010000 */
[----:B------:R-:W-:Y:S01]  /*24f0*/  ISETP.NE.AND P2, PT, R61, RZ, PT ;  /* 0x000000ff3d00720c */ /* 0x000fe20003f45270 */
[----:B------:R-:W-:Y:S01]  /*2500*/  FFMA.FTZ R28, R27, R31, R28 ;  /* 0x0000001f1b1c7223 */ /* 0x000fe2000001001c */
[----:B------:R-:W-:Y:S01]  /*2510*/  FADD.FTZ R30, R30, R31 ;  /* 0x0000001f1e1e7221 */ /* 0x000fe20000010000 */
[----:B------:R-:W1:Y:S01]  /*2520*/  SHFL.DOWN PT, R33, R44, 0x1, 0x1f ;  /* 0x08201f002c217f89 */ /* 0x000e6200000e0000 */
[----:B------:R-:W-:Y:S01]  /*2530*/  FFMA.FTZ R29, R26, R32, R29 ;  /* 0x000000201a1d7223 */ /* 0x000fe2000001001d */
[----:B------:R-:W-:Y:S01]  /*2540*/  FADD.FTZ R31, R25, R32 ;  /* 0x00000020191f7221 */ /* 0x000fe20000010000 */
[----:B------:R-:W-:Y:S01]  /*2550*/  BSSY B0, `(.L_x_1200) ;  /* 0x0000050000007945 */ /* 0x000fe20003800000 */
[----:B------:R-:W2:Y:S01]  /*2560*/  SHFL.DOWN PT, R34, R45, 0x1, 0x1f ;  /* 0x08201f002d227f89 */ /* 0x000ea200000e0000 */
[----:B------:R-:W-:Y:S01]  /*2570*/  ISETP.GT.U32.AND P4, PT, R61, 0x4f, PT ;  /* 0x0000004f3d00780c */ /* 0x000fe20003f84070 */
[----:B0-----:R-:W-:-:S06]  /*2580*/  ULEA UR5, UR11, UR5, 0x18 ;  /* 0x000000050b057291 */ /* 0x001fcc000f8ec03f */
[----:B------:R-:W-:-:S05]  /*2590*/  LEA R63, R61, UR5, 0x4 ;  /* 0x000000053d3f7c11 */ /* 0x000fca000f8e20ff */
[----:B------:R-:W-:Y:S01]  /*25a0*/  STS.128 [R63], R28 ;  /* 0x0000001c3f007388 */ /* 0x000fe20000000c00 */
        /* <DEDUP_REMOVED lines=21> */
[----:B-1----:R-:W-:-:S05]  /*2700*/  @!P0 FADD.FTZ R45, R45, R34 ;  /* 0x000000222d2d8221 */ /* 0x002fca0000010000 */
[----:B------:R0:W-:Y:S01]  /*2710*/  @!P3 STS.64 [R8+0x18], R44 ;  /* 0x0000182c0800b388 */ /* 0x0001e20000000a00 */
[----:B------:R-:W-:Y:S06]  /*2720*/  BAR.SYNC.DEFER_BLOCKING 0x0 ;  /* 0x0000000000007b1d */ /* 0x000fec0000010000 */
[----:B------:R-:W-:Y:S05]  /*2730*/  @P2 BRA `(.L_x_1201) ;  /* 0x0000000000c42947 */ /* 0x000fea0003800000 */
[----:B------:R-:W-:-:S09]  /*2740*/  ULEA UR5, UR11, UR6, 0x18 ;  /* 0x000000060b057291 */ /* 0x000fd2000f8ec03f */
[----:B------:R-:W1:Y:S04]  /*2750*/  LDS.128 R32, [UR5+0x20] ;  /* 0x00002005ff207984 */ /* 0x000e680008000c00 */
[----:B------:R-:W2:Y:S01]  /*2760*/  LDS.128 R24, [UR5+0x30] ;  /* 0x00003005ff187984 */ /* 0x000ea20008000c00 */
[----:B-1----:R-:W-:Y:S01]  /*2770*/  FADD.FTZ R65, R44, R32 ;  /* 0x000000202c417221 */ /* 0x002fe20000010000 */
[----:B------:R-:W-:Y:S02]  /*2780*/  FADD.FTZ R32, R45, R33 ;  /* 0x000000212d207221 */ /* 0x000fe40000010000 */
        /* <DEDUP_REMOVED lines=8> */
[----:B0-----:R-:W-:Y:S01]  /*2810*/  FADD.FTZ R65, R65, R32 ;  /* 0x0000002041417221 */ /* 0x001fe20000010000 */
        /* <DEDUP_REMOVED lines=32> */
[----:B------:R-:W-:-:S03]  /*2a20*/  FADD.FTZ R32, R32, R27 ;  /* 0x0000001b20207221 */ /* 0x000fc60000010000 */
[----:B------:R-:W-:Y:S01]  /*2a30*/  FADD.FTZ R44, R65, R44 ;  /* 0x0000002c412c7221 */ /* 0x000fe20000010000 */
[----:B------:R-:W-:-:S07]  /*2a40*/  FADD.FTZ R45, R32, R45 ;  /* 0x0000002d202d7221 */ /* 0x000fce0000010000 */
.L_x_1201:
[----:B------:R-:W-:Y:S05]  /*2a50*/  BSYNC B0 ;  /* 0x0000000000007941 */ /* 0x000fea0003800000 */
.L_x_1200:
[----:B------:R-:W-:Y:S06]  /*2a60*/  BAR.SYNC.DEFER_BLOCKING 0x0 ;  /* 0x0000000000007b1d */ /* 0x000fec0000010000 */
[----:B------:R-:W-:Y:S04]  /*2a70*/  BSSY B0, `(.L_x_1202) ;  /* 0x0000025000007945 */ /* 0x000fe80003800000 */
[----:B------:R-:W-:Y:S05]  /*2a80*/  @P4 BRA `(.L_x_1203) ;  /* 0x00000000008c4947 */ /* 0x000fea0003800000 */
[----:B------:R-:W1:Y:S04]  /*2a90*/  LDS.128 R24, [R63+0x500] ;  /* 0x000500003f187984 */ /* 0x000e680000000c00 */
[----:B------:R-:W2:Y:S01]  /*2aa0*/  LDS.128 R32, [R63+0xa00] ;  /* 0x000a00003f207984 */ /* 0x000ea20000000c00 */
[----:B-1----:R-:W-:Y:S01]  /*2ab0*/  FADD.FTZ R65, R28, R24 ;  /* 0x000000181c417221 */ /* 0x002fe20000010000 */
[----:B------:R-:W-:Y:S01]  /*2ac0*/  FADD.FTZ R24, R29, R25 ;  /* 0x000000191d187221 */ /* 0x000fe20000010000 */
[----:B------:R-:W-:Y:S01]  /*2ad0*/  FADD.FTZ R29, R30, R26 ;  /* 0x0000001a1e1d7221 */ /* 0x000fe20000010000 */
[----:B------:R-:W-:Y:S01]  /*2ae0*/  FADD.FTZ R28, R31, R27 ;  /* 0x0000001b1f1c7221 */ /* 0x000fe20000010000 */
[----:B--2---:R-:W-:Y:S01]  /*2af0*/  FADD.FTZ R65, R65, R32 ;  /* 0x0000002041417221 */ /* 0x004fe20000010000 */
[----:B------:R-:W-:Y:S01]  /*2b00*/  FADD.FTZ R30, R24, R33 ;  /* 0x00000021181e7221 */ /* 0x000fe20000010000 */
[----:B------:R-:W-:Y:S01]  /*2b10*/  FADD.FTZ R33, R29, R34 ;  /* 0x000000221d217221 */ /* 0x000fe20000010000 */
[----:B------:R-:W1:Y:S01]  /*2b20*/  LDS.128 R24, [R63+0xf00] ;  /* 0x000f00003f187984 */ /* 0x000e620000000c00 */
[----:B------:R-:W-:Y:S01]  /*2b30*/  FADD.FTZ R32, R28, R35 ;  /* 0x000000231c207221 */ /* 0x000fe20000010000 */
[----:B-1----:R-:W-:Y:S01]  /*2b40*/  FADD.FTZ R65, R65, R24 ;  /* 0x0000001841417221 */ /* 0x002fe20000010000 */
        /* <DEDUP_REMOVED lines=11> */
[----:B------:R-:W1:Y:S01]  /*2c00*/  LDS.128 R28, [R63+0x1e00] ;  /* 0x001e00003f1c7984 */ /* 0x000e620000000c00 */
[----:B------:R-:W-:Y:S01]  /*2c10*/  FADD.FTZ R33, R33, R26 ;  /* 0x0000001a21217221 */ /* 0x000fe20000010000 */
[----:B------:R-:W-:-:S02]  /*2c20*/  FADD.FTZ R32, R32, R27 ;  /* 0x0000001b20207221 */ /* 0x000fc40000010000 */
        /* <DEDUP_REMOVED lines=8> */
[----:B------:R-:W-:-:S07]  /*2cb0*/  FADD.FTZ R31, R32, R27 ;  /* 0x0000001b201f7221 */ /* 0x000fce0000010000 */
.L_x_1203:
[----:B------:R-:W-:Y:S05]  /*2cc0*/  BSYNC B0 ;  /* 0x0000000000007941 */ /* 0x000fea0003800000 */
.L_x_1202:
[----:B------:R-:W1:Y:S01]  /*2cd0*/  LDC R32, c[0x0][0xc] ;  /* 0x00000300ff207b82 */ /* 0x000e620000000800 */
[----:B------:R-:W-:Y:S01]  /*2ce0*/  IMAD R25, R64, 0x50, R61 ;  /* 0x0000005040197824 */ /* 0x000fe200078e023d */
[----:B------:R-:W-:Y:S06]  /*2cf0*/  BSSY B0, `(.L_x_1204) ;  /* 0x0000010000007945 */ /* 0x000fec0003800000 */
[----:B------:R-:W2:Y:S01]  /*2d00*/  LDC.64 R26, c[0x0][0x268] ;  /* 0x00009a00ff1a7b82 */ /* 0x000ea20000000a00 */
[----:B-1----:R-:W-:Y:S01]  /*2d10*/  ISETP.GE.U32.AND P0, PT, R32, 0x2, PT ;  /* 0x000000022000780c */ /* 0x002fe20003f06070 */
[----:B--2---:R-:W-:Y:S01]  /*2d20*/  IMAD.WIDE R26, R25, 0x4, R26 ;  /* 0x00000004191a7825 */ /* 0x004fe200078e021a */
[----:B------:R-:W-:Y:S11]  /*2d30*/  @P4 BRA `(.L_x_1205) ;  /* 0x00000000002c4947 */ /* 0x000ff60003800000 */
        /* <DEDUP_REMOVED lines=11> */
.L_x_1205:
[----:B------:R-:W-:Y:S05]  /*2df0*/  BSYNC B0 ;  /* 0x0000000000007941 */ /* 0x000fea0003800000 */
.L_x_1204:
[----:B------:R-:W-:Y:S05]  /*2e00*/  @!P0 BRA `(.L_x_1206) ;  /* 0x0000001000888947 */ /* 0x000fea0003800000 */
[----:B--2---:R-:W1:Y:S01]  /*2e10*/  LDC R31, c[0x0][0x10] ;  /* 0x00000400ff1f7b82 */ /* 0x004e620000000800 */
[----:B------:R-:W2:Y:S01]  /*2e20*/  S2R R30, SR_CTAID.Y ;  /* 0x00000000001e7919 */ /* 0x000ea20000002600 */
[----:B------:R-:W-:-:S06]  /*2e30*/  LOP3.LUT R26, R51, 0x1, RZ, 0xc0, !PT ;  /* 0x00000001331a7812 */ /* 0x000fcc00078ec0ff */
[----:B------:R-:W3:Y:S08]  /*2e40*/  LDC.64 R24, c[0x0][0x258] ;  /* 0x00009600ff187b82 */ /* 0x000ef00000000a00 */
[----:B------:R-:W4:Y:S01]  /*2e50*/  LDC.64 R64, c[0x0][0x260] ;  /* 0x00009800ff407b82 */ /* 0x000f220000000a00 */
[----:B-1----:R-:W-:-:S04]  /*2e60*/  IMAD R27, R26, R31, RZ ;  /* 0x0000001f1a1b7224 */ /* 0x002fc800078e02ff */
[C---:B------:R-:W-:Y:S01]  /*2e70*/  IMAD R26, R27.reuse, R32, RZ ;  /* 0x000000201b1a7224 */ /* 0x040fe200078e02ff */
[----:B--2---:R-:W-:-:S04]  /*2e80*/  IADD3 R27, R27, R30, RZ ;  /* 0x0000001e1b1b7210 */ /* 0x004fc80007ffe0ff */
[----:B------:R-:W-:Y:S01]  /*2e90*/  SHF.L.U32 R29, R26, 0x1, RZ ;  /* 0x000000011a1d7819 */ /* 0x000fe200000006ff */
[----:B---3--:R-:W-:-:S04]  /*2ea0*/  IMAD.WIDE.U32 R24, R27, 0x4, R24 ;  /* 0x000000041b187825 */ /* 0x008fc800078e0018 */
[----:B----4-:R-:W-:Y:S01]  /*2eb0*/  IMAD.WIDE R64, R29, 0x4, R64 ;  /* 0x000000041d407825 */ /* 0x010fe200078e0240 */
[----:B------:R-:W-:Y:S06]  /*2ec0*/  @P2 BRA `(.L_x_1207) ;  /* 0x0000000000602947 */ /* 0x000fec0003800000 */
[----:B------:R-:W1:Y:S01]  /*2ed0*/  S2R R10, SR_LANEID ;  /* 0x00000000000a7919 */ /* 0x000e620000000000 */
        /* <DEDUP_REMOVED lines=12> */
[----:B-1----:R-:W-:-:S13]  /*2fa0*/  ISETP.EQ.U32.AND P3, PT, R10, UR6, PT ;  /* 0x000000060a007c0c */ /* 0x002fda000bf62070 */
[----:B------:R-:W-:Y:S06]  /*2fb0*/  @P3 MEMBAR.ALL.GPU ;  /* 0x0000000000003992 */ /* 0x000fec000000a000 */
[----:B------:R-:W-:-:S00]  /*2fc0*/  @P3 ERRBAR ;  /* 0x00000000000039ab */ /* 0x000fc00000000000 */
[----:B------:R-:W-:Y:S06]  /*2fd0*/  @P3 CGAERRBAR ;  /* 0x00000000000035ab */ /* 0x000fec0000000000 */
[----:B------:R2:W-:Y:S01]  /*2fe0*/  @P3 REDG.E.ADD.S32.STRONG.GPU desc[UR8][R24.64], R29 ;  /* 0x0000001d1800398e */ /* 0x0005e2000c10e388 */
[----:B------:R-:W-:Y:S05]  /*2ff0*/  @!P0 BRA `(.L_x_1207) ;  /* 0x0000000000148947 */ /* 0x000fea0003800000 */
.L_x_1208:
[----:B--2---:R-:W2:Y:S04]  /*3000*/  LDG.E.STRONG.GPU R26, desc[UR8][R24.64] ;  /* 0x00000008181a7981 */ /* 0x004ea8000c1ef900 */
[----:B--2---:R-:W-:Y:S01]  /*3010*/  CCTL.IVALL ;  /* 0x00000000ff00798f */ /* 0x004fe20002000000 */
[----:B------:R-:W-:Y:S05]  /*3020*/  YIELD ;  /* 0x0000000000007946 */ /* 0x000fea0003800000 */
[----:B------:R-:W-:-:S13]  /*3030*/  ISETP.NE.AND P0, PT, R26, R33, PT ;  /* 0x000000211a00720c */ /* 0x000fda0003f05270 */
[----:B------:R-:W-:Y:S05]  /*3040*/  @P0 BRA `(.L_x_1208) ;  /* 0xfffffffc00ec0947 */ /* 0x000fea000383ffff */
.L_x_1207:
[----:B------:R-:W-:Y:S01]  /*3050*/  ISETP.NE.AND P0, PT, R32, RZ, PT ;  /* 0x000000ff2000720c */ /* 0x000fe20003f05270 */
[----:B------:R-:W-:Y:S05]  /*3060*/  WARPSYNC.ALL ;  /* 0x0000000000007948 */ /* 0x000fea0003800000 */
[----:B------:R-:W-:Y:S07]  /*3070*/  BAR.SYNC.DEFER_BLOCKING 0x0 ;  /* 0x0000000000007b1d */ /* 0x000fee0000010000 */
[----:B------:R-:W-:Y:S05]  /*3080*/  @!P0 BRA `(.L_x_1206) ;  /* 0x0000000c00e88947 */ /* 0x000fea0003800000 */
[----:B--2---:R-:W-:Y:S01]  /*3090*/  IADD3 R24, R32, -0x1, RZ ;  /* 0xffffffff20187810 */ /* 0x004fe20007ffe0ff */
        /* <DEDUP_REMOVED lines=12> */
.L_x_1212:
[----:B------:R-:W-:-:S13]  /*3160*/  ISETP.EQ.OR P6, PT, R34, UR7, P2 ;  /* 0x0000000722007c0c */ /* 0x000fda00097c2670 */
[----:B------:R-:W-:-:S04]  /*3170*/  @!P6 IMAD R27, R31, R34, R30 ;  /* 0x000000221f1be224 */ /* 0x000fc800078e021e */
[----:B------:R-:W-:-:S06]  /*3180*/  @!P6 IMAD.WIDE.U32 R26, R27, 0x8, R64 ;  /* 0x000000081b1ae825 */ /* 0x000fcc00078e0040 */
[----:B------:R-:W0:Y:S01]  /*3190*/  @!P6 LDG.E.64 R26, desc[UR8][R26.64] ;  /* 0x000000081a1ae981 */ /* 0x000e22000c1e1b00 */
[----:B------:R-:W-:-:S04]  /*31a0*/  IADD3 R25, R34, 0x1, RZ ;  /* 0x0000000122197810 */ /* 0x000fc80007ffe0ff */
[----:B------:R-:W-:Y:S02]  /*31b0*/  ISETP.EQ.OR P3, PT, R25, UR7, P2 ;  /* 0x0000000719007c0c */ /* 0x000fe40009762670 */
[----:B------:R-:W-:-:S04]  /*31c0*/  IADD3 R29, R34, 0x2, RZ ;  /* 0x00000002221d7810 */ /* 0x000fc80007ffe0ff */
[----:B------:R-:W-:-:S07]  /*31d0*/  ISETP.EQ.OR P4, PT, R29, UR7, P2 ;  /* 0x000000071d007c0c */ /* 0x000fce0009782670 */
[----:B------:R-:W-:-:S04]  /*31e0*/  @!P3 IMAD R25, R31, R25, R30 ;  /* 0x000000191f19b224 */ /* 0x000fc800078e021e */
[----:B------:R-:W-:-:S04]  /*31f0*/  @!P3 IMAD.WIDE.U32 R24, R25, 0x8, R64 ;  /* 0x000000081918b825 */ /* 0x000fc800078e0040 */
[----:B------:R-:W-:Y:S02]  /*3200*/  @!P4 IMAD R29, R31, R29, R30 ;  /* 0x0000001d1f1dc224 */ /* 0x000fe400078e021e */
[----:B------:R-:W2:Y:S02]  /*3210*/  @!P3 LDG.E.64 R24, desc[UR8][R24.64] ;  /* 0x000000081818b981 */ /* 0x000ea4000c1e1b00 */
[----:B------:R-:W-:-:S06]  /*3220*/  @!P4 IMAD.WIDE.U32 R28, R29, 0x8, R64 ;  /* 0x000000081d1cc825 */ /* 0x000fcc00078e0040 */
[----:B------:R-:W3:Y:S01]  /*3230*/  @!P4 LDG.E.64 R28, desc[UR8][R28.64] ;  /* 0x000000081c1cc981 */ /* 0x000ee2000c1e1b00 */
[----:B0-----:R-:W-:Y:S01]  /*3240*/  @!P6 FADD.FTZ R45, R45, R27 ;  /* 0x0000001b2d2de221 */ /* 0x001fe20000010000 */
[----:B------:R-:W-:Y:S01]  /*3250*/  IADD3 R27, R34, 0x3, RZ ;  /* 0x00000003221b7810 */ /* 0x000fe20007ffe0ff */
[----:B------:R-:W-:-:S03]  /*3260*/  @!P6 FADD.FTZ R44, R44, R26 ;  /* 0x0000001a2c2ce221 */ /* 0x000fc60000010000 */
[----:B------:R-:W-:-:S13]  /*3270*/  ISETP.EQ.OR P6, PT, R27, UR7, P2 ;  /* 0x000000071b007c0c */ /* 0x000fda00097c2670 */
[----:B------:R-:W-:-:S04]  /*3280*/  @!P6 IMAD R27, R31, R27, R30 ;  /* 0x0000001b1f1be224 */ /* 0x000fc800078e021e */
[----:B------:R-:W-:-:S06]  /*3290*/  @!P6 IMAD.WIDE.U32 R26, R27, 0x8, R64 ;  /* 0x000000081b1ae825 */ /* 0x000fcc00078e0040 */
[----:B------:R-:W4:Y:S01]  /*32a0*/  @!P6 LDG.E.64 R26, desc[UR8][R26.64] ;  /* 0x000000081a1ae981 */ /* 0x000f22000c1e1b00 */
[----:B--2---:R-:W-:Y:S01]  /*32b0*/  @!P3 FADD.FTZ R45, R45, R25 ;  /* 0x000000192d2db221 */ /* 0x004fe20000010000 */
[----:B------:R-:W-:Y:S01]  /*32c0*/  IADD3 R25, R34, 0x4, RZ ;  /* 0x0000000422197810 */ /* 0x000fe20007ffe0ff */
[----:B------:R-:W-:-:S03]  /*32d0*/  @!P3 FADD.FTZ R44, R44, R24 ;  /* 0x000000182c2cb221 */ /* 0x000fc60000010000 */
[----:B------:R-:W-:Y:S01]  /*32e0*/  ISETP.EQ.OR P3, PT, R25, UR7, P2 ;  /* 0x0000000719007c0c */ /* 0x000fe20009762670 */
[----:B---3--:R-:W-:Y:S01]  /*32f0*/  @!P4 FADD.FTZ R45, R45, R29 ;  /* 0x0000001d2d2dc221 */ /* 0x008fe20000010000 */
[----:B------:R-:W-:Y:S01]  /*3300*/  IADD3 R29, R34, 0x5, RZ ;  /* 0x00000005221d7810 */ /* 0x000fe20007ffe0ff */
[----:B------:R-:W-:-:S03]  /*3310*/  @!P4 FADD.FTZ R44, R44, R28 ;  /* 0x0000001c2c2cc221 */ /* 0x000fc60000010000 */
[----:B------:R-:W-:-:S07]  /*3320*/  ISETP.EQ.OR P4, PT, R29, UR7, P2 ;  /* 0x000000071d007c0c */ /* 0x000fce0009782670 */
[----:B------:R-:W-:-:S04]  /*3330*/  @!P3 IMAD R25, R31, R25, R30 ;  /* 0x000000191f19b224 */ /* 0x000fc800078e021e */
[----:B------:R-:W-:-:S04]  /*3340*/  @!P3 IMAD.WIDE.U32 R24, R25, 0x8, R64 ;  /* 0x000000081918b825 */ /* 0x000fc800078e0040 */
[----:B------:R-:W-:Y:S02]  /*3350*/  @!P4 IMAD R29, R31, R29, R30 ;  /* 0x0000001d1f1dc224 */ /* 0x000fe400078e021e */
[----:B------:R-:W2:Y:S02]  /*3360*/  @!P3 LDG.E.64 R24, desc[UR8][R24.64] ;  /* 0x000000081818b981 */ /* 0x000ea4000c1e1b00 */
[----:B------:R-:W-:-:S06]  /*3370*/  @!P4 IMAD.WIDE.U32 R28, R29, 0x8, R64 ;  /* 0x000000081d1cc825 */ /* 0x000fcc00078e0040 */
[----:B------:R-:W3:Y:S01]  /*3380*/  @!P4 LDG.E.64 R28, desc[UR8][R28.64] ;  /* 0x000000081c1cc981 */ /* 0x000ee2000c1e1b00 */
[----:B----4-:R-:W-:Y:S01]  /*3390*/  @!P6 FADD.FTZ R45, R45, R27 ;  /* 0x0000001b2d2de221 */ /* 0x010fe20000010000 */
        /* <DEDUP_REMOVED lines=53> */
[C---:B------:R-:W-:Y:S01]  /*36f0*/  IADD3 R28, R34.reuse, 0xe, RZ ;  /* 0x0000000e221c7810 */ /* 0x040fe20007ffe0ff */
[----:B------:R-:W-:Y:S01]  /*3700*/  @!P4 FADD.FTZ R45, R45, R29 ;  /* 0x0000001d2d2dc221 */ /* 0x000fe20000010000 */
[----:B------:R-:W-:Y:S02]  /*3710*/  IADD3 R29, R34, 0xf, RZ ;  /* 0x0000000f221d7810 */ /* 0x000fe40007ffe0ff */
[----:B------:R-:W-:-:S07]  /*3720*/  ISETP.EQ.OR P4, PT, R28, UR7, P2 ;  /* 0x000000071c007c0c */ /* 0x000fce0009782670 */
[----:B------:R-:W-:-:S04]  /*3730*/  @!P3 IMAD R25, R31, R25, R30 ;  /* 0x000000191f19b224 */ /* 0x000fc800078e021e */
[----:B------:R-:W-:-:S06]  /*3740*/  @!P3 IMAD.WIDE.U32 R24, R25, 0x8, R64 ;  /* 0x000000081918b825 */ /* 0x000fcc00078e0040 */
[----:B------:R-:W2:Y:S01]  /*3750*/  @!P3 LDG.E.64 R24, desc[UR8][R24.64] ;  /* 0x000000081818b981 */ /* 0x000ea2000c1e1b00 */
[----:B----4-:R-:W-:Y:S01]  /*3760*/  @!P6 FADD.FTZ R44, R44, R26 ;  /* 0x0000001a2c2ce221 */ /* 0x010fe20000010000 */
[----:B------:R-:W-:Y:S01]  /*3770*/  @!P6 FADD.FTZ R45, R45, R27 ;  /* 0x0000001b2d2de221 */ /* 0x000fe20000010000 */
[----:B------:R-:W-:Y:S01]  /*3780*/  ISETP.EQ.OR P6, PT, R29, UR7, P2 ;  /* 0x000000071d007c0c */ /* 0x000fe200097c2670 */
[----:B------:R-:W-:-:S04]  /*3790*/  @!P4 IMAD R27, R31, R28, R30 ;  /* 0x0000001c1f1bc224 */ /* 0x000fc800078e021e */
[----:B------:R-:W-:-:S06]  /*37a0*/  @!P4 IMAD.WIDE.U32 R26, R27, 0x8, R64 ;  /* 0x000000081b1ac825 */ /* 0x000fcc00078e0040 */
[----:B------:R-:W3:Y:S02]  /*37b0*/  @!P4 LDG.E.64 R26, desc[UR8][R26.64] ;  /* 0x000000081a1ac981 */ /* 0x000ee4000c1e1b00 */
[----:B------:R-:W-:-:S04]  /*37c0*/  @!P6 IMAD R29, R31, R29, R30 ;  /* 0x0000001d1f1de224 */ /* 0x000fc800078e021e */
[----:B------:R-:W-:-:S06]  /*37d0*/  @!P6 IMAD.WIDE.U32 R28, R29, 0x8, R64 ;  /* 0x000000081d1ce825 */ /* 0x000fcc00078e0040 */
[----:B------:R-:W4:Y:S01]  /*37e0*/  @!P6 LDG.E.64 R28, desc[UR8][R28.64] ;  /* 0x000000081c1ce981 */ /* 0x000f22000c1e1b00 */
[----:B------:R-:W-:Y:S01]  /*37f0*/  IADD3 R33, R33, -0x10, RZ ;  /* 0xfffffff021217810 */ /* 0x000fe20007ffe0ff */
[----:B--2---:R-:W-:Y:S01]  /*3800*/  @!P3 FADD.FTZ R44, R44, R24 ;  /* 0x000000182c2cb221 */ /* 0x004fe20000010000 */
[----:B------:R-:W-:Y:S02]  /*3810*/  @!P3 FADD.FTZ R45, R45, R25 ;  /* 0x000000192d2db221 */ /* 0x000fe40000010000 */
[----:B------:R-:W-:Y:S02]  /*3820*/  ISETP.GT.AND P3, PT, R33, 0xc, PT ;  /* 0x0000000c2100780c */ /* 0x000fe40003f64270 */
[----:B------:R-:W-:Y:S01]  /*3830*/  IADD3 R34, R34, 0x10, RZ ;  /* 0x0000001022227810 */ /* 0x000fe20007ffe0ff */
[----:B---3--:R-:W-:Y:S01]  /*3840*/  @!P4 FADD.FTZ R44, R44, R26 ;  /* 0x0000001a2c2cc221 */ /* 0x008fe20000010000 */
[----:B------:R-:W-:-:S03]  /*3850*/  @!P4 FADD.FTZ R45, R45, R27 ;  /* 0x0000001b2d2dc221 */ /* 0x000fc60000010000 */
[----:B----4-:R-:W-:Y:S01]  /*3860*/  @!P6 FADD.FTZ R44, R44, R28 ;  /* 0x0000001c2c2ce221 */ /* 0x010fe20000010000 */
[----:B------:R-:W-:-:S05]  /*3870*/  @!P6 FADD.FTZ R45, R45, R29 ;  /* 0x0000001d2d2de221 */ /* 0x000fca0000010000 */
[----:B------:R-:W-:Y:S05]  /*3880*/  @P3 BRA `(.L_x_1212) ;  /* 0xfffffff800343947 */ /* 0x000fea000383ffff */
.L_x_1211:
[----:B------:R-:W-:-:S13]  /*3890*/  ISETP.GT.AND P3, PT, R33, 0x4, PT ;  /* 0x000000042100780c */ /* 0x000fda0003f64270 */
[----:B------:R-:W-:Y:S05]  /*38a0*/  @!P3 BRA `(.L_x_1213) ;  /* 0x0000000000ecb947 */ /* 0x000fea0003800000 */
[----:B------:R-:W-:-:S13]  /*38b0*/  ISETP.EQ.OR P0, PT, R34, UR7, P2 ;  /* 0x0000000722007c0c */ /* 0x000fda0009702670 */
[----:B------:R-:W-:-:S04]  /*38c0*/  @!P0 IMAD R25, R34, R31, R30 ;  /* 0x0000001f22198224 */ /* 0x000fc800078e021e */
[----:B------:R-:W-:-:S06]  /*38d0*/  @!P0 IMAD.WIDE.U32 R24, R25, 0x8, R64 ;  /* 0x0000000819188825 */ /* 0x000fcc00078e0040 */
[----:B------:R-:W0:Y:S01]  /*38e0*/  @!P0 LDG.E.64 R24, desc[UR8][R24.64] ;  /* 0x0000000818188981 */ /* 0x000e22000c1e1b00 */
[C---:B------:R-:W-:Y:S02]  /*38f0*/  IADD3 R27, R34.reuse, 0x1, RZ ;  /* 0x00000001221b7810 */ /* 0x040fe40007ffe0ff */
[----:B------:R-:W-:Y:S02]  /*3900*/  IADD3 R29, R34, 0x2, RZ ;  /* 0x00000002221d7810 */ /* 0x000fe40007ffe0ff */
[----:B------:R-:W-:Y:S02]  /*3910*/  ISETP.EQ.OR P4, PT, R27, UR7, P2 ;  /* 0x000000071b007c0c */ /* 0x000fe40009782670 */
[----:B------:R-:W-:-:S11]  /*3920*/  ISETP.EQ.OR P6, PT, R29, UR7, P2 ;  /* 0x000000071d007c0c */ /* 0x000fd600097c2670 */
[C-C-:B------:R-:W-:Y:S02]  /*3930*/  @!P4 IMAD R27, R31.reuse, R27, R30.reuse ;  /* 0x0000001b1f1bc224 */ /* 0x140fe400078e021e */
[----:B------:R-:W-:Y:S02]  /*3940*/  @!P6 IMAD R29, R31, R29, R30 ;  /* 0x0000001d1f1de224 */ /* 0x000fe400078e021e */
[----:B------:R-:W-:-:S04]  /*3950*/  @!P4 IMAD.WIDE.U32 R26, R27, 0x8, R64 ;  /* 0x000000081b1ac825 */ /* 0x000fc800078e0040 */
[----:B------:R-:W-:Y:S02]  /*3960*/  @!P6 IMAD.WIDE.U32 R28, R29, 0x8, R64 ;  /* 0x000000081d1ce825 */ /* 0x000fe400078e0040 */
[----:B------:R-:W2:Y:S04]  /*3970*/  @!P4 LDG.E.64 R26, desc[UR8][R26.64] ;  /* 0x000000081a1ac981 */ /* 0x000ea8000c1e1b00 */
[----:B------:R-:W3:Y:S01]  /*3980*/  @!P6 LDG.E.64 R28, desc[UR8][R28.64] ;  /* 0x000000081c1ce981 */ /* 0x000ee2000c1e1b00 */
[----:B0-----:R-:W-:Y:S01]  /*3990*/  @!P0 FADD.FTZ R45, R45, R25 ;  /* 0x000000192d2d8221 */ /* 0x001fe20000010000 */
[----:B------:R-:W-:Y:S01]  /*39a0*/  IADD3 R25, R34, 0x3, RZ ;  /* 0x0000000322197810 */ /* 0x000fe20007ffe0ff */
[----:B------:R-:W-:-:S03]  /*39b0*/  @!P0 FADD.FTZ R44, R44, R24 ;  /* 0x000000182c2c8221 */ /* 0x000fc60000010000 */
[----:B------:R-:W-:Y:S02]  /*39c0*/  ISETP.EQ.OR P3, PT, R25, UR7, P2 ;  /* 0x0000000719007c0c */ /* 0x000fe40009762670 */
[----:B------:R-:W-:-:S11]  /*39d0*/  IADD3 R34, R34, 0x4, RZ ;  /* 0x0000000422227810 */ /* 0x000fd60007ffe0ff */
[----:B------:R-:W-:-:S04]  /*39e0*/  @!P3 IMAD R25, R31, R25, R30 ;  /* 0x000000191f19b224 */ /* 0x000fc800078e021e */
[----:B------:R-:W-:Y:S01]  /*39f0*/  @!P3 IMAD.WIDE.U32 R24, R25, 0x8, R64 ;  /* 0x000000081918b825 */ /* 0x000fe200078e0040 */
[----:B------:R-:W-:-:S05]  /*3a00*/  ISETP.EQ.OR P0, PT, R34, UR7, P2 ;  /* 0x0000000722007c0c */ /* 0x000fca0009702670 */
[----:B------:R-:W4:Y:S01]  /*3a10*/  @!P3 LDG.E.64 R24, desc[UR8][R24.64] ;  /* 0x000000081818b981 */ /* 0x000f22000c1e1b00 */
[----:B--2---:R-:W-:Y:S01]  /*3a20*/  @!P4 FADD.FTZ R45, R45, R27 ;  /* 0x0000001b2d2dc221 */ /* 0x004fe20000010000 */
[----:B------:R-:W-:-:S03]  /*3a30*/  @!P4 FADD.FTZ R44, R44, R26 ;  /* 0x0000001a2c2cc221 */ /* 0x000fc60000010000 */
[----:B---3--:R-:W-:-:S03]  /*3a40*/  @!P6 FADD.FTZ R45, R45, R29 ;  /* 0x0000001d2d2de221 */ /* 0x008fc60000010000 */
[----:B------:R-:W-:Y:S02]  /*3a50*/  @!P0 IMAD R29, R31, R34, R30 ;  /* 0x000000221f1d8224 */ /* 0x000fe400078e021e */
[----:B------:R-:W-:Y:S02]  /*3a60*/  @!P6 FADD.FTZ R44, R44, R28 ;  /* 0x0000001c2c2ce221 */ /* 0x000fe40000010000 */
[----:B------:R-:W-:-:S06]  /*3a70*/  @!P0 IMAD.WIDE.U32 R28, R29, 0x8, R64 ;  /* 0x000000081d1c8825 */ /* 0x000fcc00078e0040 */
[----:B------:R-:W2:Y:S01]  /*3a80*/  @!P0 LDG.E.64 R28, desc[UR8][R28.64] ;  /* 0x000000081c1c8981 */ /* 0x000ea2000c1e1b00 */
[----:B------:R-:W-:-:S04]  /*3a90*/  IADD3 R27, R34, 0x1, RZ ;  /* 0x00000001221b7810 */ /* 0x000fc80007ffe0ff */
[----:B------:R-:W-:Y:S02]  /*3aa0*/  ISETP.EQ.OR P4, PT, R27, UR7, P2 ;  /* 0x000000071b007c0c */ /* 0x000fe40009782670 */
[----:B------:R-:W-:-:S11]  /*3ab0*/  IADD3 R35, R34, 0x3, RZ ;  /* 0x0000000322237810 */ /* 0x000fd60007ffe0ff */
[----:B------:R-:W-:-:S04]  /*3ac0*/  @!P4 IMAD R27, R31, R27, R30 ;  /* 0x0000001b1f1bc224 */ /* 0x000fc800078e021e */
[----:B------:R-:W-:-:S06]  /*3ad0*/  @!P4 IMAD.WIDE.U32 R26, R27, 0x8, R64 ;  /* 0x000000081b1ac825 */ /* 0x000fcc00078e0040 */
[----:B------:R-:W3:Y:S01]  /*3ae0*/  @!P4 LDG.E.64 R26, desc[UR8][R26.64] ;  /* 0x000000081a1ac981 */ /* 0x000ee2000c1e1b00 */
[----:B----4-:R-:W-:Y:S01]  /*3af0*/  @!P3 FADD.FTZ R45, R45, R25 ;  /* 0x000000192d2db221 */ /* 0x010fe20000010000 */
[----:B------:R-:W-:Y:S01]  /*3b00*/  IADD3 R25, R34, 0x2, RZ ;  /* 0x0000000222197810 */ /* 0x000fe20007ffe0ff */
[----:B------:R-:W-:-:S03]  /*3b10*/  @!P3 FADD.FTZ R44, R44, R24 ;  /* 0x000000182c2cb221 */ /* 0x000fc60000010000 */
[----:B------:R-:W-:Y:S02]  /*3b20*/  ISETP.EQ.OR P6, PT, R25, UR7, P2 ;  /* 0x0000000719007c0c */ /* 0x000fe400097c2670 */
[----:B------:R-:W-:-:S11]  /*3b30*/  ISETP.EQ.OR P3, PT, R35, UR7, P2 ;  /* 0x0000000723007c0c */ /* 0x000fd60009762670 */
[--C-:B------:R-:W-:Y:S02]  /*3b40*/  @!P6 IMAD R25, R31, R25, R30.reuse ;  /* 0x000000191f19e224 */ /* 0x100fe400078e021e */
[----:B--2---:R-:W-:Y:S01]  /*3b50*/  @!P0 FADD.FTZ R45, R45, R29 ;  /* 0x0000001d2d2d8221 */ /* 0x004fe20000010000 */
[----:B------:R-:W-:Y:S02]  /*3b60*/  @!P3 IMAD R29, R31, R35, R30 ;  /* 0x000000231f1db224 */ /* 0x000fe400078e021e */
[----:B------:R-:W-:-:S04]  /*3b70*/  @!P6 IMAD.WIDE.U32 R24, R25, 0x8, R64 ;  /* 0x000000081918e825 */ /* 0x000fc800078e0040 */
[----:B------:R-:W-:Y:S01]  /*3b80*/  @!P0 FADD.FTZ R44, R44, R28 ;  /* 0x0000001c2c2c8221 */ /* 0x000fe20000010000 */
[----:B------:R-:W-:Y:S01]  /*3b90*/  @!P3 IMAD.WIDE.U32 R28, R29, 0x8, R64 ;  /* 0x000000081d1cb825 */ /* 0x000fe200078e0040 */
[----:B------:R-:W2:Y:S05]  /*3ba0*/  @!P6 LDG.E.64 R24, desc[UR8][R24.64] ;  /* 0x000000081818e981 */ /* 0x000eaa000c1e1b00 */
[----:B------:R-:W4:Y:S01]  /*3bb0*/  @!P3 LDG.E.64 R28, desc[UR8][R28.64] ;  /* 0x000000081c1cb981 */ /* 0x000f22000c1e1b00 */
[----:B------:R-:W-:Y:S02]  /*3bc0*/  IADD3 R33, R33, -0x4, RZ ;  /* 0xfffffffc21217810 */ /* 0x000fe40007ffe0ff */
[----:B------:R-:W-:-:S02]  /*3bd0*/  PLOP3.LUT P0, PT, PT, PT, PT, 0x8, 0x0 ;  /* 0x000000000000781c */ /* 0x000fc40003f0e170 */
[----:B------:R-:W-:Y:S01]  /*3be0*/  IADD3 R33, R33, -0x4, RZ ;  /* 0xfffffffc21217810 */ /* 0x000fe20007ffe0ff */
[----:B---3--:R-:W-:Y:S01]  /*3bf0*/  @!P4 FADD.FTZ R44, R44, R26 ;  /* 0x0000001a2c2cc221 */ /* 0x008fe20000010000 */
[----:B------:R-:W-:Y:S01]  /*3c00*/  @!P4 FADD.FTZ R45, R45, R27 ;  /* 0x0000001b2d2dc221 */ /* 0x000fe20000010000 */
[----:B------:R-:W-:Y:S02]  /*3c10*/  IADD3 R34, R34, 0x4, RZ ;  /* 0x0000000422227810 */ /* 0x000fe40007ffe0ff */
[----:B--2---:R-:W-:Y:S01]  /*3c20*/  @!P6 FADD.FTZ R44, R44, R24 ;  /* 0x000000182c2ce221 */ /* 0x004fe20000010000 */
[----:B------:R-:W-:-:S03]  /*3c30*/  @!P6 FADD.FTZ R45, R45, R25 ;  /* 0x000000192d2de221 */ /* 0x000fc60000010000 */
[----:B----4-:R-:W-:Y:S01]  /*3c40*/  @!P3 FADD.FTZ R44, R44, R28 ;  /* 0x0000001c2c2cb221 */ /* 0x010fe20000010000 */
[----:B------:R-:W-:-:S07]  /*3c50*/  @!P3 FADD.FTZ R45, R45, R29 ;  /* 0x0000001d2d2db221 */ /* 0x000fce0000010000 */
.L_x_1213:
[----:B------:R-:W-:-:S13]  /*3c60*/  ISETP.NE.OR P0, PT, R33, RZ, P0 ;  /* 0x000000ff2100720c */ /* 0x000fda0000705670 */
[----:B------:R-:W-:Y:S05]  /*3c70*/  @!P0 BRA `(.L_x_1209) ;  /* 0x00000000007c8947 */ /* 0x000fea0003800000 */
.L_x_1210:
[C---:B------:R-:W-:Y:S02]  /*3c80*/  ISETP.EQ.OR P3, PT, R34.reuse, UR7, P2 ;  /* 0x0000000722007c0c */ /* 0x040fe40009762670 */
[C---:B------:R-:W-:Y:S02]  /*3c90*/  IADD3 R25, R34.reuse, 0x1, RZ ;  /* 0x0000000122197810 */ /* 0x040fe40007ffe0ff */
[----:B------:R-:W-:Y:S02]  /*3ca0*/  IADD3 R29, R34, 0x2, RZ ;  /* 0x00000002221d7810 */ /* 0x000fe40007ffe0ff */
[----:B------:R-:W-:-:S07]  /*3cb0*/  ISETP.EQ.OR P4, PT, R25, UR7, P2 ;  /* 0x0000000719007c0c */ /* 0x000fce0009782670 */
[----:B------:R-:W-:-:S04]  /*3cc0*/  @!P3 IMAD R27, R31, R34, R30 ;  /* 0x000000221f1bb224 */ /* 0x000fc800078e021e */
[----:B------:R-:W-:-:S06]  /*3cd0*/  @!P3 IMAD.WIDE.U32 R26, R27, 0x8, R64 ;  /* 0x000000081b1ab825 */ /* 0x000fcc00078e0040 */
[----:B------:R-:W0:Y:S01]  /*3ce0*/  @!P3 LDG.E.64 R26, desc[UR8][R26.64] ;  /* 0x000000081a1ab981 */ /* 0x000e22000c1e1b00 */
[----:B------:R-:W-:Y:S01]  /*3cf0*/  ISETP.EQ.OR P6, PT, R29, UR7, P2 ;  /* 0x000000071d007c0c */ /* 0x000fe200097c2670 */
[----:B------:R-:W-:Y:S01]  /*3d00*/  @!P4 IMAD R25, R31, R25, R30 ;  /* 0x000000191f19c224 */ /* 0x000fe200078e021e */
[----:B------:R-:W-:-:S03]  /*3d10*/  IADD3 R28, R34, 0x3, RZ ;  /* 0x00000003221c7810 */ /* 0x000fc60007ffe0ff */
[----:B------:R-:W-:Y:S01]  /*3d20*/  @!P4 IMAD.WIDE.U32 R24, R25, 0x8, R64 ;  /* 0x000000081918c825 */ /* 0x000fe200078e0040 */
[----:B------:R-:W-:-:S05]  /*3d30*/  ISETP.EQ.OR P0, PT, R28, UR7, P2 ;  /* 0x000000071c007c0c */ /* 0x000fca0009702670 */
[----:B------:R-:W2:Y:S02]  /*3d40*/  @!P4 LDG.E.64 R24, desc[UR8][R24.64] ;  /* 0x000000081818c981 */ /* 0x000ea4000c1e1b00 */
[----:B------:R-:W-:Y:S02]  /*3d50*/  @!P6 IMAD R29, R31, R29, R30 ;  /* 0x0000001d1f1de224 */ /* 0x000fe400078e021e */
[----:B0-----:R-:W-:Y:S01]  /*3d60*/  @!P3 FADD.FTZ R44, R44, R26 ;  /* 0x0000001a2c2cb221 */ /* 0x001fe20000010000 */
[----:B------:R-:W-:Y:S01]  /*3d70*/  @!P3 FADD.FTZ R45, R45, R27 ;  /* 0x0000001b2d2db221 */ /* 0x000fe20000010000 */
[----:B------:R-:W-:-:S04]  /*3d80*/  @!P6 IMAD.WIDE.U32 R26, R29, 0x8, R64 ;  /* 0x000000081d1ae825 */ /* 0x000fc800078e0040 */
[----:B------:R-:W-:Y:S02]  /*3d90*/  @!P0 IMAD R29, R31, R28, R30 ;  /* 0x0000001c1f1d8224 */ /* 0x000fe400078e021e */
[----:B------:R-:W3:Y:S02]  /*3da0*/  @!P6 LDG.E.64 R26, desc[UR8][R26.64] ;  /* 0x000000081a1ae981 */ /* 0x000ee4000c1e1b00 */
[----:B------:R-:W-:Y:S01]  /*3db0*/  @!P0 IMAD.WIDE.U32 R28, R29, 0x8, R64 ;  /* 0x000000081d1c8825 */ /* 0x000fe200078e0040 */
[----:B------:R-:W-:-:S03]  /*3dc0*/  IADD3 R33, R33, -0x4, RZ ;  /* 0xfffffffc21217810 */ /* 0x000fc60007ffe0ff */
[----:B--2---:R-:W-:Y:S02]  /*3dd0*/  @!P4 FADD.FTZ R44, R44, R24 ;  /* 0x000000182c2cc221 */ /* 0x004fe40000010000 */
[----:B------:R-:W2:Y:S01]  /*3de0*/  @!P0 LDG.E.64 R28, desc[UR8][R28.64] ;  /* 0x000000081c1c8981 */ /* 0x000ea2000c1e1b00 */
[----:B------:R-:W-:Y:S01]  /*3df0*/  ISETP.NE.AND P3, PT, R33, RZ, PT ;  /* 0x000000ff2100720c */ /* 0x000fe20003f65270 */
[----:B------:R-:W-:Y:S01]  /*3e00*/  @!P4 FADD.FTZ R45, R45, R25 ;  /* 0x000000192d2dc221 */ /* 0x000fe20000010000 */
[----:B------:R-:W-:Y:S01]  /*3e10*/  IADD3 R34, R34, 0x4, RZ ;  /* 0x0000000422227810 */ /* 0x000fe20007ffe0ff */
[----:B---3--:R-:W-:Y:S02]  /*3e20*/  @!P6 FADD.FTZ R44, R44, R26 ;  /* 0x0000001a2c2ce221 */ /* 0x008fe40000010000 */
[----:B------:R-:W-:Y:S02]  /*3e30*/  @!P6 FADD.FTZ R45, R45, R27 ;  /* 0x0000001b2d2de221 */ /* 0x000fe40000010000 */
[----:B--2---:R-:W-:-:S02]  /*3e40*/  @!P0 FADD.FTZ R44, R44, R28 ;  /* 0x0000001c2c2c8221 */ /* 0x004fc40000010000 */
[----:B------:R-:W-:-:S04]  /*3e50*/  @!P0 FADD.FTZ R45, R45, R29 ;  /* 0x0000001d2d2d8221 */ /* 0x000fc80000010000 */
[----:B------:R-:W-:Y:S05]  /*3e60*/  @P3 BRA `(.L_x_1210) ;  /* 0xfffffffc00843947 */ /* 0x000fea000383ffff */
.L_x_1209:
        /* <DEDUP_REMOVED lines=8> */
[----:B------:R-:W0:Y:S02]  /*3ef0*/  LDG.E.64 R24, desc[UR8][R24.64] ;  /* 0x0000000818187981 */ /* 0x000e24000c1e1b00 */
[----:B0-----:R-:W-:Y:S01]  /*3f00*/  FADD.FTZ R44, R44, R24 ;  /* 0x000000182c2c7221 */ /* 0x001fe20000010000 */
[----:B------:R-:W-:-:S07]  /*3f10*/  FADD.FTZ R45, R45, R25 ;  /* 0x000000192d2d7221 */ /* 0x000fce0000010000 */
.L_x_1215:
[----:B------:R-:W-:Y:S05]  /*3f20*/  BSYNC B0 ;  /* 0x0000000000007941 */ /* 0x000fea0003800000 */
.L_x_1214:
        /* <DEDUP_REMOVED lines=10> */
[----:B------:R-:W0:Y:S04]  /*3fd0*/  @!P3 LDG.E.64 R24, desc[UR8][R24.64] ;  /* 0x000000081818b981 */ /* 0x000e28000c1e1b00 */
[----:B------:R-:W2:Y:S01]  /*3fe0*/  @!P0 LDG.E.64 R26, desc[UR8][R26.64] ;  /* 0x000000081a1a8981 */ /* 0x000ea2000c1e1b00 */
[----:B0-----:R-:W-:Y:S01]  /*3ff0*/  @!P3 FADD.FTZ R44, R44, R24 ;  /* 0x000000182c2cb221 */ /* 0x001fe20000010000 */
[----:B------:R-:W-:-:S03]  /*4000*/  @!P3 FADD.FTZ R45, R45, R25 ;  /* 0x000000192d2db221 */ /* 0x000fc60000010000 */
[----:B--2---:R-:W-:Y:S01]  /*4010*/  @!P0 FADD.FTZ R44, R44, R26 ;  /* 0x0000001a2c2c8221 */ /* 0x004fe20000010000 */
[----:B------:R-:W-:-:S07]  /*4020*/  @!P0 FADD.FTZ R45, R45, R27 ;  /* 0x0000001b2d2d8221 */ /* 0x000fce0000010000 */
.L_x_1206:
[----:B------:R-:W1:Y:S01]  /*4030*/  S2UR UR6, SR_CgaCtaId ;  /* 0x00000000000679c3 */ /* 0x000e620000008800 */
[----:B------:R-:W-:Y:S01]  /*4040*/  UMOV UR5, 0x400 ;  /* 0x0000040000057882 */ /* 0x000fe20000000000 */
[--C-:B--2---:R-:W-:Y:S01]  /*4050*/  HADD2.F32 R27, -RZ, R49.reuse.H0_H0 ;  /* 0x20000031ff1b7230 */ /* 0x104fe20000004100 */
[----:B------:R-:W-:Y:S01]  /*4060*/  ULDC.64 UR14, c[0x0][0x290] ;  /* 0x0000a400000e7ab9 */ /* 0x000fe20000000a00 */
[----:B------:R-:W-:Y:S01]  /*4070*/  HADD2.F32 R49, -RZ, R49.H1_H1 ;  /* 0x30000031ff317230 */ /* 0x000fe20000004100 */
[----:B------:R-:W-:Y:S01]  /*4080*/  ISETP.GE.U32.AND P0, PT, R58, UR14, PT ;  /* 0x0000000e3a007c0c */ /* 0x000fe2000bf06070 */
[----:B------:R-:W-:-:S03]  /*4090*/  HADD2.F32 R31, -RZ, R50.H0_H0 ;  /* 0x20000032ff1f7230 */ /* 0x000fc60000004100 */
[----:B------:R-:W-:-:S04]  /*40a0*/  FADD.FTZ R26, -R18, R49 ;  /* 0x00000031121a7221 */ /* 0x000fc80000010100 */
[----:B------:R-:W-:Y:S01]  /*40b0*/  FMUL.FTZ R34, R26, R19 ;  /* 0x000000131a227220 */ /* 0x000fe20000410000 */
[----:B-1----:R-:W-:-:S09]  /*40c0*/  ULEA UR5, UR6, UR5, 0x18 ;  /* 0x0000000506057291 */ /* 0x002fd2000f8ec03f */
[----:B------:R-:W-:Y:S01]  /*40d0*/  @!P2 STS.64 [UR5+0xc0], R44 ;  /* 0x0000c02cff00a988 */ /* 0x000fe20008000a05 */
[----:B------:R-:W-:Y:S06]  /*40e0*/  BAR.SYNC.DEFER_BLOCKING 0x0 ;  /* 0x0000000000007b1d */ /* 0x000fec0000010000 */
[----:B------:R-:W1:Y:S01]  /*40f0*/  LDS.64 R24, [UR5+0xc0] ;  /* 0x0000c005ff187984 */ /* 0x000e620008000a00 */
[----:B------:R-:W-:Y:S02]  /*4100*/  ULDC UR5, c[0x0][0x2bc] ;  /* 0x0000af0000057ab9 */ /* 0x000fe40000000800 */
[----:B-1----:R-:W-:Y:S01]  /*4110*/  FMUL.FTZ R28, R24, UR5 ;  /* 0x00000005181c7c20 */ /* 0x002fe20008410000 */
[----:B------:R-:W-:Y:S01]  /*4120*/  FADD.FTZ R24, -R18, R27 ;  /* 0x0000001b12187221 */ /* 0x000fe20000010100 */
[----:B------:R-:W-:Y:S01]  /*4130*/  FMUL.FTZ R29, R25, UR5 ;  /* 0x00000005191d7c20 */ /* 0x000fe20008410000 */
[----:B------:R-:W-:-:S02]  /*4140*/  HADD2.F32 R25, -RZ, R48.H0_H0 ;  /* 0x20000030ff197230 */ /* 0x000fc40000004100 */
[----:B------:R-:W-:Y:S02]  /*4150*/  HADD2.F32 R48, -RZ, R48.H1_H1 ;  /* 0x30000030ff307230 */ /* 0x000fe40000004100 */
[----:B------:R-:W-:Y:S01]  /*4160*/  FMUL.FTZ R49, R24, R19 ;  /* 0x0000001318317220 */ /* 0x000fe20000410000 */
[----:B------:R-:W-:Y:S06]  /*4170*/  @!P5 BRA `(.L_x_1216) ;  /* 0x000000000048d947 */ /* 0x000fec0003800000 */
[----:B------:R-:W-:Y:S01]  /*4180*/  FFMA.FTZ R24, R49, R20, R22 ;  /* 0x0000001431187223 */ /* 0x000fe20000010016 */
[----:B------:R-:W-:-:S03]  /*4190*/  FFMA.FTZ R26, R34, R21, R23 ;  /* 0x00000015221a7223 */ /* 0x000fc60000010017 */
[----:B------:R-:W-:Y:S01]  /*41a0*/  FMUL.FTZ R27, R24, -1.4426950216293334961 ;  /* 0xbfb8aa3b181b7820 */ /* 0x000fe20000410000 */
[----:B------:R-:W-:-:S05]  /*41b0*/  FMUL.FTZ R32, R26, -1.4426950216293334961 ;  /* 0xbfb8aa3b1a207820 */ /* 0x000fca0000410000 */
[----:B------:R-:W1:Y:S08]  /*41c0*/  MUFU.EX2 R27, R27 ;  /* 0x0000001b001b7308 */ /* 0x000e700000000800 */
[----:B------:R-:W2:Y:S01]  /*41d0*/  MUFU.EX2 R32, R32 ;  /* 0x0000002000207308 */ /* 0x000ea20000000800 */
[----:B-1----:R-:W-:-:S07]  /*41e0*/  FADD.FTZ R30, R27, 1 ;  /* 0x3f8000001b1e7421 */ /* 0x002fce0000010000 */
[----:B------:R-:W1:Y:S01]  /*41f0*/  MUFU.RCP R30, R30 ;  /* 0x0000001e001e7308 */ /* 0x000e620000001000 */
[----:B--2---:R-:W-:-:S07]  /*4200*/  FADD.FTZ R33, R32, 1 ;  /* 0x3f80000020217421 */ /* 0x004fce0000010000 */
        /* <DEDUP_REMOVED lines=9> */
.L_x_1216:
        /* <DEDUP_REMOVED lines=17> */
[----:B------:R-:W-:Y:S02]  /*43b0*/  F2FP.F16.F32.PACK_AB R25, R30, R33 ;  /* 0x000000211e19723e */ /* 0x000fe400000000ff */
[----:B------:R-:W-:-:S05]  /*43c0*/  LEA.HI.X R27, R24, UR13, R27, 0x1, P2 ;  /* 0x0000000d181b7c11 */ /* 0x000fca00090f0c1b */
[----:B------:R1:W-:Y:S02]  /*43d0*/  STG.E desc[UR8][R26.64], R25 ;  /* 0x000000191a007986 */ /* 0x0003e4000c101908 */
.L_x_1218:
[----:B------:R-:W-:Y:S05]  /*43e0*/  BSYNC B0 ;  /* 0x0000000000007941 */ /* 0x000fea0003800000 */
.L_x_1217:
[----:B-1----:R-:W-:Y:S01]  /*43f0*/  HADD2.F32 R27, -RZ, R50.H1_H1 ;  /* 0x30000032ff1b7230 */ /* 0x002fe20000004100 */
[----:B------:R-:W-:Y:S01]  /*4400*/  ISETP.GE.U32.AND P2, PT, R57, UR14, PT ;  /* 0x0000000e39007c0c */ /* 0x000fe2000bf46070 */
[C---:B------:R-:W-:Y:S01]  /*4410*/  FADD.FTZ R26, -R18.reuse, R31 ;  /* 0x0000001f121a7221 */ /* 0x040fe20000010100 */
[----:B------:R-:W-:Y:S01]  /*4420*/  ISETP.GE.AND.EX P3, PT, R15, UR15, PT, P0 ;  /* 0x0000000f0f007c0c */ /* 0x000fe2000bf66300 */
[--C-:B------:R-:W-:Y:S01]  /*4430*/  HADD2.F32 R25, -RZ, R47.reuse.H0_H0 ;  /* 0x2000002fff197230 */ /* 0x100fe20000004100 */
[----:B------:R-:W-:Y:S01]  /*4440*/  ISETP.GE.AND.EX P4, PT, R13, UR15, PT, P2 ;  /* 0x0000000f0d007c0c */ /* 0x000fe2000bf86320 */
[----:B------:R-:W-:Y:S01]  /*4450*/  FADD.FTZ R30, -R18, R27 ;  /* 0x0000001b121e7221 */ /* 0x000fe20000010100 */
[----:B------:R-:W-:Y:S01]  /*4460*/  HADD2.F32 R24, -RZ, R47.H1_H1 ;  /* 0x3000002fff187230 */ /* 0x000fe20000004100 */
[----:B------:R-:W-:Y:S01]  /*4470*/  ISETP.GE.U32.AND P0, PT, R56, UR14, PT ;  /* 0x0000000e38007c0c */ /* 0x000fe2000bf06070 */
[--C-:B------:R-:W-:Y:S01]  /*4480*/  HADD2.F32 R47, -RZ, R43.reuse.H0_H0 ;  /* 0x2000002bff2f7230 */ /* 0x100fe20000004100 */
[----:B------:R-:W-:Y:S01]  /*4490*/  ISETP.GE.U32.AND P2, PT, R55, UR14, PT ;  /* 0x0000000e37007c0c */ /* 0x000fe2000bf46070 */
[----:B------:R-:W-:Y:S01]  /*44a0*/  HADD2.F32 R49, -RZ, R43.H1_H1 ;  /* 0x3000002bff317230 */ /* 0x000fe20000004100 */
[C---:B------:R-:W-:Y:S01]  /*44b0*/  ISETP.GT.U32.OR P3, PT, R61.reuse, 0x27f, P3 ;  /* 0x0000027f3d00780c */ /* 0x040fe20001f64470 */
[-C--:B0-----:R-:W-:Y:S01]  /*44c0*/  FMUL.FTZ R45, R26, R19.reuse ;  /* 0x000000131a2d7220 */ /* 0x081fe20000410000 */
[----:B------:R-:W-:Y:S01]  /*44d0*/  ISETP.GT.U32.OR P4, PT, R61, 0x27f, P4 ;  /* 0x0000027f3d00780c */ /* 0x000fe20002784470 */
[----:B------:R-:W-:Y:S01]  /*44e0*/  FMUL.FTZ R48, R30, R19 ;  /* 0x000000131e307220 */ /* 0x000fe20000410000 */
[----:B------:R-:W-:Y:S11]  /*44f0*/  @!P5 BRA `(.L_x_1219) ;  /* 0x000000000048d947 */ /* 0x000ff60003800000 */
        /* <DEDUP_REMOVED lines=18> */
.L_x_1219:
        /* <DEDUP_REMOVED lines=15> */
[----:B------:R-:W-:Y:S02]  /*4710*/  F2FP.F16.F32.PACK_AB R15, R15, R30 ;  /* 0x0000001e0f0f723e */ /* 0x000fe400000000ff */
[----:B------:R-:W-:Y:S02]  /*4720*/  LEA R26, P3, R24, UR12, 0x1 ;  /* 0x0000000c181a7c11 */ /* 0x000fe4000f8608ff */
[----:B------:R-:W-:-:S04]  /*4730*/  IADD3 R27, R25, R27, RZ ;  /* 0x0000001b191b7210 */ /* 0x000fc80007ffe0ff */
[----:B------:R-:W-:-:S05]  /*4740*/  LEA.HI.X R27, R24, UR13, R27, 0x1, P3 ;  /* 0x0000000d181b7c11 */ /* 0x000fca00098f0c1b */
[----:B------:R0:W-:Y:S02]  /*4750*/  STG.E desc[UR8][R26.64], R15 ;  /* 0x0000000f1a007986 */ /* 0x0001e4000c101908 */
.L_x_1221:
[----:B------:R-:W-:Y:S05]  /*4760*/  BSYNC B0 ;  /* 0x0000000000007941 */ /* 0x000fea0003800000 */
.L_x_1220:
[C---:B------:R-:W-:Y:S01]  /*4770*/  FADD.FTZ R24, -R18.reuse, R47 ;  /* 0x0000002f12187221 */ /* 0x040fe20000010100 */
[----:B0-----:R-:W-:Y:S01]  /*4780*/  FADD.FTZ R26, -R18, R49 ;  /* 0x00000031121a7221 */ /* 0x001fe20000010100 */
[--C-:B------:R-:W-:Y:S02]  /*4790*/  HADD2.F32 R15, -RZ, R42.reuse.H0_H0 ;  /* 0x2000002aff0f7230 */ /* 0x100fe40000004100 */
[----:B------:R-:W-:Y:S02]  /*47a0*/  HADD2.F32 R42, -RZ, R42.H1_H1 ;  /* 0x3000002aff2a7230 */ /* 0x000fe40000004100 */
        /* <DEDUP_REMOVED lines=21> */
.L_x_1222:
        /* <DEDUP_REMOVED lines=20> */
.L_x_1224:
[----:B------:R-:W-:Y:S05]  /*4a40*/  BSYNC B0 ;  /* 0x0000000000007941 */ /* 0x000fea0003800000 */
.L_x_1223:
[--C-:B0-----:R-:W-:Y:S01]  /*4a50*/  HADD2.F32 R13, -RZ, R46.reuse.H0_H0 ;  /* 0x2000002eff0d7230 */ /* 0x101fe20000004100 */
[----:B------:R-:W-:Y:S01]  /*4a60*/  ISETP.GE.U32.AND P3, PT, R54, UR14, PT ;  /* 0x0000000e36007c0c */ /* 0x000fe2000bf66070 */
[----:B------:R-:W-:Y:S01]  /*4a70*/  HADD2.F32 R15, -RZ, R46.H1_H1 ;  /* 0x3000002eff0f7230 */ /* 0x000fe20000004100 */
[----:B------:R-:W-:Y:S01]  /*4a80*/  ISETP.GE.U32.AND P4, PT, R53, UR14, PT ;  /* 0x0000000e35007c0c */ /* 0x000fe2000bf86070 */
[--C-:B------:R-:W-:Y:S01]  /*4a90*/  HADD2.F32 R25, -RZ, R39.reuse.H0_H0 ;  /* 0x20000027ff197230 */ /* 0x100fe20000004100 */
[----:B------:R-:W-:Y:S01]  /*4aa0*/  ISETP.GE.U32.AND P6, PT, R52, UR14, PT ;  /* 0x0000000e34007c0c */ /* 0x000fe2000bfc6070 */
[----:B------:R-:W-:Y:S01]  /*4ab0*/  HADD2.F32 R39, -RZ, R39.H1_H1 ;  /* 0x30000027ff277230 */ /* 0x000fe20000004100 */
[----:B------:R-:W-:Y:S01]  /*4ac0*/  ISETP.GE.AND.EX P0, PT, R11, UR15, PT, P0 ;  /* 0x0000000f0b007c0c */ /* 0x000fe2000bf06300 */
[--C-:B------:R-:W-:Y:S01]  /*4ad0*/  HADD2.F32 R27, -RZ, R40.reuse.H0_H0 ;  /* 0x20000028ff1b7230 */ /* 0x100fe20000004100 */
[----:B------:R-:W-:Y:S01]  /*4ae0*/  ISETP.GE.AND.EX P2, PT, R9, UR15, PT, P2 ;  /* 0x0000000f09007c0c */ /* 0x000fe2000bf46320 */
[----:B------:R-:W-:Y:S01]  /*4af0*/  HADD2.F32 R31, -RZ, R40.H1_H1 ;  /* 0x30000028ff1f7230 */ /* 0x000fe20000004100 */
[----:B------:R-:W-:Y:S01]  /*4b00*/  ISETP.GE.AND.EX P3, PT, R7, UR15, PT, P3 ;  /* 0x0000000f07007c0c */ /* 0x000fe2000bf66330 */
[--C-:B------:R-:W-:Y:S01]  /*4b10*/  HADD2.F32 R33, -RZ, R14.reuse.H0_H0 ;  /* 0x2000000eff217230 */ /* 0x100fe20000004100 */
[----:B------:R-:W-:Y:S01]  /*4b20*/  ISETP.GE.AND.EX P4, PT, R5, UR15, PT, P4 ;  /* 0x0000000f05007c0c */ /* 0x000fe2000bf86340 */
[----:B------:R-:W-:Y:S01]  /*4b30*/  HADD2.F32 R35, -RZ, R14.H1_H1 ;  /* 0x3000000eff237230 */ /* 0x000fe20000004100 */
[----:B------:R-:W-:Y:S01]  /*4b40*/  ISETP.GE.AND.EX P6, PT, R3, UR15, PT, P6 ;  /* 0x0000000f03007c0c */ /* 0x000fe2000bfc6360 */
[----:B------:R-:W-:-:S02]  /*4b50*/  HADD2.F32 R43, -RZ, R36.H0_H0 ;  /* 0x20000024ff2b7230 */ /* 0x000fc40000004100 */
[C---:B------:R-:W-:Y:S01]  /*4b60*/  FADD.FTZ R40, -R18.reuse, R13 ;  /* 0x0000000d12287221 */ /* 0x040fe20000010100 */
[----:B------:R-:W-:Y:S02]  /*4b70*/  HADD2.F32 R45, -RZ, R36.H1_H1 ;  /* 0x30000024ff2d7230 */ /* 0x000fe40000004100 */
[C---:B------:R-:W-:Y:S01]  /*4b80*/  FADD.FTZ R44, -R18.reuse, R15 ;  /* 0x0000000f122c7221 */ /* 0x040fe20000010100 */
[C---:B------:R-:W-:Y:S01]  /*4b90*/  FADD.FTZ R42, -R18.reuse, R25 ;  /* 0x00000019122a7221 */ /* 0x040fe20000010100 */
[C---:B------:R-:W-:Y:S01]  /*4ba0*/  FADD.FTZ R36, -R18.reuse, R39 ;  /* 0x0000002712247221 */ /* 0x040fe20000010100 */
[C---:B------:R-:W-:Y:S01]  /*4bb0*/  FADD.FTZ R30, -R18.reuse, R27 ;  /* 0x0000001b121e7221 */ /* 0x040fe20000010100 */
[C---:B------:R-:W-:Y:S01]  /*4bc0*/  FADD.FTZ R32, -R18.reuse, R31 ;  /* 0x0000001f12207221 */ /* 0x040fe20000010100 */
[C---:B------:R-:W-:Y:S01]  /*4bd0*/  FADD.FTZ R24, -R18.reuse, R33 ;  /* 0x0000002112187221 */ /* 0x040fe20000010100 */
[C---:B------:R-:W-:Y:S01]  /*4be0*/  FADD.FTZ R26, -R18.reuse, R35 ;  /* 0x00000023121a7221 */ /* 0x040fe20000010100 */
[C---:B------:R-:W-:Y:S01]  /*4bf0*/  FADD.FTZ R14, -R18.reuse, R43 ;  /* 0x0000002b120e7221 */ /* 0x040fe20000010100 */
[C---:B------:R-:W-:Y:S01]  /*4c00*/  ISETP.GT.U32.OR P0, PT, R61.reuse, 0x27f, P0 ;  /* 0x0000027f3d00780c */ /* 0x040fe20000704470 */
[----:B------:R-:W-:Y:S01]  /*4c10*/  FADD.FTZ R18, -R18, R45 ;  /* 0x0000002d12127221 */ /* 0x000fe20000010100 */
[C---:B------:R-:W-:Y:S01]  /*4c20*/  ISETP.GT.U32.OR P2, PT, R61.reuse, 0x27f, P2 ;  /* 0x0000027f3d00780c */ /* 0x040fe20001744470 */
[--C-:B------:R-:W-:Y:S01]  /*4c30*/  HADD2.F32 R13, -RZ, R41.reuse.H0_H0 ;  /* 0x20000029ff0d7230 */ /* 0x100fe20000004100 */
[C---:B------:R-:W-:Y:S01]  /*4c40*/  ISETP.GT.U32.OR P3, PT, R61.reuse, 0x27f, P3 ;  /* 0x0000027f3d00780c */ /* 0x040fe20001f64470 */
[----:B------:R-:W-:Y:S01]  /*4c50*/  HADD2.F32 R34, -RZ, R41.H1_H1 ;  /* 0x30000029ff227230 */ /* 0x000fe20000004100 */
[C---:B------:R-:W-:Y:S01]  /*4c60*/  ISETP.GT.U32.OR P4, PT, R61.reuse, 0x27f, P4 ;  /* 0x0000027f3d00780c */ /* 0x040fe20002784470 */
[-C--:B------:R-:W-:Y:S01]  /*4c70*/  FMUL.FTZ R39, R40, R19.reuse ;  /* 0x0000001328277220 */ /* 0x080fe20000410000 */
        /* <DEDUP_REMOVED lines=21> */
.L_x_1225:
        /* <DEDUP_REMOVED lines=17> */
[----:B------:R-:W-:Y:S02]  /*4ee0*/  F2FP.F16.F32.PACK_AB R11, R11, R44 ;  /* 0x0000002c0b0b723e */ /* 0x000fe400000000ff */
[----:B------:R-:W-:-:S05]  /*4ef0*/  LEA.HI.X R41, R34, UR13, R13, 0x1, P0 ;  /* 0x0000000d22297c11 */ /* 0x000fca00080f0c0d */
[----:B------:R0:W-:Y:S02]  /*4f00*/  STG.E desc[UR8][R40.64], R11 ;  /* 0x0000000b28007986 */ /* 0x0001e4000c101908 */
.L_x_1227:
[----:B------:R-:W-:Y:S05]  /*4f10*/  BSYNC B0 ;  /* 0x0000000000007941 */ /* 0x000fea0003800000 */
.L_x_1226:
[--C-:B0-----:R-:W-:Y:S02]  /*4f20*/  HADD2.F32 R11, -RZ, R38.reuse.H0_H0 ;  /* 0x20000026ff0b7230 */ /* 0x101fe40000004100 */
[-C--:B------:R-:W-:Y:S01]  /*4f30*/  FMUL.FTZ R35, R42, R19.reuse ;  /* 0x000000132a237220 */ /* 0x080fe20000410000 */
        /* <DEDUP_REMOVED lines=21> */
.L_x_1228:
        /* <DEDUP_REMOVED lines=15> */
[----:B------:R-:W-:Y:S02]  /*5180*/  F2FP.F16.F32.PACK_AB R9, R9, R36 ;  /* 0x000000240909723e */ /* 0x000fe400000000ff */
[----:B------:R-:W-:Y:S02]  /*5190*/  LEA R38, P0, R34, UR12, 0x1 ;  /* 0x0000000c22267c11 */ /* 0x000fe4000f8008ff */
[----:B------:R-:W-:-:S04]  /*51a0*/  IADD3 R11, R35, R11, RZ ;  /* 0x0000000b230b7210 */ /* 0x000fc80007ffe0ff */
[----:B------:R-:W-:-:S05]  /*51b0*/  LEA.HI.X R39, R34, UR13, R11, 0x1, P0 ;  /* 0x0000000d22277c11 */ /* 0x000fca00080f0c0b */
[----:B------:R0:W-:Y:S02]  /*51c0*/  STG.E desc[UR8][R38.64], R9 ;  /* 0x0000000926007986 */ /* 0x0001e4000c101908 */
.L_x_1230:
[----:B------:R-:W-:Y:S05]  /*51d0*/  BSYNC B0 ;  /* 0x0000000000007941 */ /* 0x000fea0003800000 */
.L_x_1229:
        /* <DEDUP_REMOVED lines=23> */
.L_x_1231:
        /* <DEDUP_REMOVED lines=20> */
.L_x_1233:
[----:B------:R-:W-:Y:S05]  /*5490*/  BSYNC B0 ;  /* 0x0000000000007941 */ /* 0x000fea0003800000 */
.L_x_1232:
        /* <DEDUP_REMOVED lines=23> */
.L_x_1234:
        /* <DEDUP_REMOVED lines=20> */
.L_x_1236:
[----:B------:R-:W-:Y:S05]  /*5750*/  BSYNC B0 ;  /* 0x0000000000007941 */ /* 0x000fea0003800000 */
.L_x_1235:
        /* <DEDUP_REMOVED lines=23> */
.L_x_1237:
        /* <DEDUP_REMOVED lines=10> */
[----:B------:R-:W-:Y:S01]  /*5970*/  IMAD R5, R52, UR13, R3 ;  /* 0x0000000d34057c24 */ /* 0x000fe2000f8e0203 */
[----:B------:R-:W-:Y:S01]  /*5980*/  ULDC.64 UR12, c[0x0][0x210] ;  /* 0x00008400000c7ab9 */ /* 0x000fe20000000a00 */
[-C--:B------:R-:W-:Y:S01]  /*5990*/  FMUL.FTZ R3, R14, R19.reuse ;  /* 0x000000130e037220 */ /* 0x080fe20000410000 */
[----:B------:R-:W-:Y:S01]  /*59a0*/  FMUL.FTZ R14, R12, R19 ;  /* 0x000000130c0e7220 */ /* 0x000fe20000410000 */
[----:B------:R-:W-:Y:S02]  /*59b0*/  LEA R12, P0, R66, UR12, 0x1 ;  /* 0x0000000c420c7c11 */ /* 0x000fe4000f8008ff */
[----:B------:R-:W-:Y:S02]  /*59c0*/  IADD3 R5, R67, R5, RZ ;  /* 0x0000000543057210 */ /* 0x000fe40007ffe0ff */
[----:B------:R-:W-:Y:S02]  /*59d0*/  F2FP.F16.F32.PACK_AB R3, R14, R3 ;  /* 0x000000030e03723e */ /* 0x000fe400000000ff */
[----:B------:R-:W-:-:S05]  /*59e0*/  LEA.HI.X R13, R66, UR13, R5, 0x1, P0 ;  /* 0x0000000d420d7c11 */ /* 0x000fca00080f0c05 */
[----:B------:R0:W-:Y:S02]  /*59f0*/  STG.E desc[UR8][R12.64], R3 ;  /* 0x000000030c007986 */ /* 0x0001e4000c101908 */
.L_x_1239:
[----:B------:R-:W-:Y:S05]  /*5a00*/  BSYNC B0 ;  /* 0x0000000000007941 */ /* 0x000fea0003800000 */
.L_x_1238:
[----:B0-----:R-:W0:Y:S01]  /*5a10*/  LDC R3, c[0x0][0x10] ;  /* 0x00000400ff037b82 */ /* 0x001e220000000800 */
[----:B------:R-:W-:Y:S02]  /*5a20*/  IADD3 R51, R51, 0x1, RZ ;  /* 0x0000000133337810 */ /* 0x000fe40007ffe0ff */
[----:B0-----:R-:W-:-:S04]  /*5a30*/  IADD3 R60, R3, R60, RZ ;  /* 0x0000003c033c7210 */ /* 0x001fc80007ffe0ff */
[----:B------:R-:W-:-:S13]  /*5a40*/  ISETP.GE.AND P0, PT, R60, UR4, PT ;  /* 0x000000043c007c0c */ /* 0x000fda000bf06270 */
[----:B------:R-:W-:Y:S05]  /*5a50*/  @!P0 BRA `(.L_x_1240) ;  /* 0xffffffa800388947 */ /* 0x000fea000383ffff */
.L_x_1189:
        /* <DEDUP_REMOVED lines=19> */
.L_x_1242:
[----:B------:R-:W-:Y:S05]  /*5b90*/  BSYNC B0 ;  /* 0x0000000000007941 */ /* 0x000fea0003800000 */
.L_x_1241:
        /* <DEDUP_REMOVED lines=11> */
.L_x_1244:
[----:B------:R-:W2:Y:S04]  /*5c50*/  LDG.E.STRONG.GPU R5, desc[UR8][R2.64] ;  /* 0x0000000802057981 */ /* 0x000ea8000c1ef900 */
[----:B--2---:R-:W-:Y:S01]  /*5c60*/  CCTL.IVALL ;  /* 0x00000000ff00798f */ /* 0x004fe20002000000 */
[----:B------:R-:W-:Y:S05]  /*5c70*/  YIELD ;  /* 0x0000000000007946 */ /* 0x000fea0003800000 */
[----:B------:R-:W-:-:S13]  /*5c80*/  ISETP.NE.AND P0, PT, R5, R0, PT ;  /* 0x000000000500720c */ /* 0x000fda0003f05270 */
[----:B------:R-:W-:Y:S05]  /*5c90*/  @P0 BRA `(.L_x_1244) ;  /* 0xfffffffc00ec0947 */ /* 0x000fea000383ffff */
.L_x_1243:
        /* <DEDUP_REMOVED lines=24> */
.L_x_1245:
        /* <DEDUP_REMOVED lines=23> */
.L_x_1246:
        /* <DEDUP_REMOVED lines=15> */
.L_x_5582:


//--------------------- .text._Z35group_norm_nhwc_bwd_one_pass_kernelI11Fp16IOFp32WLi128ELi160ELi640EEv26Group_norm_nhwc_bwd_params --------------------------
	.section	.text._Z35group_norm_nhwc_bwd_one_pass_kernelI11Fp16IOFp32WLi128ELi160ELi640EEv26Group_norm_nhwc_bwd_params,"ax",@progbits
	.align	128
        .global         _Z35group_norm_nhwc_bwd_one_pass_kernelI11Fp16IOFp32WLi128ELi160ELi640EEv26Group_norm_nhwc_bwd_params
        .type           _Z35group_norm_nhwc_bwd_one_pass_kernelI11Fp16IOFp32WLi128ELi160ELi640EEv26Group_norm_nhwc_bwd_params,@function
        .size           _Z35group_norm_nhwc_bwd_one_pass_kernelI11Fp16IOFp32WLi128ELi160ELi640EEv26Group_norm_nhwc_bwd_params,(.L_x_5583 - _Z35group_norm_nhwc_bwd_one_pass_kernelI11Fp16IOFp32WLi128ELi160ELi640EEv26Group_norm_nhwc_bwd_params)
        .other          _Z35group_norm_nhwc_bwd_one_pass_kernelI11Fp16IOFp32WLi128ELi160ELi640EEv26Group_norm_nhwc_bwd_params,@"STO_CUDA_ENTRY STV_DEFAULT"
_Z35group_norm_nhwc_bwd_one_pass_kernelI11Fp16IOFp32WLi128ELi160ELi640EEv26Group_norm_nhwc_bwd_params:
.text._Z35group_norm_nhwc_bwd_one_pass_kernelI11Fp16IOFp32WLi128ELi160ELi640EEv26Group_norm_nhwc_bwd_params:
        /* <DEDUP_REMOVED lines=14> */
[----:B------:R-:W-:Y:S02]  /*00e0*/  UIMAD.WIDE.U32 UR8, UR12, 0x3, URZ ;  /* 0x000000030c0878a5 */ /* 0x000fe4000f8e003f */
[----:B------:R-:W-:Y:S01]  /*00f0*/  SHF.R.U32.HI R3, RZ, 0x6, R3 ;  /* 0x00000006ff037819 */ /* 0x000fe20000011603 */
[----:B------:R-:W-:Y:S01]  /*0100*/  UIMAD UR10, UR13, 0x3, URZ ;  /* 0x000000030d0a78a4 */ /* 0x000fe2000f8e023f */
[----:B------:R-:W0:Y:S01]  /*0110*/  LDC R0, c[0x0][0x2ac] ;  /* 0x0000ab00ff007b82 */ /* 0x000e220000000800 */
[----:B------:R-:W-:Y:S02]  /*0120*/  ULEA.HI UR11, UP0, UR13, UR12, URZ, 0x1 ;  /* 0x0000000c0d0b7291 */ /* 0x000fe4000f81083f */
[----:B------:R-:W-:Y:S01]  /*0130*/  UIADD3 UR10, UR9, UR10, URZ ;  /* 0x0000000a090a7290 */ /* 0x000fe2000fffe03f */
[----:B------:R-:W-:Y:S01]  /*0140*/  IMAD R67, R3, -0x50, R66 ;  /* 0xffffffb003437824 */ /* 0x000fe200078e0242 */
[----:B------:R-:W-:Y:S01]  /*0150*/  UIADD3.X UR12, URZ, UR13, URZ, UP0, !UPT ;  /* 0x0000000d3f0c7290 */ /* 0x000fe200087fe43f */
[----:B------:R-:W-:-:S02]  /*0160*/  ULDC.64 UR18, c[0x0][0x290] ;  /* 0x0000a40000127ab9 */ /* 0x000fc40000000a00 */
[----:B------:R-:W2:Y:S01]  /*0170*/  S2UR UR7, SR_CgaCtaId ;  /* 0x00000000000779c3 */ /* 0x000ea20000008800 */
[----:B------:R-:W-:Y:S01]  /*0180*/  ULEA.HI UR8, UP0, UR10, UR8, URZ, 0x1 ;  /* 0x000000080a087291 */ /* 0x000fe2000f81083f */
[----:B------:R-:W-:Y:S01]  /*0190*/  SHF.L.U32 R67, R67, 0x1, RZ ;  /* 0x0000000143437819 */ /* 0x000fe200000006ff */
[----:B------:R-:W-:Y:S01]  /*01a0*/  UMOV UR4, 0x400 ;  /* 0x0000040000047882 */ /* 0x000fe20000000000 */
[----:B------:R-:W-:Y:S02]  /*01b0*/  USHF.R.S32.HI UR9, URZ, 0x1, UR12 ;  /* 0x000000013f097899 */ /* 0x000fe4000801140c */
[----:B------:R-:W-:Y:S01]  /*01c0*/  UIADD3.X UR10, URZ, UR10, URZ, UP0, !UPT ;  /* 0x0000000a3f0a7290 */ /* 0x000fe200087fe43f */
[----:B------:R-:W-:-:S03]  /*01d0*/  ULDC.U8 UR17, c[0x0][0x2a4] ;  /* 0x0000a90000117ab9 */ /* 0x000fc60000000000 */
[----:B------:R-:W-:Y:S02]  /*01e0*/  USHF.R.S64 UR8, UR8, 0x1, UR10 ;  /* 0x0000000108087899 */ /* 0x000fe4000800100a */
[----:B------:R-:W-:Y:S01]  /*01f0*/  USHF.R.S32.HI UR10, URZ, 0x1, UR10 ;  /* 0x000000013f0a7899 */ /* 0x000fe2000801140a */
[----:B0-----:R-:W-:Y:S01]  /*0200*/  IMAD R65, R0, UR16, R3 ;  /* 0x0000001000417c24 */ /* 0x001fe2000f8e0203 */
[----:B------:R-:W-:Y:S02]  /*0210*/  SHF.R.S32.HI R3, RZ, 0x1f, R66 ;  /* 0x0000001fff037819 */ /* 0x000fe40000011442 */
[----:B------:R-:W-:Y:S02]  /*0220*/  USHF.L.U64.HI UR10, UR8, 0x2, UR10 ;  /* 0x00000002080a7899 */ /* 0x000fe4000801020a */
[----:B------:R-:W-:Y:S02]  /*0230*/  ISETP.GE.U32.AND P1, PT, R65, UR18, PT ;  /* 0x0000001241007c0c */ /* 0x000fe4000bf26070 */
[----:B------:R-:W-:Y:S01]  /*0240*/  SHF.R.S32.HI R45, RZ, 0x1f, R65 ;  /* 0x0000001fff2d7819 */ /* 0x000fe20000011441 */
[----:B--2---:R-:W-:Y:S01]  /*0250*/  ULEA UR4, UR7, UR4, 0x18 ;  /* 0x0000000407047291 */ /* 0x004fe2000f8ec03f */
[----:B------:R-:W-:Y:S01]  /*0260*/  LEA.HI R3, R3, R66, RZ, 0x5 ;  /* 0x0000004203037211 */ /* 0x000fe200078f28ff */
[----:B------:R-:W-:Y:S01]  /*0270*/  USHF.R.S64 UR7, UR11, 0x1, UR12 ;  /* 0x000000010b077899 */ /* 0x000fe2000800100c */
[----:B------:R-:W-:-:S02]  /*0280*/  ISETP.GE.AND.EX P1, PT, R45, UR19, PT, P1 ;  /* 0x000000132d007c0c */ /* 0x000fc4000bf26310 */
[----:B------:R-:W-:Y:S01]  /*0290*/  SHF.R.S32.HI R3, RZ, 0x5, R3 ;  /* 0x00000005ff037819 */ /* 0x000fe20000011403 */
[----:B------:R-:W-:Y:S01]  /*02a0*/  USHF.L.U64.HI UR9, UR7, 0x2, UR9 ;  /* 0x0000000207097899 */ /* 0x000fe20008010209 */
        /* <DEDUP_REMOVED lines=9> */
[----:B------:R-:W-:Y:S02]  /*0340*/  IADD3 R55, R65, 0x50, RZ ;  /* 0x0000005041377810 */ /* 0x000fe40007ffe0ff */
[----:B------:R-:W-:-:S02]  /*0350*/  ISETP.LT.U32.AND P1, PT, R66, 0x280, !P1 ;  /* 0x000002804200780c */ /* 0x000fc40004f21070 */
[C---:B------:R-:W-:Y:S02]  /*0360*/  IADD3 R54, R65.reuse, 0x58, RZ ;  /* 0x0000005841367810 */ /* 0x040fe40007ffe0ff */
[C---:B------:R-:W-:Y:S02]  /*0370*/  IADD3 R53, R65.reuse, 0x60, RZ ;  /* 0x0000006041357810 */ /* 0x040fe40007ffe0ff */
[C---:B------:R-:W-:Y:S02]  /*0380*/  IADD3 R52, R65.reuse, 0x68, RZ ;  /* 0x0000006841347810 */ /* 0x040fe40007ffe0ff */
[C---:B------:R-:W-:Y:S02]  /*0390*/  IADD3 R51, R65.reuse, 0x70, RZ ;  /* 0x0000007041337810 */ /* 0x040fe40007ffe0ff */
[----:B------:R-:W-:Y:S02]  /*03a0*/  IADD3 R50, R65, 0x78, RZ ;  /* 0x0000007841327810 */ /* 0x000fe40007ffe0ff */
[----:B------:R-:W-:Y:S01]  /*03b0*/  LEA R43, R3, UR4, 0x3 ;  /* 0x00000004032b7c11 */ /* 0x000fe2000f8e18ff */
[----:B-1----:R-:W-:-:S06]  /*03c0*/  UMOV UR4, URZ ;  /* 0x0000003f00047c82 */ /* 0x002fcc0008000000 */
.L_x_1330:
[----:B0-----:R-:W0:Y:S01]  /*03d0*/  LDC R6, c[0x0][0x2a0] ;  /* 0x0000a800ff067b82 */ /* 0x001e220000000800 */
[----:B------:R-:W-:Y:S01]  /*03e0*/  ISETP.LE.AND P5, PT, RZ, UR6, PT ;  /* 0x00000006ff007c0c */ /* 0x000fe2000bfa3270 */
        /* <DEDUP_REMOVED lines=14> */
[----:B---3--:R-:W-:Y:S01]  /*04d0*/  HFMA2.MMA R2, -RZ, RZ, 0, 0 ;  /* 0x00000000ff027435 */ /* 0x008fe200000001ff */
[----:B----4-:R-:W-:-:S05]  /*04e0*/  IADD3 R4, RZ, -R3, RZ ;  /* 0x80000003ff047210 */ /* 0x010fca0007ffe0ff */
[----:B------:R-:W-:Y:S01]  /*04f0*/  IMAD R7, R4, R5, RZ ;  /* 0x0000000504077224 */ /* 0x000fe200078e02ff */
[----:B------:R-:W-:-:S03]  /*0500*/  IABS R4, UR6 ;  /* 0x0000000600047c13 */ /* 0x000fc60008000000 */
[----:B------:R-:W-:Y:S01]  /*0510*/  IMAD.HI.U32 R3, R3, R7, R2 ;  /* 0x0000000703037227 */ /* 0x000fe200078e0002 */
[----:B------:R-:W-:-:S04]  /*0520*/  LOP3.LUT R2, R6, UR6, RZ, 0x3c, !PT ;  /* 0x0000000606027c12 */ /* 0x000fc8000f8e3cff */
[----:B------:R-:W-:Y:S01]  /*0530*/  ISETP.GE.AND P3, PT, R2, RZ, PT ;  /* 0x000000ff0200720c */ /* 0x000fe20003f66270 */
[----:B------:R-:W-:-:S05]  /*0540*/  IMAD.HI.U32 R3, R3, R4, RZ ;  /* 0x0000000403037227 */ /* 0x000fca00078e00ff */
        /* <DEDUP_REMOVED lines=13> */
[----:B------:R-:W-:Y:S02]  /*0620*/  ISETP.GE.AND.EX P2, PT, R15, UR19, PT, P2 ;  /* 0x000000130f007c0c */ /* 0x000fe4000bf46320 */
[----:B------:R-:W-:-:S02]  /*0630*/  @P4 IADD3 R3, R3, 0x1, RZ ;  /* 0x0000000103034810 */ /* 0x000fc40007ffe0ff */
[----:B------:R-:W-:Y:S02]  /*0640*/  SEL R87, R5, R0, !P0 ;  /* 0x0000000005577207 */ /* 0x000fe40004000000 */
[----:B------:R-:W-:Y:S02]  /*0650*/  ISETP.GT.U32.OR P2, PT, R66, 0x27f, P2 ;  /* 0x0000027f4200780c */ /* 0x000fe40001744470 */
[----:B------:R-:W-:Y:S01]  /*0660*/  @!P3 IADD3 R3, -R3, RZ, RZ ;  /* 0x000000ff0303b210 */ /* 0x000fe20007ffe1ff */
[----:B------:R-:W-:Y:S01]  /*0670*/  IMAD R32, R87, 0xa0, RZ ;  /* 0x000000a057207824 */ /* 0x000fe200078e02ff */
[----:B------:R-:W-:Y:S02]  /*0680*/  ISETP.GE.U32.AND P5, PT, R63, UR18, PT ;  /* 0x000000123f007c0c */ /* 0x000fe4000bfa6070 */
[----:B------:R-:W-:Y:S02]  /*0690*/  SEL R3, R5, R3, !P0 ;  /* 0x0000000305037207 */ /* 0x000fe40004000000 */
[----:B------:R-:W-:-:S02]  /*06a0*/  SHF.R.S32.HI R5, RZ, 0x1f, R67 ;  /* 0x0000001fff057819 */ /* 0x000fc40000011443 */
[----:B------:R-:W-:Y:S02]  /*06b0*/  IADD3 R88, P0, R67, R32, RZ ;  /* 0x0000002043587210 */ /* 0x000fe40007f1e0ff */
[----:B------:R-:W-:Y:S01]  /*06c0*/  SHF.R.S32.HI R0, RZ, 0x1f, R3 ;  /* 0x0000001fff007819 */ /* 0x000fe20000011403 */
[----:B------:R-:W3:Y:S01]  /*06d0*/  @!P2 LDC.64 R8, c[0x0][0x288] ;  /* 0x0000a200ff08ab82 */ /* 0x000ee20000000a00 */
[----:B------:R-:W-:Y:S02]  /*06e0*/  LEA.HI.X.SX32 R89, R32, R5, 0x1, P0 ;  /* 0x0000000520597211 */ /* 0x000fe400000f0eff */
[----:B------:R-:W-:Y:S01]  /*06f0*/  ISETP.GE.AND.EX P5, PT, R17, UR19, PT, P5 ;  /* 0x0000001311007c0c */ /* 0x000fe2000bfa6350 */
[----:B------:R-:W-:Y:S01]  /*0700*/  IMAD R0, R0, UR12, RZ ;  /* 0x0000000c00007c24 */ /* 0x000fe2000f8e02ff */
[----:B------:R-:W-:Y:S01]  /*0710*/  ISETP.GE.U32.AND P4, PT, R62, UR18, PT ;  /* 0x000000123e007c0c */ /* 0x000fe2000bf86070 */
[----:B------:R-:W-:Y:S01]  /*0720*/  IMAD.WIDE.U32 R88, R3, UR12, R88 ;  /* 0x0000000c03587c25 */ /* 0x000fe2000f8e0058 */
[C---:B------:R-:W-:Y:S01]  /*0730*/  ISETP.GT.U32.OR P5, PT, R66.reuse, 0x27f, P5 ;  /* 0x0000027f4200780c */ /* 0x040fe20002fa4470 */
[----:B------:R-:W4:Y:S01]  /*0740*/  @!P2 LDC.64 R6, c[0x0][0x230] ;  /* 0x00008c00ff06ab82 */ /* 0x000f220000000a00 */
[----:B------:R-:W-:Y:S01]  /*0750*/  ISETP.GE.AND.EX P4, PT, R21, UR19, PT, P4 ;  /* 0x0000001315007c0c */ /* 0x000fe2000bf86340 */
[----:B------:R-:W-:Y:S01]  /*0760*/  IMAD R91, R3, UR13, R0 ;  /* 0x0000000d035b7c24 */ /* 0x000fe2000f8e0200 */
[----:B------:R-:W-:Y:S01]  /*0770*/  @P1 MOV R90, R88 ;  /* 0x00000058005a1202 */ /* 0x000fe20000000f00 */
[----:B-1----:R-:W-:Y:S01]  /*0780*/  @P1 IMAD R0, R45, R18, RZ ;  /* 0x000000122d001224 */ /* 0x002fe200078e02ff */
[----:B------:R-:W-:-:S02]  /*0790*/  ISETP.GT.U32.OR P4, PT, R66, 0x27f, P4 ;  /* 0x0000027f4200780c */ /* 0x000fc40002784470 */
[----:B------:R-:W-:Y:S01]  /*07a0*/  SHF.R.S32.HI R27, RZ, 0x1f, R61 ;  /* 0x0000001fff1b7819 */ /* 0x000fe2000001143d */
[----:B------:R-:W-:Y:S01]  /*07b0*/  @P1 IMAD R19, R65, R19, R0 ;  /* 0x0000001341131224 */ /* 0x000fe200078e0200 */
[----:B------:R-:W-:Y:S01]  /*07c0*/  IADD3 R91, R89, R91, RZ ;  /* 0x0000005b595b7210 */ /* 0x000fe20007ffe0ff */
[----:B------:R-:W1:Y:S01]  /*07d0*/  @!P2 LDC.64 R2, c[0x0][0x228] ;  /* 0x00008a00ff02ab82 */ /* 0x000e620000000a00 */
[----:B------:R-:W-:Y:S01]  /*07e0*/  HFMA2.MMA R42, -RZ, RZ, 0, 0 ;  /* 0x00000000ff2a7435 */ /* 0x000fe200000001ff */
[----:B------:R-:W-:Y:S02]  /*07f0*/  SHF.R.S32.HI R29, RZ, 0x1f, R60 ;  /* 0x0000001fff1d7819 */ /* 0x000fe4000001143c */
[----:B------:R-:W-:Y:S01]  /*0800*/  SHF.R.S32.HI R25, RZ, 0x1f, R59 ;  /* 0x0000001fff197819 */ /* 0x000fe2000001143b */
[----:B------:R-:W-:Y:S01]  /*0810*/  @P1 IMAD.WIDE.U32 R12, R65, R18, R90 ;  /* 0x00000012410c1225 */ /* 0x000fe200078e005a */
[----:B------:R-:W-:Y:S02]  /*0820*/  SHF.R.S32.HI R31, RZ, 0x1f, R57 ;  /* 0x0000001fff1f7819 */ /* 0x000fe40000011439 */
[----:B------:R-:W-:Y:S01]  /*0830*/  SHF.R.S32.HI R33, RZ, 0x1f, R56 ;  /* 0x0000001fff217819 */ /* 0x000fe20000011438 */
[----:B------:R-:W1:Y:S01]  /*0840*/  @!P5 LDC.64 R4, c[0x0][0x288] ;  /* 0x0000a200ff04db82 */ /* 0x000e620000000a00 */
[----:B------:R-:W-:Y:S01]  /*0850*/  @P1 IADD3 R13, R13, R19, RZ ;  /* 0x000000130d0d1210 */ /* 0x000fe20007ffe0ff */
[----:B---3--:R-:W-:Y:S01]  /*0860*/  @!P2 IMAD R14, R15, R8, RZ ;  /* 0x000000080f0ea224 */ /* 0x008fe200078e02ff */
[----:B------:R-:W-:-:S02]  /*0870*/  @P1 SHF.L.U32 R15, R12, 0x1, RZ ;  /* 0x000000010c0f1819 */ /* 0x000fc400000006ff */
[----:B------:R-:W-:Y:S02]  /*0880*/  CS2R R68, SRZ ;  /* 0x0000000000447805 */ /* 0x000fe4000001ff00 */
[----:B------:R-:W-:Y:S01]  /*0890*/  @P1 SHF.L.U64.HI R0, R12, 0x1, R13 ;  /* 0x000000010c001819 */ /* 0x000fe2000001020d */
[C---:B------:R-:W-:Y:S01]  /*08a0*/  @!P2 IMAD R19, R64.reuse, R9, R14 ;  /* 0x000000094013a224 */ /* 0x040fe200078e020e */
[----:B------:R-:W-:Y:S01]  /*08b0*/  @!P2 MOV R12, R88 ;  /* 0x00000058000ca202 */ /* 0x000fe20000000f00 */
[----:B------:R-:W-:Y:S01]  /*08c0*/  ULDC.64 UR12, c[0x0][0x248] ;  /* 0x00009200000c7ab9 */ /* 0x000fe20000000a00 */
[----:B------:R-:W-:Y:S02]  /*08d0*/  @!P2 MOV R13, R91 ;  /* 0x0000005b000da202 */ /* 0x000fe40000000f00 */
[C---:B--2---:R-:W-:Y:S02]  /*08e0*/  @P1 IADD3 R14, P0, R15.reuse, R10, RZ ;  /* 0x0000000a0f0e1210 */ /* 0x044fe40007f1e0ff */
[----:B0-----:R-:W-:Y:S01]  /*08f0*/  @P1 IADD3 R34, P3, R15, R34, RZ ;  /* 0x000000220f221210 */ /* 0x001fe20007f7e0ff */
[----:B------:R-:W-:Y:S01]  /*0900*/  @!P2 IMAD.WIDE.U32 R12, R64, R8, R12 ;  /* 0x00000008400ca225 */ /* 0x000fe200078e000c */
[----:B------:R-:W-:Y:S01]  /*0910*/  @P1 IADD3.X R15, R0, R11, RZ, P0, !PT ;  /* 0x0000000b000f1210 */ /* 0x000fe200007fe4ff */
[----:B------:R-:W0:Y:S03]  /*0920*/  @!P4 LDC.64 R8, c[0x0][0x288] ;  /* 0x0000a200ff08cb82 */ /* 0x000e260000000a00 */
[----:B------:R-:W-:Y:S01]  /*0930*/  @!P2 IADD3 R13, R13, R19, RZ ;  /* 0x000000130d0da210 */ /* 0x000fe20007ffe0ff */
[----:B------:R2:W5:Y:S01]  /*0940*/  @P1 LDG.E R48, desc[UR14][R14.64] ;  /* 0x0000000e0e301981 */ /* 0x000562000c1e1900 */
[----:B------:R-:W-:-:S02]  /*0950*/  @!P2 SHF.L.U32 R11, R12, 0x1, RZ ;  /* 0x000000010c0ba819 */ /* 0x000fc400000006ff */
[----:B------:R-:W-:Y:S01]  /*0960*/  @P1 IADD3.X R35, R0, R35, RZ, P3, !PT ;  /* 0x0000002300231210 */ /* 0x000fe20001ffe4ff */
[----:B------:R-:W3:Y:S01]  /*0970*/  @!P5 LDC.64 R18, c[0x0][0x228] ;  /* 0x00008a00ff12db82 */ /* 0x000ee20000000a00 */
[----:B------:R-:W-:Y:S02]  /*0980*/  @!P2 SHF.L.U64.HI R0, R12, 0x1, R13 ;  /* 0x000000010c00a819 */ /* 0x000fe4000001020d */
[----:B----4-:R-:W-:Y:S02]  /*0990*/  @!P2 IADD3 R16, P6, R11, R6, RZ ;  /* 0x000000060b10a210 */ /* 0x010fe40007fde0ff */
[----:B------:R-:W-:Y:S02]  /*09a0*/  ISETP.GE.U32.AND P3, PT, R61, UR18, PT ;  /* 0x000000123d007c0c */ /* 0x000fe4000bf66070 */
[----:B-1----:R-:W-:Y:S01]  /*09b0*/  @!P2 IADD3 R10, P0, R11, R2, RZ ;  /* 0x000000020b0aa210 */ /* 0x002fe20007f1e0ff */
[----:B------:R-:W-:Y:S01]  /*09c0*/  @!P5 IMAD R2, R17, R4, RZ ;  /* 0x000000041102d224 */ /* 0x000fe200078e02ff */
[----:B------:R-:W-:Y:S01]  /*09d0*/  @!P2 IADD3.X R17, R0, R7, RZ, P6, !PT ;  /* 0x000000070011a210 */ /* 0x000fe200037fe4ff */
[----:B------:R-:W1:Y:S01]  /*09e0*/  @!P5 LDC.64 R12, c[0x0][0x230] ;  /* 0x00008c00ff0cdb82 */ /* 0x000e620000000a00 */
[----:B------:R-:W-:-:S02]  /*09f0*/  ISETP.GE.AND.EX P3, PT, R27, UR19, PT, P3 ;  /* 0x000000131b007c0c */ /* 0x000fc4000bf66330 */
[----:B------:R-:W-:Y:S01]  /*0a00*/  @!P5 MOV R6, R88 ;  /* 0x000000580006d202 */ /* 0x000fe20000000f00 */
[----:B------:R-:W-:Y:S01]  /*0a10*/  @!P5 IMAD R23, R63, R5, R2 ;  /* 0x000000053f17d224 */ /* 0x000fe200078e0202 */
[----:B------:R-:W-:Y:S01]  /*0a20*/  @!P5 MOV R7, R91 ;  /* 0x0000005b0007d202 */ /* 0x000fe20000000f00 */
[----:B0-----:R-:W-:Y:S01]  /*0a30*/  @!P4 IMAD R21, R21, R8, RZ ;  /* 0x000000081515c224 */ /* 0x001fe200078e02ff */
[----:B------:R-:W-:Y:S01]  /*0a40*/  ISETP.GT.U32.OR P3, PT, R66, 0x27f, P3 ;  /* 0x0000027f4200780c */ /* 0x000fe20001f64470 */
[----:B--2---:R-:W0:Y:S01]  /*0a50*/  @!P4 LDC.64 R14, c[0x0][0x230] ;  /* 0x00008c00ff0ecb82 */ /* 0x004e220000000a00 */
[----:B------:R-:W-:Y:S01]  /*0a60*/  @!P2 IADD3.X R11, R0, R3, RZ, P0, !PT ;  /* 0x00000003000ba210 */ /* 0x000fe200007fe4ff */
[----:B------:R-:W-:Y:S01]  /*0a70*/  @!P5 IMAD.WIDE.U32 R4, R63, R4, R6 ;  /* 0x000000043f04d225 */ /* 0x000fe200078e0006 */
[----:B------:R-:W-:Y:S01]  /*0a80*/  ISETP.GE.U32.AND P0, PT, R60, UR18, PT ;  /* 0x000000123c007c0c */ /* 0x000fe2000bf06070 */
[----:B------:R2:W5:Y:S03]  /*0a90*/  @!P2 LDG.E R49, desc[UR14][R16.64] ;  /* 0x0000000e1031a981 */ /* 0x000566000c1e1900 */
[----:B------:R-:W-:Y:S01]  /*0aa0*/  @!P5 IADD3 R3, R5, R23, RZ ;  /* 0x000000170503d210 */ /* 0x000fe20007ffe0ff */
[----:B------:R-:W4:Y:S01]  /*0ab0*/  @!P4 LDC.64 R6, c[0x0][0x228] ;  /* 0x00008a00ff06cb82 */ /* 0x000f220000000a00 */
[----:B------:R-:W-:-:S02]  /*0ac0*/  @!P5 SHF.L.U32 R23, R4, 0x1, RZ ;  /* 0x000000010417d819 */ /* 0x000fc400000006ff */
[----:B------:R-:W-:Y:S01]  /*0ad0*/  @!P4 MOV R2, R88 ;  /* 0x000000580002c202 */ /* 0x000fe20000000f00 */
[----:B------:R-:W-:Y:S01]  /*0ae0*/  @!P4 IMAD R21, R62, R9, R21 ;  /* 0x000000093e15c224 */ /* 0x000fe200078e0215 */
[----:B------:R-:W-:Y:S01]  /*0af0*/  @!P5 SHF.L.U64.HI R0, R4, 0x1, R3 ;  /* 0x000000010400d819 */ /* 0x000fe20000010203 */
[----:B------:R3:W5:Y:S01]  /*0b00*/  @!P2 LDG.E R42, desc[UR14][R10.64] ;  /* 0x0000000e0a2aa981 */ /* 0x000762000c1e1900 */
[----:B------:R-:W-:Y:S01]  /*0b10*/  @!P4 MOV R3, R91 ;  /* 0x0000005b0003c202 */ /* 0x000fe20000000f00 */
[----:B------:R-:W4:Y:S01]  /*0b20*/  @!P3 LDC.64 R4, c[0x0][0x288] ;  /* 0x0000a200ff04bb82 */ /* 0x000f220000000a00 */
[----:B------:R-:W-:Y:S01]  /*0b30*/  ISETP.GE.AND.EX P0, PT, R29, UR19, PT, P0 ;  /* 0x000000131d007c0c */ /* 0x000fe2000bf06300 */
[----:B------:R-:W-:-:S03]  /*0b40*/  @!P4 IMAD.WIDE.U32 R8, R62, R8, R2 ;  /* 0x000000083e08c225 */ /* 0x000fc600078e0002 */
[----:B------:R-:W-:Y:S02]  /*0b50*/  ISETP.GT.U32.OR P0, PT, R66, 0x27f, P0 ;  /* 0x0000027f4200780c */ /* 0x000fe40000704470 */
[C---:B-1----:R-:W-:Y:S02]  /*0b60*/  @!P5 IADD3 R12, P6, R23.reuse, R12, RZ ;  /* 0x0000000c170cd210 */ /* 0x042fe40007fde0ff */
[----:B--2---:R-:W-:Y:S02]  /*0b70*/  CS2R R16, SRZ ;  /* 0x0000000000107805 */ /* 0x004fe4000001ff00 */
[----:B---3--:R-:W-:Y:S01]  /*0b80*/  @!P5 IADD3 R22, P2, R23, R18, RZ ;  /* 0x000000121716d210 */ /* 0x008fe20007f5e0ff */
[----:B------:R-:W1:Y:S01]  /*0b90*/  @!P3 LDC.64 R10, c[0x0][0x228] ;  /* 0x00008a00ff0abb82 */ /* 0x000e620000000a00 */
[----:B------:R-:W-:Y:S02]  /*0ba0*/  @!P4 IADD3 R3, R9, R21, RZ ;  /* 0x000000150903c210 */ /* 0x000fe40007ffe0ff */
[----:B------:R-:W-:-:S02]  /*0bb0*/  @!P4 SHF.L.U32 R21, R8, 0x1, RZ ;  /* 0x000000010815c819 */ /* 0x000fc400000006ff */
[C---:B------:R-:W-:Y:S02]  /*0bc0*/  @!P5 IADD3.X R13, R0.reuse, R13, RZ, P6, !PT ;  /* 0x0000000d000dd210 */ /* 0x040fe400037fe4ff */
[----:B------:R-:W-:Y:S02]  /*0bd0*/  @!P5 IADD3.X R23, R0, R19, RZ, P2, !PT ;  /* 0x000000130017d210 */ /* 0x000fe400017fe4ff */
[----:B------:R-:W-:Y:S01]  /*0be0*/  @!P4 SHF.L.U64.HI R8, R8, 0x1, R3 ;  /* 0x000000010808c819 */ /* 0x000fe20000010203 */
[----:B------:R2:W5:Y:S01]  /*0bf0*/  @!P5 LDG.E R17, desc[UR14][R12.64] ;  /* 0x0000000e0c11d981 */ /* 0x000562000c1e1900 */
[----:B0-----:R-:W-:Y:S01]  /*0c00*/  @!P4 IADD3 R18, P2, R21, R14, RZ ;  /* 0x0000000e1512c210 */ /* 0x001fe20007f5e0ff */
[----:B------:R-:W0:Y:S02]  /*0c10*/  @!P0 LDC.64 R2, c[0x0][0x288] ;  /* 0x0000a200ff028b82 */ /* 0x000e240000000a00 */
[----:B------:R3:W5:Y:S01]  /*0c20*/  @!P5 LDG.E R16, desc[UR14][R22.64] ;  /* 0x0000000e1610d981 */ /* 0x000762000c1e1900 */
[----:B------:R-:W-:-:S02]  /*0c30*/  @!P4 IADD3.X R19, R8, R15, RZ, P2, !PT ;  /* 0x0000000f0813c210 */ /* 0x000fc400017fe4ff */
[----:B----4-:R-:W-:Y:S02]  /*0c40*/  @!P4 IADD3 R20, P5, R21, R6, RZ ;  /* 0x000000061514c210 */ /* 0x010fe40007fbe0ff */
[----:B------:R-:W-:Y:S01]  /*0c50*/  ISETP.GE.U32.AND P2, PT, R59, UR18, PT ;  /* 0x000000123b007c0c */ /* 0x000fe2000bf46070 */
[----:B--2---:R-:W2:Y:S01]  /*0c60*/  @!P3 LDC.64 R12, c[0x0][0x230] ;  /* 0x00008c00ff0cbb82 */ /* 0x004ea20000000a00 */
[----:B------:R-:W-:Y:S01]  /*0c70*/  @!P4 IADD3.X R21, R8, R7, RZ, P5, !PT ;  /* 0x000000070815c210 */ /* 0x000fe20002ffe4ff */
[----:B------:R-:W-:Y:S01]  /*0c80*/  @!P3 IMAD R0, R27, R4, RZ ;  /* 0x000000041b00b224 */ /* 0x000fe200078e02ff */
[----:B------:R-:W-:Y:S02]  /*0c90*/  ISETP.GE.AND.EX P2, PT, R25, UR19, PT, P2 ;  /* 0x0000001319007c0c */ /* 0x000fe4000bf46320 */
[----:B------:R-:W-:Y:S02]  /*0ca0*/  @!P3 MOV R6, R88 ;  /* 0x000000580006b202 */ /* 0x000fe40000000f00 */
[----:B------:R-:W-:Y:S01]  /*0cb0*/  @!P3 MOV R7, R91 ;  /* 0x0000005b0007b202 */ /* 0x000fe20000000f00 */
[C---:B------:R-:W-:Y:S01]  /*0cc0*/  @!P3 IMAD R9, R61.reuse, R5, R0 ;  /* 0x000000053d09b224 */ /* 0x040fe200078e0200 */
[----:B------:R-:W-:Y:S01]  /*0cd0*/  ISETP.GT.U32.OR P2, PT, R66, 0x27f, P2 ;  /* 0x0000027f4200780c */ /* 0x000fe20001744470 */
[----:B------:R-:W-:Y:S01]  /*0ce0*/  @!P3 IMAD.WIDE.U32 R4, R61, R4, R6 ;  /* 0x000000043d04b225 */ /* 0x000fe200078e0006 */
[----:B------:R-:W-:-:S02]  /*0cf0*/  CS2R R14, SRZ ;  /* 0x00000000000e7805 */ /* 0x000fc4000001ff00 */
[----:B---3--:R-:W-:Y:S01]  /*0d00*/  SHF.R.S32.HI R23, RZ, 0x1f, R58 ;  /* 0x0000001fff177819 */ /* 0x008fe2000001143a */
[----:B------:R-:W3:Y:S01]  /*0d10*/  @!P0 LDC.64 R6, c[0x0][0x230] ;  /* 0x00008c00ff068b82 */ /* 0x000ee20000000a00 */
[----:B------:R-:W-:Y:S02]  /*0d20*/  @!P3 IADD3 R5, R5, R9, RZ ;  /* 0x000000090505b210 */ /* 0x000fe40007ffe0ff */
[C---:B------:R-:W-:Y:S01]  /*0d30*/  @!P3 SHF.L.U32 R27, R4.reuse, 0x1, RZ ;  /* 0x00000001041bb819 */ /* 0x040fe200000006ff */
[----:B------:R4:W5:Y:S01]  /*0d40*/  @!P4 LDG.E R15, desc[UR14][R18.64] ;  /* 0x0000000e120fc981 */ /* 0x000962000c1e1900 */
[----:B------:R-:W-:-:S03]  /*0d50*/  @!P3 SHF.L.U64.HI R0, R4, 0x1, R5 ;  /* 0x000000010400b819 */ /* 0x000fc60000010205 */
[----:B------:R-:W3:Y:S01]  /*0d60*/  @!P2 LDC.64 R4, c[0x0][0x288] ;  /* 0x0000a200ff04ab82 */ /* 0x000ee20000000a00 */
[----:B------:R2:W5:Y:S01]  /*0d70*/  @!P4 LDG.E R14, desc[UR14][R20.64] ;  /* 0x0000000e140ec981 */ /* 0x000562000c1e1900 */
[----:B0-----:R-:W-:Y:S01]  /*0d80*/  @!P0 IMAD R29, R29, R2, RZ ;  /* 0x000000021d1d8224 */ /* 0x001fe200078e02ff */
[----:B------:R-:W-:Y:S02]  /*0d90*/  ISETP.GE.U32.AND P4, PT, R58, UR18, PT ;  /* 0x000000123a007c0c */ /* 0x000fe4000bf86070 */
[----:B----4-:R-:W-:-:S03]  /*0da0*/  @!P0 MOV R18, R88 ;  /* 0x0000005800128202 */ /* 0x010fc60000000f00 */
[----:B------:R-:W0:Y:S01]  /*0db0*/  @!P0 LDC.64 R8, c[0x0][0x228] ;  /* 0x00008a00ff088b82 */ /* 0x000e220000000a00 */
[----:B------:R-:W-:Y:S02]  /*0dc0*/  @!P0 MOV R19, R91 ;  /* 0x0000005b00138202 */ /* 0x000fe40000000f00 */
[----:B--2---:R-:W-:Y:S01]  /*0dd0*/  @!P3 IADD3 R20, P5, R27, R12, RZ ;  /* 0x0000000c1b14b210 */ /* 0x004fe20007fbe0ff */
[C---:B------:R-:W-:Y:S01]  /*0de0*/  @!P0 IMAD R29, R60.reuse, R3, R29 ;  /* 0x000000033c1d8224 */ /* 0x040fe200078e021d */
[----:B------:R-:W-:Y:S01]  /*0df0*/  ISETP.GE.AND.EX P4, PT, R23, UR19, PT, P4 ;  /* 0x0000001317007c0c */ /* 0x000fe2000bf86340 */
[----:B------:R-:W-:Y:S01]  /*0e00*/  @!P0 IMAD.WIDE.U32 R2, R60, R2, R18 ;  /* 0x000000023c028225 */ /* 0x000fe200078e0012 */
[----:B------:R-:W-:Y:S02]  /*0e10*/  @!P3 IADD3.X R21, R0, R13, RZ, P5, !PT ;  /* 0x0000000d0015b210 */ /* 0x000fe40002ffe4ff */
[----:B-1----:R-:W-:Y:S02]  /*0e20*/  @!P3 IADD3 R18, P5, R27, R10, RZ ;  /* 0x0000000a1b12b210 */ /* 0x002fe40007fbe0ff */
[----:B------:R-:W-:-:S02]  /*0e30*/  CS2R R12, SRZ ;  /* 0x00000000000c7805 */ /* 0x000fc4000001ff00 */
[----:B------:R-:W-:Y:S01]  /*0e40*/  ISETP.GT.U32.OR P4, PT, R66, 0x27f, P4 ;  /* 0x0000027f4200780c */ /* 0x000fe20002784470 */
[----:B------:R-:W1:Y:S01]  /*0e50*/  @!P2 LDC.64 R26, c[0x0][0x230] ;  /* 0x00008c00ff1aab82 */ /* 0x000e620000000a00 */
[----:B------:R-:W-:Y:S02]  /*0e60*/  @!P3 IADD3.X R19, R0, R11, RZ, P5, !PT ;  /* 0x0000000b0013b210 */ /* 0x000fe40002ffe4ff */
[----:B------:R-:W-:Y:S01]  /*0e70*/  @!P0 IADD3 R3, R3, R29, RZ ;  /* 0x0000001d03038210 */ /* 0x000fe20007ffe0ff */
[----:B------:R-:W5:Y:S04]  /*0e80*/  @!P3 LDG.E R13, desc[UR14][R20.64] ;  /* 0x0000000e140db981 */ /* 0x000f68000c1e1900 */
[----:B------:R-:W2:Y:S01]  /*0e90*/  @!P2 LDC.64 R28, c[0x0][0x228] ;  /* 0x00008a00ff1cab82 */ /* 0x000ea20000000a00 */
[----:B------:R4:W5:Y:S01]  /*0ea0*/  @!P3 LDG.E R12, desc[UR14][R18.64] ;  /* 0x0000000e120cb981 */ /* 0x000962000c1e1900 */
[----:B------:R-:W-:Y:S01]  /*0eb0*/  ISETP.GE.U32.AND P3, PT, R57, UR18, PT ;  /* 0x0000001239007c0c */ /* 0x000fe2000bf66070 */
[----:B---3--:R-:W-:Y:S01]  /*0ec0*/  @!P2 IMAD R10, R25, R4, RZ ;  /* 0x00000004190aa224 */ /* 0x008fe200078e02ff */
[----:B------:R-:W-:-:S02]  /*0ed0*/  @!P0 SHF.L.U32 R11, R2, 0x1, RZ ;  /* 0x00000001020b8819 */ /* 0x000fc400000006ff */
[----:B------:R-:W-:Y:S02]  /*0ee0*/  @!P0 SHF.L.U64.HI R0, R2, 0x1, R3 ;  /* 0x0000000102008819 */ /* 0x000fe40000010203 */
[----:B------:R-:W-:Y:S01]  /*0ef0*/  ISETP.GE.AND.EX P3, PT, R31, UR19, PT, P3 ;  /* 0x000000131f007c0c */ /* 0x000fe2000bf66330 */
[----:B------:R-:W3:Y:S01]  /*0f00*/  @!P4 LDC.64 R2, c[0x0][0x288] ;  /* 0x0000a200ff02cb82 */ /* 0x000ee20000000a00 */
[----:B----4-:R-:W-:Y:S02]  /*0f10*/  @!P2 MOV R18, R88 ;  /* 0x000000580012a202 */ /* 0x010fe40000000f00 */
[----:B------:R-:W-:Y:S01]  /*0f20*/  @!P2 MOV R19, R91 ;  /* 0x0000005b0013a202 */ /* 0x000fe20000000f00 */
[----:B------:R-:W-:Y:S01]  /*0f30*/  @!P2 IMAD R21, R59, R5, R10 ;  /* 0x000000053b15a224 */ /* 0x000fe200078e020a */
[----:B------:R-:W-:Y:S02]  /*0f40*/  ISETP.GT.U32.OR P3, PT, R66, 0x27f, P3 ;  /* 0x0000027f4200780c */ /* 0x000fe40001f64470 */
[----:B------:R-:W-:Y:S01]  /*0f50*/  @!P0 IADD3 R6, P5, R11, R6, RZ ;  /* 0x000000060b068210 */ /* 0x000fe20007fbe0ff */
[----:B------:R-:W-:Y:S01]  /*0f60*/  @!P2 IMAD.WIDE.U32 R4, R59, R4, R18 ;  /* 0x000000043b04a225 */ /* 0x000fe200078e0012 */
[----:B0-----:R-:W-:-:S02]  /*0f70*/  @!P0 IADD3 R8, P6, R11, R8, RZ ;  /* 0x000000080b088210 */ /* 0x001fc40007fde0ff */
[----:B------:R-:W-:Y:S02]  /*0f80*/  CS2R R10, SRZ ;  /* 0x00000000000a7805 */ /* 0x000fe4000001ff00 */
[C---:B------:R-:W-:Y:S01]  /*0f90*/  @!P0 IADD3.X R7, R0.reuse, R7, RZ, P5, !PT ;  /* 0x0000000700078210 */ /* 0x040fe20002ffe4ff */
[----:B------:R-:W0:Y:S01]  /*0fa0*/  @!P4 LDC.64 R24, c[0x0][0x230] ;  /* 0x00008c00ff18cb82 */ /* 0x000e220000000a00 */
[----:B------:R-:W-:Y:S02]  /*0fb0*/  @!P0 IADD3.X R9, R0, R9, RZ, P6, !PT ;  /* 0x0000000900098210 */ /* 0x000fe400037fe4ff */
[----:B------:R-:W-:Y:S01]  /*0fc0*/  @!P2 IADD3 R19, R5, R21, RZ ;  /* 0x000000150513a210 */ /* 0x000fe20007ffe0ff */
[----:B------:R4:W5:Y:S01]  /*0fd0*/  @!P0 LDG.E R11, desc[UR14][R6.64] ;  /* 0x0000000e060b8981 */ /* 0x000962000c1e1900 */
[----:B------:R-:W-:-:S03]  /*0fe0*/  @!P2 SHF.L.U32 R5, R4, 0x1, RZ ;  /* 0x000000010405a819 */ /* 0x000fc600000006ff */
[----:B------:R4:W5:Y:S01]  /*0ff0*/  @!P0 LDG.E R10, desc[UR14][R8.64] ;  /* 0x0000000e080a8981 */ /* 0x000962000c1e1900 */
[----:B------:R-:W-:Y:S01]  /*1000*/  ISETP.GE.U32.AND P0, PT, R56, UR18, PT ;  /* 0x0000001238007c0c */ /* 0x000fe2000bf06070 */
[----:B------:R-:W0:Y:S01]  /*1010*/  @!P4 LDC.64 R20, c[0x0][0x228] ;  /* 0x00008a00ff14cb82 */ /* 0x000e220000000a00 */
[----:B------:R-:W-:Y:S02]  /*1020*/  @!P2 SHF.L.U64.HI R0, R4, 0x1, R19 ;  /* 0x000000010400a819 */ /* 0x000fe40000010213 */
[C---:B-1----:R-:W-:Y:S02]  /*1030*/  @!P2 IADD3 R26, P6, R5.reuse, R26, RZ ;  /* 0x0000001a051aa210 */ /* 0x042fe40007fde0ff */
[----:B--2---:R-:W-:-:S03]  /*1040*/  @!P2 IADD3 R28, P5, R5, R28, RZ ;  /* 0x0000001c051ca210 */ /* 0x004fc60007fbe0ff */
[----:B------:R-:W1:Y:S01]  /*1050*/  @!P3 LDC.64 R4, c[0x0][0x288] ;  /* 0x0000a200ff04bb82 */ /* 0x000e620000000a00 */
[----:B------:R-:W-:Y:S01]  /*1060*/  ISETP.GE.AND.EX P0, PT, R33, UR19, PT, P0 ;  /* 0x0000001321007c0c */ /* 0x000fe2000bf06300 */
[----:B---3--:R-:W-:Y:S01]  /*1070*/  @!P4 IMAD R23, R23, R2, RZ ;  /* 0x000000021717c224 */ /* 0x008fe200078e02ff */
[----:B----4-:R-:W-:Y:S02]  /*1080*/  @!P4 MOV R6, R88 ;  /* 0x000000580006c202 */ /* 0x010fe40000000f00 */
[----:B------:R-:W-:Y:S02]  /*1090*/  ISETP.GT.U32.OR P0, PT, R66, 0x27f, P0 ;  /* 0x0000027f4200780c */ /* 0x000fe40000704470 */
[----:B------:R-:W-:Y:S01]  /*10a0*/  @!P4 MOV R7, R91 ;  /* 0x0000005b0007c202 */ /* 0x000fe20000000f00 */
[C---:B------:R-:W-:Y:S01]  /*10b0*/  @!P4 IMAD R23, R58.reuse, R3, R23 ;  /* 0x000000033a17c224 */ /* 0x040fe200078e0217 */
[----:B------:R-:W-:Y:S01]  /*10c0*/  CS2R R8, SRZ ;  /* 0x0000000000087805 */ /* 0x000fe2000001ff00 */
[----:B------:R-:W2:Y:S01]  /*10d0*/  @!P3 LDC.64 R18, c[0x0][0x230] ;  /* 0x00008c00ff12bb82 */ /* 0x000ea20000000a00 */
[----:B------:R-:W-:Y:S01]  /*10e0*/  @!P4 IMAD.WIDE.U32 R2, R58, R2, R6 ;  /* 0x000000023a02c225 */ /* 0x000fe200078e0006 */
[----:B------:R-:W-:-:S04]  /*10f0*/  @!P2 IADD3.X R29, R0, R29, RZ, P5, !PT ;  /* 0x0000001d001da210 */ /* 0x000fc80002ffe4ff */
[----:B------:R-:W-:Y:S01]  /*1100*/  @!P4 IADD3 R3, R3, R23, RZ ;  /* 0x000000170303c210 */ /* 0x000fe20007ffe0ff */
[----:B------:R3:W5:Y:S01]  /*1110*/  @!P2 LDG.E R8, desc[UR14][R28.64] ;  /* 0x0000000e1c08a981 */ /* 0x000762000c1e1900 */
[----:B------:R-:W4:Y:S01]  /*1120*/  @!P0 LDC.64 R22, c[0x0][0x288] ;  /* 0x0000a200ff168b82 */ /* 0x000f220000000a00 */
[----:B------:R-:W-:Y:S02]  /*1130*/  @!P2 IADD3.X R27, R0, R27, RZ, P6, !PT ;  /* 0x0000001b001ba210 */ /* 0x000fe400037fe4ff */
[----:B------:R-:W-:Y:S01]  /*1140*/  SHF.R.S32.HI R7, RZ, 0x1f, R55 ;  /* 0x0000001fff077819 */ /* 0x000fe20000011437 */
[----:B-1----:R-:W-:Y:S01]  /*1150*/  @!P3 IMAD R6, R31, R4, RZ ;  /* 0x000000041f06b224 */ /* 0x002fe200078e02ff */
[----:B------:R-:W-:Y:S01]  /*1160*/  ISETP.GE.U32.AND P5, PT, R55, UR18, PT ;  /* 0x0000001237007c0c */ /* 0x000fe2000bfa6070 */
[----:B------:R0:W5:Y:S01]  /*1170*/  @!P2 LDG.E R9, desc[UR14][R26.64] ;  /* 0x0000000e1a09a981 */ /* 0x000162000c1e1900 */
[----:B---3--:R-:W-:Y:S02]  /*1180*/  @!P3 MOV R28, R88 ;  /* 0x00000058001cb202 */ /* 0x008fe40000000f00 */
[----:B------:R-:W-:Y:S01]  /*1190*/  @!P3 MOV R29, R91 ;  /* 0x0000005b001db202 */ /* 0x000fe20000000f00 */
[C---:B------:R-:W-:Y:S01]  /*11a0*/  @!P3 IMAD R5, R57.reuse, R5, R6 ;  /* 0x000000053905b224 */ /* 0x040fe200078e0206 */
[C---:B------:R-:W-:Y:S01]  /*11b0*/  @!P4 SHF.L.U32 R37, R2.reuse, 0x1, RZ ;  /* 0x000000010225c819 */ /* 0x040fe200000006ff */
[----:B------:R-:W-:Y:S01]  /*11c0*/  @!P3 IMAD.WIDE.U32 R28, R57, R4, R28 ;  /* 0x00000004391cb225 */ /* 0x000fe200078e001c */
[----:B------:R-:W-:Y:S01]  /*11d0*/  ISETP.GE.AND.EX P5, PT, R7, UR19, PT, P5 ;  /* 0x0000001307007c0c */ /* 0x000fe2000bfa6350 */
[----:B------:R-:W-:Y:S01]  /*11e0*/  HFMA2.MMA R4, -RZ, RZ, 0, 0 ;  /* 0x00000000ff047435 */ /* 0x000fe200000001ff */
[----:B------:R-:W-:-:S02]  /*11f0*/  @!P4 SHF.L.U64.HI R0, R2, 0x1, R3 ;  /* 0x000000010200c819 */ /* 0x000fc40000010203 */
[C---:B0-----:R-:W-:Y:S01]  /*1200*/  @!P4 IADD3 R26, P6, R37.reuse, R24, RZ ;  /* 0x00000018251ac210 */ /* 0x041fe20007fde0ff */
[----:B------:R-:W0:Y:S01]  /*1210*/  @!P3 LDC.64 R2, c[0x0][0x228] ;  /* 0x00008a00ff02bb82 */ /* 0x000e220000000a00 */
[----:B------:R-:W-:Y:S02]  /*1220*/  @!P4 IADD3 R24, P2, R37, R20, RZ ;  /* 0x000000142518c210 */ /* 0x000fe40007f5e0ff */
[----:B------:R-:W-:Y:S02]  /*1230*/  @!P3 IADD3 R5, R29, R5, RZ ;  /* 0x000000051d05b210 */ /* 0x000fe40007ffe0ff */
[----:B------:R-:W-:Y:S02]  /*1240*/  ISETP.GT.U32.OR P5, PT, R66, 0x27f, P5 ;  /* 0x0000027f4200780c */ /* 0x000fe40002fa4470 */
[C---:B------:R-:W-:Y:S02]  /*1250*/  @!P4 IADD3.X R27, R0.reuse, R25, RZ, P6, !PT ;  /* 0x00000019001bc210 */ /* 0x040fe400037fe4ff */
[----:B------:R-:W-:-:S02]  /*1260*/  @!P4 IADD3.X R25, R0, R21, RZ, P2, !PT ;  /* 0x000000150019c210 */ /* 0x000fc400017fe4ff */
[----:B------:R-:W-:Y:S02]  /*1270*/  @!P3 SHF.L.U64.HI R0, R28, 0x1, R5 ;  /* 0x000000011c00b819 */ /* 0x000fe40000010205 */
[----:B------:R-:W-:Y:S01]  /*1280*/  SHF.R.S32.HI R5, RZ, 0x1f, R54 ;  /* 0x0000001fff057819 */ /* 0x000fe20000011436 */
[----:B------:R1:W5:Y:S01]  /*1290*/  @!P4 LDG.E R4, desc[UR14][R24.64] ;  /* 0x0000000e1804c981 */ /* 0x000362000c1e1900 */
[----:B------:R-:W-:Y:S02]  /*12a0*/  ISETP.GE.U32.AND P2, PT, R54, UR18, PT ;  /* 0x0000001236007c0c */ /* 0x000fe4000bf46070 */
[----:B------:R-:W-:Y:S01]  /*12b0*/  @!P3 SHF.L.U32 R31, R28, 0x1, RZ ;  /* 0x000000011c1fb819 */ /* 0x000fe200000006ff */
[----:B----4-:R-:W-:Y:S01]  /*12c0*/  @!P0 IMAD R33, R33, R22, RZ ;  /* 0x0000001621218224 */ /* 0x010fe200078e02ff */
[----:B------:R-:W3:Y:S01]  /*12d0*/  @!P0 LDC.64 R28, c[0x0][0x230] ;  /* 0x00008c00ff1c8b82 */ /* 0x000ee20000000a00 */
[----:B------:R-:W-:Y:S02]  /*12e0*/  ISETP.GE.AND.EX P2, PT, R5, UR19, PT, P2 ;  /* 0x0000001305007c0c */ /* 0x000fe4000bf46320 */
[----:B-1----:R-:W-:-:S02]  /*12f0*/  @!P0 MOV R24, R88 ;  /* 0x0000005800188202 */ /* 0x002fc40000000f00 */
[----:B------:R-:W-:Y:S01]  /*1300*/  @!P0 MOV R25, R91 ;  /* 0x0000005b00198202 */ /* 0x000fe20000000f00 */
[----:B------:R-:W-:Y:S01]  /*1310*/  HFMA2.MMA R6, -RZ, RZ, 0, 0 ;  /* 0x00000000ff067435 */ /* 0x000fe200000001ff */
[----:B------:R-:W-:Y:S01]  /*1320*/  ISETP.GT.U32.OR P2, PT, R66, 0x27f, P2 ;  /* 0x0000027f4200780c */ /* 0x000fe20001744470 */
[----:B------:R-:W1:Y:S01]  /*1330*/  @!P5 LDC.64 R20, c[0x0][0x288] ;  /* 0x0000a200ff14db82 */ /* 0x000e620000000a00 */
[C---:B------:R-:W-:Y:S01]  /*1340*/  @!P0 IMAD R33, R56.reuse, R23, R33 ;  /* 0x0000001738218224 */ /* 0x040fe200078e0221 */
[----:B--2---:R-:W-:Y:S01]  /*1350*/  @!P3 IADD3 R38, P6, R31, R18, RZ ;  /* 0x000000121f26b210 */ /* 0x004fe20007fde0ff */
[----:B------:R-:W-:-:S05]  /*1360*/  @!P0 IMAD.WIDE.U32 R24, R56, R22, R24 ;  /* 0x0000001638188225 */ /* 0x000fca00078e0018 */
[----:B------:R-:W2:Y:S01]  /*1370*/  @!P0 LDC.64 R22, c[0x0][0x228] ;  /* 0x00008a00ff168b82 */ /* 0x000ea20000000a00 */
[----:B------:R-:W-:Y:S01]  /*1380*/  @!P3 IADD3.X R39, R0, R19, RZ, P6, !PT ;  /* 0x000000130027b210 */ /* 0x000fe200037fe4ff */
[----:B------:R4:W5:Y:S01]  /*1390*/  @!P4 LDG.E R6, desc[UR14][R26.64] ;  /* 0x0000000e1a06c981 */ /* 0x000962000c1e1900 */
[----:B------:R-:W-:Y:S02]  /*13a0*/  @!P0 IADD3 R19, R25, R33, RZ ;  /* 0x0000002119138210 */ /* 0x000fe40007ffe0ff */
[----:B0-----:R-:W-:Y:S01]  /*13b0*/  @!P3 IADD3 R30, P4, R31, R2, RZ ;  /* 0x000000021f1eb210 */ /* 0x001fe20007f9e0ff */
[----:B------:R-:W-:Y:S01]  /*13c0*/  HFMA2.MMA R2, -RZ, RZ, 0, 0 ;  /* 0x00000000ff027435 */ /* 0x000fe200000001ff */
[----:B------:R-:W-:Y:S02]  /*13d0*/  @!P0 SHF.L.U64.HI R40, R24, 0x1, R19 ;  /* 0x0000000118288819 */ /* 0x000fe40000010213 */
[----:B------:R-:W0:Y:S01]  /*13e0*/  @!P2 LDC.64 R18, c[0x0][0x288] ;  /* 0x0000a200ff12ab82 */ /* 0x000e220000000a00 */
[----:B------:R-:W-:-:S02]  /*13f0*/  @!P3 IADD3.X R31, R0, R3, RZ, P4, !PT ;  /* 0x00000003001fb210 */ /* 0x000fc400027fe4ff */
[----:B------:R-:W-:Y:S02]  /*1400*/  @!P0 SHF.L.U32 R33, R24, 0x1, RZ ;  /* 0x0000000118218819 */ /* 0x000fe400000006ff */
[----:B------:R-:W-:Y:S02]  /*1410*/  MOV R0, RZ ;  /* 0x000000ff00007202 */ /* 0x000fe40000000f00 */
[----:B------:R-:W5:Y:S01]  /*1420*/  @!P3 LDG.E R2, desc[UR14][R38.64] ;  /* 0x0000000e2602b981 */ /* 0x000f62000c1e1900 */
[----:B----4-:R-:W4:Y:S01]  /*1430*/  @!P5 LDC.64 R26, c[0x0][0x228] ;  /* 0x00008a00ff1adb82 */ /* 0x010f220000000a00 */
[----:B---3--:R-:W-:Y:S02]  /*1440*/  @!P0 IADD3 R36, P4, R33, R28, RZ ;  /* 0x0000001c21248210 */ /* 0x008fe40007f9e0ff */
[----:B------:R2:W5:Y:S05]  /*1450*/  @!P3 LDG.E R0, desc[UR14][R30.64] ;  /* 0x0000000e1e00b981 */ /* 0x00056a000c1e1900 */
[----:B------:R-:W3:Y:S01]  /*1460*/  @!P5 LDC.64 R24, c[0x0][0x230] ;  /* 0x00008c00ff18db82 */ /* 0x000ee20000000a00 */
[----:B------:R-:W-:Y:S01]  /*1470*/  @!P0 IADD3.X R37, R40, R29, RZ, P4, !PT ;  /* 0x0000001d28258210 */ /* 0x000fe200027fe4ff */
[----:B-1----:R-:W-:Y:S01]  /*1480*/  @!P5 IMAD R46, R7, R20, RZ ;  /* 0x00000014072ed224 */ /* 0x002fe200078e02ff */
[----:B------:R-:W-:-:S02]  /*1490*/  SHF.R.S32.HI R3, RZ, 0x1f, R53 ;  /* 0x0000001fff037819 */ /* 0x000fc40000011435 */
[----:B------:R-:W-:Y:S02]  /*14a0*/  ISETP.GE.U32.AND P3, PT, R53, UR18, PT ;  /* 0x0000001235007c0c */ /* 0x000fe4000bf66070 */
[----:B------:R-:W-:Y:S02]  /*14b0*/  @!P5 MOV R28, R88 ;  /* 0x00000058001cd202 */ /* 0x000fe40000000f00 */
[----:B------:R-:W-:Y:S02]  /*14c0*/  @!P5 MOV R29, R91 ;  /* 0x0000005b001dd202 */ /* 0x000fe40000000f00 */
[----:B--2---:R-:W-:Y:S01]  /*14d0*/  @!P0 IADD3 R30, P4, R33, R22, RZ ;  /* 0x00000016211e8210 */ /* 0x004fe20007f9e0ff */
[----:B------:R-:W-:Y:S01]  /*14e0*/  @!P5 IMAD R39, R55, R21, R46 ;  /* 0x000000153727d224 */ /* 0x000fe200078e022e */
[----:B------:R-:W-:Y:S01]  /*14f0*/  ISETP.GE.AND.EX P3, PT, R3, UR19, PT, P3 ;  /* 0x0000001303007c0c */ /* 0x000fe2000bf66330 */
[----:B------:R-:W-:Y:S01]  /*1500*/  @!P5 IMAD.WIDE.U32 R20, R55, R20, R28 ;  /* 0x000000143714d225 */ /* 0x000fe200078e001c */
[----:B------:R-:W-:Y:S01]  /*1510*/  @!P0 IADD3.X R31, R40, R23, RZ, P4, !PT ;  /* 0x00000017281f8210 */ /* 0x000fe200027fe4ff */
[----:B------:R-:W-:Y:S01]  /*1520*/  UIMAD.WIDE UR12, UR6, 0x8, UR12 ;  /* 0x00000008060c78a5 */ /* 0x000fe2000f8e020c */
[----:B------:R-:W-:Y:S01]  /*1530*/  ISETP.GT.U32.OR P3, PT, R66, 0x27f, P3 ;  /* 0x0000027f4200780c */ /* 0x000fe20001f64470 */
[----:B------:R-:W5:Y:S01]  /*1540*/  @!P0 LDG.E R68, desc[UR14][R36.64] ;  /* 0x0000000e24448981 */ /* 0x000f62000c1e1900 */
[----:B------:R-:W-:Y:S01]  /*1550*/  @!P5 IADD3 R29, R21, R39, RZ ;  /* 0x00000027151dd210 */ /* 0x000fe20007ffe0ff */
[----:B0-----:R-:W-:Y:S01]  /*1560*/  @!P2 IMAD R33, R5, R18, RZ ;  /* 0x000000120521a224 */ /* 0x001fe200078e02ff */
[C---:B------:R-:W-:Y:S01]  /*1570*/  @!P5 SHF.L.U32 R21, R20.reuse, 0x1, RZ ;  /* 0x000000011415d819 */ /* 0x040fe200000006ff */
[----:B------:R0:W5:Y:S01]  /*1580*/  @!P0 LDG.E R69, desc[UR14][R30.64] ;  /* 0x0000000e1e458981 */ /* 0x000162000c1e1900 */
[----:B------:R-:W-:Y:S01]  /*1590*/  @!P5 SHF.L.U64.HI R22, R20, 0x1, R29 ;  /* 0x000000011416d819 */ /* 0x000fe2000001021d */
[----:B------:R-:W-:Y:S01]  /*15a0*/  @!P2 IMAD R19, R54, R19, R33 ;  /* 0x000000133613a224 */ /* 0x000fe200078e0221 */
[----:B----4-:R-:W-:-:S02]  /*15b0*/  @!P5 IADD3 R20, P6, R21, R26, RZ ;  /* 0x0000001a1514d210 */ /* 0x010fc40007fde0ff */
[----:B0-----:R-:W-:Y:S02]  /*15c0*/  @!P2 MOV R30, R88 ;  /* 0x00000058001ea202 */ /* 0x001fe40000000f00 */
[----:B------:R-:W-:Y:S02]  /*15d0*/  @!P2 MOV R31, R91 ;  /* 0x0000005b001fa202 */ /* 0x000fe40000000f00 */
[----:B---3--:R-:W-:Y:S01]  /*15e0*/  @!P5 IADD3 R28, P4, R21, R24, RZ ;  /* 0x00000018151cd210 */ /* 0x008fe20007f9e0ff */
[----:B------:R-:W-:Y:S01]  /*15f0*/  @!P2 IMAD.WIDE.U32 R30, R54, R18, R30 ;  /* 0x00000012361ea225 */ /* 0x000fe200078e001e */
[C---:B------:R-:W-:Y:S02]  /*1600*/  @!P5 IADD3.X R21, R22.reuse, R27, RZ, P6, !PT ;  /* 0x0000001b1615d210 */ /* 0x040fe400037fe4ff */
[----:B------:R-:W0:Y:S01]  /*1610*/  @!P3 LDC.64 R26, c[0x0][0x288] ;  /* 0x0000a200ff1abb82 */ /* 0x000e220000000a00 */
[----:B------:R-:W-:Y:S02]  /*1620*/  @!P5 IADD3.X R29, R22, R25, RZ, P4, !PT ;  /* 0x00000019161dd210 */ /* 0x000fe400027fe4ff */
[----:B------:R-:W-:-:S05]  /*1630*/  @!P2 IADD3 R19, R31, R19, RZ ;  /* 0x000000131f13a210 */ /* 0x000fca0007ffe0ff */
[----:B------:R-:W1:Y:S01]  /*1640*/  @!P2 LDC.64 R24, c[0x0][0x230] ;  /* 0x00008c00ff18ab82 */ /* 0x000e620000000a00 */
[----:B------:R-:W-:Y:S02]  /*1650*/  @!P2 SHF.L.U64.HI R40, R30, 0x1, R19 ;  /* 0x000000011e28a819 */ /* 0x000fe40000010213 */
[----:B------:R-:W-:Y:S02]  /*1660*/  CS2R R70, SRZ ;  /* 0x0000000000467805 */ /* 0x000fe4000001ff00 */
[----:B------:R-:W-:Y:S02]  /*1670*/  MOV R18, UR12 ;  /* 0x0000000c00127c02 */ /* 0x000fe40008000f00 */
[----:B------:R-:W-:Y:S01]  /*1680*/  MOV R19, UR13 ;  /* 0x0000000d00137c02 */ /* 0x000fe20008000f00 */
[----:B------:R-:W2:Y:S01]  /*1690*/  @!P2 LDC.64 R22, c[0x0][0x228] ;  /* 0x00008a00ff16ab82 */ /* 0x000ea20000000a00 */
[----:B------:R-:W-:Y:S01]  /*16a0*/  SHF.R.S32.HI R75, RZ, 0x1f, R52 ;  /* 0x0000001fff4b7819 */ /* 0x000fe20000011434 */
[----:B------:R3:W5:Y:S01]  /*16b0*/  @!P5 LDG.E R70, desc[UR14][R20.64] ;  /* 0x0000000e1446d981 */ /* 0x000762000c1e1900 */
[----:B------:R-:W-:-:S03]  /*16c0*/  ISETP.GE.U32.AND P0, PT, R52, UR18, PT ;  /* 0x0000001234007c0c */ /* 0x000fc6000bf06070 */
[----:B------:R-:W4:Y:S01]  /*16d0*/  LDG.E.64 R18, desc[UR14][R18.64] ;  /* 0x0000000e12127981 */ /* 0x000f22000c1e1b00 */
[----:B------:R-:W-:Y:S02]  /*16e0*/  ISETP.GE.AND.EX P0, PT, R75, UR19, PT, P0 ;  /* 0x000000134b007c0c */ /* 0x000fe4000bf06300 */
[----:B------:R-:W-:Y:S01]  /*16f0*/  SHF.R.S32.HI R73, RZ, 0x1f, R51 ;  /* 0x0000001fff497819 */ /* 0x000fe20000011433 */
[----:B------:R0:W5:Y:S01]  /*1700*/  @!P5 LDG.E R71, desc[UR14][R28.64] ;  /* 0x0000000e1c47d981 */ /* 0x000162000c1e1900 */
[----:B---3--:R-:W3:Y:S01]  /*1710*/  @!P3 LDC.64 R20, c[0x0][0x230] ;  /* 0x00008c00ff14bb82 */ /* 0x008ee20000000a00 */
[----:B------:R-:W-:Y:S02]  /*1720*/  ISETP.GT.U32.OR P0, PT, R66, 0x27f, P0 ;  /* 0x0000027f4200780c */ /* 0x000fe40000704470 */
[----:B------:R-:W-:Y:S02]  /*1730*/  ISETP.GE.U32.AND P4, PT, R51, UR18, PT ;  /* 0x0000001233007c0c */ /* 0x000fe4000bf86070 */
[----:B------:R-:W-:-:S02]  /*1740*/  @!P2 SHF.L.U32 R37, R30, 0x1, RZ ;  /* 0x000000011e25a819 */ /* 0x000fc400000006ff */
[----:B------:R-:W-:Y:S01]  /*1750*/  @!P3 MOV R38, R88 ;  /* 0x000000580026b202 */ /* 0x000fe20000000f00 */
[----:B0-----:R-:W-:Y:S01]  /*1760*/  @!P3 IMAD R28, R3, R26, RZ ;  /* 0x0000001a031cb224 */ /* 0x001fe200078e02ff */
[----:B------:R-:W-:Y:S01]  /*1770*/  @!P3 MOV R39, R91 ;  /* 0x0000005b0027b202 */ /* 0x000fe20000000f00 */
[----:B------:R-:W0:Y:S01]  /*1780*/  @!P3 LDC.64 R30, c[0x0][0x228] ;  /* 0x00008a00ff1ebb82 */ /* 0x000e220000000a00 */
[----:B------:R-:W-:Y:S02]  /*1790*/  ISETP.GE.AND.EX P4, PT, R73, UR19, PT, P4 ;  /* 0x0000001349007c0c */ /* 0x000fe4000bf86340 */
[----:B-1----:R-:W-:Y:S01]  /*17a0*/  @!P2 IADD3 R46, P6, R37, R24, RZ ;  /* 0x00000018252ea210 */ /* 0x002fe20007fde0ff */
[----:B------:R-:W-:Y:S01]  /*17b0*/  @!P3 IMAD R29, R53, R27, R28 ;  /* 0x0000001b351db224 */ /* 0x000fe200078e021c */
[----:B--2---:R-:W-:Y:S01]  /*17c0*/  @!P2 IADD3 R36, P5, R37, R22, RZ ;  /* 0x000000162524a210 */ /* 0x004fe20007fbe0ff */
[----:B------:R-:W-:Y:S01]  /*17d0*/  @!P3 IMAD.WIDE.U32 R38, R53, R26, R38 ;  /* 0x0000001a3526b225 */ /* 0x000fe200078e0026 */
[----:B------:R-:W-:Y:S01]  /*17e0*/  ISETP.GT.U32.OR P4, PT, R66, 0x27f, P4 ;  /* 0x0000027f4200780c */ /* 0x000fe20002784470 */
[----:B------:R-:W1:Y:S01]  /*17f0*/  @!P0 LDC.64 R26, c[0x0][0x288] ;  /* 0x0000a200ff1a8b82 */ /* 0x000e620000000a00 */
[----:B------:R-:W-:-:S02]  /*1800*/  @!P2 IADD3.X R47, R40, R25, RZ, P6, !PT ;  /* 0x00000019282fa210 */ /* 0x000fc400037fe4ff */
[----:B------:R-:W-:Y:S02]  /*1810*/  SHF.R.S32.HI R77, RZ, 0x1f, R50 ;  /* 0x0000001fff4d7819 */ /* 0x000fe40000011432 */
[----:B------:R-:W-:Y:S02]  /*1820*/  ISETP.GE.U32.AND P6, PT, R50, UR18, PT ;  /* 0x0000001232007c0c */ /* 0x000fe4000bfc6070 */
[----:B------:R-:W-:Y:S02]  /*1830*/  @!P2 IADD3.X R37, R40, R23, RZ, P5, !PT ;  /* 0x000000172825a210 */ /* 0x000fe40002ffe4ff */
[----:B------:R-:W-:Y:S02]  /*1840*/  @!P3 IADD3 R23, R39, R29, RZ ;  /* 0x0000001d2717b210 */ /* 0x000fe40007ffe0ff */
[C---:B------:R-:W-:Y:S01]  /*1850*/  @!P3 SHF.L.U32 R39, R38.reuse, 0x1, RZ ;  /* 0x000000012627b819 */ /* 0x040fe200000006ff */
[----:B------:R-:W-:Y:S01]  /*1860*/  HFMA2.MMA R72, -RZ, RZ, 0, 0 ;  /* 0x00000000ff487435 */ /* 0x000fe200000001ff */
[----:B------:R-:W-:Y:S01]  /*1870*/  ISETP.GE.AND.EX P5, PT, R77, UR19, PT, P6 ;  /* 0x000000134d007c0c */ /* 0x000fe2000bfa6360 */
[----:B------:R-:W2:Y:S01]  /*1880*/  @!P4 LDC.64 R28, c[0x0][0x288] ;  /* 0x0000a200ff1ccb82 */ /* 0x000ea20000000a00 */
[----:B------:R-:W-:-:S02]  /*1890*/  @!P3 SHF.L.U64.HI R80, R38, 0x1, R23 ;  /* 0x000000012650b819 */ /* 0x000fc40000010217 */
[----:B---3--:R-:W-:Y:S02]  /*18a0*/  @!P3 IADD3 R40, P6, R39, R20, RZ ;  /* 0x000000142728b210 */ /* 0x008fe40007fde0ff */
[----:B------:R-:W-:Y:S02]  /*18b0*/  ISETP.GT.U32.OR P5, PT, R66, 0x27f, P5 ;  /* 0x0000027f4200780c */ /* 0x000fe40002fa4470 */
[----:B------:R-:W-:Y:S01]  /*18c0*/  @!P3 IADD3.X R41, R80, R21, RZ, P6, !PT ;  /* 0x000000155029b210 */ /* 0x000fe200037fe4ff */
[----:B------:R-:W3:Y:S01]  /*18d0*/  @!P0 LDC.64 R22, c[0x0][0x228] ;  /* 0x00008a00ff168b82 */ /* 0x000ee20000000a00 */
[----:B------:R0:W5:Y:S07]  /*18e0*/  @P1 LDG.E R72, desc[UR14][R34.64] ;  /* 0x0000000e22481981 */ /* 0x00016e000c1e1900 */
[----:B------:R-:W3:Y:S01]  /*18f0*/  @!P0 LDC.64 R20, c[0x0][0x230] ;  /* 0x00008c00ff148b82 */ /* 0x000ee20000000a00 */
[----:B------:R-:W-:-:S02]  /*1900*/  MOV R74, RZ ;  /* 0x000000ff004a7202 */ /* 0x000fc40000000f00 */
[----:B------:R-:W-:Y:S02]  /*1910*/  CS2R R78, SRZ ;  /* 0x00000000004e7805 */ /* 0x000fe4000001ff00 */
[----:B0-----:R-:W-:Y:S01]  /*1920*/  @!P0 MOV R34, R88 ;  /* 0x0000005800228202 */ /* 0x001fe20000000f00 */
[-C--:B-1----:R-:W-:Y:S01]  /*1930*/  @!P0 IMAD R33, R75, R26.reuse, RZ ;  /* 0x0000001a4b218224 */ /* 0x082fe200078e02ff */
[----:B------:R-:W-:Y:S01]  /*1940*/  @!P0 MOV R35, R91 ;  /* 0x0000005b00238202 */ /* 0x000fe20000000f00 */
[----:B------:R-:W-:Y:S01]  /*1950*/  HFMA2.MMA R76, -RZ, RZ, 0, 0 ;  /* 0x00000000ff4c7435 */ /* 0x000fe200000001ff */
[----:B------:R-:W5:Y:S01]  /*1960*/  @!P2 LDG.E R74, desc[UR14][R46.64] ;  /* 0x0000000e2e4aa981 */ /* 0x000f62000c1e1900 */
[----:B------:R-:W0:Y:S01]  /*1970*/  @!P5 LDC.64 R24, c[0x0][0x288] ;  /* 0x0000a200ff18db82 */ /* 0x000e220000000a00 */
[C---:B------:R-:W-:Y:S02]  /*1980*/  @!P0 IMAD R33, R52.reuse, R27, R33 ;  /* 0x0000001b34218224 */ /* 0x040fe400078e0221 */
[----:B------:R1:W5:Y:S01]  /*1990*/  @!P2 LDG.E R78, desc[UR14][R36.64] ;  /* 0x0000000e244ea981 */ /* 0x000362000c1e1900 */
[----:B------:R-:W-:Y:S01]  /*19a0*/  @!P0 IMAD.WIDE.U32 R34, R52, R26, R34 ;  /* 0x0000001a34228225 */ /* 0x000fe200078e0022 */
[----:B------:R-:W-:-:S03]  /*19b0*/  @!P3 IADD3 R38, P2, R39, R30, RZ ;  /* 0x0000001e2726b210 */ /* 0x000fc60007f5e0ff */
[----:B------:R1:W5:Y:S01]  /*19c0*/  @!P3 LDG.E R76, desc[UR14][R40.64] ;  /* 0x0000000e284cb981 */ /* 0x000362000c1e1900 */
[----:B------:R-:W-:Y:S01]  /*19d0*/  @!P3 IADD3.X R39, R80, R31, RZ, P2, !PT ;  /* 0x0000001f5027b210 */ /* 0x000fe200017fe4ff */
[----:B------:R-:W0:Y:S01]  /*19e0*/  @!P4 LDC.64 R26, c[0x0][0x230] ;  /* 0x00008c00ff1acb82 */ /* 0x000e220000000a00 */
[----:B------:R-:W-:Y:S02]  /*19f0*/  @!P0 IADD3 R33, R35, R33, RZ ;  /* 0x0000002123218210 */ /* 0x000fe40007ffe0ff */
[C---:B------:R-:W-:Y:S01]  /*1a00*/  @!P0 SHF.L.U32 R31, R34.reuse, 0x1, RZ ;  /* 0x00000001221f8819 */ /* 0x040fe200000006ff */
[----:B--2---:R-:W-:Y:S01]  /*1a10*/  @!P4 IMAD R30, R73, R28, RZ ;  /* 0x0000001c491ec224 */ /* 0x004fe200078e02ff */
[----:B-1----:R-:W-:Y:S01]  /*1a20*/  @!P4 MOV R36, R88 ;  /* 0x000000580024c202 */ /* 0x002fe20000000f00 */
[----:B------:R1:W5:Y:S01]  /*1a30*/  @!P3 LDG.E R79, desc[UR14][R38.64] ;  /* 0x0000000e264fb981 */ /* 0x000362000c1e1900 */
[----:B------:R-:W-:Y:S02]  /*1a40*/  @!P4 MOV R37, R91 ;  /* 0x0000005b0025c202 */ /* 0x000fe40000000f00 */
[----:B------:R-:W-:-:S02]  /*1a50*/  @!P0 SHF.L.U64.HI R40, R34, 0x1, R33 ;  /* 0x0000000122288819 */ /* 0x000fc40000010221 */
[----:B---3--:R-:W-:Y:S01]  /*1a60*/  @!P0 IADD3 R34, P2, R31, R20, RZ ;  /* 0x000000141f228210 */ /* 0x008fe20007f5e0ff */
[----:B------:R-:W-:Y:S01]  /*1a70*/  @!P4 IMAD R33, R51, R29, R30 ;  /* 0x0000001d3321c224 */ /* 0x000fe200078e021e */
[----:B------:R-:W-:Y:S01]  /*1a80*/  @!P0 IADD3 R22, P3, R31, R22, RZ ;  /* 0x000000161f168210 */ /* 0x000fe20007f7e0ff */
[----:B------:R-:W-:Y:S01]  /*1a90*/  @!P4 IMAD.WIDE.U32 R36, R51, R28, R36 ;  /* 0x0000001c3324c225 */ /* 0x000fe200078e0024 */
[----:B------:R-:W-:Y:S01]  /*1aa0*/  @!P0 IADD3.X R35, R40, R21, RZ, P2, !PT ;  /* 0x0000001528238210 */ /* 0x000fe200017fe4ff */
[----:B------:R-:W2:Y:S03]  /*1ab0*/  @!P4 LDC.64 R28, c[0x0][0x228] ;  /* 0x00008a00ff1ccb82 */ /* 0x000ea60000000a00 */
[----:B------:R-:W-:Y:S01]  /*1ac0*/  @!P4 IADD3 R33, R37, R33, RZ ;  /* 0x000000212521c210 */ /* 0x000fe20007ffe0ff */
[----:B0-----:R-:W-:-:S04]  /*1ad0*/  @!P5 IMAD R37, R77, R24, RZ ;  /* 0x000000184d25d224 */ /* 0x001fc800078e02ff */
[----:B------:R-:W0:Y:S01]  /*1ae0*/  @!P5 LDC.64 R30, c[0x0][0x230] ;  /* 0x00008c00ff1edb82 */ /* 0x000e220000000a00 */
[----:B-1----:R-:W-:-:S07]  /*1af0*/  @!P4 SHF.L.U64.HI R38, R36, 0x1, R33 ;  /* 0x000000012426c819 */ /* 0x002fce0000010221 */
[----:B------:R-:W1:Y:S01]  /*1b00*/  @!P5 LDC.64 R20, c[0x0][0x228] ;  /* 0x00008a00ff14db82 */ /* 0x000e620000000a00 */
[----:B------:R-:W-:Y:S01]  /*1b10*/  @!P4 SHF.L.U32 R39, R36, 0x1, RZ ;  /* 0x000000012427c819 */ /* 0x000fe200000006ff */
[C---:B------:R-:W-:Y:S01]  /*1b20*/  @!P5 IMAD R33, R50.reuse, R25, R37 ;  /* 0x000000193221d224 */ /* 0x040fe200078e0225 */
[----:B------:R-:W-:Y:S02]  /*1b30*/  @!P5 MOV R36, R88 ;  /* 0x000000580024d202 */ /* 0x000fe40000000f00 */
[----:B------:R-:W-:Y:S02]  /*1b40*/  @!P5 MOV R37, R91 ;  /* 0x0000005b0025d202 */ /* 0x000fe40000000f00 */
[----:B------:R-:W-:Y:S01]  /*1b50*/  CS2R R80, SRZ ;  /* 0x0000000000507805 */ /* 0x000fe2000001ff00 */
[----:B------:R-:W-:Y:S01]  /*1b60*/  @!P5 IMAD.WIDE.U32 R24, R50, R24, R36 ;  /* 0x000000183218d225 */ /* 0x000fe200078e0024 */
[----:B------:R-:W-:-:S04]  /*1b70*/  @!P0 IADD3.X R23, R40, R23, RZ, P3, !PT ;  /* 0x0000001728178210 */ /* 0x000fc80001ffe4ff */
[----:B------:R-:W5:Y:S01]  /*1b80*/  @!P0 LDG.E R80, desc[UR14][R34.64] ;  /* 0x0000000e22508981 */ /* 0x000f62000c1e1900 */
[----:B------:R-:W-:Y:S02]  /*1b90*/  @!P4 IADD3 R26, P2, R39, R26, RZ ;  /* 0x0000001a271ac210 */ /* 0x000fe40007f5e0ff */
[----:B------:R-:W-:Y:S01]  /*1ba0*/  @!P5 IADD3 R33, R25, R33, RZ ;  /* 0x000000211921d210 */ /* 0x000fe20007ffe0ff */
[----:B------:R3:W5:Y:S01]  /*1bb0*/  @!P0 LDG.E R81, desc[UR14][R22.64] ;  /* 0x0000000e16518981 */ /* 0x000762000c1e1900 */
[----:B------:R-:W-:Y:S02]  /*1bc0*/  @!P5 SHF.L.U32 R25, R24, 0x1, RZ ;  /* 0x000000011819d819 */ /* 0x000fe400000006ff */
[----:B------:R-:W-:Y:S02]  /*1bd0*/  @!P4 IADD3.X R27, R38, R27, RZ, P2, !PT ;  /* 0x0000001b261bc210 */ /* 0x000fe400017fe4ff */
[----:B--2---:R-:W-:Y:S02]  /*1be0*/  @!P4 IADD3 R28, P0, R39, R28, RZ ;  /* 0x0000001c271cc210 */ /* 0x004fe40007f1e0ff */
[----:B------:R-:W-:-:S02]  /*1bf0*/  @!P5 SHF.L.U64.HI R24, R24, 0x1, R33 ;  /* 0x000000011818d819 */ /* 0x000fc40000010221 */
[C---:B0-----:R-:W-:Y:S02]  /*1c00*/  @!P5 IADD3 R30, P2, R25.reuse, R30, RZ ;  /* 0x0000001e191ed210 */ /* 0x041fe40007f5e0ff */
[----:B-1----:R-:W-:Y:S02]  /*1c10*/  @!P5 IADD3 R20, P3, R25, R20, RZ ;  /* 0x000000141914d210 */ /* 0x002fe40007f7e0ff */
[----:B------:R-:W-:Y:S02]  /*1c20*/  CS2R R82, SRZ ;  /* 0x0000000000527805 */ /* 0x000fe4000001ff00 */
[----:B------:R-:W-:Y:S02]  /*1c30*/  CS2R R84, SRZ ;  /* 0x0000000000547805 */ /* 0x000fe4000001ff00 */
[----:B------:R-:W-:Y:S02]  /*1c40*/  @!P4 IADD3.X R29, R38, R29, RZ, P0, !PT ;  /* 0x0000001d261dc210 */ /* 0x000fe400007fe4ff */
[----:B------:R-:W-:-:S02]  /*1c50*/  @!P5 IADD3.X R31, R24, R31, RZ, P2, !PT ;  /* 0x0000001f181fd210 */ /* 0x000fc400017fe4ff */
[----:B------:R-:W-:Y:S01]  /*1c60*/  @!P5 IADD3.X R21, R24, R21, RZ, P3, !PT ;  /* 0x000000151815d210 */ /* 0x000fe20001ffe4ff */
[----:B------:R0:W5:Y:S04]  /*1c70*/  @!P4 LDG.E R82, desc[UR14][R26.64] ;  /* 0x0000000e1a52c981 */ /* 0x000168000c1e1900 */
[----:B------:R0:W5:Y:S04]  /*1c80*/  @!P4 LDG.E R83, desc[UR14][R28.64] ;  /* 0x0000000e1c53c981 */ /* 0x000168000c1e1900 */
[----:B------:R0:W5:Y:S04]  /*1c90*/  @!P5 LDG.E R85, desc[UR14][R30.64] ;  /* 0x0000000e1e55d981 */ /* 0x000168000c1e1900 */
[----:B------:R0:W5:Y:S01]  /*1ca0*/  @!P5 LDG.E R84, desc[UR14][R20.64] ;  /* 0x0000000e1454d981 */ /* 0x000162000c1e1900 */
[----:B------:R-:W-:Y:S01]  /*1cb0*/  UMOV UR18, 0x3f800000 ;  /* 0x3f80000000127882 */ /* 0x000fe20000000000 */
[----:B------:R-:W-:Y:S01]  /*1cc0*/  BSSY B0, `(.L_x_1248) ;  /* 0x000001a000007945 */ /* 0x000fe20003800000 */
[----:B------:R-:W-:-:S02]  /*1cd0*/  CS2R R40, SRZ ;  /* 0x0000000000287805 */ /* 0x000fc4000001ff00 */
[----:B----4-:R-:W-:-:S13]  /*1ce0*/  R2UR UR13, R18 ;  /* 0x00000000120d72ca */ /* 0x010fda00000e0000 */
[----:B------:R-:W-:-:S05]  /*1cf0*/  MOV R18, UR13 ;  /* 0x0000000d00127c02 */ /* 0x000fca0008000f00 */
[----:B------:R-:W-:-:S05]  /*1d00*/  FFMA.FTZ R19, -R18, UR13, R19 ;  /* 0x0000000d12137c23 */ /* 0x000fca0008010113 */
[----:B------:R-:W-:-:S13]  /*1d10*/  FSETP.GTU.FTZ.AND P0, PT, R19, RZ, PT ;  /* 0x000000ff1300720b */ /* 0x000fda0003f1c000 */
[----:B------:R-:W-:Y:S01]  /*1d20*/  VOTEU.ANY UP0, P0 ;  /* 0x00000000003f7886 */ /* 0x000fe20000000100 */
[----:B------:R-:W-:-:S04]  /*1d30*/  PLOP3.LUT P0, PT, PT, PT, UP0, 0x80, 0x0 ;  /* 0x000000000000781c */ /* 0x000fc80003f0f008 */
[----:B------:R-:W-:-:S09]  /*1d40*/  @UP0 ULDC UR11, c[0x0][0x250] ;  /* 0x00009400000b0ab9 */ /* 0x000fd20000000800 */
[----:B---3--:R-:W-:-:S06]  /*1d50*/  @P0 FADD.FTZ R22, R19, UR11 ;  /* 0x0000000b13160e21 */ /* 0x008fcc0008010000 */
[----:B------:R-:W1:Y:S01]  /*1d60*/  @P0 MUFU.RSQ R22, R22 ;  /* 0x0000001600160308 */ /* 0x000e620000001400 */
[----:B------:R-:W-:Y:S02]  /*1d70*/  CS2R R18, SRZ ;  /* 0x0000000000127805 */ /* 0x000fe4000001ff00 */
[----:B-1----:R-:W-:Y:S02]  /*1d80*/  @P0 R2UR UR11, R22 ;  /* 0x00000000160b02ca */ /* 0x002fe400000e0000 */
[----:B------:R-:W-:-:S11]  /*1d90*/  ISETP.GT.U32.AND P0, PT, R66, 0x27f, PT ;  /* 0x0000027f4200780c */ /* 0x000fd60003f04070 */
[----:B------:R-:W-:Y:S02]  /*1da0*/  @UP0 UMOV UR18, UR11 ;  /* 0x0000000b00120c82 */ /* 0x000fe40008000000 */
[----:B0-----:R-:W-:Y:S05]  /*1db0*/  @P0 BRA `(.L_x_1249) ;  /* 0x0000000000280947 */ /* 0x001fea0003800000 */
        /* <DEDUP_REMOVED lines=10> */
.L_x_1249:
[----:B------:R-:W-:Y:S05]  /*1e60*/  BSYNC B0 ;  /* 0x0000000000007941 */ /* 0x000fea0003800000 */
.L_x_1248:
[----:B------:R-:W-:Y:S01]  /*1e70*/  ISETP.NE.AND P5, PT, RZ, UR17, PT ;  /* 0x00000011ff007c0c */ /* 0x000fe2000bfa5270 */
[--C-:B0----5:R-:W-:Y:S02]  /*1e80*/  HADD2.F32 R20, -RZ, R48.reuse.H0_H0 ;  /* 0x20000030ff147230 */ /* 0x121fe40000004100 */
[----:B------:R-:W-:Y:S02]  /*1e90*/  HADD2.F32 R21, -RZ, R48.H1_H1 ;  /* 0x30000030ff157230 */ /* 0x000fe40000004100 */
[--C-:B------:R-:W-:Y:S02]  /*1ea0*/  HADD2.F32 R28, -RZ, R49.reuse.H0_H0 ;  /* 0x20000031ff1c7230 */ /* 0x100fe40000004100 */
[----:B------:R-:W-:Y:S01]  /*1eb0*/  FADD.FTZ R20, R20, -UR13 ;  /* 0x8000000d14147e21 */ /* 0x000fe20008010000 */
[----:B------:R-:W-:Y:S02]  /*1ec0*/  HADD2.F32 R27, -RZ, R49.H1_H1 ;  /* 0x30000031ff1b7230 */ /* 0x000fe40000004100 */
[----:B------:R-:W-:Y:S01]  /*1ed0*/  FADD.FTZ R22, R21, -UR13 ;  /* 0x8000000d15167e21 */ /* 0x000fe20008010000 */
[----:B------:R-:W-:-:S02]  /*1ee0*/  HADD2.F32 R26, -RZ, R72.H0_H0 ;  /* 0x20000048ff1a7230 */ /* 0x000fc40000004100 */
[----:B------:R-:W-:Y:S01]  /*1ef0*/  FMUL.FTZ R21, R20, UR18 ;  /* 0x0000001214157c20 */ /* 0x000fe20008410000 */
[----:B------:R-:W-:Y:S02]  /*1f00*/  HADD2.F32 R23, -RZ, R72.H1_H1 ;  /* 0x30000048ff177230 */ /* 0x000fe40000004100 */
[----:B------:R-:W-:Y:S01]  /*1f10*/  FADD.FTZ R28, R28, -UR13 ;  /* 0x8000000d1c1c7e21 */ /* 0x000fe20008010000 */
[--C-:B------:R-:W-:Y:S02]  /*1f20*/  HADD2.F32 R25, -RZ, R42.reuse.H0_H0 ;  /* 0x2000002aff197230 */ /* 0x100fe40000004100 */
[----:B------:R-:W-:Y:S01]  /*1f30*/  FADD.FTZ R27, R27, -UR13 ;  /* 0x8000000d1b1b7e21 */ /* 0x000fe20008010000 */
[----:B------:R-:W-:Y:S02]  /*1f40*/  HADD2.F32 R24, -RZ, R42.H1_H1 ;  /* 0x3000002aff187230 */ /* 0x000fe40000004100 */
        /* <DEDUP_REMOVED lines=20> */
.L_x_1250:
[----:B------:R-:W-:Y:S01]  /*2090*/  FMUL.FTZ R22, R26, R18 ;  /* 0x000000121a167220 */ /* 0x000fe20000410000 */
[----:B------:R-:W-:Y:S01]  /*20a0*/  FMUL.FTZ R29, R28, UR18 ;  /* 0x000000121c1d7c20 */ /* 0x000fe20008410000 */
        /* <DEDUP_REMOVED lines=24> */
.L_x_1251:
[C---:B------:R-:W-:Y:S01]  /*2230*/  FFMA.FTZ R21, R20.reuse, R31, R21 ;  /* 0x0000001f14157223 */ /* 0x040fe20000010015 */
[----:B------:R-:W-:Y:S01]  /*2240*/  FMUL.FTZ R32, R25, R18 ;  /* 0x0000001219207220 */ /* 0x000fe20000410000 */
[----:B------:R-:W-:Y:S01]  /*2250*/  FADD.FTZ R33, R31, R30 ;  /* 0x0000001e1f217221 */ /* 0x000fe20000010000 */
[C---:B------:R-:W-:Y:S01]  /*2260*/  FFMA.FTZ R28, R29.reuse, R25, R28 ;  /* 0x000000191d1c7223 */ /* 0x040fe2000001001c */
[----:B------:R-:W-:Y:S01]  /*2270*/  FFMA.FTZ R31, R20, R23, RZ ;  /* 0x00000017141f7223 */ /* 0x000fe200000100ff */
[----:B------:R-:W-:Y:S01]  /*2280*/  FFMA.FTZ R30, R29, R32, R21 ;  /* 0x000000201d1e7223 */ /* 0x000fe20000010015 */
[--C-:B------:R-:W-:Y:S02]  /*2290*/  HADD2.F32 R27, -RZ, R17.reuse.H0_H0 ;  /* 0x20000011ff1b7230 */ /* 0x100fe40000004100 */
[----:B------:R-:W-:Y:S01]  /*22a0*/  FMUL.FTZ R21, R24, R19 ;  /* 0x0000001318157220 */ /* 0x000fe20000410000 */
[----:B------:R-:W-:Y:S02]  /*22b0*/  HADD2.F32 R29, -RZ, R17.H1_H1 ;  /* 0x30000011ff1d7230 */ /* 0x000fe40000004100 */
[C---:B------:R-:W-:Y:S01]  /*22c0*/  FFMA.FTZ R20, R22.reuse, R24, R31 ;  /* 0x0000001816147223 */ /* 0x040fe2000001001f */
[----:B------:R-:W-:Y:S01]  /*22d0*/  FADD.FTZ R26, RZ, R26 ;  /* 0x0000001aff1a7221 */ /* 0x000fe20000010000 */
[----:B------:R-:W-:Y:S01]  /*22e0*/  FADD.FTZ R23, RZ, R23 ;  /* 0x00000017ff177221 */ /* 0x000fe20000010000 */
[----:B------:R-:W-:Y:S01]  /*22f0*/  FFMA.FTZ R22, R22, R21, R30 ;  /* 0x0000001516167223 */ /* 0x000fe2000001001e */
[----:B------:R-:W-:Y:S01]  /*2300*/  FADD.FTZ R27, R27, -UR13 ;  /* 0x8000000d1b1b7e21 */ /* 0x000fe20008010000 */
[----:B------:R-:W-:Y:S01]  /*2310*/  FADD.FTZ R30, R29, -UR13 ;  /* 0x8000000d1d1e7e21 */ /* 0x000fe20008010000 */
[----:B------:R-:W-:Y:S01]  /*2320*/  FADD.FTZ R25, R26, R25 ;  /* 0x000000191a197221 */ /* 0x000fe20000010000 */
[----:B------:R-:W-:Y:S01]  /*2330*/  FADD.FTZ R24, R23, R24 ;  /* 0x0000001817187221 */ /* 0x000fe20000010000 */
[----:B------:R-:W-:Y:S01]  /*2340*/  FADD.FTZ R26, R33, R32 ;  /* 0x00000020211a7221 */ /* 0x000fe20000010000 */
[----:B------:R-:W-:-:S02]  /*2350*/  HADD2.F32 R29, -RZ, R16.H0_H0 ;  /* 0x20000010ff1d7230 */ /* 0x000fc40000004100 */
[----:B------:R-:W-:Y:S01]  /*2360*/  FMUL.FTZ R27, R27, UR18 ;  /* 0x000000121b1b7c20 */ /* 0x000fe20008410000 */
        /* <DEDUP_REMOVED lines=21> */
.L_x_1252:
[----:B------:R-:W-:Y:S01]  /*24c0*/  FMUL.FTZ R31, R29, R18 ;  /* 0x000000121d1f7220 */ /* 0x000fe20000410000 */
[----:B------:R-:W-:Y:S01]  /*24d0*/  FADD.FTZ R32, R21, R26 ;  /* 0x0000001a15207221 */ /* 0x000fe20000010000 */
[----:B------:R-:W-:Y:S01]  /*24e0*/  FADD.FTZ R25, R25, R29 ;  /* 0x0000001d19197221 */ /* 0x000fe20000010000 */
[C---:B------:R-:W-:Y:S01]  /*24f0*/  FFMA.FTZ R28, R27.reuse, R29, R28 ;  /* 0x0000001d1b1c7223 */ /* 0x040fe2000001001c */
[----:B------:R-:W-:Y:S01]  /*2500*/  FFMA.FTZ R26, R27, R31, R22 ;  /* 0x0000001f1b1a7223 */ /* 0x000fe20000010016 */
[--C-:B------:R-:W-:Y:S02]  /*2510*/  HADD2.F32 R27, -RZ, R15.reuse.H0_H0 ;  /* 0x2000000fff1b7230 */ /* 0x100fe40000004100 */
[----:B------:R-:W-:Y:S01]  /*2520*/  FMUL.FTZ R21, R23, R19 ;  /* 0x0000001317157220 */ /* 0x000fe20000410000 */
[----:B------:R-:W-:Y:S02]  /*2530*/  HADD2.F32 R29, -RZ, R15.H1_H1 ;  /* 0x3000000fff1d7230 */ /* 0x000fe40000004100 */
[----:B------:R-:W-:Y:S01]  /*2540*/  FFMA.FTZ R20, R30, R23, R20 ;  /* 0x000000171e147223 */ /* 0x000fe20000010014 */
[----:B------:R-:W-:Y:S01]  /*2550*/  FADD.FTZ R24, R24, R23 ;  /* 0x0000001718187221 */ /* 0x000fe20000010000 */
[----:B------:R-:W-:Y:S01]  /*2560*/  FFMA.FTZ R30, R30, R21, R26 ;  /* 0x000000151e1e7223 */ /* 0x000fe2000001001a */
[----:B------:R-:W-:Y:S01]  /*2570*/  FADD.FTZ R27, R27, -UR13 ;  /* 0x8000000d1b1b7e21 */ /* 0x000fe20008010000 */
[----:B------:R-:W-:Y:S01]  /*2580*/  FADD.FTZ R26, R29, -UR13 ;  /* 0x8000000d1d1a7e21 */ /* 0x000fe20008010000 */
        /* <DEDUP_REMOVED lines=24> */
.L_x_1253:
        /* <DEDUP_REMOVED lines=37> */
.L_x_1254:
        /* <DEDUP_REMOVED lines=37> */
.L_x_1255:
        /* <DEDUP_REMOVED lines=37> */
.L_x_1256:
        /* <DEDUP_REMOVED lines=37> */
.L_x_1257:
[----:B------:R-:W-:Y:S01]  /*3050*/  FMUL.FTZ R31, R29, R18 ;  /* 0x000000121d1f7220 */ /* 0x000fe20000410000 */
[----:B------:R-:W-:Y:S01]  /*3060*/  FADD.FTZ R32, R21, R22 ;  /* 0x0000001615207221 */ /* 0x000fe20000010000 */
[C---:B------:R-:W-:Y:S01]  /*3070*/  FFMA.FTZ R28, R27.reuse, R29, R28 ;  /* 0x0000001d1b1c7223 */ /* 0x040fe2000001001c */
[--C-:B------:R-:W-:Y:S02]  /*3080*/  HADD2.F32 R22, -RZ, R2.reuse.H0_H0 ;  /* 0x20000002ff167230 */ /* 0x100fe40000004100 */
[----:B------:R-:W-:Y:S01]  /*3090*/  FFMA.FTZ R30, R27, R31, R30 ;  /* 0x0000001f1b1e7223 */ /* 0x000fe2000001001e */
[----:B------:R-:W-:Y:S02]  /*30a0*/  HADD2.F32 R27, -RZ, R2.H1_H1 ;  /* 0x30000002ff1b7230 */ /* 0x000fe40000004100 */
[----:B------:R-:W-:Y:S01]  /*30b0*/  FMUL.FTZ R21, R23, R19 ;  /* 0x0000001317157220 */ /* 0x000fe20000410000 */
[----:B------:R-:W-:Y:S01]  /*30c0*/  FADD.FTZ R24, R24, R23 ;  /* 0x0000001718187221 */ /* 0x000fe20000010000 */
[----:B------:R-:W-:Y:S01]  /*30d0*/  FFMA.FTZ R23, R26, R23, R20 ;  /* 0x000000171a177223 */ /* 0x000fe20000010014 */
[----:B------:R-:W-:Y:S01]  /*30e0*/  FADD.FTZ R20, R32, R31 ;  /* 0x0000001f20147221 */ /* 0x000fe20000010000 */
[----:B------:R-:W-:Y:S01]  /*30f0*/  FADD.FTZ R22, R22, -UR13 ;  /* 0x8000000d16167e21 */ /* 0x000fe20008010000 */
[----:B------:R-:W-:Y:S01]  /*3100*/  FADD.FTZ R31, R27, -UR13 ;  /* 0x8000000d1b1f7e21 */ /* 0x000fe20008010000 */
[----:B------:R-:W-:Y:S01]  /*3110*/  FADD.FTZ R25, R25, R29 ;  /* 0x0000001d19197221 */ /* 0x000fe20000010000 */
[----:B------:R-:W-:Y:S01]  /*3120*/  FFMA.FTZ R26, R26, R21, R30 ;  /* 0x000000151a1a7223 */ /* 0x000fe2000001001e */
[----:B------:R-:W-:Y:S01]  /*3130*/  FMUL.FTZ R29, R22, UR18 ;  /* 0x00000012161d7c20 */ /* 0x000fe20008410000 */
[----:B------:R-:W-:-:S02]  /*3140*/  HADD2.F32 R30, -RZ, R0.H0_H0 ;  /* 0x20000000ff1e7230 */ /* 0x000fc40000004100 */
[----:B------:R-:W-:Y:S01]  /*3150*/  FMUL.FTZ R22, R31, UR18 ;  /* 0x000000121f167c20 */ /* 0x000fe20008410000 */
[----:B------:R-:W-:Y:S01]  /*3160*/  HADD2.F32 R27, -RZ, R0.H1_H1 ;  /* 0x30000000ff1b7230 */ /* 0x000fe20000004100 */
        /* <DEDUP_REMOVED lines=19> */
.L_x_1258:
        /* <DEDUP_REMOVED lines=8> */
[----:B------:R-:W-:Y:S01]  /*3320*/  FADD.FTZ R20, R24, R27 ;  /* 0x0000001b18147221 */ /* 0x000fe20000010000 */
[C---:B------:R-:W-:Y:S01]  /*3330*/  FFMA.FTZ R24, R22.reuse, R27, R23 ;  /* 0x0000001b16187223 */ /* 0x040fe20000010017 */
        /* <DEDUP_REMOVED lines=27> */
.L_x_1259:
[----:B------:R-:W-:Y:S01]  /*34f0*/  FMUL.FTZ R31, R27, R18 ;  /* 0x000000121b1f7220 */ /* 0x000fe20000410000 */
[----:B------:R-:W-:Y:S01]  /*3500*/  FADD.FTZ R33, R21, R27 ;  /* 0x0000001b15217221 */ /* 0x000fe20000010000 */
[----:B------:R-:W-:Y:S01]  /*3510*/  FFMA.FTZ R27, R23, R27, R28 ;  /* 0x0000001b171b7223 */ /* 0x000fe2000001001c */
[----:B------:R-:W-:Y:S01]  /*3520*/  FADD.FTZ R26, R29, R26 ;  /* 0x0000001a1d1a7221 */ /* 0x000fe20000010000 */
        /* <DEDUP_REMOVED lines=32> */
.L_x_1260:
[----:B------:R-:W-:Y:S01]  /*3730*/  FMUL.FTZ R31, R28, R18 ;  /* 0x000000121c1f7220 */ /* 0x000fe20000410000 */
[----:B------:R-:W-:Y:S01]  /*3740*/  FADD.FTZ R26, R23, R26 ;  /* 0x0000001a171a7221 */ /* 0x000fe20000010000 */
[C---:B------:R-:W-:Y:S01]  /*3750*/  FFMA.FTZ R27, R29.reuse, R28, R27 ;  /* 0x0000001c1d1b7223 */ /* 0x040fe2000001001b */
[----:B------:R-:W-:Y:S01]  /*3760*/  FMUL.FTZ R23, R22, R19 ;  /* 0x0000001316177220 */ /* 0x000fe20000410000 */
[----:B------:R-:W-:Y:S01]  /*3770*/  FFMA.FTZ R29, R29, R31, R24 ;  /* 0x0000001f1d1d7223 */ /* 0x000fe20000010018 */
[----:B------:R-:W-:Y:S01]  /*3780*/  FADD.FTZ R24, R26, R31 ;  /* 0x0000001f1a187221 */ /* 0x000fe20000010000 */
[--C-:B------:R-:W-:Y:S02]  /*3790*/  HADD2.F32 R26, -RZ, R74.reuse.H0_H0 ;  /* 0x2000004aff1a7230 */ /* 0x100fe40000004100 */
[----:B------:R-:W-:Y:S01]  /*37a0*/  FADD.FTZ R25, R20, R25 ;  /* 0x0000001914197221 */ /* 0x000fe20000010000 */
[----:B------:R-:W-:Y:S02]  /*37b0*/  HADD2.F32 R31, -RZ, R74.H1_H1 ;  /* 0x3000004aff1f7230 */ /* 0x000fe40000004100 */
[----:B------:R-:W-:Y:S01]  /*37c0*/  FFMA.FTZ R20, R30, R23, R29 ;  /* 0x000000171e147223 */ /* 0x000fe2000001001d */
[----:B------:R-:W-:Y:S01]  /*37d0*/  FADD.FTZ R33, R33, R28 ;  /* 0x0000001c21217221 */ /* 0x000fe20000010000 */
[----:B------:R-:W-:Y:S01]  /*37e0*/  FADD.FTZ R26, R26, -UR13 ;  /* 0x8000000d1a1a7e21 */ /* 0x000fe20008010000 */
[----:B------:R-:W-:Y:S01]  /*37f0*/  FADD.FTZ R23, R23, R24 ;  /* 0x0000001817177221 */ /* 0x000fe20000010000 */
        /* <DEDUP_REMOVED lines=24> */
.L_x_1261:
[----:B------:R-:W-:Y:S01]  /*3980*/  FFMA.FTZ R31, R30, R22, R21 ;  /* 0x000000161e1f7223 */ /* 0x000fe20000010015 */
[----:B------:R-:W-:Y:S01]  /*3990*/  FMUL.FTZ R32, R28, R18 ;  /* 0x000000121c207220 */ /* 0x000fe20000410000 */
[--C-:B------:R-:W-:Y:S02]  /*39a0*/  HADD2.F32 R29, -RZ, R76.reuse.H0_H0 ;  /* 0x2000004cff1d7230 */ /* 0x100fe40000004100 */
[----:B------:R-:W-:Y:S01]  /*39b0*/  FMUL.FTZ R39, R24, R19 ;  /* 0x0000001318277220 */ /* 0x000fe20000410000 */
[----:B------:R-:W-:Y:S02]  /*39c0*/  HADD2.F32 R21, -RZ, R76.H1_H1 ;  /* 0x3000004cff157230 */ /* 0x000fe40000004100 */
[----:B------:R-:W-:Y:S01]  /*39d0*/  FFMA.FTZ R37, R35, R32, R20 ;  /* 0x0000002023257223 */ /* 0x000fe20000010014 */
[----:B------:R-:W-:Y:S01]  /*39e0*/  FADD.FTZ R30, R23, R32 ;  /* 0x00000020171e7221 */ /* 0x000fe20000010000 */
[----:B------:R-:W-:Y:S01]  /*39f0*/  FADD.FTZ R29, R29, -UR13 ;  /* 0x8000000d1d1d7e21 */ /* 0x000fe20008010000 */
[----:B------:R-:W-:-:S02]  /*3a00*/  HADD2.F32 R23, -RZ, R79.H0_H0 ;  /* 0x2000004fff177230 */ /* 0x000fc40000004100 */
[----:B------:R-:W-:Y:S01]  /*3a10*/  FADD.FTZ R20, R21, -UR13 ;  /* 0x8000000d15147e21 */ /* 0x000fe20008010000 */
[----:B------:R-:W-:Y:S02]  /*3a20*/  HADD2.F32 R21, -RZ, R79.H1_H1 ;  /* 0x3000004fff157230 */ /* 0x000fe40000004100 */
        /* <DEDUP_REMOVED lines=21> */
.L_x_1262:
[----:B------:R-:W-:Y:S01]  /*3b80*/  FFMA.FTZ R36, R26, R39, R37 ;  /* 0x000000271a247223 */ /* 0x000fe20000010025 */
[----:B------:R-:W-:Y:S01]  /*3b90*/  FMUL.FTZ R34, R23, R18 ;  /* 0x0000001217227220 */ /* 0x000fe20000410000 */
[----:B------:R-:W-:Y:S01]  /*3ba0*/  FADD.FTZ R39, R39, R30 ;  /* 0x0000001e27277221 */ /* 0x000fe20000010000 */
[----:B------:R-:W-:Y:S01]  /*3bb0*/  FADD.FTZ R37, R25, R22 ;  /* 0x0000001619257221 */ /* 0x000fe20000010000 */
[----:B------:R-:W-:Y:S01]  /*3bc0*/  FFMA.FTZ R32, R35, R28, R27 ;  /* 0x0000001c23207223 */ /* 0x000fe2000001001b */
[----:B------:R-:W-:Y:S01]  /*3bd0*/  FFMA.FTZ R25, R29, R34, R36 ;  /* 0x000000221d197223 */ /* 0x000fe20000010024 */
[----:B------:R-:W-:Y:S01]  /*3be0*/  FADD.FTZ R30, R39, R34 ;  /* 0x00000022271e7221 */ /* 0x000fe20000010000 */
[----:B------:R-:W-:Y:S01]  /*3bf0*/  FMUL.FTZ R27, R21, R19 ;  /* 0x00000013151b7220 */ /* 0x000fe20000410000 */
[--C-:B------:R-:W-:Y:S02]  /*3c00*/  HADD2.F32 R35, -RZ, R80.reuse.H0_H0 ;  /* 0x20000050ff237230 */ /* 0x100fe40000004100 */
[----:B------:R-:W-:Y:S01]  /*3c10*/  FADD.FTZ R22, R33, R28 ;  /* 0x0000001c21167221 */ /* 0x000fe20000010000 */
[----:B------:R-:W-:-:S02]  /*3c20*/  HADD2.F32 R36, -RZ, R80.H1_H1 ;  /* 0x30000050ff247230 */ /* 0x000fc40000004100 */
[----:B------:R-:W-:Y:S01]  /*3c30*/  FFMA.FTZ R34, R20, R27, R25 ;  /* 0x0000001b14227223 */ /* 0x000fe20000010019 */
[----:B------:R-:W-:Y:S01]  /*3c40*/  FADD.FTZ R33, R27, R30 ;  /* 0x0000001e1b217221 */ /* 0x000fe20000010000 */
[----:B------:R-:W-:Y:S01]  /*3c50*/  FADD.FTZ R27, R35, -UR13 ;  /* 0x8000000d231b7e21 */ /* 0x000fe20008010000 */
[--C-:B------:R-:W-:Y:S02]  /*3c60*/  HADD2.F32 R25, -RZ, R81.reuse.H0_H0 ;  /* 0x20000051ff197230 */ /* 0x100fe40000004100 */
        /* <DEDUP_REMOVED lines=23> */
.L_x_1263:
[----:B------:R-:W-:Y:S01]  /*3de0*/  FMUL.FTZ R36, R25, R18 ;  /* 0x0000001219247220 */ /* 0x000fe20000410000 */
[----:B------:R-:W-:Y:S01]  /*3df0*/  FFMA.FTZ R31, R26, R24, R31 ;  /* 0x000000181a1f7223 */ /* 0x000fe2000001001f */
[----:B------:R-:W-:Y:S01]  /*3e00*/  FADD.FTZ R24, R37, R24 ;  /* 0x0000001825187221 */ /* 0x000fe20000010000 */
[--C-:B------:R-:W-:Y:S02]  /*3e10*/  HADD2.F32 R37, -RZ, R82.reuse.H0_H0 ;  /* 0x20000052ff257230 */ /* 0x100fe40000004100 */
[----:B------:R-:W-:Y:S01]  /*3e20*/  FFMA.FTZ R35, R27, R36, R34 ;  /* 0x000000241b237223 */ /* 0x000fe20000010022 */
[----:B------:R-:W-:Y:S01]  /*3e30*/  FADD.FTZ R34, R33, R36 ;  /* 0x0000002421227221 */ /* 0x000fe20000010000 */
[----:B------:R-:W-:Y:S01]  /*3e40*/  FMUL.FTZ R33, R28, R19 ;  /* 0x000000131c217220 */ /* 0x000fe20000410000 */
[----:B------:R-:W-:Y:S02]  /*3e50*/  HADD2.F32 R38, -RZ, R82.H1_H1 ;  /* 0x30000052ff267230 */ /* 0x000fe40000004100 */
[----:B------:R-:W-:Y:S01]  /*3e60*/  FFMA.FTZ R26, R29, R23, R32 ;  /* 0x000000171d1a7223 */ /* 0x000fe20000010020 */
[----:B------:R-:W-:Y:S01]  /*3e70*/  FADD.FTZ R29, R37, -UR13 ;  /* 0x8000000d251d7e21 */ /* 0x000fe20008010000 */
[----:B------:R-:W-:Y:S01]  /*3e80*/  FFMA.FTZ R36, R30, R33, R35 ;  /* 0x000000211e247223 */ /* 0x000fe20000010023 */
        /* <DEDUP_REMOVED lines=25> */
.L_x_1264:
[----:B------:R-:W-:Y:S01]  /*4020*/  FMUL.FTZ R38, R33, R18 ;  /* 0x0000001221267220 */ /* 0x000fe20000410000 */
[----:B------:R-:W-:-:S03]  /*4030*/  FMUL.FTZ R39, R32, R19 ;  /* 0x0000001320277220 */ /* 0x000fc60000410000 */
[----:B------:R-:W-:Y:S01]  /*4040*/  FFMA.FTZ R37, R29, R38, R36 ;  /* 0x000000261d257223 */ /* 0x000fe20000010024 */
[----:B------:R-:W-:Y:S01]  /*4050*/  FADD.FTZ R38, R35, R38 ;  /* 0x0000002623267221 */ /* 0x000fe20000010000 */
[--C-:B------:R-:W-:Y:S02]  /*4060*/  HADD2.F32 R35, -RZ, R85.reuse.H0_H0 ;  /* 0x20000055ff237230 */ /* 0x100fe40000004100 */
[----:B------:R-:W-:Y:S02]  /*4070*/  HADD2.F32 R36, -RZ, R85.H1_H1 ;  /* 0x30000055ff247230 */ /* 0x000fe40000004100 */
[----:B------:R-:W-:Y:S01]  /*4080*/  FFMA.FTZ R46, R34, R39, R37 ;  /* 0x00000027222e7223 */ /* 0x000fe20000010025 */
[----:B------:R-:W-:Y:S01]  /*4090*/  FADD.FTZ R39, R39, R38 ;  /* 0x0000002627277221 */ /* 0x000fe20000010000 */
[----:B------:R-:W-:Y:S01]  /*40a0*/  FADD.FTZ R35, R35, -UR13 ;  /* 0x8000000d23237e21 */ /* 0x000fe20008010000 */
[----:B------:R-:W-:-:S03]  /*40b0*/  FADD.FTZ R36, R36, -UR13 ;  /* 0x8000000d24247e21 */ /* 0x000fc60008010000 */
[----:B------:R-:W-:Y:S01]  /*40c0*/  FMUL.FTZ R37, R35, UR18 ;  /* 0x0000001223257c20 */ /* 0x000fe20008410000 */
[--C-:B------:R-:W-:Y:S02]  /*40d0*/  HADD2.F32 R35, -RZ, R84.reuse.H0_H0 ;  /* 0x20000054ff237230 */ /* 0x100fe40000004100 */
[----:B------:R-:W-:Y:S01]  /*40e0*/  FMUL.FTZ R38, R36, UR18 ;  /* 0x0000001224267c20 */ /* 0x000fe20008410000 */
        /* <DEDUP_REMOVED lines=20> */
.L_x_1265:
[----:B------:R-:W-:Y:S01]  /*4230*/  FMUL.FTZ R86, R35, R18 ;  /* 0x0000001223567220 */ /* 0x000fe20000410000 */
[----:B------:R-:W-:Y:S01]  /*4240*/  ISETP.GT.AND P0, PT, R44, 0x1e, PT ;  /* 0x0000001e2c00780c */ /* 0x000fe20003f04270 */
[----:B------:R-:W0:Y:S01]  /*4250*/  S2UR UR19, SR_CgaCtaId ;  /* 0x00000000001379c3 */ /* 0x000e220000008800 */
[----:B------:R-:W-:Y:S01]  /*4260*/  FFMA.FTZ R31, R20, R21, R31 ;  /* 0x00000015141f7223 */ /* 0x000fe2000001001f */
[----:B------:R-:W-:Y:S01]  /*4270*/  FFMA.FTZ R47, R37, R86, R46 ;  /* 0x00000056252f7223 */ /* 0x000fe2000001002e */
[----:B------:R-:W-:Y:S01]  /*4280*/  FADD.FTZ R86, R39, R86 ;  /* 0x0000005627567221 */ /* 0x000fe20000010000 */
[----:B------:R-:W-:Y:S01]  /*4290*/  FMUL.FTZ R39, R36, R19 ;  /* 0x0000001324277220 */ /* 0x000fe20000410000 */
[----:B------:R-:W-:Y:S01]  /*42a0*/  FADD.FTZ R22, R22, R23 ;  /* 0x0000001716167221 */ /* 0x000fe20000010000 */
[----:B------:R-:W-:Y:S01]  /*42b0*/  FADD.FTZ R21, R24, R21 ;  /* 0x0000001518157221 */ /* 0x000fe20000010000 */
[----:B------:R-:W-:Y:S01]  /*42c0*/  UMOV UR12, 0x400 ;  /* 0x00000400000c7882 */ /* 0x000fe20000000000 */
[----:B------:R-:W-:Y:S01]  /*42d0*/  FFMA.FTZ R46, R38, R39, R47 ;  /* 0x00000027262e7223 */ /* 0x000fe2000001002f */
[----:B------:R-:W-:Y:S01]  /*42e0*/  FADD.FTZ R47, R39, R86 ;  /* 0x00000056272f7221 */ /* 0x000fe20000010000 */
[----:B------:R-:W-:Y:S01]  /*42f0*/  UIADD3 UR11, UR12, 0xd0, URZ ;  /* 0x000000d00c0b7890 */ /* 0x000fe2000fffe03f */
[----:B------:R-:W-:Y:S01]  /*4300*/  FFMA.FTZ R26, R27, R25, R26 ;  /* 0x000000191b1a7223 */ /* 0x000fe2000001001a */
[----:B------:R-:W-:Y:S01]  /*4310*/  FADD.FTZ R22, R22, R25 ;  /* 0x0000001916167221 */ /* 0x000fe20000010000 */
[----:B------:R-:W1:Y:S01]  /*4320*/  SHFL.DOWN PT, R39, R46, 0x1, 0x1f ;  /* 0x08201f002e277f89 */ /* 0x000e6200000e0000 */
[----:B------:R-:W-:Y:S01]  /*4330*/  FFMA.FTZ R31, R30, R28, R31 ;  /* 0x0000001c1e1f7223 */ /* 0x000fe2000001001f */
[----:B------:R-:W-:Y:S01]  /*4340*/  FADD.FTZ R21, R21, R28 ;  /* 0x0000001c15157221 */ /* 0x000fe20000010000 */
[----:B------:R-:W-:Y:S01]  /*4350*/  FFMA.FTZ R26, R29, R33, R26 ;  /* 0x000000211d1a7223 */ /* 0x000fe2000001001a */
[----:B------:R-:W2:Y:S01]  /*4360*/  SHFL.DOWN PT, R86, R47, 0x1, 0x1f ;  /* 0x08201f002f567f89 */ /* 0x000ea200000e0000 */
[----:B------:R-:W-:Y:S01]  /*4370*/  ISETP.NE.AND P2, PT, R66, RZ, PT ;  /* 0x000000ff4200720c */ /* 0x000fe20003f45270 */
[----:B------:R-:W-:Y:S01]  /*4380*/  FADD.FTZ R22, R22, R33 ;  /* 0x0000002116167221 */ /* 0x000fe20000010000 */
[----:B------:R-:W-:Y:S01]  /*4390*/  FFMA.FTZ R31, R34, R32, R31 ;  /* 0x00000020221f7223 */ /* 0x000fe2000001001f */
[----:B------:R-:W-:Y:S01]  /*43a0*/  FADD.FTZ R21, R21, R32 ;  /* 0x0000002015157221 */ /* 0x000fe20000010000 */
[----:B------:R-:W-:Y:S01]  /*43b0*/  FFMA.FTZ R24, R37, R35, R26 ;  /* 0x0000002325187223 */ /* 0x000fe2000001001a */
[----:B------:R-:W-:Y:S01]  /*43c0*/  FADD.FTZ R26, R22, R35 ;  /* 0x00000023161a7221 */ /* 0x000fe20000010000 */
[----:B0-----:R-:W-:Y:S01]  /*43d0*/  ULEA UR11, UR19, UR11, 0x18 ;  /* 0x0000000b130b7291 */ /* 0x001fe2000f8ec03f */
[----:B------:R-:W-:Y:S01]  /*43e0*/  FFMA.FTZ R25, R38, R36, R31 ;  /* 0x0000002426197223 */ /* 0x000fe2000001001f */
[----:B------:R-:W-:Y:S01]  /*43f0*/  FADD.FTZ R27, R21, R36 ;  /* 0x00000024151b7221 */ /* 0x000fe20000010000 */
[----:B------:R-:W-:Y:S01]  /*4400*/  BSSY B0, `(.L_x_1266) ;  /* 0x000004f000007945 */ /* 0x000fe20003800000 */
[----:B------:R-:W-:Y:S01]  /*4410*/  ISETP.GT.U32.AND P3, PT, R66, 0x4f, PT ;  /* 0x0000004f4200780c */ /* 0x000fe20003f64070 */
        /* <DEDUP_REMOVED lines=21> */
[----:B-1----:R-:W-:Y:S01]  /*4570*/  @!P0 FADD.FTZ R47, R47, R86 ;  /* 0x000000562f2f8221 */ /* 0x002fe20000010000 */
[----:B------:R-:W-:-:S02]  /*4580*/  ISETP.NE.AND P0, PT, R44, RZ, PT ;  /* 0x000000ff2c00720c */ /* 0x000fc40003f05270 */
[----:B------:R-:W-:-:S05]  /*4590*/  LEA R86, R66, UR11, 0x4 ;  /* 0x0000000b42567c11 */ /* 0x000fca000f8e20ff */
[----:B------:R0:W-:Y:S06]  /*45a0*/  STS.128 [R86], R24 ;  /* 0x0000001856007388 */ /* 0x0001ec0000000c00 */
[----:B------:R0:W-:Y:S01]  /*45b0*/  @!P0 STS.64 [R43+0x18], R46 ;  /* 0x0000182e2b008388 */ /* 0x0001e20000000a00 */
[----:B------:R-:W-:Y:S06]  /*45c0*/  BAR.SYNC.DEFER_BLOCKING 0x0 ;  /* 0x0000000000007b1d */ /* 0x000fec0000010000 */
[----:B------:R-:W-:Y:S05]  /*45d0*/  @P2 BRA `(.L_x_1267) ;  /* 0x0000000000c42947 */ /* 0x000fea0003800000 */
[----:B------:R-:W-:-:S09]  /*45e0*/  ULEA UR11, UR19, UR12, 0x18 ;  /* 0x0000000c130b7291 */ /* 0x000fd2000f8ec03f */
[----:B------:R-:W1:Y:S04]  /*45f0*/  LDS.128 R20, [UR11+0x20] ;  /* 0x0000200bff147984 */ /* 0x000e680008000c00 */
[----:B------:R-:W0:Y:S04]  /*4600*/  LDS.128 R36, [UR11+0x30] ;  /* 0x0000300bff247984 */ /* 0x000e280008000c00 */
[----:B------:R-:W2:Y:S01]  /*4610*/  LDS.128 R28, [UR11+0x40] ;  /* 0x0000400bff1c7984 */ /* 0x000ea20008000c00 */
[----:B-1----:R-:W-:Y:S01]  /*4620*/  FADD.FTZ R33, R46, R20 ;  /* 0x000000142e217221 */ /* 0x002fe20000010000 */
[----:B------:R-:W-:-:S03]  /*4630*/  FADD.FTZ R20, R47, R21 ;  /* 0x000000152f147221 */ /* 0x000fc60000010000 */
[----:B------:R-:W-:Y:S01]  /*4640*/  FADD.FTZ R21, R33, R22 ;  /* 0x0000001621157221 */ /* 0x000fe20000010000 */
[----:B------:R-:W-:Y:S01]  /*4650*/  FADD.FTZ R20, R20, R23 ;  /* 0x0000001714147221 */ /* 0x000fe20000010000 */
[----:B------:R-:W1:Y:S02]  /*4660*/  LDS.128 R32, [UR11+0x50] ;  /* 0x0000500bff207984 */ /* 0x000e640008000c00 */
[----:B0-----:R-:W-:Y:S01]  /*4670*/  FADD.FTZ R47, R21, R36 ;  /* 0x00000024152f7221 */ /* 0x001fe20000010000 */
[----:B------:R-:W-:Y:S02]  /*4680*/  FADD.FTZ R36, R20, R37 ;  /* 0x0000002514247221 */ /* 0x000fe40000010000 */
[----:B------:R-:W0:Y:S01]  /*4690*/  LDS.128 R20, [UR11+0x60] ;  /* 0x0000600bff147984 */ /* 0x000e220008000c00 */
[----:B------:R-:W-:Y:S01]  /*46a0*/  FADD.FTZ R47, R47, R38 ;  /* 0x000000262f2f7221 */ /* 0x000fe20000010000 */
[----:B------:R-:W-:Y:S02]  /*46b0*/  FADD.FTZ R46, R36, R39 ;  /* 0x00000027242e7221 */ /* 0x000fe40000010000 */
[----:B------:R-:W3:Y:S01]  /*46c0*/  LDS.128 R36, [UR11+0x70] ;  /* 0x0000700bff247984 */ /* 0x000ee20008000c00 */
[----:B--2---:R-:W-:Y:S01]  /*46d0*/  FADD.FTZ R47, R47, R28 ;  /* 0x0000001c2f2f7221 */ /* 0x004fe20000010000 */
[----:B------:R-:W-:-:S03]  /*46e0*/  FADD.FTZ R46, R46, R29 ;  /* 0x0000001d2e2e7221 */ /* 0x000fc60000010000 */
[----:B------:R-:W-:Y:S01]  /*46f0*/  FADD.FTZ R47, R47, R30 ;  /* 0x0000001e2f2f7221 */ /* 0x000fe20000010000 */
[----:B------:R-:W-:Y:S02]  /*4700*/  FADD.FTZ R46, R46, R31 ;  /* 0x0000001f2e2e7221 */ /* 0x000fe40000010000 */
[----:B------:R-:W2:Y:S01]  /*4710*/  LDS.128 R28, [UR11+0x80] ;  /* 0x0000800bff1c7984 */ /* 0x000ea20008000c00 */
[----:B-1----:R-:W-:Y:S01]  /*4720*/  FADD.FTZ R47, R47, R32 ;  /* 0x000000202f2f7221 */ /* 0x002fe20000010000 */
[----:B------:R-:W-:-:S03]  /*4730*/  FADD.FTZ R46, R46, R33 ;  /* 0x000000212e2e7221 */ /* 0x000fc60000010000 */
[----:B------:R-:W-:Y:S01]  /*4740*/  FADD.FTZ R47, R47, R34 ;  /* 0x000000222f2f7221 */ /* 0x000fe20000010000 */
[----:B------:R-:W-:Y:S02]  /*4750*/  FADD.FTZ R46, R46, R35 ;  /* 0x000000232e2e7221 */ /* 0x000fe40000010000 */
[----:B------:R-:W-:Y:S01]  /*4760*/  LDS.128 R32, [UR11+0xa0] ;  /* 0x0000a00bff207984 */ /* 0x000fe20008000c00 */
[----:B0-----:R-:W-:Y:S01]  /*4770*/  FADD.FTZ R47, R47, R20 ;  /* 0x000000142f2f7221 */ /* 0x001fe20000010000 */
[----:B------:R-:W-:-:S03]  /*4780*/  FADD.FTZ R46, R46, R21 ;  /* 0x000000152e2e7221 */ /* 0x000fc60000010000 */
[----:B------:R-:W-:Y:S01]  /*4790*/  FADD.FTZ R47, R47, R22 ;  /* 0x000000162f2f7221 */ /* 0x000fe20000010000 */
[----:B------:R-:W-:Y:S02]  /*47a0*/  FADD.FTZ R46, R46, R23 ;  /* 0x000000172e2e7221 */ /* 0x000fe40000010000 */
[----:B------:R-:W0:Y:S01]  /*47b0*/  LDS.128 R20, [UR11+0x90] ;  /* 0x0000900bff147984 */ /* 0x000e220008000c00 */
[----:B---3--:R-:W-:Y:S01]  /*47c0*/  FADD.FTZ R93, R47, R36 ;  /* 0x000000242f5d7221 */ /* 0x008fe20000010000 */
[----:B------:R-:W-:Y:S02]  /*47d0*/  FADD.FTZ R36, R46, R37 ;  /* 0x000000252e247221 */ /* 0x000fe40000010000 */
[----:B------:R-:W1:Y:S01]  /*47e0*/  LDS.64 R46, [UR11+0xb0] ;  /* 0x0000b00bff2e7984 */ /* 0x000e620008000a00 */
[----:B------:R-:W-:Y:S01]  /*47f0*/  FADD.FTZ R93, R93, R38 ;  /* 0x000000265d5d7221 */ /* 0x000fe20000010000 */
[----:B------:R-:W-:-:S03]  /*4800*/  FADD.FTZ R36, R36, R39 ;  /* 0x0000002724247221 */ /* 0x000fc60000010000 */
[----:B--2---:R-:W-:Y:S01]  /*4810*/  FADD.FTZ R93, R93, R28 ;  /* 0x0000001c5d5d7221 */ /* 0x004fe20000010000 */
[----:B------:R-:W-:-:S03]  /*4820*/  FADD.FTZ R36, R36, R29 ;  /* 0x0000001d24247221 */ /* 0x000fc60000010000 */
[----:B------:R-:W-:Y:S01]  /*4830*/  FADD.FTZ R93, R93, R30 ;  /* 0x0000001e5d5d7221 */ /* 0x000fe20000010000 */
[----:B------:R-:W-:-:S03]  /*4840*/  FADD.FTZ R36, R36, R31 ;  /* 0x0000001f24247221 */ /* 0x000fc60000010000 */
[----:B0-----:R-:W-:Y:S01]  /*4850*/  FADD.FTZ R93, R93, R20 ;  /* 0x000000145d5d7221 */ /* 0x001fe20000010000 */
[----:B------:R-:W-:-:S03]  /*4860*/  FADD.FTZ R36, R36, R21 ;  /* 0x0000001524247221 */ /* 0x000fc60000010000 */
[----:B------:R-:W-:Y:S01]  /*4870*/  FADD.FTZ R93, R93, R22 ;  /* 0x000000165d5d7221 */ /* 0x000fe20000010000 */
[----:B------:R-:W-:-:S03]  /*4880*/  FADD.FTZ R36, R36, R23 ;  /* 0x0000001724247221 */ /* 0x000fc60000010000 */
[----:B------:R-:W-:Y:S01]  /*4890*/  FADD.FTZ R93, R93, R32 ;  /* 0x000000205d5d7221 */ /* 0x000fe20000010000 */
[----:B------:R-:W-:-:S03]  /*48a0*/  FADD.FTZ R36, R36, R33 ;  /* 0x0000002124247221 */ /* 0x000fc60000010000 */
[----:B------:R-:W-:Y:S01]  /*48b0*/  FADD.FTZ R93, R93, R34 ;  /* 0x000000225d5d7221 */ /* 0x000fe20000010000 */
[----:B------:R-:W-:-:S03]  /*48c0*/  FADD.FTZ R36, R36, R35 ;  /* 0x0000002324247221 */ /* 0x000fc60000010000 */
[----:B-1----:R-:W-:Y:S01]  /*48d0*/  FADD.FTZ R46, R93, R46 ;  /* 0x0000002e5d2e7221 */ /* 0x002fe20000010000 */
[----:B------:R-:W-:-:S07]  /*48e0*/  FADD.FTZ R47, R36, R47 ;  /* 0x0000002f242f7221 */ /* 0x000fce0000010000 */
.L_x_1267:
[----:B------:R-:W-:Y:S05]  /*48f0*/  BSYNC B0 ;  /* 0x0000000000007941 */ /* 0x000fea0003800000 */
.L_x_1266:
[----:B------:R-:W-:Y:S06]  /*4900*/  BAR.SYNC.DEFER_BLOCKING 0x0 ;  /* 0x0000000000007b1d */ /* 0x000fec0000010000 */
[----:B------:R-:W-:Y:S04]  /*4910*/  BSSY B0, `(.L_x_1268) ;  /* 0x0000025000007945 */ /* 0x000fe80003800000 */
[----:B------:R-:W-:Y:S05]  /*4920*/  @P3 BRA `(.L_x_1269) ;  /* 0x00000000008c3947 */ /* 0x000fea0003800000 */
[----:B------:R-:W1:Y:S04]  /*4930*/  LDS.128 R32, [R86+0x500] ;  /* 0x0005000056207984 */ /* 0x000e680000000c00 */
[----:B------:R-:W2:Y:S04]  /*4940*/  LDS.128 R28, [R86+0xa00] ;  /* 0x000a0000561c7984 */ /* 0x000ea80000000c00 */
        /* <DEDUP_REMOVED lines=8> */
[----:B------:R-:W0:Y:S01]  /*49d0*/  LDS.128 R24, [R86+0x1400] ;  /* 0x0014000056187984 */ /* 0x000e220000000c00 */
[----:B------:R-:W-:Y:S01]  /*49e0*/  FADD.FTZ R92, R92, R31 ;  /* 0x0000001f5c5c7221 */ /* 0x000fe20000010000 */
[----:B---3--:R-:W-:Y:S01]  /*49f0*/  FADD.FTZ R93, R37, R20 ;  /* 0x00000014255d7221 */ /* 0x008fe20000010000 */
[----:B------:R-:W-:Y:S01]  /*4a00*/  FADD.FTZ R20, R32, R21 ;  /* 0x0000001520147221 */ /* 0x000fe20000010000 */
[----:B------:R-:W1:Y:S01]  /*4a10*/  LDS.128 R28, [R86+0x1900] ;  /* 0x00190000561c7984 */ /* 0x000e620000000c00 */
[----:B------:R-:W-:Y:S01]  /*4a20*/  FADD.FTZ R21, R33, R22 ;  /* 0x0000001621157221 */ /* 0x000fe20000010000 */
[----:B------:R-:W-:-:S02]  /*4a30*/  FADD.FTZ R92, R92, R23 ;  /* 0x000000175c5c7221 */ /* 0x000fc40000010000 */
[----:B------:R-:W2:Y:S04]  /*4a40*/  LDS.128 R32, [R86+0x1e00] ;  /* 0x001e000056207984 */ /* 0x000ea80000000c00 */
[----:B------:R-:W3:Y:S01]  /*4a50*/  LDS.128 R36, [R86+0x2300] ;  /* 0x0023000056247984 */ /* 0x000ee20000000c00 */
[----:B0-----:R-:W-:Y:S01]  /*4a60*/  FADD.FTZ R93, R93, R24 ;  /* 0x000000185d5d7221 */ /* 0x001fe20000010000 */
[----:B------:R-:W-:Y:S01]  /*4a70*/  FADD.FTZ R20, R20, R25 ;  /* 0x0000001914147221 */ /* 0x000fe20000010000 */
[----:B------:R-:W-:Y:S01]  /*4a80*/  FADD.FTZ R21, R21, R26 ;  /* 0x0000001a15157221 */ /* 0x000fe20000010000 */
[----:B------:R-:W-:Y:S01]  /*4a90*/  FADD.FTZ R92, R92, R27 ;  /* 0x0000001b5c5c7221 */ /* 0x000fe20000010000 */
        /* <DEDUP_REMOVED lines=11> */
[----:B------:R-:W-:-:S07]  /*4b50*/  FADD.FTZ R27, R92, R39 ;  /* 0x000000275c1b7221 */ /* 0x000fce0000010000 */
.L_x_1269:
[----:B------:R-:W-:Y:S05]  /*4b60*/  BSYNC B0 ;  /* 0x0000000000007941 */ /* 0x000fea0003800000 */
.L_x_1268:
        /* <DEDUP_REMOVED lines=16> */
[----:B-1----:R-:W-:-:S04]  /*4c70*/  LEA R32, P4, R20, R22, 0x2 ;  /* 0x0000001614207211 */ /* 0x002fc800078810ff */
[----:B------:R-:W-:-:S05]  /*4c80*/  LEA.HI.X R33, R20, R23, R21, 0x2, P4 ;  /* 0x0000001714217211 */ /* 0x000fca00020f1415 */
[----:B------:R2:W-:Y:S04]  /*4c90*/  REDG.E.ADD.F32.FTZ.RN.STRONG.GPU desc[UR14][R32.64], R26 ;  /* 0x0000001a200079a6 */ /* 0x0005e8000c10f38e */
[----:B------:R2:W-:Y:S02]  /*4ca0*/  REDG.E.ADD.F32.FTZ.RN.STRONG.GPU desc[UR14][R30.64], R27 ;  /* 0x0000001b1e0079a6 */ /* 0x0005e4000c10f38e */
.L_x_1271:
[----:B------:R-:W-:Y:S05]  /*4cb0*/  BSYNC B0 ;  /* 0x0000000000007941 */ /* 0x000fea0003800000 */
.L_x_1270:
[----:B------:R-:W-:Y:S05]  /*4cc0*/  @!P0 BRA `(.L_x_1272) ;  /* 0x0000001000908947 */ /* 0x000fea0003800000 */
[----:B--2---:R-:W1:Y:S01]  /*4cd0*/  LDC R30, c[0x0][0x10] ;  /* 0x00000400ff1e7b82 */ /* 0x004e620000000800 */
[----:B------:R-:W2:Y:S01]  /*4ce0*/  S2R R29, SR_CTAID.Y ;  /* 0x00000000001d7919 */ /* 0x000ea20000002600 */
[----:B------:R-:W-:-:S06]  /*4cf0*/  ULOP3.LUT UR11, UR4, 0x1, URZ, 0xc0, !UPT ;  /* 0x00000001040b7892 */ /* 0x000fcc000f8ec03f */
[----:B------:R-:W3:Y:S08]  /*4d00*/  LDC.64 R20, c[0x0][0x258] ;  /* 0x00009600ff147b82 */ /* 0x000ef00000000a00 */
[----:B------:R-:W4:Y:S01]  /*4d10*/  LDC.64 R34, c[0x0][0x260] ;  /* 0x00009800ff227b82 */ /* 0x000f220000000a00 */
[----:B-1----:R-:W-:-:S04]  /*4d20*/  IMAD R22, R30, UR11, RZ ;  /* 0x0000000b1e167c24 */ /* 0x002fc8000f8e02ff */
[C---:B0-----:R-:W-:Y:S01]  /*4d30*/  IMAD R24, R22.reuse, R28, RZ ;  /* 0x0000001c16187224 */ /* 0x041fe200078e02ff */
[----:B--2---:R-:W-:-:S04]  /*4d40*/  IADD3 R23, R22, R29, RZ ;  /* 0x0000001d16177210 */ /* 0x004fc80007ffe0ff */
[----:B------:R-:W-:Y:S01]  /*4d50*/  SHF.L.U32 R25, R24, 0x1, RZ ;  /* 0x0000000118197819 */ /* 0x000fe200000006ff */
[----:B---3--:R-:W-:-:S04]  /*4d60*/  IMAD.WIDE.U32 R20, R23, 0x4, R20 ;  /* 0x0000000417147825 */ /* 0x008fc800078e0014 */
[----:B----4-:R-:W-:Y:S01]  /*4d70*/  IMAD.WIDE R34, R25, 0x4, R34 ;  /* 0x0000000419227825 */ /* 0x010fe200078e0222 */
        /* <DEDUP_REMOVED lines=22> */
.L_x_1274:
[----:B------:R-:W2:Y:S04]  /*4ee0*/  LDG.E.STRONG.GPU R22, desc[UR14][R20.64] ;  /* 0x0000000e14167981 */ /* 0x000ea8000c1ef900 */
[----:B--2---:R-:W-:Y:S01]  /*4ef0*/  CCTL.IVALL ;  /* 0x00000000ff00798f */ /* 0x004fe20002000000 */
[----:B------:R-:W-:Y:S05]  /*4f00*/  YIELD ;  /* 0x0000000000007946 */ /* 0x000fea0003800000 */
[----:B------:R-:W-:-:S13]  /*4f10*/  ISETP.NE.AND P0, PT, R22, R25, PT ;  /* 0x000000191600720c */ /* 0x000fda0003f05270 */
[----:B------:R-:W-:Y:S05]  /*4f20*/  @P0 BRA `(.L_x_1274) ;  /* 0xfffffffc00ec0947 */ /* 0x000fea000383ffff */
.L_x_1273:
        /* <DEDUP_REMOVED lines=17> */
.L_x_1278:
[----:B------:R-:W-:-:S13]  /*5040*/  ISETP.EQ.OR P6, PT, R32, UR16, P2 ;  /* 0x0000001020007c0c */ /* 0x000fda00097c2670 */
[----:B------:R-:W-:-:S04]  /*5050*/  @!P6 IMAD R21, R30, R32, R29 ;  /* 0x000000201e15e224 */ /* 0x000fc800078e021d */
[----:B------:R-:W-:-:S06]  /*5060*/  @!P6 IMAD.WIDE.U32 R20, R21, 0x8, R34 ;  /* 0x000000081514e825 */ /* 0x000fcc00078e0022 */
[----:B------:R-:W2:Y:S01]  /*5070*/  @!P6 LDG.E.64 R20, desc[UR14][R20.64] ;  /* 0x0000000e1414e981 */ /* 0x000ea2000c1e1b00 */
[C---:B------:R-:W-:Y:S02]  /*5080*/  IADD3 R23, R32.reuse, 0x1, RZ ;  /* 0x0000000120177810 */ /* 0x040fe40007ffe0ff */
[C---:B------:R-:W-:Y:S02]  /*5090*/  IADD3 R25, R32.reuse, 0x2, RZ ;  /* 0x0000000220197810 */ /* 0x040fe40007ffe0ff */
        /* <DEDUP_REMOVED lines=109> */
.L_x_1277:
[----:B------:R-:W-:-:S13]  /*5770*/  ISETP.GT.AND P3, PT, R31, 0x4, PT ;  /* 0x000000041f00780c */ /* 0x000fda0003f64270 */
[----:B------:R-:W-:Y:S05]  /*5780*/  @!P3 BRA `(.L_x_1279) ;  /* 0x0000000000ecb947 */ /* 0x000fea0003800000 */
[C---:B------:R-:W-:Y:S02]  /*5790*/  IADD3 R23, R32.reuse, 0x1, RZ ;  /* 0x0000000120177810 */ /* 0x040fe40007ffe0ff */
[C---:B------:R-:W-:Y:S02]  /*57a0*/  ISETP.EQ.OR P0, PT, R32.reuse, UR16, P2 ;  /* 0x0000001020007c0c */ /* 0x040fe40009702670 */
        /* <DEDUP_REMOVED lines=57> */
.L_x_1279:
[----:B------:R-:W-:-:S13]  /*5b40*/  ISETP.NE.OR P0, PT, R31, RZ, P0 ;  /* 0x000000ff1f00720c */ /* 0x000fda0000705670 */
[----:B------:R-:W-:Y:S05]  /*5b50*/  @!P0 BRA `(.L_x_1275) ;  /* 0x00000000007c8947 */ /* 0x000fea0003800000 */
.L_x_1276:
        /* <DEDUP_REMOVED lines=31> */
.L_x_1275:
        /* <DEDUP_REMOVED lines=11> */
.L_x_1281:
[----:B------:R-:W-:Y:S05]  /*5e00*/  BSYNC B0 ;  /* 0x0000000000007941 */ /* 0x000fea0003800000 */
.L_x_1280:
        /* <DEDUP_REMOVED lines=16> */
.L_x_1272:
[----:B------:R-:W1:Y:S01]  /*5f10*/  S2UR UR12, SR_CgaCtaId ;  /* 0x00000000000c79c3 */ /* 0x000e620000008800 */
[----:B------:R-:W-:Y:S01]  /*5f20*/  UMOV UR11, 0x400 ;  /* 0x00000400000b7882 */ /* 0x000fe20000000000 */
[----:B------:R-:W-:Y:S01]  /*5f30*/  ULDC.64 UR20, c[0x0][0x290] ;  /* 0x0000a40000147ab9 */ /* 0x000fe20000000a00 */
[----:B0-2---:R-:W-:Y:S01]  /*5f40*/  SHF.R.S32.HI R25, RZ, 0x1f, R64 ;  /* 0x0000001fff197819 */ /* 0x005fe20000011440 */
[----:B------:R-:W-:Y:S01]  /*5f50*/  HADD2.F32 R26, -RZ, R49.H0_H0 ;  /* 0x20000031ff1a7230 */ /* 0x000fe20000004100 */
[----:B------:R-:W-:-:S04]  /*5f60*/  ISETP.GE.U32.AND P0, PT, R64, UR20, PT ;  /* 0x0000001440007c0c */ /* 0x000fc8000bf06070 */
[----:B------:R-:W-:Y:S01]  /*5f70*/  ISETP.GE.AND.EX P0, PT, R25, UR21, PT, P0 ;  /* 0x0000001519007c0c */ /* 0x000fe2000bf06300 */
[----:B-1----:R-:W-:-:S03]  /*5f80*/  ULEA UR11, UR12, UR11, 0x18 ;  /* 0x0000000b0c0b7291 */ /* 0x002fc6000f8ec03f */
[----:B------:R-:W-:-:S06]  /*5f90*/  ULDC UR12, c[0x0][0x2bc] ;  /* 0x0000af00000c7ab9 */ /* 0x000fcc0000000800 */
[----:B------:R-:W-:Y:S01]  /*5fa0*/  @!P2 STS.64 [UR11+0xc0], R46 ;  /* 0x0000c02eff00a988 */ /* 0x000fe20008000a0b */
[----:B------:R-:W-:Y:S06]  /*5fb0*/  BAR.SYNC.DEFER_BLOCKING 0x0 ;  /* 0x0000000000007b1d */ /* 0x000fec0000010000 */
[----:B------:R-:W0:Y:S02]  /*5fc0*/  LDS.64 R20, [UR11+0xc0] ;  /* 0x0000c00bff147984 */ /* 0x000e240008000a00 */
[----:B0-----:R-:W-:Y:S01]  /*5fd0*/  FMUL.FTZ R20, R20, UR12 ;  /* 0x0000000c14147c20 */ /* 0x001fe20008410000 */
[----:B------:R-:W-:Y:S01]  /*5fe0*/  FMUL.FTZ R24, R21, UR12 ;  /* 0x0000000c15187c20 */ /* 0x000fe20008410000 */
[----:B------:R-:W-:-:S02]  /*5ff0*/  HADD2.F32 R21, -RZ, R72.H0_H0 ;  /* 0x20000048ff157230 */ /* 0x000fc40000004100 */
[----:B------:R-:W-:Y:S01]  /*6000*/  HADD2.F32 R72, -RZ, R72.H1_H1 ;  /* 0x30000048ff487230 */ /* 0x000fe20000004100 */
[----:B------:R-:W-:Y:S01]  /*6010*/  R2UR UR11, R20 ;  /* 0x00000000140b72ca */ /* 0x000fe200000e0000 */
[--C-:B------:R-:W-:Y:S02]  /*6020*/  HADD2.F32 R20, -RZ, R48.reuse.H0_H0 ;  /* 0x20000030ff147230 */ /* 0x100fe40000004100 */
[----:B------:R-:W-:-:S03]  /*6030*/  HADD2.F32 R48, -RZ, R48.H1_H1 ;  /* 0x30000030ff307230 */ /* 0x000fc60000004100 */
[----:B------:R-:W-:Y:S02]  /*6040*/  FADD.FTZ R20, R20, -UR13 ;  /* 0x8000000d14147e21 */ /* 0x000fe40008010000 */
[----:B------:R-:W-:Y:S02]  /*6050*/  FADD.FTZ R48, R48, -UR13 ;  /* 0x8000000d30307e21 */ /* 0x000fe40008010000 */
        /* <DEDUP_REMOVED lines=21> */
.L_x_1282:
        /* <DEDUP_REMOVED lines=15> */
[----:B------:R-:W-:Y:S02]  /*62a0*/  F2FP.F16.F32.PACK_AB R27, R27, R28 ;  /* 0x0000001c1b1b723e */ /* 0x000fe400000000ff */
[----:B------:R-:W-:Y:S02]  /*62b0*/  LEA R22, P2, R20, UR22, 0x1 ;  /* 0x0000001614167c11 */ /* 0x000fe4000f8408ff */
[----:B------:R-:W-:-:S04]  /*62c0*/  IADD3 R29, R21, R29, RZ ;  /* 0x0000001d151d7210 */ /* 0x000fc80007ffe0ff */
[----:B------:R-:W-:-:S05]  /*62d0*/  LEA.HI.X R23, R20, UR23, R29, 0x1, P2 ;  /* 0x0000001714177c11 */ /* 0x000fca00090f0c1d */
[----:B------:R0:W-:Y:S02]  /*62e0*/  STG.E desc[UR14][R22.64], R27 ;  /* 0x0000001b16007986 */ /* 0x0001e4000c10190e */
.L_x_1284:
[----:B------:R-:W-:Y:S05]  /*62f0*/  BSYNC B0 ;  /* 0x0000000000007941 */ /* 0x000fea0003800000 */
.L_x_1283:
[----:B------:R-:W-:Y:S02]  /*6300*/  HADD2.F32 R49, -RZ, R49.H1_H1 ;  /* 0x30000031ff317230 */ /* 0x000fe40000004100 */
[----:B------:R-:W-:Y:S01]  /*6310*/  FADD.FTZ R20, R26, -UR13 ;  /* 0x8000000d1a147e21 */ /* 0x000fe20008010000 */
[--C-:B------:R-:W-:Y:S01]  /*6320*/  HADD2.F32 R21, -RZ, R42.reuse.H0_H0 ;  /* 0x2000002aff157230 */ /* 0x100fe20000004100 */
[----:B------:R-:W-:Y:S01]  /*6330*/  ISETP.GE.U32.AND P2, PT, R63, UR20, PT ;  /* 0x000000143f007c0c */ /* 0x000fe2000bf46070 */
[----:B------:R-:W-:Y:S02]  /*6340*/  HADD2.F32 R42, -RZ, R42.H1_H1 ;  /* 0x3000002aff2a7230 */ /* 0x000fe40000004100 */
[----:B------:R-:W-:Y:S01]  /*6350*/  FADD.FTZ R49, R49, -UR13 ;  /* 0x8000000d31317e21 */ /* 0x000fe20008010000 */
[----:B------:R-:W-:Y:S01]  /*6360*/  ISETP.GT.U32.OR P0, PT, R66, 0x27f, P0 ;  /* 0x0000027f4200780c */ /* 0x000fe20000704470 */
[----:B------:R-:W-:Y:S01]  /*6370*/  FMUL.FTZ R37, R20, UR18 ;  /* 0x0000001214257c20 */ /* 0x000fe20008410000 */
[----:B------:R-:W-:Y:S01]  /*6380*/  SHF.R.S32.HI R26, RZ, 0x1f, R63 ;  /* 0x0000001fff1a7819 */ /* 0x000fe2000001143f */
[----:B------:R-:W-:Y:S01]  /*6390*/  FMUL.FTZ R32, R49, UR18 ;  /* 0x0000001231207c20 */ /* 0x000fe20008410000 */
[----:B------:R-:W-:Y:S09]  /*63a0*/  @!P5 BRA `(.L_x_1285) ;  /* 0x000000000048d947 */ /* 0x000ff20003800000 */
        /* <DEDUP_REMOVED lines=18> */
.L_x_1285:
[----:B------:R-:W-:Y:S04]  /*64d0*/  BSSY B0, `(.L_x_1286) ;  /* 0x0000014000007945 */ /* 0x000fe80003800000 */
[----:B------:R-:W-:Y:S05]  /*64e0*/  @P0 BRA `(.L_x_1287) ;  /* 0x0000000000480947 */ /* 0x000fea0003800000 */
[--C-:B------:R-:W-:Y:S01]  /*64f0*/  FFMA.FTZ R20, R37, UR11, R24.reuse ;  /* 0x0000000b25147c23 */ /* 0x100fe20008010018 */
[----:B------:R-:W-:Y:S01]  /*6500*/  ULDC.64 UR22, c[0x0][0x288] ;  /* 0x0000a20000167ab9 */ /* 0x000fe20000000a00 */
[----:B0-----:R-:W-:Y:S01]  /*6510*/  FFMA.FTZ R23, R32, UR11, R24 ;  /* 0x0000000b20177c23 */ /* 0x001fe20008010018 */
        /* <DEDUP_REMOVED lines=15> */
.L_x_1287:
[----:B------:R-:W-:Y:S05]  /*6610*/  BSYNC B0 ;  /* 0x0000000000007941 */ /* 0x000fea0003800000 */
.L_x_1286:
[--C-:B------:R-:W-:Y:S01]  /*6620*/  HADD2.F32 R20, -RZ, R17.reuse.H0_H0 ;  /* 0x20000011ff147230 */ /* 0x100fe20000004100 */
[----:B01----:R-:W-:Y:S01]  /*6630*/  SHF.R.S32.HI R22, RZ, 0x1f, R62 ;  /* 0x0000001fff167819 */ /* 0x003fe2000001143e */
[----:B------:R-:W-:Y:S01]  /*6640*/  HADD2.F32 R21, -RZ, R17.H1_H1 ;  /* 0x30000011ff157230 */ /* 0x000fe20000004100 */
[----:B------:R-:W-:Y:S01]  /*6650*/  ISETP.GE.U32.AND P0, PT, R62, UR20, PT ;  /* 0x000000143e007c0c */ /* 0x000fe2000bf06070 */
[--C-:B------:R-:W-:Y:S01]  /*6660*/  HADD2.F32 R17, -RZ, R16.reuse.H0_H0 ;  /* 0x20000010ff117230 */ /* 0x100fe20000004100 */
[----:B------:R-:W-:Y:S01]  /*6670*/  ISETP.GE.AND.EX P2, PT, R26, UR21, PT, P2 ;  /* 0x000000151a007c0c */ /* 0x000fe2000bf46320 */
[----:B------:R-:W-:Y:S01]  /*6680*/  FADD.FTZ R20, R20, -UR13 ;  /* 0x8000000d14147e21 */ /* 0x000fe20008010000 */
[----:B------:R-:W-:Y:S01]  /*6690*/  FADD.FTZ R21, R21, -UR13 ;  /* 0x8000000d15157e21 */ /* 0x000fe20008010000 */
[----:B------:R-:W-:Y:S01]  /*66a0*/  ISETP.GE.AND.EX P0, PT, R22, UR21, PT, P0 ;  /* 0x0000001516007c0c */ /* 0x000fe2000bf06300 */
[----:B------:R-:W-:Y:S01]  /*66b0*/  HADD2.F32 R16, -RZ, R16.H1_H1 ;  /* 0x30000010ff107230 */ /* 0x000fe20000004100 */
[----:B------:R-:W-:Y:S01]  /*66c0*/  ISETP.GT.U32.OR P2, PT, R66, 0x27f, P2 ;  /* 0x0000027f4200780c */ /* 0x000fe20001744470 */
[----:B------:R-:W-:-:S02]  /*66d0*/  HADD2.F32 R23, -RZ, R15.H0_H0 ;  /* 0x2000000fff177230 */ /* 0x000fc40000004100 */
[----:B------:R-:W-:Y:S01]  /*66e0*/  FMUL.FTZ R35, R20, UR18 ;  /* 0x0000001214237c20 */ /* 0x000fe20008410000 */
[----:B------:R-:W-:Y:S01]  /*66f0*/  FMUL.FTZ R34, R21, UR18 ;  /* 0x0000001215227c20 */ /* 0x000fe20008410000 */
        /* <DEDUP_REMOVED lines=19> */
.L_x_1288:
        /* <DEDUP_REMOVED lines=20> */
.L_x_1290:
[----:B------:R-:W-:Y:S05]  /*6970*/  BSYNC B0 ;  /* 0x0000000000007941 */ /* 0x000fea0003800000 */
.L_x_1289:
        /* <DEDUP_REMOVED lines=8> */
[----:B0-----:R-:W-:Y:S01]  /*6a00*/  SHF.R.S32.HI R20, RZ, 0x1f, R61 ;  /* 0x0000001fff147819 */ /* 0x001fe2000001143d */
[----:B------:R-:W-:Y:S01]  /*6a10*/  FMUL.FTZ R30, R16, UR18 ;  /* 0x00000012101e7c20 */ /* 0x000fe20008410000 */
[----:B------:R-:W-:Y:S09]  /*6a20*/  @!P5 BRA `(.L_x_1291) ;  /* 0x000000000048d947 */ /* 0x000ff20003800000 */
        /* <DEDUP_REMOVED lines=18> */
.L_x_1291:
        /* <DEDUP_REMOVED lines=20> */
.L_x_1293:
[----:B------:R-:W-:Y:S05]  /*6c90*/  BSYNC B0 ;  /* 0x0000000000007941 */ /* 0x000fea0003800000 */
.L_x_1292:
[--C-:B------:R-:W-:Y:S01]  /*6ca0*/  HADD2.F32 R14, -RZ, R13.reuse.H0_H0 ;  /* 0x2000000dff0e7230 */ /* 0x100fe20000004100 */
[----:B0-----:R-:W-:Y:S01]  /*6cb0*/  SHF.R.S32.HI R16, RZ, 0x1f, R60 ;  /* 0x0000001fff107819 */ /* 0x001fe2000001143c */
        /* <DEDUP_REMOVED lines=31> */
.L_x_1294:
        /* <DEDUP_REMOVED lines=14> */
[----:B------:R-:W-:Y:S02]  /*6f90*/  ULDC.64 UR22, c[0x0][0x210] ;  /* 0x0000840000167ab9 */ /* 0x000fe40000000a00 */
[----:B------:R-:W-:Y:S02]  /*6fa0*/  LEA R14, P2, R12, UR22, 0x1 ;  /* 0x000000160c0e7c11 */ /* 0x000fe4000f8408ff */
[----:B------:R-:W-:Y:S02]  /*6fb0*/  IADD3 R23, R13, R23, RZ ;  /* 0x000000170d177210 */ /* 0x000fe40007ffe0ff */
[----:B------:R-:W-:Y:S02]  /*6fc0*/  F2FP.F16.F32.PACK_AB R13, R20, R21 ;  /* 0x00000015140d723e */ /* 0x000fe400000000ff */
[----:B------:R-:W-:-:S05]  /*6fd0*/  LEA.HI.X R15, R12, UR23, R23, 0x1, P2 ;  /* 0x000000170c0f7c11 */ /* 0x000fca00090f0c17 */
[----:B------:R0:W-:Y:S02]  /*6fe0*/  STG.E desc[UR14][R14.64], R13 ;  /* 0x0000000d0e007986 */ /* 0x0001e4000c10190e */
.L_x_1296:
[----:B------:R-:W-:Y:S05]  /*6ff0*/  BSYNC B0 ;  /* 0x0000000000007941 */ /* 0x000fea0003800000 */
.L_x_1295:
        /* <DEDUP_REMOVED lines=29> */
.L_x_1297:
        /* <DEDUP_REMOVED lines=20> */
.L_x_1299:
[----:B------:R-:W-:Y:S05]  /*7310*/  BSYNC B0 ;  /* 0x0000000000007941 */ /* 0x000fea0003800000 */
.L_x_1298:
        /* <DEDUP_REMOVED lines=33> */
.L_x_1300:
        /* <DEDUP_REMOVED lines=20> */
.L_x_1302:
[----:B------:R-:W-:Y:S05]  /*7670*/  BSYNC B0 ;  /* 0x0000000000007941 */ /* 0x000fea0003800000 */
.L_x_1301:
[----:B------:R-:W-:Y:S02]  /*7680*/  HADD2.F32 R6, -RZ, R6.H1_H1 ;  /* 0x30000006ff067230 */ /* 0x000fe40000004100 */
[----:B------:R-:W-:Y:S01]  /*7690*/  FADD.FTZ R13, R13, -UR13 ;  /* 0x8000000d0d0d7e21 */ /* 0x000fe20008010000 */
[--C-:B0-----:R-:W-:Y:S01]  /*76a0*/  HADD2.F32 R9, -RZ, R4.reuse.H0_H0 ;  /* 0x20000004ff097230 */ /* 0x101fe20000004100 */
[----:B------:R-:W-:Y:S01]  /*76b0*/  ISETP.GE.U32.AND P2, PT, R57, UR20, PT ;  /* 0x0000001439007c0c */ /* 0x000fe2000bf46070 */
[----:B------:R-:W-:Y:S01]  /*76c0*/  FADD.FTZ R8, R6, -UR13 ;  /* 0x8000000d06087e21 */ /* 0x000fe20008010000 */
[----:B------:R-:W-:Y:S01]  /*76d0*/  HADD2.F32 R6, -RZ, R4.H1_H1 ;  /* 0x30000004ff067230 */ /* 0x000fe20000004100 */
[----:B------:R-:W-:Y:S01]  /*76e0*/  ISETP.GT.U32.OR P0, PT, R66, 0x27f, P0 ;  /* 0x0000027f4200780c */ /* 0x000fe20000704470 */
[----:B------:R-:W-:Y:S01]  /*76f0*/  FMUL.FTZ R25, R13, UR18 ;  /* 0x000000120d197c20 */ /* 0x000fe20008410000 */
[----:B------:R-:W-:Y:S01]  /*7700*/  SHF.R.S32.HI R4, RZ, 0x1f, R57 ;  /* 0x0000001fff047819 */ /* 0x000fe20000011439 */
        /* <DEDUP_REMOVED lines=20> */
.L_x_1303:
        /* <DEDUP_REMOVED lines=17> */
[----:B------:R-:W-:Y:S02]  /*7960*/  F2FP.F16.F32.PACK_AB R9, R6, R13 ;  /* 0x0000000d0609723e */ /* 0x000fe400000000ff */
[----:B------:R-:W-:-:S05]  /*7970*/  LEA.HI.X R11, R8, UR23, R11, 0x1, P0 ;  /* 0x00000017080b7c11 */ /* 0x000fca00080f0c0b */
[----:B------:R0:W-:Y:S02]  /*7980*/  STG.E desc[UR14][R10.64], R9 ;  /* 0x000000090a007986 */ /* 0x0001e4000c10190e */
.L_x_1305:
[----:B------:R-:W-:Y:S05]  /*7990*/  BSYNC B0 ;  /* 0x0000000000007941 */ /* 0x000fea0003800000 */
.L_x_1304:
[--C-:B------:R-:W-:Y:S01]  /*79a0*/  HADD2.F32 R8, -RZ, R2.reuse.H0_H0 ;  /* 0x20000002ff087230 */ /* 0x100fe20000004100 */
[----:B------:R-:W-:Y:S01]  /*79b0*/  SHF.R.S32.HI R6, RZ, 0x1f, R56 ;  /* 0x0000001fff067819 */ /* 0x000fe20000011438 */
[----:B------:R-:W-:Y:S01]  /*79c0*/  HADD2.F32 R2, -RZ, R2.H1_H1 ;  /* 0x30000002ff027230 */ /* 0x000fe20000004100 */
[----:B------:R-:W-:Y:S01]  /*79d0*/  ISETP.GE.U32.AND P0, PT, R56, UR20, PT ;  /* 0x0000001438007c0c */ /* 0x000fe2000bf06070 */
[--C-:B0-----:R-:W-:Y:S01]  /*79e0*/  HADD2.F32 R9, -RZ, R0.reuse.H0_H0 ;  /* 0x20000000ff097230 */ /* 0x101fe20000004100 */
        /* <DEDUP_REMOVED lines=28> */
.L_x_1306:
        /* <DEDUP_REMOVED lines=14> */
[----:B------:R-:W-:Y:S02]  /*7c90*/  ULDC.64 UR22, c[0x0][0x210] ;  /* 0x0000840000167ab9 */ /* 0x000fe40000000a00 */
[----:B------:R-:W-:Y:S02]  /*7ca0*/  LEA R10, P2, R8, UR22, 0x1 ;  /* 0x00000016080a7c11 */ /* 0x000fe4000f8408ff */
[----:B------:R-:W-:Y:S02]  /*7cb0*/  IADD3 R11, R9, R11, RZ ;  /* 0x0000000b090b7210 */ /* 0x000fe40007ffe0ff */
[----:B------:R-:W-:Y:S02]  /*7cc0*/  F2FP.F16.F32.PACK_AB R9, R0, R13 ;  /* 0x0000000d0009723e */ /* 0x000fe400000000ff */
[----:B------:R-:W-:-:S05]  /*7cd0*/  LEA.HI.X R11, R8, UR23, R11, 0x1, P2 ;  /* 0x00000017080b7c11 */ /* 0x000fca00090f0c0b */
[----:B------:R0:W-:Y:S02]  /*7ce0*/  STG.E desc[UR14][R10.64], R9 ;  /* 0x000000090a007986 */ /* 0x0001e4000c10190e */
.L_x_1308:
[----:B------:R-:W-:Y:S05]  /*7cf0*/  BSYNC B0 ;  /* 0x0000000000007941 */ /* 0x000fea0003800000 */
.L_x_1307:
[----:B------:R-:W-:Y:S02]  /*7d00*/  HADD2.F32 R68, -RZ, R68.H1_H1 ;  /* 0x30000044ff447230 */ /* 0x000fe40000004100 */
[----:B------:R-:W-:Y:S01]  /*7d10*/  FADD.FTZ R20, R20, -UR13 ;  /* 0x8000000d14147e21 */ /* 0x000fe20008010000 */
[----:B------:R-:W-:Y:S01]  /*7d20*/  ISETP.GE.U32.AND P2, PT, R55, UR20, PT ;  /* 0x0000001437007c0c */ /* 0x000fe2000bf46070 */
[--C-:B0-----:R-:W-:Y:S01]  /*7d30*/  HADD2.F32 R9, -RZ, R69.reuse.H0_H0 ;  /* 0x20000045ff097230 */ /* 0x101fe20000004100 */
[----:B------:R-:W-:Y:S01]  /*7d40*/  ISETP.GT.U32.OR P0, PT, R66, 0x27f, P0 ;  /* 0x0000027f4200780c */ /* 0x000fe20000704470 */
[----:B------:R-:W-:Y:S01]  /*7d50*/  FADD.FTZ R68, R68, -UR13 ;  /* 0x8000000d44447e21 */ /* 0x000fe20008010000 */
[----:B------:R-:W-:Y:S02]  /*7d60*/  HADD2.F32 R0, -RZ, R69.H1_H1 ;  /* 0x30000045ff007230 */ /* 0x000fe40000004100 */
[----:B------:R-:W-:Y:S01]  /*7d70*/  FMUL.FTZ R21, R20, UR18 ;  /* 0x0000001214157c20 */ /* 0x000fe20008410000 */
[----:B------:R-:W-:-:S02]  /*7d80*/  HADD2.F32 R14, -RZ, R71.H0_H0 ;  /* 0x20000047ff0e7230 */ /* 0x000fc40000004100 */
        /* <DEDUP_REMOVED lines=20> */
.L_x_1309:
        /* <DEDUP_REMOVED lines=10> */
[----:B------:R-:W-:-:S04]  /*7f70*/  IMAD.WIDE.U32 R8, R56, UR22, R8 ;  /* 0x0000001638087c25 */ /* 0x000fc8000f8e0008 */
[----:B------:R-:W-:Y:S01]  /*7f80*/  FMUL.FTZ R0, R0, UR18 ;  /* 0x0000001200007c20 */ /* 0x000fe20008410000 */
[----:B------:R-:W-:Y:S01]  /*7f90*/  IMAD R11, R56, UR23, R13 ;  /* 0x00000017380b7c24 */ /* 0x000fe2000f8e020d */
[----:B------:R-:W-:Y:S01]  /*7fa0*/  ULDC.64 UR22, c[0x0][0x210] ;  /* 0x0000840000167ab9 */ /* 0x000fe20000000a00 */
[----:B------:R-:W-:Y:S01]  /*7fb0*/  FMUL.FTZ R13, R2, UR18 ;  /* 0x00000012020d7c20 */ /* 0x000fe20008410000 */
[----:B------:R-:W-:Y:S02]  /*7fc0*/  LEA R10, P0, R8, UR22, 0x1 ;  /* 0x00000016080a7c11 */ /* 0x000fe4000f8008ff */
[----:B------:R-:W-:Y:S02]  /*7fd0*/  IADD3 R11, R9, R11, RZ ;  /* 0x0000000b090b7210 */ /* 0x000fe40007ffe0ff */
[----:B------:R-:W-:Y:S02]  /*7fe0*/  F2FP.F16.F32.PACK_AB R9, R0, R13 ;  /* 0x0000000d0009723e */ /* 0x000fe400000000ff */
[----:B------:R-:W-:-:S05]  /*7ff0*/  LEA.HI.X R11, R8, UR23, R11, 0x1, P0 ;  /* 0x00000017080b7c11 */ /* 0x000fca00080f0c0b */
[----:B------:R0:W-:Y:S02]  /*8000*/  STG.E desc[UR14][R10.64], R9 ;  /* 0x000000090a007986 */ /* 0x0001e4000c10190e */
.L_x_1311:
[----:B------:R-:W-:Y:S05]  /*8010*/  BSYNC B0 ;  /* 0x0000000000007941 */ /* 0x000fea0003800000 */
.L_x_1310:
[----:B------:R-:W-:Y:S01]  /*8020*/  HADD2.F32 R71, -RZ, R71.H1_H1 ;  /* 0x30000047ff477230 */ /* 0x000fe20000004100 */
[----:B------:R-:W-:Y:S01]  /*8030*/  ISETP.GE.U32.AND P0, PT, R54, UR20, PT ;  /* 0x0000001436007c0c */ /* 0x000fe2000bf06070 */
[----:B------:R-:W-:Y:S01]  /*8040*/  FADD.FTZ R14, R14, -UR13 ;  /* 0x8000000d0e0e7e21 */ /* 0x000fe20008010000 */
[----:B------:R-:W-:Y:S01]  /*8050*/  ISETP.GE.AND.EX P2, PT, R7, UR21, PT, P2 ;  /* 0x0000001507007c0c */ /* 0x000fe2000bf46320 */
[----:B0-----:R-:W-:Y:S01]  /*8060*/  HADD2.F32 R9, -RZ, R70.H0_H0 ;  /* 0x20000046ff097230 */ /* 0x001fe20000004100 */
[----:B------:R-:W-:Y:S01]  /*8070*/  ISETP.GE.AND.EX P0, PT, R5, UR21, PT, P0 ;  /* 0x0000001505007c0c */ /* 0x000fe2000bf06300 */
[----:B------:R-:W-:Y:S01]  /*8080*/  FADD.FTZ R71, R71, -UR13 ;  /* 0x8000000d47477e21 */ /* 0x000fe20008010000 */
[----:B------:R-:W-:Y:S01]  /*8090*/  HADD2.F32 R16, -RZ, R74.H0_H0 ;  /* 0x2000004aff107230 */ /* 0x000fe20000004100 */
[----:B------:R-:W-:Y:S01]  /*80a0*/  ISETP.GE.U32.AND P3, PT, R53, UR20, PT ;  /* 0x0000001435007c0c */ /* 0x000fe2000bf66070 */
[----:B------:R-:W-:Y:S01]  /*80b0*/  HADD2.F32 R70, -RZ, R70.H1_H1 ;  /* 0x30000046ff467230 */ /* 0x000fe20000004100 */
[----:B------:R-:W-:Y:S01]  /*80c0*/  ISETP.GE.U32.AND P4, PT, R52, UR20, PT ;  /* 0x0000001434007c0c */ /* 0x000fe2000bf86070 */
[----:B------:R-:W-:Y:S01]  /*80d0*/  HADD2.F32 R74, -RZ, R74.H1_H1 ;  /* 0x3000004aff4a7230 */ /* 0x000fe20000004100 */
[----:B------:R-:W-:Y:S01]  /*80e0*/  ISETP.GT.U32.OR P2, PT, R66, 0x27f, P2 ;  /* 0x0000027f4200780c */ /* 0x000fe20001744470 */
[----:B------:R-:W-:Y:S01]  /*80f0*/  FMUL.FTZ R17, R14, UR18 ;  /* 0x000000120e117c20 */ /* 0x000fe20008410000 */
[----:B------:R-:W-:Y:S01]  /*8100*/  ISETP.GT.U32.OR P0, PT, R66, 0x27f, P0 ;  /* 0x0000027f4200780c */ /* 0x000fe20000704470 */
[----:B------:R-:W-:Y:S01]  /*8110*/  FMUL.FTZ R12, R71, UR18 ;  /* 0x00000012470c7c20 */ /* 0x000fe20008410000 */
        /* <DEDUP_REMOVED lines=19> */
.L_x_1312:
[----:B------:R-:W-:Y:S04]  /*8250*/  BSSY B0, `(.L_x_1313) ;  /* 0x0000014000007945 */ /* 0x000fe80003800000 */
[----:B------:R-:W-:Y:S05]  /*8260*/  @P2 BRA `(.L_x_1314) ;  /* 0x0000000000482947 */ /* 0x000fea0003800000 */
[----:B------:R-:W-:Y:S01]  /*8270*/  ULDC.64 UR22, c[0x0][0x288] ;  /* 0x0000a20000167ab9 */ /* 0x000fe20000000a00 */
[--C-:B------:R-:W-:Y:S01]  /*8280*/  FFMA.FTZ R0, R17, UR11, R24.reuse ;  /* 0x0000000b11007c23 */ /* 0x100fe20008010018 */
[----:B------:R-:W-:Y:S01]  /*8290*/  IMAD R2, R7, UR22, RZ ;  /* 0x0000001607027c24 */ /* 0x000fe2000f8e02ff */
[----:B------:R-:W-:Y:S01]  /*82a0*/  MOV R6, R88 ;  /* 0x0000005800067202 */ /* 0x000fe20000000f00 */
[----:B------:R-:W-:Y:S01]  /*82b0*/  FFMA.FTZ R11, R12, UR11, R24 ;  /* 0x0000000b0c0b7c23 */ /* 0x000fe20008010018 */
[----:B------:R-:W-:Y:S01]  /*82c0*/  MOV R7, R91 ;  /* 0x0000005b00077202 */ /* 0x000fe20000000f00 */
[----:B------:R-:W-:Y:S01]  /*82d0*/  FFMA.FTZ R0, R9, R18, -R0 ;  /* 0x0000001209007223 */ /* 0x000fe20000010800 */
[C---:B------:R-:W-:Y:S02]  /*82e0*/  IMAD R9, R55.reuse, UR23, R2 ;  /* 0x0000001737097c24 */ /* 0x040fe4000f8e0202 */
[----:B------:R-:W-:Y:S01]  /*82f0*/  FFMA.FTZ R70, R70, R19, -R11 ;  /* 0x0000001346467223 */ /* 0x000fe2000001080b */
[----:B------:R-:W-:Y:S01]  /*8300*/  IMAD.WIDE.U32 R6, R55, UR22, R6 ;  /* 0x0000001637067c25 */ /* 0x000fe2000f8e0006 */
[----:B------:R-:W-:-:S03]  /*8310*/  ULDC.64 UR22, c[0x0][0x210] ;  /* 0x0000840000167ab9 */ /* 0x000fc60000000a00 */
[----:B------:R-:W-:Y:S01]  /*8320*/  FMUL.FTZ R11, R0, UR18 ;  /* 0x00000012000b7c20 */ /* 0x000fe20008410000 */
[----:B------:R-:W-:Y:S01]  /*8330*/  FMUL.FTZ R0, R70, UR18 ;  /* 0x0000001246007c20 */ /* 0x000fe20008410000 */
[----:B------:R-:W-:Y:S02]  /*8340*/  LEA R8, P2, R6, UR22, 0x1 ;  /* 0x0000001606087c11 */ /* 0x000fe4000f8408ff */
[----:B------:R-:W-:Y:S02]  /*8350*/  IADD3 R9, R7, R9, RZ ;  /* 0x0000000907097210 */ /* 0x000fe40007ffe0ff */
[----:B------:R-:W-:Y:S02]  /*8360*/  F2FP.F16.F32.PACK_AB R7, R0, R11 ;  /* 0x0000000b0007723e */ /* 0x000fe400000000ff */
[----:B------:R-:W-:-:S05]  /*8370*/  LEA.HI.X R9, R6, UR23, R9, 0x1, P2 ;  /* 0x0000001706097c11 */ /* 0x000fca00090f0c09 */
[----:B------:R0:W-:Y:S02]  /*8380*/  STG.E desc[UR14][R8.64], R7 ;  /* 0x0000000708007986 */ /* 0x0001e4000c10190e */
.L_x_1314:
[----:B------:R-:W-:Y:S05]  /*8390*/  BSYNC B0 ;  /* 0x0000000000007941 */ /* 0x000fea0003800000 */
.L_x_1313:
[----:B------:R-:W-:Y:S01]  /*83a0*/  FADD.FTZ R16, R16, -UR13 ;  /* 0x8000000d10107e21 */ /* 0x000fe20008010000 */
[----:B------:R-:W-:Y:S01]  /*83b0*/  FADD.FTZ R74, R74, -UR13 ;  /* 0x8000000d4a4a7e21 */ /* 0x000fe20008010000 */
[--C-:B0-----:R-:W-:Y:S02]  /*83c0*/  HADD2.F32 R7, -RZ, R78.reuse.H0_H0 ;  /* 0x2000004eff077230 */ /* 0x101fe40000004100 */
        /* <DEDUP_REMOVED lines=22> */
.L_x_1315:
[----:B------:R-:W-:Y:S04]  /*8530*/  BSSY B0, `(.L_x_1316) ;  /* 0x0000014000007945 */ /* 0x000fe80003800000 */
[----:B------:R-:W-:Y:S05]  /*8540*/  @P0 BRA `(.L_x_1317) ;  /* 0x0000000000480947 */ /* 0x000fea0003800000 */
[--C-:B------:R-:W-:Y:S01]  /*8550*/  FFMA.FTZ R0, R15, UR11, R24.reuse ;  /* 0x0000000b0f007c23 */ /* 0x100fe20008010018 */
[----:B------:R-:W-:Y:S01]  /*8560*/  ULDC.64 UR22, c[0x0][0x288] ;  /* 0x0000a20000167ab9 */ /* 0x000fe20000000a00 */
[----:B------:R-:W-:Y:S01]  /*8570*/  MOV R4, R88 ;  /* 0x0000005800047202 */ /* 0x000fe20000000f00 */
[----:B------:R-:W-:Y:S01]  /*8580*/  FFMA.FTZ R9, R74, UR11, R24 ;  /* 0x0000000b4a097c23 */ /* 0x000fe20008010018 */
[----:B------:R-:W-:Y:S01]  /*8590*/  FFMA.FTZ R0, R7, R18, -R0 ;  /* 0x0000001207007223 */ /* 0x000fe20000010800 */
[----:B------:R-:W-:Y:S01]  /*85a0*/  IMAD R7, R5, UR22, RZ ;  /* 0x0000001605077c24 */ /* 0x000fe2000f8e02ff */
[----:B------:R-:W-:Y:S01]  /*85b0*/  MOV R5, R91 ;  /* 0x0000005b00057202 */ /* 0x000fe20000000f00 */
[----:B------:R-:W-:Y:S01]  /*85c0*/  FFMA.FTZ R78, R78, R19, -R9 ;  /* 0x000000134e4e7223 */ /* 0x000fe20000010809 */
[----:B------:R-:W-:Y:S01]  /*85d0*/  FMUL.FTZ R9, R0, UR18 ;  /* 0x0000001200097c20 */ /* 0x000fe20008410000 */
[C---:B------:R-:W-:Y:S02]  /*85e0*/  IMAD R7, R54.reuse, UR23, R7 ;  /* 0x0000001736077c24 */ /* 0x040fe4000f8e0207 */
[----:B------:R-:W-:Y:S01]  /*85f0*/  IMAD.WIDE.U32 R4, R54, UR22, R4 ;  /* 0x0000001636047c25 */ /* 0x000fe2000f8e0004 */
[----:B------:R-:W-:-:S03]  /*8600*/  ULDC.64 UR22, c[0x0][0x210] ;  /* 0x0000840000167ab9 */ /* 0x000fc60000000a00 */
[----:B------:R-:W-:Y:S01]  /*8610*/  FMUL.FTZ R0, R78, UR18 ;  /* 0x000000124e007c20 */ /* 0x000fe20008410000 */
[----:B------:R-:W-:Y:S02]  /*8620*/  LEA R6, P0, R4, UR22, 0x1 ;  /* 0x0000001604067c11 */ /* 0x000fe4000f8008ff */
[----:B------:R-:W-:Y:S02]  /*8630*/  IADD3 R7, R5, R7, RZ ;  /* 0x0000000705077210 */ /* 0x000fe40007ffe0ff */
[----:B------:R-:W-:Y:S02]  /*8640*/  F2FP.F16.F32.PACK_AB R5, R0, R9 ;  /* 0x000000090005723e */ /* 0x000fe400000000ff */
[----:B------:R-:W-:-:S05]  /*8650*/  LEA.HI.X R7, R4, UR23, R7, 0x1, P0 ;  /* 0x0000001704077c11 */ /* 0x000fca00080f0c07 */
[----:B------:R0:W-:Y:S02]  /*8660*/  STG.E desc[UR14][R6.64], R5 ;  /* 0x0000000506007986 */ /* 0x0001e4000c10190e */
.L_x_1317:
[----:B------:R-:W-:Y:S05]  /*8670*/  BSYNC B0 ;  /* 0x0000000000007941 */ /* 0x000fea0003800000 */
.L_x_1316:
[--C-:B------:R-:W-:Y:S01]  /*8680*/  HADD2.F32 R2, -RZ, R76.reuse.H0_H0 ;  /* 0x2000004cff027230 */ /* 0x100fe20000004100 */
[----:B------:R-:W-:Y:S01]  /*8690*/  ISETP.GE.U32.AND P0, PT, R51, UR20, PT ;  /* 0x0000001433007c0c */ /* 0x000fe2000bf06070 */
[----:B------:R-:W-:Y:S01]  /*86a0*/  HADD2.F32 R76, -RZ, R76.H1_H1 ;  /* 0x3000004cff4c7230 */ /* 0x000fe20000004100 */
[----:B------:R-:W-:Y:S01]  /*86b0*/  ISETP.GE.U32.AND P2, PT, R50, UR20, PT ;  /* 0x0000001432007c0c */ /* 0x000fe2000bf46070 */
[--C-:B------:R-:W-:Y:S01]  /*86c0*/  HADD2.F32 R12, -RZ, R80.reuse.H0_H0 ;  /* 0x20000050ff0c7230 */ /* 0x100fe20000004100 */
[----:B------:R-:W-:Y:S01]  /*86d0*/  ISETP.GE.AND.EX P3, PT, R3, UR21, PT, P3 ;  /* 0x0000001503007c0c */ /* 0x000fe2000bf66330 */
[----:B------:R-:W-:Y:S01]  /*86e0*/  FADD.FTZ R2, R2, -UR13 ;  /* 0x8000000d02027e21 */ /* 0x000fe20008010000 */
[----:B------:R-:W-:Y:S01]  /*86f0*/  ISETP.GE.AND.EX P4, PT, R75, UR21, PT, P4 ;  /* 0x000000154b007c0c */ /* 0x000fe2000bf86340 */
[----:B------:R-:W-:Y:S01]  /*8700*/  FADD.FTZ R76, R76, -UR13 ;  /* 0x8000000d4c4c7e21 */ /* 0x000fe20008010000 */
[----:B------:R-:W-:Y:S01]  /*8710*/  ISETP.GE.AND.EX P0, PT, R73, UR21, PT, P0 ;  /* 0x0000001549007c0c */ /* 0x000fe2000bf06300 */
[--C-:B0-----:R-:W-:Y:S01]  /*8720*/  HADD2.F32 R5, -RZ, R79.reuse.H0_H0 ;  /* 0x2000004fff057230 */ /* 0x101fe20000004100 */
[----:B------:R-:W-:Y:S01]  /*8730*/  ISETP.GE.AND.EX P2, PT, R77, UR21, PT, P2 ;  /* 0x000000154d007c0c */ /* 0x000fe2000bf46320 */
[----:B------:R-:W-:Y:S01]  /*8740*/  HADD2.F32 R0, -RZ, R79.H1_H1 ;  /* 0x3000004fff007230 */ /* 0x000fe20000004100 */
[C---:B------:R-:W-:Y:S01]  /*8750*/  ISETP.GT.U32.OR P3, PT, R66.reuse, 0x27f, P3 ;  /* 0x0000027f4200780c */ /* 0x040fe20001f64470 */
[----:B------:R-:W-:Y:S01]  /*8760*/  HADD2.F32 R80, -RZ, R80.H1_H1 ;  /* 0x30000050ff507230 */ /* 0x000fe20000004100 */
[----:B------:R-:W-:Y:S01]  /*8770*/  ISETP.GT.U32.OR P4, PT, R66, 0x27f, P4 ;  /* 0x0000027f4200780c */ /* 0x000fe20002784470 */
[----:B------:R-:W-:Y:S01]  /*8780*/  FMUL.FTZ R17, R2, UR18 ;  /* 0x0000001202117c20 */ /* 0x000fe20008410000 */
[----:B------:R-:W-:Y:S01]  /*8790*/  FMUL.FTZ R76, R76, UR18 ;  /* 0x000000124c4c7c20 */ /* 0x000fe20008410000 */
        /* <DEDUP_REMOVED lines=19> */
.L_x_1318:
        /* <DEDUP_REMOVED lines=17> */
[----:B------:R-:W-:Y:S02]  /*89e0*/  F2FP.F16.F32.PACK_AB R5, R0, R7 ;  /* 0x000000070005723e */ /* 0x000fe400000000ff */
[----:B------:R-:W-:-:S05]  /*89f0*/  LEA.HI.X R3, R4, UR21, R3, 0x1, P3 ;  /* 0x0000001504037c11 */ /* 0x000fca00098f0c03 */
[----:B------:R0:W-:Y:S02]  /*8a00*/  STG.E desc[UR14][R2.64], R5 ;  /* 0x0000000502007986 */ /* 0x0001e4000c10190e */
.L_x_1320:
[----:B------:R-:W-:Y:S05]  /*8a10*/  BSYNC B0 ;  /* 0x0000000000007941 */ /* 0x000fea0003800000 */
.L_x_1319:
        /* <DEDUP_REMOVED lines=25> */
.L_x_1321:
        /* <DEDUP_REMOVED lines=20> */
.L_x_1323:
[----:B------:R-:W-:Y:S05]  /*8cf0*/  BSYNC B0 ;  /* 0x0000000000007941 */ /* 0x000fea0003800000 */
.L_x_1322:
[--C-:B0-----:R-:W-:Y:S01]  /*8d00*/  HADD2.F32 R2, -RZ, R82.reuse.H0_H0 ;  /* 0x20000052ff027230 */ /* 0x101fe20000004100 */
[C---:B------:R-:W-:Y:S01]  /*8d10*/  ISETP.GT.U32.OR P0, PT, R66.reuse, 0x27f, P0 ;  /* 0x0000027f4200780c */ /* 0x040fe20000704470 */
[----:B------:R-:W-:Y:S01]  /*8d20*/  HADD2.F32 R82, -RZ, R82.H1_H1 ;  /* 0x30000052ff527230 */ /* 0x000fe20000004100 */
[----:B------:R-:W-:Y:S01]  /*8d30*/  ISETP.GT.U32.OR P2, PT, R66, 0x27f, P2 ;  /* 0x0000027f4200780c */ /* 0x000fe20001744470 */
[----:B------:R-:W-:Y:S02]  /*8d40*/  HADD2.F32 R10, -RZ, R85.H0_H0 ;  /* 0x20000055ff0a7230 */ /* 0x000fe40000004100 */
[----:B------:R-:W-:Y:S01]  /*8d50*/  FADD.FTZ R2, R2, -UR13 ;  /* 0x8000000d02027e21 */ /* 0x000fe20008010000 */
[--C-:B------:R-:W-:Y:S02]  /*8d60*/  HADD2.F32 R3, -RZ, R83.reuse.H0_H0 ;  /* 0x20000053ff037230 */ /* 0x100fe40000004100 */
[----:B------:R-:W-:Y:S01]  /*8d70*/  FADD.FTZ R82, R82, -UR13 ;  /* 0x8000000d52527e21 */ /* 0x000fe20008010000 */
[----:B------:R-:W-:-:S02]  /*8d80*/  HADD2.F32 R0, -RZ, R83.H1_H1 ;  /* 0x30000053ff007230 */ /* 0x000fc40000004100 */
        /* <DEDUP_REMOVED lines=22> */
.L_x_1324:
        /* <DEDUP_REMOVED lines=20> */
.L_x_1326:
[----:B------:R-:W-:Y:S05]  /*9030*/  BSYNC B0 ;  /* 0x0000000000007941 */ /* 0x000fea0003800000 */
.L_x_1325:
        /* <DEDUP_REMOVED lines=25> */
.L_x_1327:
        /* <DEDUP_REMOVED lines=14> */
[C---:B------:R-:W-:Y:S02]  /*92b0*/  LEA R2, P0, R88.reuse, UR12, 0x1 ;  /* 0x0000000c58027c11 */ /* 0x040fe4000f8008ff */
[----:B------:R-:W-:Y:S02]  /*92c0*/  IADD3 R77, R89, R77, RZ ;  /* 0x0000004d594d7210 */ /* 0x000fe40007ffe0ff */
[----:B------:R-:W-:Y:S02]  /*92d0*/  F2FP.F16.F32.PACK_AB R5, R5, R0 ;  /* 0x000000000505723e */ /* 0x000fe400000000ff */
[----:B------:R-:W-:-:S05]  /*92e0*/  LEA.HI.X R3, R88, UR13, R77, 0x1, P0 ;  /* 0x0000000d58037c11 */ /* 0x000fca00080f0c4d */
[----:B------:R0:W-:Y:S02]  /*92f0*/  STG.E desc[UR14][R2.64], R5 ;  /* 0x0000000502007986 */ /* 0x0001e4000c10190e */
.L_x_1329:
[----:B------:R-:W-:Y:S05]  /*9300*/  BSYNC B0 ;  /* 0x0000000000007941 */ /* 0x000fea0003800000 */
.L_x_1328:
[----:B------:R-:W-:Y:S01]  /*9310*/  ULDC UR11, c[0x0][0x10] ;  /* 0x00000400000b7ab9 */ /* 0x000fe20000000800 */
[----:B------:R-:W-:Y:S02]  /*9320*/  UIADD3 UR4, UR4, 0x1, URZ ;  /* 0x0000000104047890 */ /* 0x000fe4000fffe03f */
[----:B------:R-:W-:-:S04]  /*9330*/  UIADD3 UR6, UR11, UR6, URZ ;  /* 0x000000060b067290 */ /* 0x000fc8000fffe03f */
[----:B------:R-:W-:-:S06]  /*9340*/  UISETP.GE.AND UP0, UPT, UR6, UR5, UPT ;  /* 0x000000050600728c */ /* 0x000fcc000bf06270 */
[----:B------:R-:W-:-:S13]  /*9350*/  PLOP3.LUT P0, PT, PT, PT, UP0, 0x80, 0x0 ;  /* 0x000000000000781c */ /* 0x000fda0003f0f008 */
[----:B------:R-:W-:Y:S05]  /*9360*/  @!P0 BRA `(.L_x_1330) ;  /* 0xffffff7000188947 */ /* 0x000fea000383ffff */
.L_x_1247:
[----:B------:R-:W1:Y:S01]  /*9370*/  LDC R4, c[0x0][0xc] ;  /* 0x00000300ff047b82 */ /* 0x000e620000000800 */
[----:B------:R-:W-:Y:S01]  /*9380*/  ISETP.NE.AND P1, PT, R66, RZ, PT ;  /* 0x000000ff4200720c */ /* 0x000fe20003f25270 */
[----:B------:R-:W-:Y:S06]  /*9390*/  BSSY B0, `(.L_x_1331) ;  /* 0x0000011000007945 */ /* 0x000fec0003800000 */
[----:B------:R-:W2:Y:S08]  /*93a0*/  LDC R7, c[0x0][0x10] ;  /* 0x00000400ff077b82 */ /* 0x000eb00000000800 */
[----:B0-----:R-:W0:Y:S01]  /*93b0*/  LDC.64 R2, c[0x0][0x258] ;  /* 0x00009600ff027b82 */ /* 0x001e220000000a00 */
[----:B-1----:R-:W-:-:S02]  /*93c0*/  ISETP.NE.AND P0, PT, R4, 0x1, PT ;  /* 0x000000010400780c */ /* 0x002fc40003f05270 */
[----:B--2---:R-:W-:-:S04]  /*93d0*/  SHF.L.U32 R0, R7, 0x1, RZ ;  /* 0x0000000107007819 */ /* 0x004fc800000006ff */
[----:B------:R-:W-:-:S05]  /*93e0*/  SEL R5, R0, RZ, P0 ;  /* 0x000000ff00057207 */ /* 0x000fca0000000000 */
[----:B0-----:R-:W-:Y:S01]  /*93f0*/  IMAD.WIDE.U32 R2, R5, 0x4, R2 ;  /* 0x0000000405027825 */ /* 0x001fe200078e0002 */
        /* <DEDUP_REMOVED lines=10> */
.L_x_1332:
[----:B------:R-:W-:Y:S05]  /*94a0*/  BSYNC B0 ;  /* 0x0000000000007941 */ /* 0x000fea0003800000 */
.L_x_1331:
        /* <DEDUP_REMOVED lines=11> */
.L_x_1334:
[----:B------:R-:W2:Y:S04]  /*9560*/  LDG.E.STRONG.GPU R5, desc[UR14][R2.64] ;  /* 0x0000000e02057981 */ /* 0x000ea8000c1ef900 */
[----:B--2---:R-:W-:Y:S01]  /*9570*/  CCTL.IVALL ;  /* 0x00000000ff00798f */ /* 0x004fe20002000000 */
[----:B------:R-:W-:Y:S05]  /*9580*/  YIELD ;  /* 0x0000000000007946 */ /* 0x000fea0003800000 */
[----:B------:R-:W-:-:S13]  /*9590*/  ISETP.NE.AND P0, PT, R5, R0, PT ;  /* 0x000000000500720c */ /* 0x000fda0003f05270 */
[----:B------:R-:W-:Y:S05]  /*95a0*/  @P0 BRA `(.L_x_1334) ;  /* 0xfffffffc00ec0947 */ /* 0x000fea000383ffff */
.L_x_1333:
        /* <DEDUP_REMOVED lines=24> */
.L_x_1335:
        /* <DEDUP_REMOVED lines=23> */
.L_x_1336:
        /* <DEDUP_REMOVED lines=14> */
.L_x_5583:


//--------------------- .text._Z35group_norm_nhwc_bwd_one_pass_kernelI11Fp16IOFp32WLi256ELi160ELi640EEv26Group_norm_nhwc_bwd_params --------------------------
	.section	.text._Z35group_norm_nhwc_bwd_one_pass_kernelI11Fp16IOFp32WLi256ELi160ELi640EEv26Group_norm_nhwc_bwd_params,"ax",@progbits
	.align	128
        .global         _Z35group_norm_nhwc_bwd_one_pass_kernelI11Fp16IOFp32WLi256ELi160ELi640EEv26Group_norm_nhwc_bwd_params
        .type           _Z35group_norm_nhwc_bwd_one_pass_kernelI11Fp16IOFp32WLi256ELi160ELi640EEv26Group_norm_nhwc_bwd_params,@function
        .size           _Z35group_norm_nhwc_bwd_one_pass_kernelI11Fp16IOFp32WLi256ELi160ELi640EEv26Group_norm_nhwc_bwd_params,(.L_x_5584 - _Z35group_norm_nhwc_bwd_one_pass_kernelI11Fp16IOFp32WLi256ELi160ELi640EEv26Group_norm_nhwc_bwd_params)
        .other          _Z35group_norm_nhwc_bwd_one_pass_kernelI11Fp16IOFp32WLi256ELi160ELi640EEv26Group_norm_nhwc_bwd_params,@"STO_CUDA_ENTRY STV_DEFAULT"
_Z35group_norm_nhwc_bwd_one_pass_kernelI11Fp16IOFp32WLi256ELi160ELi640EEv26Group_norm_nhwc_bwd_params:
.text._Z35group_norm_nhwc_bwd_one_pass_kernelI11Fp16IOFp32WLi256ELi160ELi640EEv26Group_norm_nhwc_bwd_params:
        /* <DEDUP_REMOVED lines=13> */
[----:B------:R-:W-:Y:S01]  /*00d0*/  ULDC.64 UR10, c[0x0][0x288] ;  /* 0x0000a200000a7ab9 */ /* 0x000fe20000000a00 */
[----:B------:R-:W-:Y:S01]  /*00e0*/  UMOV UR6, 0x400 ;  /* 0x0000040000067882 */ /* 0x000fe20000000000 */
[----:B------:R-:W-:Y:S02]  /*00f0*/  UIMAD.WIDE.U32 UR4, UR10, 0x3, URZ ;  /* 0x000000030a0478a5 */ /* 0x000fe4000f8e003f */
        /* <DEDUP_REMOVED lines=8> */
[----:B------:R-:W-:Y:S01]  /*0180*/  SHF.L.U32 R6, R0, 0x1, RZ ;  /* 0x0000000100067819 */ /* 0x000fe200000006ff */
[----:B------:R-:W-:Y:S01]  /*0190*/  ULDC.64 UR14, c[0x0][0x290] ;  /* 0x0000a400000e7ab9 */ /* 0x000fe20000000a00 */
[----:B------:R-:W-:Y:S02]  /*01a0*/  ULEA.HI UR10, UP0, UR12, UR4, URZ, 0x1 ;  /* 0x000000040c0a7291 */ /* 0x000fe4000f81083f */
[----:B------:R-:W-:Y:S01]  /*01b0*/  USHF.R.S64 UR9, UR9, 0x1, UR11 ;  /* 0x0000000109097899 */ /* 0x000fe2000800100b */
[----:B------:R-:W-:Y:S01]  /*01c0*/  STL [R1], R6 ;  /* 0x0000000601007387 */ /* 0x000fe20000100800 */
        /* <DEDUP_REMOVED lines=8> */
[----:B------:R-:W-:Y:S02]  /*0250*/  ULDC.U8 UR25, c[0x0][0x2a4] ;  /* 0x0000a90000197ab9 */ /* 0x000fe40000000000 */
[----:B------:R-:W-:Y:S01]  /*0260*/  LEA.HI R4, R4, R3, RZ, 0x5 ;  /* 0x0000000304047211 */ /* 0x000fe200078f28ff */
[----:B------:R-:W-:Y:S01]  /*0270*/  UMOV UR4, URZ ;  /* 0x0000003f00047c82 */ /* 0x000fe20008000000 */
[----:B------:R-:W-:Y:S01]  /*0280*/  ISETP.GE.U32.AND P1, PT, R2, UR14, PT ;  /* 0x0000000e02007c0c */ /* 0x000fe2000bf26070 */
[----:B-1----:R-:W-:Y:S01]  /*0290*/  ULEA UR6, UR7, UR6, 0x18 ;  /* 0x0000000607067291 */ /* 0x002fe2000f8ec03f */
[----:B------:R-:W-:-:S02]  /*02a0*/  SHF.R.S32.HI R4, RZ, 0x5, R4 ;  /* 0x00000005ff047819 */ /* 0x000fc40000011404 */
[----:B------:R-:W-:-:S03]  /*02b0*/  SHF.R.S32.HI R5, RZ, 0x1f, R2 ;  /* 0x0000001fff057819 */ /* 0x000fc60000011402 */
[----:B------:R-:W-:Y:S02]  /*02c0*/  LEA R0, R4, UR6, 0x3 ;  /* 0x0000000604007c11 */ /* 0x000fe4000f8e18ff */
[----:B------:R-:W-:Y:S02]  /*02d0*/  ISETP.GE.AND.EX P1, PT, R5, UR15, PT, P1 ;  /* 0x0000000f05007c0c */ /* 0x000fe4000bf26310 */
        /* <DEDUP_REMOVED lines=11> */
[----:B------:R-:W-:Y:S02]  /*0390*/  ISETP.LT.U32.AND P1, PT, R3, 0x280, !P1 ;  /* 0x000002800300780c */ /* 0x000fe40004f21070 */
[C---:B------:R-:W-:Y:S02]  /*03a0*/  IADD3 R5, R2.reuse, 0x58, RZ ;  /* 0x0000005802057810 */ /* 0x040fe40007ffe0ff */
[C---:B------:R-:W-:Y:S02]  /*03b0*/  IADD3 R4, R2.reuse, 0x60, RZ ;  /* 0x0000006002047810 */ /* 0x040fe40007ffe0ff */
[----:B------:R-:W-:-:S07]  /*03c0*/  IADD3 R0, R2, 0x68, RZ ;  /* 0x0000006802007810 */ /* 0x000fce0007ffe0ff */
.L_x_1484:
[----:B------:R-:W2:Y:S01]  /*03d0*/  LDL R88, [R1] ;  /* 0x0000000001587983 */ /* 0x000ea20000100800 */
[----:B------:R-:W-:Y:S01]  /*03e0*/  ULDC UR14, c[0x0][0x2a0] ;  /* 0x0000a800000e7ab9 */ /* 0x000fe20000000800 */
[----:B0-----:R-:W-:Y:S01]  /*03f0*/  IABS R5, UR8 ;  /* 0x0000000800057c13 */ /* 0x001fe20008000000 */
[----:B------:R-:W-:Y:S01]  /*0400*/  UMOV UR6, URZ ;  /* 0x0000003f00067c82 */ /* 0x000fe20008000000 */
[----:B------:R-:W-:Y:S01]  /*0410*/  MOV R0, UR14 ;  /* 0x0000000e00007c02 */ /* 0x000fe20008000f00 */
[----:B------:R-:W-:Y:S01]  /*0420*/  UISETP.GE.AND UP4, UPT, UR8, URZ, UPT ;  /* 0x0000003f0800728c */ /* 0x000fe2000bf86270 */
[----:B------:R-:W-:Y:S01]  /*0430*/  R2UR UR13, R5 ;  /* 0x00000000050d72ca */ /* 0x000fe200000e0000 */
[----:B------:R-:W-:Y:S01]  /*0440*/  ULDC.64 UR18, c[0x0][0x290] ;  /* 0x0000a40000127ab9 */ /* 0x000fe20000000a00 */
[----:B------:R-:W-:Y:S01]  /*0450*/  IABS R0, R0 ;  /* 0x0000000000007213 */ /* 0x000fe20000000000 */
[----:B------:R-:W-:Y:S01]  /*0460*/  UISETP.NE.AND UP0, UPT, UR14, URZ, UPT ;  /* 0x0000003f0e00728c */ /* 0x000fe2000bf05270 */
[----:B------:R-:W-:Y:S01]  /*0470*/  IADD3 R31, R2, 0x70, RZ ;  /* 0x00000070021f7810 */ /* 0x000fe20007ffe0ff */
[----:B------:R-:W0:Y:S01]  /*0480*/  @P1 LDC.64 R6, c[0x0][0x288] ;  /* 0x0000a200ff061b82 */ /* 0x000e220000000a00 */
[----:B------:R-:W-:Y:S01]  /*0490*/  R2UR UR15, R0 ;  /* 0x00000000000f72ca */ /* 0x000fe200000e0000 */
[----:B------:R-:W-:Y:S01]  /*04a0*/  ULDC.64 UR16, c[0x0][0x298] ;  /* 0x0000a60000107ab9 */ /* 0x000fe20000000a00 */
[----:B------:R-:W-:-:S02]  /*04b0*/  ISETP.GE.U32.AND P2, PT, R31, UR18, PT ;  /* 0x000000121f007c0c */ /* 0x000fc4000bf46070 */
[----:B------:R-:W-:Y:S02]  /*04c0*/  CS2R R60, SRZ ;  /* 0x00000000003c7805 */ /* 0x000fe4000001ff00 */
[----:B------:R-:W-:Y:S02]  /*04d0*/  SHF.R.S32.HI R11, RZ, 0x1f, R31 ;  /* 0x0000001fff0b7819 */ /* 0x000fe4000001141f */
[----:B------:R-:W-:Y:S01]  /*04e0*/  IADD3 R33, R2, 0x78, RZ ;  /* 0x0000007802217810 */ /* 0x000fe20007ffe0ff */
[----:B------:R-:W1:Y:S01]  /*04f0*/  @P1 LDC.64 R16, c[0x0][0x230] ;  /* 0x00008c00ff101b82 */ /* 0x000e620000000a00 */
[----:B------:R-:W-:Y:S02]  /*0500*/  ISETP.GE.AND.EX P2, PT, R11, UR19, PT, P2 ;  /* 0x000000130b007c0c */ /* 0x000fe4000bf46320 */
[----:B------:R-:W-:Y:S02]  /*0510*/  SHF.R.S32.HI R15, RZ, 0x1f, R33 ;  /* 0x0000001fff0f7819 */ /* 0x000fe40000011421 */
[----:B------:R-:W-:Y:S01]  /*0520*/  ISETP.GT.U32.OR P2, PT, R3, 0x27f, P2 ;  /* 0x0000027f0300780c */ /* 0x000fe20001744470 */
[----:B------:R-:W3:Y:S01]  /*0530*/  I2F.RP R0, UR15 ;  /* 0x0000000f00007d06 */ /* 0x000ee20008209400 */
[----:B------:R-:W-:-:S02]  /*0540*/  SHF.R.S32.HI R8, RZ, 0x1f, R2 ;  /* 0x0000001fff087819 */ /* 0x000fc40000011402 */
[----:B------:R-:W-:-:S04]  /*0550*/  IADD3 R14, R2, 0x80, RZ ;  /* 0x00000080020e7810 */ /* 0x000fc80007ffe0ff */
[----:B------:R-:W-:Y:S02]  /*0560*/  ISETP.GE.U32.AND P5, PT, R14, UR18, PT ;  /* 0x000000120e007c0c */ /* 0x000fe4000bfa6070 */
[----:B------:R-:W-:-:S03]  /*0570*/  SHF.R.S32.HI R27, RZ, 0x1f, R14 ;  /* 0x0000001fff1b7819 */ /* 0x000fc6000001140e */
[----:B------:R-:W4:Y:S01]  /*0580*/  @!P2 LDC.64 R28, c[0x0][0x288] ;  /* 0x0000a200ff1cab82 */ /* 0x000f220000000a00 */
[----:B------:R-:W-:Y:S01]  /*0590*/  ISETP.GE.AND.EX P5, PT, R27, UR19, PT, P5 ;  /* 0x000000131b007c0c */ /* 0x000fe2000bfa6350 */
[----:B---3--:R-:W3:Y:S03]  /*05a0*/  MUFU.RCP R0, R0 ;  /* 0x0000000000007308 */ /* 0x008ee60000001000 */
[----:B------:R-:W-:-:S03]  /*05b0*/  ISETP.GT.U32.OR P5, PT, R3, 0x27f, P5 ;  /* 0x0000027f0300780c */ /* 0x000fc60002fa4470 */
[----:B------:R-:W1:Y:S01]  /*05c0*/  @!P2 LDC.64 R12, c[0x0][0x230] ;  /* 0x00008c00ff0cab82 */ /* 0x000e620000000a00 */
[----:B---3--:R-:W-:-:S06]  /*05d0*/  IADD3 R4, R0, 0xffffffe, RZ ;  /* 0x0ffffffe00047810 */ /* 0x008fcc0007ffe0ff */
[----:B------:R-:W3:Y:S02]  /*05e0*/  F2I.FTZ.U32.TRUNC.NTZ R4, R4 ;  /* 0x0000000400047305 */ /* 0x000ee4000021f000 */
[----:B---3--:R-:W-:-:S13]  /*05f0*/  R2UR UR7, R4 ;  /* 0x00000000040772ca */ /* 0x008fda00000e0000 */
[----:B------:R-:W-:-:S04]  /*0600*/  UIADD3 UR5, URZ, -UR7, URZ ;  /* 0x800000073f057290 */ /* 0x000fc8000fffe03f */
[----:B------:R-:W-:-:S04]  /*0610*/  UIMAD UR5, UR5, UR15, URZ ;  /* 0x0000000f050572a4 */ /* 0x000fc8000f8e023f */
[----:B------:R-:W-:-:S04]  /*0620*/  UIMAD.WIDE.U32 UR6, UR7, UR5, UR6 ;  /* 0x00000005070672a5 */ /* 0x000fc8000f8e0006 */
[----:B------:R-:W-:Y:S02]  /*0630*/  UIMAD.WIDE.U32 UR6, UR7, UR13, URZ ;  /* 0x0000000d070672a5 */ /* 0x000fe4000f8e003f */
[----:B------:R-:W-:Y:S02]  /*0640*/  ULOP3.LUT UR6, UR8, UR14, URZ, 0x3c, !UPT ;  /* 0x0000000e08067292 */ /* 0x000fe4000f8e3c3f */
[----:B------:R-:W-:Y:S02]  /*0650*/  UIADD3 UR5, -UR7, URZ, URZ ;  /* 0x0000003f07057290 */ /* 0x000fe4000fffe13f */
[----:B------:R-:W-:Y:S02]  /*0660*/  UISETP.GE.AND UP5, UPT, UR6, URZ, UPT ;  /* 0x0000003f0600728c */ /* 0x000fe4000bfa6270 */
[----:B------:R-:W-:Y:S02]  /*0670*/  UIMAD UR5, UR15, UR5, UR13 ;  /* 0x000000050f0572a4 */ /* 0x000fe4000f8e020d */
[----:B------:R-:W-:-:S02]  /*0680*/  ULOP3.LUT UR13, URZ, UR14, URZ, 0x33, !UPT ;  /* 0x0000000e3f0d7292 */ /* 0x000fc4000f8e333f */
[----:B------:R-:W-:-:S11]  /*0690*/  UISETP.GT.U32.AND UP2, UPT, UR15, UR5, UPT ;  /* 0x000000050f00728c */ /* 0x000fd6000bf44070 */
[----:B------:R-:W-:Y:S02]  /*06a0*/  @!UP2 UIADD3 UR5, UR5, -UR15, URZ ;  /* 0x8000000f0505a290 */ /* 0x000fe4000fffe03f */
[----:B------:R-:W-:Y:S02]  /*06b0*/  @!UP2 UIADD3 UR7, UR7, 0x1, URZ ;  /* 0x000000010707a890 */ /* 0x000fe4000fffe03f */
[----:B------:R-:W-:Y:S02]  /*06c0*/  UISETP.GE.U32.AND UP1, UPT, UR5, UR15, UPT ;  /* 0x0000000f0500728c */ /* 0x000fe4000bf26070 */
[----:B------:R-:W-:Y:S02]  /*06d0*/  UIADD3 UR6, UR5, -UR15, URZ ;  /* 0x8000000f05067290 */ /* 0x000fe4000fffe03f */
[----:B------:R-:W-:-:S04]  /*06e0*/  UISETP.GT.U32.AND UP3, UPT, UR15, UR5, UPT ;  /* 0x000000050f00728c */ /* 0x000fc8000bf64070 */
[----:B------:R-:W-:-:S03]  /*06f0*/  USEL UR5, UR6, UR5, !UP3 ;  /* 0x0000000506057287 */ /* 0x000fc6000d800000 */
[----:B------:R-:W-:Y:S02]  /*0700*/  @UP1 UIADD3 UR7, UR7, 0x1, URZ ;  /* 0x0000000107071890 */ /* 0x000fe4000fffe03f */
[----:B------:R-:W-:Y:S02]  /*0710*/  @!UP4 UIADD3 UR5, -UR5, URZ, URZ ;  /* 0x0000003f0505c290 */ /* 0x000fe4000fffe13f */
[----:B------:R-:W-:Y:S02]  /*0720*/  @!UP5 UIADD3 UR7, -UR7, URZ, URZ ;  /* 0x0000003f0707d290 */ /* 0x000fe4000fffe13f */
[----:B------:R-:W-:Y:S02]  /*0730*/  USEL UR14, UR13, UR5, !UP0 ;  /* 0x000000050d0e7287 */ /* 0x000fe4000c000000 */
[----:B------:R-:W-:Y:S02]  /*0740*/  USEL UR7, UR13, UR7, !UP0 ;  /* 0x000000070d077287 */ /* 0x000fe4000c000000 */
[----:B------:R-:W-:-:S02]  /*0750*/  UIMAD UR15, UR14, 0xa0, URZ ;  /* 0x000000a00e0f78a4 */ /* 0x000fc4000f8e023f */
[----:B------:R-:W-:-:S04]  /*0760*/  USHF.R.S32.HI UR5, URZ, 0x1f, UR7 ;  /* 0x0000001f3f057899 */ /* 0x000fc80008011407 */
[----:B------:R-:W-:Y:S01]  /*0770*/  MOV R5, UR15 ;  /* 0x0000000f00057c02 */ /* 0x000fe20008000f00 */
[----:B------:R-:W-:-:S04]  /*0780*/  UIMAD UR5, UR5, UR16, URZ ;  /* 0x00000010050572a4 */ /* 0x000fc8000f8e023f */
[----:B------:R-:W-:Y:S01]  /*0790*/  UIMAD UR5, UR7, UR17, UR5 ;  /* 0x00000011070572a4 */ /* 0x000fe2000f8e0205 */
[----:B------:R-:W-:Y:S01]  /*07a0*/  HFMA2.MMA R35, -RZ, RZ, 0, 0 ;  /* 0x00000000ff237435 */ /* 0x000fe200000001ff */
[----:B------:R-:W-:Y:S02]  /*07b0*/  CS2R R84, SRZ ;  /* 0x0000000000547805 */ /* 0x000fe4000001ff00 */
[----:B------:R-:W-:-:S04]  /*07c0*/  IADD3 R38, R2, 0x8, RZ ;  /* 0x0000000802267810 */ /* 0x000fc80007ffe0ff */
[----:B------:R-:W-:Y:S01]  /*07d0*/  SHF.R.S32.HI R32, RZ, 0x1f, R38 ;  /* 0x0000001fff207819 */ /* 0x000fe20000011426 */
[----:B------:R-:W-:Y:S01]  /*07e0*/  HFMA2.MMA R36, -RZ, RZ, 0, 0 ;  /* 0x00000000ff247435 */ /* 0x000fe200000001ff */
[----:B------:R-:W-:Y:S02]  /*07f0*/  CS2R R78, SRZ ;  /* 0x00000000004e7805 */ /* 0x000fe4000001ff00 */
[----:B------:R-:W-:Y:S02]  /*0800*/  CS2R R76, SRZ ;  /* 0x00000000004c7805 */ /* 0x000fe4000001ff00 */
[----:B------:R-:W-:Y:S02]  /*0810*/  IADD3 R37, R2, 0x10, RZ ;  /* 0x0000001002257810 */ /* 0x000fe40007ffe0ff */
[----:B--2---:R-:W-:Y:S02]  /*0820*/  SHF.R.S32.HI R0, RZ, 0x1f, R88 ;  /* 0x0000001fff007819 */ /* 0x004fe40000011458 */
[----:B------:R-:W-:-:S04]  /*0830*/  IADD3 R18, P0, R88, UR15, RZ ;  /* 0x0000000f58127c10 */ /* 0x000fc8000ff1e0ff */
[----:B------:R-:W-:Y:S01]  /*0840*/  LEA.HI.X.SX32 R19, R5, R0, 0x1, P0 ;  /* 0x0000000005137211 */ /* 0x000fe200000f0eff */
[----:B0-----:R-:W-:Y:S01]  /*0850*/  @P1 IMAD R0, R8, R6, RZ ;  /* 0x0000000608001224 */ /* 0x001fe200078e02ff */
[----:B------:R-:W-:Y:S01]  /*0860*/  MOV R5, UR16 ;  /* 0x0000001000057c02 */ /* 0x000fe20008000f00 */
[----:B------:R-:W0:Y:S01]  /*0870*/  @P1 LDC.64 R8, c[0x0][0x228] ;  /* 0x00008a00ff081b82 */ /* 0x000e220000000a00 */
[----:B------:R-:W-:Y:S01]  /*0880*/  ISETP.GE.U32.AND P0, PT, R33, UR18, PT ;  /* 0x0000001221007c0c */ /* 0x000fe2000bf06070 */
[----:B------:R-:W-:Y:S01]  /*0890*/  @P1 IMAD R7, R2, R7, R0 ;  /* 0x0000000702071224 */ /* 0x000fe200078e0200 */
[----:B------:R-:W-:Y:S01]  /*08a0*/  CS2R R74, SRZ ;  /* 0x00000000004a7805 */ /* 0x000fe2000001ff00 */
[----:B------:R-:W-:Y:S01]  /*08b0*/  IMAD.WIDE.U32 R18, R5, UR7, R18 ;  /* 0x0000000705127c25 */ /* 0x000fe2000f8e0012 */
[----:B------:R-:W-:Y:S01]  /*08c0*/  ISETP.GE.AND.EX P0, PT, R15, UR19, PT, P0 ;  /* 0x000000130f007c0c */ /* 0x000fe2000bf06300 */
[----:B------:R-:W-:Y:S01]  /*08d0*/  HFMA2.MMA R52, -RZ, RZ, 0, 0 ;  /* 0x00000000ff347435 */ /* 0x000fe200000001ff */
[----:B------:R-:W-:Y:S01]  /*08e0*/  CS2R R62, SRZ ;  /* 0x00000000003e7805 */ /* 0x000fe2000001ff00 */
[----:B----4-:R-:W-:Y:S01]  /*08f0*/  @!P2 IMAD R0, R11, R28, RZ ;  /* 0x0000001c0b00a224 */ /* 0x010fe200078e02ff */
[----:B------:R-:W-:-:S02]  /*0900*/  IADD3 R21, R19, UR5, RZ ;  /* 0x0000000513157c10 */ /* 0x000fc4000fffe0ff */
[----:B------:R-:W-:Y:S02]  /*0910*/  CS2R R50, SRZ ;  /* 0x0000000000327805 */ /* 0x000fe4000001ff00 */
[-C--:B------:R-:W-:Y:S01]  /*0920*/  @P1 MOV R20, R18.reuse ;  /* 0x0000001200141202 */ /* 0x080fe20000000f00 */
[----:B------:R-:W-:Y:S01]  /*0930*/  @!P2 IMAD R25, R31, R29, R0 ;  /* 0x0000001d1f19a224 */ /* 0x000fe200078e0200 */
[----:B------:R-:W-:Y:S02]  /*0940*/  ISETP.GT.U32.OR P0, PT, R3, 0x27f, P0 ;  /* 0x0000027f0300780c */ /* 0x000fe40000704470 */
[----:B------:R-:W-:Y:S02]  /*0950*/  CS2R R64, SRZ ;  /* 0x0000000000407805 */ /* 0x000fe4000001ff00 */
[----:B------:R-:W-:Y:S01]  /*0960*/  @!P2 MOV R10, R18 ;  /* 0x00000012000aa202 */ /* 0x000fe20000000f00 */
[----:B------:R-:W-:Y:S01]  /*0970*/  @P1 IMAD.WIDE.U32 R4, R2, R6, R20 ;  /* 0x0000000602041225 */ /* 0x000fe200078e0014 */
[----:B------:R-:W-:-:S02]  /*0980*/  @!P2 MOV R11, R21 ;  /* 0x00000015000ba202 */ /* 0x000fc40000000f00 */
[----:B------:R-:W-:Y:S02]  /*0990*/  CS2R R66, SRZ ;  /* 0x0000000000427805 */ /* 0x000fe4000001ff00 */
[----:B------:R-:W-:Y:S02]  /*09a0*/  IADD3 R0, R2, 0x88, RZ ;  /* 0x0000008802007810 */ /* 0x000fe40007ffe0ff */
[----:B------:R-:W-:Y:S02]  /*09b0*/  CS2R R68, SRZ ;  /* 0x0000000000447805 */ /* 0x000fe4000001ff00 */
[----:B------:R-:W-:Y:S01]  /*09c0*/  @P1 IADD3 R5, R5, R7, RZ ;  /* 0x0000000705051210 */ /* 0x000fe20007ffe0ff */
[----:B------:R-:W-:Y:S01]  /*09d0*/  @!P2 IMAD.WIDE.U32 R10, R31, R28, R10 ;  /* 0x0000001c1f0aa225 */ /* 0x000fe200078e000a */
[C---:B------:R-:W-:Y:S01]  /*09e0*/  @P1 SHF.L.U32 R23, R4.reuse, 0x1, RZ ;  /* 0x0000000104171819 */ /* 0x040fe200000006ff */
[----:B------:R-:W2:Y:S01]  /*09f0*/  @!P2 LDC.64 R6, c[0x0][0x228] ;  /* 0x00008a00ff06ab82 */ /* 0x000ea20000000a00 */
[----:B------:R-:W-:-:S02]  /*0a00*/  @P1 SHF.L.U64.HI R24, R4, 0x1, R5 ;  /* 0x0000000104181819 */ /* 0x000fc40000010205 */
[----:B------:R-:W-:Y:S02]  /*0a10*/  CS2R R48, SRZ ;  /* 0x0000000000307805 */ /* 0x000fe4000001ff00 */
[----:B-1----:R-:W-:Y:S02]  /*0a20*/  @P1 IADD3 R16, P3, R23, R16, RZ ;  /* 0x0000001017101210 */ /* 0x002fe40007f7e0ff */
[----:B------:R-:W-:Y:S02]  /*0a30*/  CS2R R72, SRZ ;  /* 0x0000000000487805 */ /* 0x000fe4000001ff00 */
[----:B------:R-:W-:Y:S02]  /*0a40*/  @!P2 IADD3 R11, R11, R25, RZ ;  /* 0x000000190b0ba210 */ /* 0x000fe40007ffe0ff */
[----:B------:R-:W-:Y:S02]  /*0a50*/  CS2R R46, SRZ ;  /* 0x00000000002e7805 */ /* 0x000fe4000001ff00 */
[----:B------:R-:W-:Y:S01]  /*0a60*/  @P1 IADD3.X R17, R24, R17, RZ, P3, !PT ;  /* 0x0000001118111210 */ /* 0x000fe20001ffe4ff */
[----:B------:R-:W1:Y:S01]  /*0a70*/  @!P0 LDC.64 R4, c[0x0][0x288] ;  /* 0x0000a200ff048b82 */ /* 0x000e620000000a00 */
[----:B0-----:R-:W-:-:S02]  /*0a80*/  @P1 IADD3 R22, P3, R23, R8, RZ ;  /* 0x0000000817161210 */ /* 0x001fc40007f7e0ff */
[----:B------:R-:W-:Y:S02]  /*0a90*/  CS2R R44, SRZ ;  /* 0x00000000002c7805 */ /* 0x000fe4000001ff00 */
[----:B------:R-:W-:Y:S01]  /*0aa0*/  @!P2 SHF.L.U64.HI R26, R10, 0x1, R11 ;  /* 0x000000010a1aa819 */ /* 0x000fe2000001020b */
[----:B------:R2:W3:Y:S01]  /*0ab0*/  @P1 LDG.E R61, desc[UR22][R16.64] ;  /* 0x00000016103d1981 */ /* 0x0004e2000c1e1900 */
[----:B------:R-:W-:Y:S02]  /*0ac0*/  @P1 IADD3.X R23, R24, R9, RZ, P3, !PT ;  /* 0x0000000918171210 */ /* 0x000fe40001ffe4ff */
[----:B------:R-:W-:Y:S02]  /*0ad0*/  CS2R R80, SRZ ;  /* 0x0000000000507805 */ /* 0x000fe4000001ff00 */
[----:B------:R-:W-:Y:S02]  /*0ae0*/  @!P2 SHF.L.U32 R9, R10, 0x1, RZ ;  /* 0x000000010a09a819 */ /* 0x000fe400000006ff */
[----:B------:R-:W-:-:S02]  /*0af0*/  CS2R R42, SRZ ;  /* 0x00000000002a7805 */ /* 0x000fc4000001ff00 */
[----:B------:R-:W-:Y:S01]  /*0b00*/  ISETP.GE.U32.AND P4, PT, R0, UR18, PT ;  /* 0x0000001200007c0c */ /* 0x000fe2000bf86070 */
[----:B------:R-:W0:Y:S01]  /*0b10*/  @!P5 LDC.64 R10, c[0x0][0x288] ;  /* 0x0000a200ff0adb82 */ /* 0x000e220000000a00 */
[----:B------:R-:W-:Y:S01]  /*0b20*/  SHF.R.S32.HI R29, RZ, 0x1f, R0 ;  /* 0x0000001fff1d7819 */ /* 0x000fe20000011400 */
[----:B------:R4:W5:Y:S01]  /*0b30*/  @P1 LDG.E R60, desc[UR22][R22.64] ;  /* 0x00000016163c1981 */ /* 0x000962000c1e1900 */
[----:B------:R-:W-:Y:S02]  /*0b40*/  @!P2 IADD3 R24, P3, R9, R12, RZ ;  /* 0x0000000c0918a210 */ /* 0x000fe40007f7e0ff */
[----:B------:R-:W-:Y:S02]  /*0b50*/  CS2R R82, SRZ ;  /* 0x0000000000527805 */ /* 0x000fe4000001ff00 */
[----:B------:R-:W-:Y:S01]  /*0b60*/  ISETP.GE.AND.EX P4, PT, R29, UR19, PT, P4 ;  /* 0x000000131d007c0c */ /* 0x000fe2000bf86340 */
[----:B------:R-:W-:Y:S01]  /*0b70*/  ULDC.64 UR16, c[0x0][0x290] ;  /* 0x0000a40000107ab9 */ /* 0x000fe20000000a00 */
[----:B--2---:R-:W-:-:S02]  /*0b80*/  @!P2 IADD3 R16, P6, R9, R6, RZ ;  /* 0x000000060910a210 */ /* 0x004fc40007fde0ff */
[----:B------:R-:W-:Y:S01]  /*0b90*/  CS2R R70, SRZ ;  /* 0x0000000000467805 */ /* 0x000fe2000001ff00 */
[----:B------:R-:W2:Y:S01]  /*0ba0*/  @!P0 LDC.64 R8, c[0x0][0x230] ;  /* 0x00008c00ff088b82 */ /* 0x000ea20000000a00 */
[----:B------:R-:W-:Y:S01]  /*0bb0*/  ISETP.GT.U32.OR P4, PT, R3, 0x27f, P4 ;  /* 0x0000027f0300780c */ /* 0x000fe20002784470 */
[----:B------:R-:W-:Y:S01]  /*0bc0*/  ULDC.64 UR6, c[0x0][0x248] ;  /* 0x0000920000067ab9 */ /* 0x000fe20000000a00 */
[----:B-1----:R-:W-:Y:S01]  /*0bd0*/  @!P0 IMAD R6, R15, R4, RZ ;  /* 0x000000040f068224 */ /* 0x002fe200078e02ff */
[C---:B------:R-:W-:Y:S02]  /*0be0*/  @!P2 IADD3.X R25, R26.reuse, R13, RZ, P3, !PT ;  /* 0x0000000d1a19a210 */ /* 0x040fe40001ffe4ff */
[----:B------:R-:W-:Y:S01]  /*0bf0*/  @!P2 IADD3.X R17, R26, R7, RZ, P6, !PT ;  /* 0x000000071a11a210 */ /* 0x000fe200037fe4ff */
[----:B------:R-:W-:Y:S01]  /*0c00*/  @!P0 IMAD R15, R33, R5, R6 ;  /* 0x00000005210f8224 */ /* 0x000fe200078e0206 */
[----:B------:R-:W1:Y:S01]  /*0c10*/  @!P0 LDC.64 R12, c[0x0][0x228] ;  /* 0x00008a00ff0c8b82 */ /* 0x000e620000000a00 */
[----:B------:R-:W-:Y:S01]  /*0c20*/  @!P0 MOV R6, R18 ;  /* 0x0000001200068202 */ /* 0x000fe20000000f00 */
[----:B------:R-:W5:Y:S01]  /*0c30*/  @!P2 LDG.E R35, desc[UR22][R24.64] ;  /* 0x000000161823a981 */ /* 0x000f62000c1e1900 */
[----:B------:R-:W-:-:S02]  /*0c40*/  @!P0 MOV R7, R21 ;  /* 0x0000001500078202 */ /* 0x000fc40000000f00 */
[----:B------:R-:W-:Y:S01]  /*0c50*/  IADD3 R26, R2, 0x90, RZ ;  /* 0x00000090021a7810 */ /* 0x000fe20007ffe0ff */
[----:B------:R4:W5:Y:S01]  /*0c60*/  @!P2 LDG.E R84, desc[UR22][R16.64] ;  /* 0x000000161054a981 */ /* 0x000962000c1e1900 */
[----:B------:R-:W-:Y:S02]  /*0c70*/  @!P0 IMAD.WIDE.U32 R4, R33, R4, R6 ;  /* 0x0000000421048225 */ /* 0x000fe400078e0006 */
[----:B------:R-:W1:Y:S03]  /*0c80*/  @!P4 LDC.64 R6, c[0x0][0x288] ;  /* 0x0000a200ff06cb82 */ /* 0x000e660000000a00 */
[----:B------:R-:W-:Y:S01]  /*0c90*/  @!P0 IADD3 R5, R5, R15, RZ ;  /* 0x0000000f05058210 */ /* 0x000fe20007ffe0ff */
[----:B0-----:R-:W-:Y:S01]  /*0ca0*/  @!P5 IMAD R27, R27, R10, RZ ;  /* 0x0000000a1b1bd224 */ /* 0x001fe200078e02ff */
[----:B----4-:R-:W-:Y:S02]  /*0cb0*/  @!P0 SHF.L.U32 R23, R4, 0x1, RZ ;  /* 0x0000000104178819 */ /* 0x010fe400000006ff */
[----:B------:R-:W-:-:S02]  /*0cc0*/  @!P5 MOV R16, R18 ;  /* 0x000000120010d202 */ /* 0x000fc40000000f00 */
[----:B------:R-:W-:Y:S02]  /*0cd0*/  @!P5 MOV R17, R21 ;  /* 0x000000150011d202 */ /* 0x000fe40000000f00 */
[----:B------:R-:W-:Y:S02]  /*0ce0*/  @!P0 SHF.L.U64.HI R28, R4, 0x1, R5 ;  /* 0x00000001041c8819 */ /* 0x000fe40000010205 */
[----:B------:R-:W0:Y:S01]  /*0cf0*/  @!P5 LDC.64 R4, c[0x0][0x230] ;  /* 0x00008c00ff04db82 */ /* 0x000e220000000a00 */
[----:B------:R-:W-:Y:S01]  /*0d00*/  ISETP.GE.U32.AND P2, PT, R26, UR18, PT ;  /* 0x000000121a007c0c */ /* 0x000fe2000bf46070 */
[C---:B------:R-:W-:Y:S01]  /*0d10*/  @!P5 IMAD R27, R14.reuse, R11, R27 ;  /* 0x0000000b0e1bd224 */ /* 0x040fe200078e021b */
[----:B------:R-:W-:Y:S01]  /*0d20*/  SHF.R.S32.HI R34, RZ, 0x1f, R26 ;  /* 0x0000001fff227819 */ /* 0x000fe2000001141a */
[----:B------:R-:W-:Y:S01]  /*0d30*/  @!P5 IMAD.WIDE.U32 R10, R14, R10, R16 ;  /* 0x0000000a0e0ad225 */ /* 0x000fe200078e0010 */
[----:B--2---:R-:W-:-:S03]  /*0d40*/  @!P0 IADD3 R24, P3, R23, R8, RZ ;  /* 0x0000000817188210 */ /* 0x004fc60007f7e0ff */
[----:B------:R-:W2:Y:S01]  /*0d50*/  @!P5 LDC.64 R14, c[0x0][0x228] ;  /* 0x00008a00ff0edb82 */ /* 0x000ea20000000a00 */
[----:B------:R-:W-:Y:S02]  /*0d60*/  ISETP.GE.AND.EX P2, PT, R34, UR19, PT, P2 ;  /* 0x0000001322007c0c */ /* 0x000fe4000bf46320 */
[C---:B------:R-:W-:Y:S02]  /*0d70*/  @!P0 IADD3.X R25, R28.reuse, R9, RZ, P3, !PT ;  /* 0x000000091c198210 */ /* 0x040fe40001ffe4ff */
[----:B-1----:R-:W-:Y:S02]  /*0d80*/  @!P0 IADD3 R22, P3, R23, R12, RZ ;  /* 0x0000000c17168210 */ /* 0x002fe40007f7e0ff */
[----:B------:R-:W-:Y:S01]  /*0d90*/  ISETP.GT.U32.OR P2, PT, R3, 0x27f, P2 ;  /* 0x0000027f0300780c */ /* 0x000fe20001744470 */
[----:B------:R-:W-:Y:S01]  /*0da0*/  @!P4 IMAD R29, R29, R6, RZ ;  /* 0x000000061d1dc224 */ /* 0x000fe200078e02ff */
[----:B------:R-:W-:Y:S01]  /*0db0*/  @!P0 IADD3.X R23, R28, R13, RZ, P3, !PT ;  /* 0x0000000d1c178210 */ /* 0x000fe20001ffe4ff */
[----:B------:R2:W5:Y:S01]  /*0dc0*/  @!P0 LDG.E R36, desc[UR22][R24.64] ;  /* 0x0000001618248981 */ /* 0x000562000c1e1900 */
[----:B------:R-:W-:Y:S01]  /*0dd0*/  ISETP.GE.U32.AND P3, PT, R38, UR18, PT ;  /* 0x0000001226007c0c */ /* 0x000fe2000bf66070 */
[----:B------:R-:W1:Y:S01]  /*0de0*/  @!P4 LDC.64 R12, c[0x0][0x230] ;  /* 0x00008c00ff0ccb82 */ /* 0x000e620000000a00 */
[----:B------:R-:W-:-:S02]  /*0df0*/  @!P5 IADD3 R9, R11, R27, RZ ;  /* 0x0000001b0b09d210 */ /* 0x000fc40007ffe0ff */
[----:B------:R-:W-:Y:S02]  /*0e00*/  @!P4 MOV R16, R18 ;  /* 0x000000120010c202 */ /* 0x000fe40000000f00 */
[----:B------:R-:W-:Y:S01]  /*0e10*/  @!P4 MOV R17, R21 ;  /* 0x000000150011c202 */ /* 0x000fe20000000f00 */
[----:B------:R-:W-:Y:S01]  /*0e20*/  @!P4 IMAD R31, R0, R7, R29 ;  /* 0x00000007001fc224 */ /* 0x000fe200078e021d */
[----:B------:R-:W-:Y:S01]  /*0e30*/  ISETP.GE.AND.EX P3, PT, R32, UR19, PT, P3 ;  /* 0x0000001320007c0c */ /* 0x000fe2000bf66330 */
[----:B------:R4:W5:Y:S01]  /*0e40*/  @!P0 LDG.E R79, desc[UR22][R22.64] ;  /* 0x00000016164f8981 */ /* 0x000962000c1e1900 */
[C---:B------:R-:W-:Y:S02]  /*0e50*/  @!P5 SHF.L.U32 R27, R10.reuse, 0x1, RZ ;  /* 0x000000010a1bd819 */ /* 0x040fe400000006ff */
[----:B------:R-:W-:Y:S02]  /*0e60*/  @!P5 SHF.L.U64.HI R30, R10, 0x1, R9 ;  /* 0x000000010a1ed819 */ /* 0x000fe40000010209 */
[----:B------:R-:W-:Y:S01]  /*0e70*/  ISETP.GT.U32.OR P3, PT, R3, 0x27f, P3 ;  /* 0x0000027f0300780c */ /* 0x000fe20001f64470 */
[----:B------:R-:W4:Y:S01]  /*0e80*/  @!P4 LDC.64 R10, c[0x0][0x228] ;  /* 0x00008a00ff0acb82 */ /* 0x000f220000000a00 */
[C---:B0-----:R-:W-:Y:S01]  /*0e90*/  @!P5 IADD3 R28, P6, R27.reuse, R4, RZ ;  /* 0x000000041b1cd210 */ /* 0x041fe20007fde0ff */
[----:B------:R-:W-:Y:S01]  /*0ea0*/  @!P4 IMAD.WIDE.U32 R6, R0, R6, R16 ;  /* 0x000000060006c225 */ /* 0x000fe200078e0010 */
[----:B--2---:R-:W-:-:S05]  /*0eb0*/  @!P5 IADD3 R24, P0, R27, R14, RZ ;  /* 0x0000000e1b18d210 */ /* 0x004fca0007f1e0ff */
[----:B------:R-:W0:Y:S01]  /*0ec0*/  @!P2 LDC.64 R8, c[0x0][0x288] ;  /* 0x0000a200ff08ab82 */ /* 0x000e220000000a00 */
[C---:B------:R-:W-:Y:S02]  /*0ed0*/  @!P5 IADD3.X R29, R30.reuse, R5, RZ, P6, !PT ;  /* 0x000000051e1dd210 */ /* 0x040fe400037fe4ff */
[----:B------:R-:W-:Y:S02]  /*0ee0*/  @!P4 IADD3 R5, R7, R31, RZ ;  /* 0x0000001f0705c210 */ /* 0x000fe40007ffe0ff */
[----:B------:R-:W-:Y:S02]  /*0ef0*/  @!P5 IADD3.X R25, R30, R15, RZ, P0, !PT ;  /* 0x0000000f1e19d210 */ /* 0x000fe400007fe4ff */
[C---:B------:R-:W-:Y:S01]  /*0f00*/  @!P4 SHF.L.U32 R15, R6.reuse, 0x1, RZ ;  /* 0x00000001060fc819 */ /* 0x040fe200000006ff */
[----:B------:R-:W-:Y:S01]  /*0f10*/  HFMA2.MMA R0, -RZ, RZ, 0, 0 ;  /* 0x00000000ff007435 */ /* 0x000fe200000001ff */
[----:B------:R-:W-:Y:S01]  /*0f20*/  @!P4 SHF.L.U64.HI R30, R6, 0x1, R5 ;  /* 0x00000001061ec819 */ /* 0x000fe20000010205 */
[----:B------:R-:W2:Y:S01]  /*0f30*/  @!P2 LDC.64 R16, c[0x0][0x228] ;  /* 0x00008a00ff10ab82 */ /* 0x000ea20000000a00 */
[----:B------:R-:W5:Y:S07]  /*0f40*/  @!P5 LDG.E R77, desc[UR22][R24.64] ;  /* 0x00000016184dd981 */ /* 0x000f6e000c1e1900 */
[----:B------:R-:W2:Y:S01]  /*0f50*/  @!P3 LDC.64 R6, c[0x0][0x288] ;  /* 0x0000a200ff06bb82 */ /* 0x000ea20000000a00 */
[C---:B-1----:R-:W-:Y:S01]  /*0f60*/  @!P4 IADD3 R14, P0, R15.reuse, R12, RZ ;  /* 0x0000000c0f0ec210 */ /* 0x042fe20007f1e0ff */
[----:B------:R1:W5:Y:S01]  /*0f70*/  @!P5 LDG.E R0, desc[UR22][R28.64] ;  /* 0x000000161c00d981 */ /* 0x000362000c1e1900 */
[----:B----4-:R-:W-:-:S02]  /*0f80*/  @!P4 IADD3 R12, P5, R15, R10, RZ ;  /* 0x0000000a0f0cc210 */ /* 0x010fc40007fbe0ff */
[----:B------:R-:W-:-:S03]  /*0f90*/  @!P4 IADD3.X R15, R30, R13, RZ, P0, !PT ;  /* 0x0000000d1e0fc210 */ /* 0x000fc600007fe4ff */
[----:B------:R-:W4:Y:S01]  /*0fa0*/  @!P2 LDC.64 R4, c[0x0][0x230] ;  /* 0x00008c00ff04ab82 */ /* 0x000f220000000a00 */
[----:B0-----:R-:W-:Y:S01]  /*0fb0*/  @!P2 IMAD R22, R34, R8, RZ ;  /* 0x000000082216a224 */ /* 0x001fe200078e02ff */
[----:B------:R-:W-:Y:S02]  /*0fc0*/  SHF.R.S32.HI R31, RZ, 0x1f, R37 ;  /* 0x0000001fff1f7819 */ /* 0x000fe40000011425 */
[----:B------:R-:W-:Y:S01]  /*0fd0*/  ISETP.GE.U32.AND P0, PT, R37, UR18, PT ;  /* 0x0000001225007c0c */ /* 0x000fe2000bf06070 */
[C---:B------:R-:W-:Y:S01]  /*0fe0*/  @!P2 IMAD R27, R26.reuse, R9, R22 ;  /* 0x000000091a1ba224 */ /* 0x040fe200078e0216 */
[----:B------:R-:W-:Y:S02]  /*0ff0*/  @!P2 MOV R22, R18 ;  /* 0x000000120016a202 */ /* 0x000fe40000000f00 */
[----:B------:R-:W-:Y:S02]  /*1000*/  @!P2 MOV R23, R21 ;  /* 0x000000150017a202 */ /* 0x000fe40000000f00 */
[----:B------:R-:W-:Y:S01]  /*1010*/  ISETP.GE.AND.EX P0, PT, R31, UR19, PT, P0 ;  /* 0x000000131f007c0c */ /* 0x000fe2000bf06300 */
[----:B------:R-:W-:-:S03]  /*1020*/  @!P2 IMAD.WIDE.U32 R8, R26, R8, R22 ;  /* 0x000000081a08a225 */ /* 0x000fc600078e0016 */
[----:B------:R-:W-:Y:S01]  /*1030*/  ISETP.GT.U32.OR P0, PT, R3, 0x27f, P0 ;  /* 0x0000027f0300780c */ /* 0x000fe20000704470 */
[----:B--2---:R-:W-:Y:S01]  /*1040*/  @!P3 IMAD R22, R32, R6, RZ ;  /* 0x000000062016b224 */ /* 0x004fe200078e02ff */
[----:B------:R-:W-:Y:S02]  /*1050*/  IADD3 R32, R2, 0x18, RZ ;  /* 0x0000001802207810 */ /* 0x000fe40007ffe0ff */
[----:B------:R-:W-:Y:S02]  /*1060*/  MOV R34, RZ ;  /* 0x000000ff00227202 */ /* 0x000fe40000000f00 */
[----:B------:R-:W-:Y:S02]  /*1070*/  @!P4 IADD3.X R13, R30, R11, RZ, P5, !PT ;  /* 0x0000000b1e0dc210 */ /* 0x000fe40002ffe4ff */
[----:B------:R-:W-:Y:S02]  /*1080*/  @!P2 IADD3 R11, R9, R27, RZ ;  /* 0x0000001b090ba210 */ /* 0x000fe40007ffe0ff */
[----:B------:R-:W-:Y:S01]  /*1090*/  @!P2 SHF.L.U32 R9, R8, 0x1, RZ ;  /* 0x000000010809a819 */ /* 0x000fe200000006ff */
[----:B------:R0:W5:Y:S01]  /*10a0*/  @!P4 LDG.E R34, desc[UR22][R14.64] ;  /* 0x000000160e22c981 */ /* 0x000162000c1e1900 */
[----:B-1----:R-:W-:-:S02]  /*10b0*/  SHF.R.S32.HI R29, RZ, 0x1f, R32 ;  /* 0x0000001fff1d7819 */ /* 0x002fc40000011420 */
[----:B------:R-:W-:Y:S01]  /*10c0*/  ISETP.GE.U32.AND P5, PT, R32, UR18, PT ;  /* 0x0000001220007c0c */ /* 0x000fe2000bfa6070 */
[----:B------:R1:W5:Y:S01]  /*10d0*/  @!P4 LDG.E R76, desc[UR22][R12.64] ;  /* 0x000000160c4cc981 */ /* 0x000362000c1e1900 */
[----:B------:R-:W-:Y:S02]  /*10e0*/  @!P2 SHF.L.U64.HI R24, R8, 0x1, R11 ;  /* 0x000000010818a819 */ /* 0x000fe4000001020b */
[----:B------:R-:W-:Y:S02]  /*10f0*/  ISETP.GE.AND.EX P5, PT, R29, UR19, PT, P5 ;  /* 0x000000131d007c0c */ /* 0x000fe4000bfa6350 */
[C---:B----4-:R-:W-:Y:S01]  /*1100*/  @!P2 IADD3 R10, P6, R9.reuse, R4, RZ ;  /* 0x00000004090aa210 */ /* 0x050fe20007fde0ff */
[----:B------:R-:W-:Y:S01]  /*1110*/  @!P3 IMAD R25, R38, R7, R22 ;  /* 0x000000072619b224 */ /* 0x000fe200078e0216 */
[----:B------:R-:W-:Y:S01]  /*1120*/  @!P2 IADD3 R16, P4, R9, R16, RZ ;  /* 0x000000100910a210 */ /* 0x000fe20007f9e0ff */
[----:B0-----:R-:W0:Y:S01]  /*1130*/  @!P3 LDC.64 R14, c[0x0][0x230] ;  /* 0x00008c00ff0ebb82 */ /* 0x001e220000000a00 */
[----:B------:R-:W-:-:S02]  /*1140*/  @!P3 MOV R22, R18 ;  /* 0x000000120016b202 */ /* 0x000fc40000000f00 */
[----:B------:R-:W-:Y:S02]  /*1150*/  @!P3 MOV R23, R21 ;  /* 0x000000150017b202 */ /* 0x000fe40000000f00 */
[----:B------:R-:W-:-:S03]  /*1160*/  ISETP.GT.U32.OR P5, PT, R3, 0x27f, P5 ;  /* 0x0000027f0300780c */ /* 0x000fc60002fa4470 */
[----:B------:R-:W2:Y:S01]  /*1170*/  @!P0 LDC.64 R8, c[0x0][0x288] ;  /* 0x0000a200ff088b82 */ /* 0x000ea20000000a00 */
[----:B------:R-:W-:Y:S01]  /*1180*/  HFMA2.MMA R4, -RZ, RZ, 0, 0 ;  /* 0x00000000ff047435 */ /* 0x000fe200000001ff */
[----:B------:R-:W-:-:S06]  /*1190*/  @!P3 IMAD.WIDE.U32 R6, R38, R6, R22 ;  /* 0x000000062606b225 */ /* 0x000fcc00078e0016 */
[----:B-1----:R-:W1:Y:S01]  /*11a0*/  @!P3 LDC.64 R12, c[0x0][0x228] ;  /* 0x00008a00ff0cbb82 */ /* 0x002e620000000a00 */
[----:B------:R-:W-:Y:S02]  /*11b0*/  @!P2 IADD3.X R11, R24, R5, RZ, P6, !PT ;  /* 0x00000005180ba210 */ /* 0x000fe400037fe4ff */
[----:B------:R-:W-:Y:S02]  /*11c0*/  @!P3 IADD3 R7, R7, R25, RZ ;  /* 0x000000190707b210 */ /* 0x000fe40007ffe0ff */
[----:B------:R-:W-:Y:S01]  /*11d0*/  IADD3 R28, R2, 0x20, RZ ;  /* 0x00000020021c7810 */ /* 0x000fe20007ffe0ff */
[----:B------:R4:W5:Y:S01]  /*11e0*/  @!P2 LDG.E R4, desc[UR22][R10.64] ;  /* 0x000000160a04a981 */ /* 0x000962000c1e1900 */
[----:B------:R-:W-:Y:S01]  /*11f0*/  @!P2 IADD3.X R17, R24, R17, RZ, P4, !PT ;  /* 0x000000111811a210 */ /* 0x000fe200027fe4ff */
[----:B------:R-:W3:Y:S01]  /*1200*/  @!P0 LDC.64 R22, c[0x0][0x228] ;  /* 0x00008a00ff168b82 */ /* 0x000ee20000000a00 */
[C---:B------:R-:W-:Y:S02]  /*1210*/  @!P3 SHF.L.U32 R5, R6.reuse, 0x1, RZ ;  /* 0x000000010605b819 */ /* 0x040fe400000006ff */
[----:B------:R-:W-:Y:S01]  /*1220*/  @!P3 SHF.L.U64.HI R24, R6, 0x1, R7 ;  /* 0x000000010618b819 */ /* 0x000fe20000010207 */
[----:B------:R2:W5:Y:S01]  /*1230*/  @!P2 LDG.E R74, desc[UR22][R16.64] ;  /* 0x00000016104aa981 */ /* 0x000562000c1e1900 */
[----:B------:R-:W-:-:S03]  /*1240*/  SHF.R.S32.HI R27, RZ, 0x1f, R28 ;  /* 0x0000001fff1b7819 */ /* 0x000fc6000001141c */
[----:B----4-:R-:W4:Y:S01]  /*1250*/  @!P5 LDC.64 R10, c[0x0][0x288] ;  /* 0x0000a200ff0adb82 */ /* 0x010f220000000a00 */
[----:B------:R-:W-:Y:S01]  /*1260*/  ISETP.GE.U32.AND P4, PT, R28, UR18, PT ;  /* 0x000000121c007c0c */ /* 0x000fe2000bf86070 */
[----:B--2---:R-:W-:-:S06]  /*1270*/  @!P0 IMAD R26, R31, R8, RZ ;  /* 0x000000081f1a8224 */ /* 0x004fcc00078e02ff */
[----:B------:R-:W2:Y:S01]  /*1280*/  @!P0 LDC.64 R6, c[0x0][0x230] ;  /* 0x00008c00ff068b82 */ /* 0x000ea20000000a00 */
[----:B------:R-:W-:Y:S02]  /*1290*/  ISETP.GE.AND.EX P4, PT, R27, UR19, PT, P4 ;  /* 0x000000131b007c0c */ /* 0x000fe4000bf86340 */
[----:B------:R-:W-:Y:S02]  /*12a0*/  @!P0 MOV R16, R18 ;  /* 0x0000001200108202 */ /* 0x000fe40000000f00 */
[----:B------:R-:W-:Y:S02]  /*12b0*/  @!P0 MOV R17, R21 ;  /* 0x0000001500118202 */ /* 0x000fe40000000f00 */
[----:B------:R-:W-:Y:S02]  /*12c0*/  ISETP.GT.U32.OR P4, PT, R3, 0x27f, P4 ;  /* 0x0000027f0300780c */ /* 0x000fe40002784470 */
[C---:B0-----:R-:W-:Y:S02]  /*12d0*/  @!P3 IADD3 R14, P6, R5.reuse, R14, RZ ;  /* 0x0000000e050eb210 */ /* 0x041fe40007fde0ff */
[----:B-1----:R-:W-:Y:S01]  /*12e0*/  @!P3 IADD3 R12, P2, R5, R12, RZ ;  /* 0x0000000c050cb210 */ /* 0x002fe20007f5e0ff */
[----:B------:R-:W-:-:S02]  /*12f0*/  @!P0 IMAD R5, R37, R9, R26 ;  /* 0x0000000925058224 */ /* 0x000fc400078e021a */
[----:B------:R-:W-:Y:S01]  /*1300*/  @!P0 IMAD.WIDE.U32 R8, R37, R8, R16 ;  /* 0x0000000825088225 */ /* 0x000fe200078e0010 */
[C---:B------:R-:W-:Y:S01]  /*1310*/  @!P3 IADD3.X R15, R24.reuse, R15, RZ, P6, !PT ;  /* 0x0000000f180fb210 */ /* 0x040fe200037fe4ff */
[----:B------:R-:W0:Y:S03]  /*1320*/  @!P5 LDC.64 R16, c[0x0][0x230] ;  /* 0x00008c00ff10db82 */ /* 0x000e260000000a00 */
[----:B------:R-:W-:Y:S01]  /*1330*/  @!P0 IADD3 R9, R9, R5, RZ ;  /* 0x0000000509098210 */ /* 0x000fe20007ffe0ff */
[----:B------:R1:W5:Y:S01]  /*1340*/  @!P3 LDG.E R52, desc[UR22][R14.64] ;  /* 0x000000160e34b981 */ /* 0x000362000c1e1900 */
[----:B------:R-:W-:Y:S02]  /*1350*/  @!P3 IADD3.X R13, R24, R13, RZ, P2, !PT ;  /* 0x0000000d180db210 */ /* 0x000fe400017fe4ff */
[C---:B------:R-:W-:Y:S02]  /*1360*/  @!P0 SHF.L.U32 R5, R8.reuse, 0x1, RZ ;  /* 0x0000000108058819 */ /* 0x040fe400000006ff */
[----:B------:R-:W-:Y:S01]  /*1370*/  @!P0 SHF.L.U64.HI R24, R8, 0x1, R9 ;  /* 0x0000000108188819 */ /* 0x000fe20000010209 */
[----:B----4-:R-:W-:Y:S01]  /*1380*/  @!P5 IMAD R8, R29, R10, RZ ;  /* 0x0000000a1d08d224 */ /* 0x010fe200078e02ff */
[----:B------:R-:W-:Y:S01]  /*1390*/  IADD3 R30, R2, 0x28, RZ ;  /* 0x00000028021e7810 */ /* 0x000fe20007ffe0ff */
[----:B------:R-:W5:Y:S01]  /*13a0*/  @!P3 LDG.E R63, desc[UR22][R12.64] ;  /* 0x000000160c3fb981 */ /* 0x000f62000c1e1900 */
[----:B-1----:R-:W1:Y:S01]  /*13b0*/  @!P4 LDC.64 R14, c[0x0][0x288] ;  /* 0x0000a200ff0ecb82 */ /* 0x002e620000000a00 */
[----:B--2---:R-:W-:-:S02]  /*13c0*/  @!P0 IADD3 R6, P6, R5, R6, RZ ;  /* 0x0000000605068210 */ /* 0x004fc40007fde0ff */
[----:B---3--:R-:W-:Y:S01]  /*13d0*/  @!P0 IADD3 R22, P2, R5, R22, RZ ;  /* 0x0000001605168210 */ /* 0x008fe20007f5e0ff */
[----:B------:R-:W-:Y:S01]  /*13e0*/  @!P5 IMAD R5, R32, R11, R8 ;  /* 0x0000000b2005d224 */ /* 0x000fe200078e0208 */
[----:B------:R-:W-:Y:S02]  /*13f0*/  @!P5 MOV R8, R18 ;  /* 0x000000120008d202 */ /* 0x000fe40000000f00 */
[----:B------:R-:W-:Y:S02]  /*1400*/  @!P5 MOV R9, R21 ;  /* 0x000000150009d202 */ /* 0x000fe40000000f00 */
[----:B------:R-:W-:Y:S02]  /*1410*/  SHF.R.S32.HI R33, RZ, 0x1f, R30 ;  /* 0x0000001fff217819 */ /* 0x000fe4000001141e */
[----:B------:R-:W-:Y:S01]  /*1420*/  ISETP.GE.U32.AND P3, PT, R30, UR18, PT ;  /* 0x000000121e007c0c */ /* 0x000fe2000bf66070 */
[----:B------:R-:W-:Y:S01]  /*1430*/  @!P5 IMAD.WIDE.U32 R10, R32, R10, R8 ;  /* 0x0000000a200ad225 */ /* 0x000fe200078e0008 */
[----:B------:R-:W-:Y:S01]  /*1440*/  @!P0 IADD3.X R7, R24, R7, RZ, P6, !PT ;  /* 0x0000000718078210 */ /* 0x000fe200037fe4ff */
[----:B------:R-:W2:Y:S01]  /*1450*/  @!P5 LDC.64 R8, c[0x0][0x228] ;  /* 0x00008a00ff08db82 */ /* 0x000ea20000000a00 */
[----:B------:R-:W-:-:S03]  /*1460*/  ISETP.GE.AND.EX P3, PT, R33, UR19, PT, P3 ;  /* 0x0000001321007c0c */ /* 0x000fc6000bf66330 */
[----:B------:R3:W5:Y:S01]  /*1470*/  @!P0 LDG.E R50, desc[UR22][R6.64] ;  /* 0x0000001606328981 */ /* 0x000762000c1e1900 */
[----:B------:R-:W-:Y:S02]  /*1480*/  ISETP.GT.U32.OR P3, PT, R3, 0x27f, P3 ;  /* 0x0000027f0300780c */ /* 0x000fe40001f64470 */
[----:B------:R-:W-:Y:S01]  /*1490*/  @!P5 IADD3 R11, R11, R5, RZ ;  /* 0x000000050b0bd210 */ /* 0x000fe20007ffe0ff */
[----:B---3--:R-:W3:Y:S01]  /*14a0*/  @!P4 LDC.64 R6, c[0x0][0x230] ;  /* 0x00008c00ff06cb82 */ /* 0x008ee20000000a00 */
[----:B------:R-:W-:Y:S01]  /*14b0*/  IADD3 R32, R2, 0x30, RZ ;  /* 0x0000003002207810 */ /* 0x000fe20007ffe0ff */
[----:B-1----:R-:W-:Y:S01]  /*14c0*/  @!P4 IMAD R12, R27, R14, RZ ;  /* 0x0000000e1b0cc224 */ /* 0x002fe200078e02ff */
[----:B------:R-:W-:Y:S02]  /*14d0*/  @!P0 IADD3.X R23, R24, R23, RZ, P2, !PT ;  /* 0x0000001718178210 */ /* 0x000fe400017fe4ff */
[----:B------:R-:W-:Y:S02]  /*14e0*/  SHF.R.S32.HI R29, RZ, 0x1f, R32 ;  /* 0x0000001fff1d7819 */ /* 0x000fe40000011420 */
[----:B------:R-:W-:-:S02]  /*14f0*/  ISETP.GE.U32.AND P2, PT, R32, UR18, PT ;  /* 0x0000001220007c0c */ /* 0x000fc4000bf46070 */
[C---:B------:R-:W-:Y:S02]  /*1500*/  @!P5 SHF.L.U32 R5, R10.reuse, 0x1, RZ ;  /* 0x000000010a05d819 */ /* 0x040fe400000006ff */
[----:B------:R-:W-:Y:S02]  /*1510*/  @!P5 SHF.L.U64.HI R26, R10, 0x1, R11 ;  /* 0x000000010a1ad819 */ /* 0x000fe4000001020b */
[----:B------:R-:W-:Y:S01]  /*1520*/  @!P4 MOV R25, R21 ;  /* 0x000000150019c202 */ /* 0x000fe20000000f00 */
[----:B------:R-:W1:Y:S01]  /*1530*/  @!P3 LDC.64 R10, c[0x0][0x288] ;  /* 0x0000a200ff0abb82 */ /* 0x000e620000000a00 */
[----:B------:R-:W-:Y:S01]  /*1540*/  @!P4 MOV R24, R18 ;  /* 0x000000120018c202 */ /* 0x000fe20000000f00 */
[C---:B------:R-:W-:Y:S01]  /*1550*/  @!P4 IMAD R27, R28.reuse, R15, R12 ;  /* 0x0000000f1c1bc224 */ /* 0x040fe200078e020c */
[----:B------:R-:W-:Y:S01]  /*1560*/  ISETP.GE.AND.EX P2, PT, R29, UR19, PT, P2 ;  /* 0x000000131d007c0c */ /* 0x000fe2000bf46320 */
[----:B------:R4:W5:Y:S02]  /*1570*/  @!P0 LDG.E R65, desc[UR22][R22.64] ;  /* 0x0000001616418981 */ /* 0x000964000c1e1900 */
[----:B------:R-:W-:-:S02]  /*1580*/  @!P4 IMAD.WIDE.U32 R14, R28, R14, R24 ;  /* 0x0000000e1c0ec225 */ /* 0x000fc400078e0018 */
[----:B------:R-:W1:Y:S01]  /*1590*/  @!P4 LDC.64 R12, c[0x0][0x228] ;  /* 0x00008a00ff0ccb82 */ /* 0x000e620000000a00 */
[----:B------:R-:W-:Y:S02]  /*15a0*/  ISETP.GT.U32.OR P2, PT, R3, 0x27f, P2 ;  /* 0x0000027f0300780c */ /* 0x000fe40001744470 */
[C---:B0-----:R-:W-:Y:S02]  /*15b0*/  @!P5 IADD3 R16, P6, R5.reuse, R16, RZ ;  /* 0x000000100510d210 */ /* 0x041fe40007fde0ff */
[----:B--2---:R-:W-:Y:S02]  /*15c0*/  @!P5 IADD3 R8, P0, R5, R8, RZ ;  /* 0x000000080508d210 */ /* 0x004fe40007f1e0ff */
[----:B------:R-:W-:Y:S02]  /*15d0*/  @!P4 IADD3 R15, R15, R27, RZ ;  /* 0x0000001b0f0fc210 */ /* 0x000fe40007ffe0ff */
[----:B------:R-:W-:Y:S02]  /*15e0*/  @!P4 SHF.L.U32 R5, R14, 0x1, RZ ;  /* 0x000000010e05c819 */ /* 0x000fe400000006ff */
[----:B------:R-:W-:-:S02]  /*15f0*/  @!P5 IADD3.X R9, R26, R9, RZ, P0, !PT ;  /* 0x000000091a09d210 */ /* 0x000fc400007fe4ff */
[----:B------:R-:W-:Y:S02]  /*1600*/  @!P4 SHF.L.U64.HI R24, R14, 0x1, R15 ;  /* 0x000000010e18c819 */ /* 0x000fe4000001020f */
[----:B---3--:R-:W-:Y:S01]  /*1610*/  @!P4 IADD3 R6, P0, R5, R6, RZ ;  /* 0x000000060506c210 */ /* 0x008fe20007f1e0ff */
[----:B------:R-:W0:Y:S01]  /*1620*/  @!P2 LDC.64 R14, c[0x0][0x288] ;  /* 0x0000a200ff0eab82 */ /* 0x000e220000000a00 */
[----:B------:R-:W-:Y:S01]  /*1630*/  IADD3 R31, R2, 0x38, RZ ;  /* 0x00000038021f7810 */ /* 0x000fe20007ffe0ff */
[----:B------:R2:W5:Y:S01]  /*1640*/  @!P5 LDG.E R67, desc[UR22][R8.64] ;  /* 0x000000160843d981 */ /* 0x000562000c1e1900 */
[----:B------:R-:W-:Y:S02]  /*1650*/  @!P4 IADD3.X R7, R24, R7, RZ, P0, !PT ;  /* 0x000000071807c210 */ /* 0x000fe400007fe4ff */
[----:B------:R-:W-:Y:S02]  /*1660*/  @!P5 IADD3.X R17, R26, R17, RZ, P6, !PT ;  /* 0x000000111a11d210 */ /* 0x000fe400037fe4ff */
[----:B------:R-:W-:Y:S01]  /*1670*/  SHF.R.S32.HI R28, RZ, 0x1f, R31 ;  /* 0x0000001fff1c7819 */ /* 0x000fe2000001141f */
[----:B------:R-:W5:Y:S01]  /*1680*/  @!P4 LDG.E R48, desc[UR22][R6.64] ;  /* 0x000000160630c981 */ /* 0x000f62000c1e1900 */
[----:B------:R-:W-:-:S02]  /*1690*/  ISETP.GE.U32.AND P0, PT, R31, UR18, PT ;  /* 0x000000121f007c0c */ /* 0x000fc4000bf06070 */
[----:B----4-:R-:W-:Y:S01]  /*16a0*/  @!P3 MOV R22, R18 ;  /* 0x000000120016b202 */ /* 0x010fe20000000f00 */
[----:B------:R3:W5:Y:S01]  /*16b0*/  @!P5 LDG.E R51, desc[UR22][R16.64] ;  /* 0x000000161033d981 */ /* 0x000762000c1e1900 */
[----:B------:R-:W-:Y:S01]  /*16c0*/  ISETP.GE.AND.EX P0, PT, R28, UR19, PT, P0 ;  /* 0x000000131c007c0c */ /* 0x000fe2000bf06300 */
[----:B--2---:R-:W2:Y:S01]  /*16d0*/  @!P3 LDC.64 R8, c[0x0][0x230] ;  /* 0x00008c00ff08bb82 */ /* 0x004ea20000000a00 */
[----:B------:R-:W-:Y:S02]  /*16e0*/  @!P3 MOV R23, R21 ;  /* 0x000000150017b202 */ /* 0x000fe40000000f00 */
[----:B------:R-:W-:Y:S02]  /*16f0*/  ISETP.GT.U32.OR P0, PT, R3, 0x27f, P0 ;  /* 0x0000027f0300780c */ /* 0x000fe40000704470 */
[----:B-1----:R-:W-:Y:S01]  /*1700*/  @!P4 IADD3 R12, P5, R5, R12, RZ ;  /* 0x0000000c050cc210 */ /* 0x002fe20007fbe0ff */
[----:B---3--:R-:W-:Y:S02]  /*1710*/  @!P3 IMAD R16, R33, R10, RZ ;  /* 0x0000000a2110b224 */ /* 0x008fe400078e02ff */
[----:B------:R-:W1:Y:S02]  /*1720*/  @!P2 LDC.64 R6, c[0x0][0x230] ;  /* 0x00008c00ff06ab82 */ /* 0x000e640000000a00 */
[----:B------:R-:W-:-:S02]  /*1730*/  @!P3 IMAD R5, R30, R11, R16 ;  /* 0x0000000b1e05b224 */ /* 0x000fc400078e0210 */
[----:B------:R-:W-:-:S04]  /*1740*/  @!P3 IMAD.WIDE.U32 R10, R30, R10, R22 ;  /* 0x0000000a1e0ab225 */ /* 0x000fc800078e0016 */
[----:B------:R-:W3:Y:S01]  /*1750*/  @!P3 LDC.64 R16, c[0x0][0x228] ;  /* 0x00008a00ff10bb82 */ /* 0x000ee20000000a00 */
[----:B------:R-:W-:Y:S02]  /*1760*/  @!P4 IADD3.X R13, R24, R13, RZ, P5, !PT ;  /* 0x0000000d180dc210 */ /* 0x000fe40002ffe4ff */
[----:B------:R-:W-:Y:S02]  /*1770*/  @!P3 IADD3 R11, R11, R5, RZ ;  /* 0x000000050b0bb210 */ /* 0x000fe40007ffe0ff */
[C---:B------:R-:W-:Y:S01]  /*1780*/  @!P3 SHF.L.U32 R5, R10.reuse, 0x1, RZ ;  /* 0x000000010a05b819 */ /* 0x040fe200000006ff */
[----:B------:R4:W5:Y:S01]  /*1790*/  @!P4 LDG.E R69, desc[UR22][R12.64] ;  /* 0x000000160c45c981 */ /* 0x000962000c1e1900 */
[----:B------:R-:W-:Y:S02]  /*17a0*/  @!P3 SHF.L.U64.HI R24, R10, 0x1, R11 ;  /* 0x000000010a18b819 */ /* 0x000fe4000001020b */
[----:B------:R-:W1:Y:S01]  /*17b0*/  @!P2 LDC.64 R10, c[0x0][0x228] ;  /* 0x00008a00ff0aab82 */ /* 0x000e620000000a00 */
[----:B0-----:R-:W-:-:S07]  /*17c0*/  @!P2 IMAD R22, R29, R14, RZ ;  /* 0x0000000e1d16a224 */ /* 0x001fce00078e02ff */
[----:B----4-:R-:W0:Y:S01]  /*17d0*/  @!P0 LDC.64 R12, c[0x0][0x288] ;  /* 0x0000a200ff0c8b82 */ /* 0x010e220000000a00 */
[----:B------:R-:W-:Y:S01]  /*17e0*/  IADD3 R29, R2, 0x40, RZ ;  /* 0x00000040021d7810 */ /* 0x000fe20007ffe0ff */
[C---:B------:R-:W-:Y:S01]  /*17f0*/  @!P2 IMAD R25, R32.reuse, R15, R22 ;  /* 0x0000000f2019a224 */ /* 0x040fe200078e0216 */
[----:B--2---:R-:W-:Y:S02]  /*1800*/  @!P3 IADD3 R8, P5, R5, R8, RZ ;  /* 0x000000080508b210 */ /* 0x004fe40007fbe0ff */
[----:B------:R-:W-:Y:S02]  /*1810*/  @!P2 MOV R22, R18 ;  /* 0x000000120016a202 */ /* 0x000fe40000000f00 */
[----:B------:R-:W-:Y:S02]  /*1820*/  @!P2 MOV R23, R21 ;  /* 0x000000150017a202 */ /* 0x000fe40000000f00 */
[----:B------:R-:W-:Y:S02]  /*1830*/  SHF.R.S32.HI R30, RZ, 0x1f, R29 ;  /* 0x0000001fff1e7819 */ /* 0x000fe4000001141d */
[----:B------:R-:W-:Y:S01]  /*1840*/  ISETP.GE.U32.AND P4, PT, R29, UR18, PT ;  /* 0x000000121d007c0c */ /* 0x000fe2000bf86070 */
[----:B------:R-:W-:Y:S01]  /*1850*/  @!P2 IMAD.WIDE.U32 R14, R32, R14, R22 ;  /* 0x0000000e200ea225 */ /* 0x000fe200078e0016 */
[----:B------:R-:W-:-:S02]  /*1860*/  @!P3 IADD3.X R9, R24, R9, RZ, P5, !PT ;  /* 0x000000091809b210 */ /* 0x000fc40002ffe4ff */
[----:B------:R-:W-:Y:S02]  /*1870*/  ISETP.GE.AND.EX P4, PT, R30, UR19, PT, P4 ;  /* 0x000000131e007c0c */ /* 0x000fe4000bf86340 */
[----:B---3--:R-:W-:Y:S01]  /*1880*/  @!P3 IADD3 R16, P5, R5, R16, RZ ;  /* 0x000000100510b210 */ /* 0x008fe20007fbe0ff */
[----:B------:R2:W5:Y:S01]  /*1890*/  @!P3 LDG.E R49, desc[UR22][R8.64] ;  /* 0x000000160831b981 */ /* 0x000562000c1e1900 */
[----:B------:R-:W-:Y:S02]  /*18a0*/  ISETP.GT.U32.OR P4, PT, R3, 0x27f, P4 ;  /* 0x0000027f0300780c */ /* 0x000fe40002784470 */
[----:B------:R-:W-:Y:S02]  /*18b0*/  @!P3 IADD3.X R17, R24, R17, RZ, P5, !PT ;  /* 0x000000111811b210 */ /* 0x000fe40002ffe4ff */
[----:B------:R-:W-:Y:S02]  /*18c0*/  @!P2 IADD3 R15, R15, R25, RZ ;  /* 0x000000190f0fa210 */ /* 0x000fe40007ffe0ff */
[----:B------:R-:W-:Y:S01]  /*18d0*/  @!P2 SHF.L.U32 R5, R14, 0x1, RZ ;  /* 0x000000010e05a819 */ /* 0x000fe200000006ff */
[----:B------:R3:W5:Y:S01]  /*18e0*/  @!P3 LDG.E R72, desc[UR22][R16.64] ;  /* 0x000000161048b981 */ /* 0x000762000c1e1900 */
[----:B------:R-:W-:Y:S01]  /*18f0*/  IADD3 R26, R2, 0x48, RZ ;  /* 0x00000048021a7810 */ /* 0x000fe20007ffe0ff */
[----:B0-----:R-:W-:Y:S01]  /*1900*/  @!P0 IMAD R24, R28, R12, RZ ;  /* 0x0000000c1c188224 */ /* 0x001fe200078e02ff */
[----:B------:R-:W-:Y:S01]  /*1910*/  @!P2 SHF.L.U64.HI R22, R14, 0x1, R15 ;  /* 0x000000010e16a819 */ /* 0x000fe2000001020f */
[----:B--2---:R-:W0:Y:S01]  /*1920*/  @!P0 LDC.64 R8, c[0x0][0x230] ;  /* 0x00008c00ff088b82 */ /* 0x004e220000000a00 */
[----:B-1----:R-:W-:-:S02]  /*1930*/  @!P2 IADD3 R6, P5, R5, R6, RZ ;  /* 0x000000060506a210 */ /* 0x002fc40007fbe0ff */
[----:B------:R-:W-:Y:S02]  /*1940*/  @!P2 IADD3 R10, P6, R5, R10, RZ ;  /* 0x0000000a050aa210 */ /* 0x000fe40007fde0ff */
[----:B------:R-:W-:Y:S02]  /*1950*/  SHF.R.S32.HI R28, RZ, 0x1f, R26 ;  /* 0x0000001fff1c7819 */ /* 0x000fe4000001141a */
[----:B------:R-:W-:Y:S01]  /*1960*/  ISETP.GE.U32.AND P3, PT, R26, UR18, PT ;  /* 0x000000121a007c0c */ /* 0x000fe2000bf66070 */
[----:B------:R-:W1:Y:S01]  /*1970*/  @!P0 LDC.64 R14, c[0x0][0x228] ;  /* 0x00008a00ff0e8b82 */ /* 0x000e620000000a00 */
[C---:B------:R-:W-:Y:S02]  /*1980*/  @!P2 IADD3.X R7, R22.reuse, R7, RZ, P5, !PT ;  /* 0x000000071607a210 */ /* 0x040fe40002ffe4ff */
[----:B------:R-:W-:Y:S02]  /*1990*/  @!P2 IADD3.X R11, R22, R11, RZ, P6, !PT ;  /* 0x0000000b160ba210 */ /* 0x000fe400037fe4ff */
[----:B------:R-:W-:-:S02]  /*19a0*/  ISETP.GE.AND.EX P3, PT, R28, UR19, PT, P3 ;  /* 0x000000131c007c0c */ /* 0x000fc4000bf66330 */
[----:B------:R-:W-:Y:S01]  /*19b0*/  @!P0 MOV R23, R21 ;  /* 0x0000001500178202 */ /* 0x000fe20000000f00 */
[----:B---3--:R-:W2:Y:S01]  /*19c0*/  @!P4 LDC.64 R16, c[0x0][0x288] ;  /* 0x0000a200ff10cb82 */ /* 0x008ea20000000a00 */
[----:B------:R-:W-:Y:S01]  /*19d0*/  @!P0 MOV R22, R18 ;  /* 0x0000001200168202 */ /* 0x000fe20000000f00 */
[----:B------:R-:W-:Y:S01]  /*19e0*/  @!P0 IMAD R13, R31, R13, R24 ;  /* 0x0000000d1f0d8224 */ /* 0x000fe200078e0218 */
[----:B------:R-:W-:Y:S01]  /*19f0*/  ISETP.GT.U32.OR P3, PT, R3, 0x27f, P3 ;  /* 0x0000027f0300780c */ /* 0x000fe20001f64470 */
[----:B------:R3:W5:Y:S02]  /*1a00*/  @!P2 LDG.E R46, desc[UR22][R6.64] ;  /* 0x00000016062ea981 */ /* 0x000764000c1e1900 */
[----:B------:R-:W-:Y:S01]  /*1a10*/  @!P0 IMAD.WIDE.U32 R22, R31, R12, R22 ;  /* 0x0000000c1f168225 */ /* 0x000fe200078e0016 */
[----:B------:R-:W-:Y:S01]  /*1a20*/  IADD3 R27, R2, 0x50, RZ ;  /* 0x00000050021b7810 */ /* 0x000fe20007ffe0ff */
[----:B------:R4:W5:Y:S03]  /*1a30*/  @!P2 LDG.E R73, desc[UR22][R10.64] ;  /* 0x000000160a49a981 */ /* 0x000966000c1e1900 */
[----:B------:R-:W-:-:S02]  /*1a40*/  @!P0 IADD3 R13, R23, R13, RZ ;  /* 0x0000000d170d8210 */ /* 0x000fc40007ffe0ff */
[C---:B------:R-:W-:Y:S01]  /*1a50*/  @!P0 SHF.L.U32 R5, R22.reuse, 0x1, RZ ;  /* 0x0000000116058819 */ /* 0x040fe200000006ff */
[----:B---3--:R-:W3:Y:S01]  /*1a60*/  @!P4 LDC.64 R6, c[0x0][0x230] ;  /* 0x00008c00ff06cb82 */ /* 0x008ee20000000a00 */
[----:B------:R-:W-:Y:S02]  /*1a70*/  @!P0 SHF.L.U64.HI R22, R22, 0x1, R13 ;  /* 0x0000000116168819 */ /* 0x000fe4000001020d */
[----:B0-----:R-:W-:-:S05]  /*1a80*/  @!P0 IADD3 R8, P5, R5, R8, RZ ;  /* 0x0000000805088210 */ /* 0x001fca0007fbe0ff */
[----:B------:R-:W0:Y:S01]  /*1a90*/  @!P3 LDC.64 R12, c[0x0][0x288] ;  /* 0x0000a200ff0cbb82 */ /* 0x000e220000000a00 */
[----:B-1----:R-:W-:Y:S02]  /*1aa0*/  @!P0 IADD3 R14, P6, R5, R14, RZ ;  /* 0x0000000e050e8210 */ /* 0x002fe40007fde0ff */
[C---:B------:R-:W-:Y:S02]  /*1ab0*/  @!P0 IADD3.X R9, R22.reuse, R9, RZ, P5, !PT ;  /* 0x0000000916098210 */ /* 0x040fe40002ffe4ff */
[----:B------:R-:W-:Y:S01]  /*1ac0*/  @!P0 IADD3.X R15, R22, R15, RZ, P6, !PT ;  /* 0x0000000f160f8210 */ /* 0x000fe200037fe4ff */
[----:B--2---:R-:W-:Y:S01]  /*1ad0*/  @!P4 IMAD R24, R30, R16, RZ ;  /* 0x000000101e18c224 */ /* 0x004fe200078e02ff */
[----:B------:R-:W-:Y:S01]  /*1ae0*/  @!P4 MOV R22, R18 ;  /* 0x000000120016c202 */ /* 0x000fe20000000f00 */
[----:B----4-:R-:W1:Y:S01]  /*1af0*/  @!P4 LDC.64 R10, c[0x0][0x228] ;  /* 0x00008a00ff0acb82 */ /* 0x010e620000000a00 */
[----:B------:R-:W-:Y:S01]  /*1b00*/  @!P4 MOV R23, R21 ;  /* 0x000000150017c202 */ /* 0x000fe20000000f00 */
[----:B------:R-:W-:Y:S01]  /*1b10*/  @!P4 IMAD R17, R29, R17, R24 ;  /* 0x000000111d11c224 */ /* 0x000fe200078e0218 */
[----:B------:R-:W-:Y:S01]  /*1b20*/  SHF.R.S32.HI R25, RZ, 0x1f, R27 ;  /* 0x0000001fff197819 */ /* 0x000fe2000001141b */
[----:B------:R2:W5:Y:S01]  /*1b30*/  @!P0 LDG.E R47, desc[UR22][R8.64] ;  /* 0x00000016082f8981 */ /* 0x000562000c1e1900 */
[----:B------:R-:W-:Y:S01]  /*1b40*/  ISETP.GE.U32.AND P2, PT, R27, UR18, PT ;  /* 0x000000121b007c0c */ /* 0x000fe2000bf46070 */
[----:B------:R-:W-:Y:S01]  /*1b50*/  @!P4 IMAD.WIDE.U32 R22, R29, R16, R22 ;  /* 0x000000101d16c225 */ /* 0x000fe200078e0016 */
[----:B------:R-:W-:Y:S01]  /*1b60*/  IADD3 R29, R2, 0x58, RZ ;  /* 0x00000058021d7810 */ /* 0x000fe20007ffe0ff */
[----:B------:R4:W5:Y:S01]  /*1b70*/  @!P0 LDG.E R75, desc[UR22][R14.64] ;  /* 0x000000160e4b8981 */ /* 0x000962000c1e1900 */
[----:B------:R-:W-:-:S02]  /*1b80*/  ISETP.GE.AND.EX P2, PT, R25, UR19, PT, P2 ;  /* 0x0000001319007c0c */ /* 0x000fc4000bf46320 */
[----:B------:R-:W-:Y:S02]  /*1b90*/  @!P4 IADD3 R17, R23, R17, RZ ;  /* 0x000000111711c210 */ /* 0x000fe40007ffe0ff */
[----:B------:R-:W-:Y:S01]  /*1ba0*/  ISETP.GT.U32.OR P2, PT, R3, 0x27f, P2 ;  /* 0x0000027f0300780c */ /* 0x000fe20001744470 */
[----:B--2---:R-:W2:Y:S01]  /*1bb0*/  @!P3 LDC.64 R8, c[0x0][0x230] ;  /* 0x00008c00ff08bb82 */ /* 0x004ea20000000a00 */
[C---:B------:R-:W-:Y:S02]  /*1bc0*/  @!P4 SHF.L.U32 R5, R22.reuse, 0x1, RZ ;  /* 0x000000011605c819 */ /* 0x040fe400000006ff */
[----:B------:R-:W-:Y:S01]  /*1bd0*/  @!P4 SHF.L.U64.HI R24, R22, 0x1, R17 ;  /* 0x000000011618c819 */ /* 0x000fe20000010211 */
[----:B0-----:R-:W-:Y:S01]  /*1be0*/  @!P3 IMAD R22, R28, R12, RZ ;  /* 0x0000000c1c16b224 */ /* 0x001fe200078e02ff */
[----:B------:R-:W-:Y:S02]  /*1bf0*/  SHF.R.S32.HI R30, RZ, 0x1f, R29 ;  /* 0x0000001fff1e7819 */ /* 0x000fe4000001141d */
[----:B------:R-:W-:Y:S01]  /*1c00*/  ISETP.GE.U32.AND P5, PT, R29, UR18, PT ;  /* 0x000000121d007c0c */ /* 0x000fe2000bfa6070 */
[----:B------:R-:W-:Y:S01]  /*1c10*/  @!P3 IMAD R13, R26, R13, R22 ;  /* 0x0000000d1a0db224 */ /* 0x000fe200078e0216 */
[----:B------:R-:W-:Y:S01]  /*1c20*/  @!P3 MOV R22, R18 ;  /* 0x000000120016b202 */ /* 0x000fe20000000f00 */
[----:B----4-:R-:W0:Y:S01]  /*1c30*/  @!P3 LDC.64 R14, c[0x0][0x228] ;  /* 0x00008a00ff0ebb82 */ /* 0x010e220000000a00 */
[----:B------:R-:W-:-:S02]  /*1c40*/  ISETP.GE.AND.EX P5, PT, R30, UR19, PT, P5 ;  /* 0x000000131e007c0c */ /* 0x000fc4000bfa6350 */
[----:B------:R-:W-:Y:S02]  /*1c50*/  @!P3 MOV R23, R21 ;  /* 0x000000150017b202 */ /* 0x000fe40000000f00 */
[----:B------:R-:W-:Y:S01]  /*1c60*/  ISETP.GT.U32.OR P5, PT, R3, 0x27f, P5 ;  /* 0x0000027f0300780c */ /* 0x000fe20002fa4470 */
[----:B------:R-:W-:Y:S02]  /*1c70*/  @!P3 IMAD.WIDE.U32 R22, R26, R12, R22 ;  /* 0x0000000c1a16b225 */ /* 0x000fe400078e0016 */
[----:B------:R-:W4:Y:S01]  /*1c80*/  @!P2 LDC.64 R16, c[0x0][0x288] ;  /* 0x0000a200ff10ab82 */ /* 0x000f220000000a00 */
[C---:B---3--:R-:W-:Y:S02]  /*1c90*/  @!P4 IADD3 R6, P6, R5.reuse, R6, RZ ;  /* 0x000000060506c210 */ /* 0x048fe40007fde0ff */
[----:B-1----:R-:W-:Y:S02]  /*1ca0*/  @!P4 IADD3 R10, P0, R5, R10, RZ ;  /* 0x0000000a050ac210 */ /* 0x002fe40007f1e0ff */
[----:B------:R-:W-:-:S02]  /*1cb0*/  @!P3 IADD3 R13, R23, R13, RZ ;  /* 0x0000000d170db210 */ /* 0x000fc40007ffe0ff */
[C---:B------:R-:W-:Y:S02]  /*1cc0*/  @!P4 IADD3.X R7, R24.reuse, R7, RZ, P6, !PT ;  /* 0x000000071807c210 */ /* 0x040fe400037fe4ff */
[----:B------:R-:W-:Y:S02]  /*1cd0*/  @!P4 IADD3.X R11, R24, R11, RZ, P0, !PT ;  /* 0x0000000b180bc210 */ /* 0x000fe400007fe4ff */
[C---:B------:R-:W-:Y:S01]  /*1ce0*/  @!P3 SHF.L.U32 R5, R22.reuse, 0x1, RZ ;  /* 0x000000011605b819 */ /* 0x040fe200000006ff */
[----:B------:R1:W5:Y:S01]  /*1cf0*/  @!P4 LDG.E R44, desc[UR22][R6.64] ;  /* 0x00000016062cc981 */ /* 0x000362000c1e1900 */
[----:B------:R-:W-:Y:S02]  /*1d00*/  @!P3 SHF.L.U64.HI R22, R22, 0x1, R13 ;  /* 0x000000011616b819 */ /* 0x000fe4000001020d */
[----:B------:R-:W3:Y:S01]  /*1d10*/  @!P5 LDC.64 R12, c[0x0][0x288] ;  /* 0x0000a200ff0cdb82 */ /* 0x000ee20000000a00 */
[----:B------:R0:W5:Y:S01]  /*1d20*/  @!P4 LDG.E R78, desc[UR22][R10.64] ;  /* 0x000000160a4ec981 */ /* 0x000162000c1e1900 */
[----:B--2---:R-:W-:-:S02]  /*1d30*/  @!P3 IADD3 R8, P0, R5, R8, RZ ;  /* 0x000000080508b210 */ /* 0x004fc40007f1e0ff */
[----:B------:R-:W-:-:S04]  /*1d40*/  IADD3 R28, R2, 0x60, RZ ;  /* 0x00000060021c7810 */ /* 0x000fc80007ffe0ff */
[----:B-1----:R-:W1:Y:S01]  /*1d50*/  @!P2 LDC.64 R6, c[0x0][0x230] ;  /* 0x00008c00ff06ab82 */ /* 0x002e620000000a00 */
[----:B------:R-:W-:Y:S02]  /*1d60*/  @!P3 IADD3.X R9, R22, R9, RZ, P0, !PT ;  /* 0x000000091609b210 */ /* 0x000fe400007fe4ff */
[----:B0-----:R-:W-:-:S05]  /*1d70*/  @!P3 IADD3 R14, P4, R5, R14, RZ ;  /* 0x0000000e050eb210 */ /* 0x001fca0007f9e0ff */
[----:B------:R-:W0:Y:S01]  /*1d80*/  @!P2 LDC.64 R10, c[0x0][0x228] ;  /* 0x00008a00ff0aab82 */ /* 0x000e220000000a00 */
[----:B------:R-:W-:Y:S01]  /*1d90*/  SHF.R.S32.HI R26, RZ, 0x1f, R28 ;  /* 0x0000001fff1a7819 */ /* 0x000fe2000001141c */
[----:B----4-:R-:W-:Y:S01]  /*1da0*/  @!P2 IMAD R24, R25, R16, RZ ;  /* 0x000000101918a224 */ /* 0x010fe200078e02ff */
[----:B------:R-:W-:Y:S01]  /*1db0*/  ISETP.GE.U32.AND P0, PT, R28, UR18, PT ;  /* 0x000000121c007c0c */ /* 0x000fe2000bf06070 */
[----:B------:R2:W5:Y:S01]  /*1dc0*/  @!P3 LDG.E R45, desc[UR22][R8.64] ;  /* 0x00000016082db981 */ /* 0x000562000c1e1900 */
[----:B------:R-:W-:Y:S02]  /*1dd0*/  @!P3 IADD3.X R15, R22, R15, RZ, P4, !PT ;  /* 0x0000000f160fb210 */ /* 0x000fe400027fe4ff */
[----:B------:R-:W-:Y:S02]  /*1de0*/  ISETP.GE.AND.EX P0, PT, R26, UR19, PT, P0 ;  /* 0x000000131a007c0c */ /* 0x000fe4000bf06300 */
[----:B------:R-:W-:Y:S02]  /*1df0*/  @!P2 MOV R22, R18 ;  /* 0x000000120016a202 */ /* 0x000fe40000000f00 */
[----:B------:R-:W-:Y:S01]  /*1e00*/  @!P2 MOV R23, R21 ;  /* 0x000000150017a202 */ /* 0x000fe20000000f00 */
[----:B------:R-:W-:Y:S01]  /*1e10*/  @!P2 IMAD R17, R27, R17, R24 ;  /* 0x000000111b11a224 */ /* 0x000fe200078e0218 */
[----:B------:R-:W-:Y:S01]  /*1e20*/  ISETP.GT.U32.OR P0, PT, R3, 0x27f, P0 ;  /* 0x0000027f0300780c */ /* 0x000fe20000704470 */
[----:B--2---:R-:W2:Y:S01]  /*1e30*/  @!P5 LDC.64 R8, c[0x0][0x230] ;  /* 0x00008c00ff08db82 */ /* 0x004ea20000000a00 */
[----:B------:R-:W-:Y:S01]  /*1e40*/  IADD3 R25, R2, 0x68, RZ ;  /* 0x0000006802197810 */ /* 0x000fe20007ffe0ff */
[----:B------:R-:W-:Y:S01]  /*1e50*/  @!P2 IMAD.WIDE.U32 R22, R27, R16, R22 ;  /* 0x000000101b16a225 */ /* 0x000fe200078e0016 */
[----:B------:R4:W5:Y:S02]  /*1e60*/  @!P3 LDG.E R80, desc[UR22][R14.64] ;  /* 0x000000160e50b981 */ /* 0x000964000c1e1900 */
[----:B------:R-:W-:-:S02]  /*1e70*/  SHF.R.S32.HI R27, RZ, 0x1f, R25 ;  /* 0x0000001fff1b7819 */ /* 0x000fc40000011419 */
[----:B------:R-:W-:Y:S01]  /*1e80*/  ISETP.GE.U32.AND P3, PT, R25, UR18, PT ;  /* 0x0000001219007c0c */ /* 0x000fe2000bf66070 */
[----:B---3--:R-:W-:Y:S01]  /*1e90*/  @!P5 IMAD R16, R30, R12, RZ ;  /* 0x0000000c1e10d224 */ /* 0x008fe200078e02ff */
[----:B------:R-:W-:Y:S02]  /*1ea0*/  @!P2 IADD3 R17, R23, R17, RZ ;  /* 0x000000111711a210 */ /* 0x000fe40007ffe0ff */
[C---:B------:R-:W-:Y:S02]  /*1eb0*/  @!P2 SHF.L.U32 R5, R22.reuse, 0x1, RZ ;  /* 0x000000011605a819 */ /* 0x040fe400000006ff */
[----:B------:R-:W-:Y:S01]  /*1ec0*/  ISETP.GE.AND.EX P3, PT, R27, UR19, PT, P3 ;  /* 0x000000131b007c0c */ /* 0x000fe2000bf66330 */
[----:B----4-:R-:W3:Y:S01]  /*1ed0*/  @!P5 LDC.64 R14, c[0x0][0x228] ;  /* 0x00008a00ff0edb82 */ /* 0x010ee20000000a00 */
[----:B------:R-:W-:Y:S02]  /*1ee0*/  @!P2 SHF.L.U64.HI R24, R22, 0x1, R17 ;  /* 0x000000011618a819 */ /* 0x000fe40000010211 */
[----:B-1----:R-:W-:-:S02]  /*1ef0*/  @!P2 IADD3 R6, P6, R5, R6, RZ ;  /* 0x000000060506a210 */ /* 0x002fc40007fde0ff */
[----:B0-----:R-:W-:Y:S01]  /*1f00*/  @!P2 IADD3 R10, P4, R5, R10, RZ ;  /* 0x0000000a050aa210 */ /* 0x001fe20007f9e0ff */
[----:B------:R-:W-:Y:S01]  /*1f10*/  @!P5 IMAD R5, R29, R13, R16 ;  /* 0x0000000d1d05d224 */ /* 0x000fe200078e0210 */
[----:B------:R-:W-:Y:S01]  /*1f20*/  @!P5 MOV R22, R18 ;  /* 0x000000120016d202 */ /* 0x000fe20000000f00 */
[----:B------:R-:W0:Y:S01]  /*1f30*/  @!P0 LDC.64 R16, c[0x0][0x288] ;  /* 0x0000a200ff108b82 */ /* 0x000e220000000a00 */
[----:B------:R-:W-:Y:S02]  /*1f40*/  @!P5 MOV R23, R21 ;  /* 0x000000150017d202 */ /* 0x000fe40000000f00 */
[----:B------:R-:W-:Y:S01]  /*1f50*/  ISETP.GT.U32.OR P3, PT, R3, 0x27f, P3 ;  /* 0x0000027f0300780c */ /* 0x000fe20001f64470 */
[----:B------:R-:W-:Y:S01]  /*1f60*/  @!P5 IMAD.WIDE.U32 R22, R29, R12, R22 ;  /* 0x0000000c1d16d225 */ /* 0x000fe200078e0016 */
[C---:B------:R-:W-:Y:S02]  /*1f70*/  @!P2 IADD3.X R7, R24.reuse, R7, RZ, P6, !PT ;  /* 0x000000071807a210 */ /* 0x040fe400037fe4ff */
[----:B------:R-:W-:-:S02]  /*1f80*/  @!P2 IADD3.X R11, R24, R11, RZ, P4, !PT ;  /* 0x0000000b180ba210 */ /* 0x000fc400027fe4ff */
[----:B------:R-:W-:Y:S01]  /*1f90*/  @!P5 IADD3 R5, R23, R5, RZ ;  /* 0x000000051705d210 */ /* 0x000fe20007ffe0ff */
[----:B------:R1:W5:Y:S01]  /*1fa0*/  @!P2 LDG.E R42, desc[UR22][R6.64] ;  /* 0x00000016062aa981 */ /* 0x000362000c1e1900 */
[C---:B------:R-:W-:Y:S02]  /*1fb0*/  @!P5 SHF.L.U32 R23, R22.reuse, 0x1, RZ ;  /* 0x000000011617d819 */ /* 0x040fe400000006ff */
[----:B------:R-:W-:Y:S01]  /*1fc0*/  @!P5 SHF.L.U64.HI R24, R22, 0x1, R5 ;  /* 0x000000011618d819 */ /* 0x000fe20000010205 */
[----:B------:R4:W5:Y:S02]  /*1fd0*/  @!P2 LDG.E R81, desc[UR22][R10.64] ;  /* 0x000000160a51a981 */ /* 0x000964000c1e1900 */
[----:B------:R-:W4:Y:S01]  /*1fe0*/  @!P3 LDC.64 R12, c[0x0][0x288] ;  /* 0x0000a200ff0cbb82 */ /* 0x000f220000000a00 */
[----:B--2---:R-:W-:-:S04]  /*1ff0*/  @!P5 IADD3 R8, P2, R23, R8, RZ ;  /* 0x000000081708d210 */ /* 0x004fc80007f5e0ff */
[----:B------:R-:W-:Y:S01]  /*2000*/  @!P5 IADD3.X R9, R24, R9, RZ, P2, !PT ;  /* 0x000000091809d210 */ /* 0x000fe200017fe4ff */
[----:B0-----:R-:W-:Y:S02]  /*2010*/  @!P0 IMAD R26, R26, R16, RZ ;  /* 0x000000101a1a8224 */ /* 0x001fe400078e02ff */
[----:B-1----:R-:W0:Y:S02]  /*2020*/  @!P0 LDC.64 R6, c[0x0][0x228] ;  /* 0x00008a00ff068b82 */ /* 0x002e240000000a00 */
[----:B------:R1:W5:Y:S01]  /*2030*/  @!P5 LDG.E R43, desc[UR22][R8.64] ;  /* 0x00000016082bd981 */ /* 0x000362000c1e1900 */
[----:B---3--:R-:W-:Y:S01]  /*2040*/  @!P5 IADD3 R14, P2, R23, R14, RZ ;  /* 0x0000000e170ed210 */ /* 0x008fe20007f5e0ff */
[----:B------:R-:W-:Y:S01]  /*2050*/  @!P0 IMAD R23, R28, R17, R26 ;  /* 0x000000111c178224 */ /* 0x000fe200078e021a */
[----:B------:R-:W-:-:S03]  /*2060*/  IADD3 R5, R2, 0x98, RZ ;  /* 0x0000009802057810 */ /* 0x000fc60007ffe0ff */
[----:B----4-:R-:W2:Y:S01]  /*2070*/  @!P0 LDC.64 R10, c[0x0][0x230] ;  /* 0x00008c00ff0a8b82 */ /* 0x010ea20000000a00 */
[----:B-1----:R-:W-:Y:S02]  /*2080*/  @!P0 MOV R8, R18 ;  /* 0x0000001200088202 */ /* 0x002fe40000000f00 */
[----:B------:R-:W-:Y:S02]  /*2090*/  @!P0 MOV R9, R21 ;  /* 0x0000001500098202 */ /* 0x000fe40000000f00 */
[----:B------:R-:W-:Y:S01]  /*20a0*/  @!P5 IADD3.X R15, R24, R15, RZ, P2, !PT ;  /* 0x0000000f180fd210 */ /* 0x000fe200017fe4ff */
[----:B------:R-:W-:-:S03]  /*20b0*/  @!P0 IMAD.WIDE.U32 R16, R28, R16, R8 ;  /* 0x000000101c108225 */ /* 0x000fc600078e0008 */
[----:B------:R-:W1:Y:S01]  /*20c0*/  @!P3 LDC.64 R8, c[0x0][0x230] ;  /* 0x00008c00ff08bb82 */ /* 0x000e620000000a00 */
[----:B------:R-:W-:Y:S01]  /*20d0*/  ISETP.GE.U32.AND P4, PT, R5, UR18, PT ;  /* 0x0000001205007c0c */ /* 0x000fe2000bf86070 */
[----:B------:R3:W5:Y:S01]  /*20e0*/  @!P5 LDG.E R83, desc[UR22][R14.64] ;  /* 0x000000160e53d981 */ /* 0x000762000c1e1900 */
[----:B------:R-:W-:Y:S01]  /*20f0*/  SHF.R.S32.HI R22, RZ, 0x1f, R5 ;  /* 0x0000001fff167819 */ /* 0x000fe20000011405 */
[----:B------:R-:W-:-:S03]  /*2100*/  @!P3 IMAD R26, R27, R12, RZ ;  /* 0x0000000c1b1ab224 */ /* 0x000fc600078e02ff */
[----:B------:R-:W-:Y:S02]  /*2110*/  ISETP.GE.AND.EX P4, PT, R22, UR19, PT, P4 ;  /* 0x0000001316007c0c */ /* 0x000fe4000bf86340 */
[----:B------:R-:W-:Y:S02]  /*2120*/  IADD3 R24, R2, 0xa0, RZ ;  /* 0x000000a002187810 */ /* 0x000fe40007ffe0ff */
[----:B---3--:R-:W-:Y:S02]  /*2130*/  @!P3 MOV R14, R18 ;  /* 0x00000012000eb202 */ /* 0x008fe40000000f00 */
[----:B------:R-:W-:Y:S01]  /*2140*/  @!P3 MOV R15, R21 ;  /* 0x00000015000fb202 */ /* 0x000fe20000000f00 */
[----:B------:R-:W-:Y:S01]  /*2150*/  @!P3 IMAD R26, R25, R13, R26 ;  /* 0x0000000d191ab224 */ /* 0x000fe200078e021a */
[----:B------:R-:W-:Y:S02]  /*2160*/  ISETP.GT.U32.OR P4, PT, R3, 0x27f, P4 ;  /* 0x0000027f0300780c */ /* 0x000fe40002784470 */
[----:B------:R-:W-:Y:S01]  /*2170*/  ISETP.GE.U32.AND P2, PT, R24, UR16, PT ;  /* 0x0000001018007c0c */ /* 0x000fe2000bf46070 */
[----:B------:R-:W-:Y:S01]  /*2180*/  @!P3 IMAD.WIDE.U32 R12, R25, R12, R14 ;  /* 0x0000000c190cb225 */ /* 0x000fe200078e000e */
[----:B------:R-:W-:Y:S01]  /*2190*/  SHF.R.S32.HI R25, RZ, 0x1f, R24 ;  /* 0x0000001fff197819 */ /* 0x000fe20000011418 */
[----:B------:R-:W3:Y:S01]  /*21a0*/  @!P3 LDC.64 R14, c[0x0][0x228] ;  /* 0x00008a00ff0ebb82 */ /* 0x000ee20000000a00 */
[----:B------:R-:W-:-:S02]  /*21b0*/  @!P0 IADD3 R23, R17, R23, RZ ;  /* 0x0000001711178210 */ /* 0x000fc40007ffe0ff */
[C---:B------:R-:W-:Y:S02]  /*21c0*/  @!P0 SHF.L.U32 R17, R16.reuse, 0x1, RZ ;  /* 0x0000000110118819 */ /* 0x040fe400000006ff */
[----:B------:R-:W-:Y:S02]  /*21d0*/  ISETP.GE.AND.EX P2, PT, R25, UR17, PT, P2 ;  /* 0x0000001119007c0c */ /* 0x000fe4000bf46320 */
[----:B------:R-:W-:Y:S02]  /*21e0*/  @!P0 SHF.L.U64.HI R23, R16, 0x1, R23 ;  /* 0x0000000110178819 */ /* 0x000fe40000010217 */
[----:B--2---:R-:W-:Y:S02]  /*21f0*/  @!P0 IADD3 R10, P6, R17, R10, RZ ;  /* 0x0000000a110a8210 */ /* 0x004fe40007fde0ff */
[----:B------:R-:W-:Y:S02]  /*2200*/  @!P3 IADD3 R27, R13, R26, RZ ;  /* 0x0000001a0d1bb210 */ /* 0x000fe40007ffe0ff */
[----:B------:R-:W-:-:S02]  /*2210*/  @!P3 SHF.L.U32 R13, R12, 0x1, RZ ;  /* 0x000000010c0db819 */ /* 0x000fc400000006ff */
[----:B------:R-:W-:Y:S02]  /*2220*/  ISETP.GT.U32.OR P2, PT, R3, 0x27f, P2 ;  /* 0x0000027f0300780c */ /* 0x000fe40001744470 */
[----:B0-----:R-:W-:Y:S02]  /*2230*/  @!P0 IADD3 R6, P5, R17, R6, RZ ;  /* 0x0000000611068210 */ /* 0x001fe40007fbe0ff */
[----:B------:R-:W0:Y:S01]  /*2240*/  @!P4 LDC.64 R16, c[0x0][0x288] ;  /* 0x0000a200ff10cb82 */ /* 0x000e220000000a00 */
[----:B------:R-:W-:Y:S02]  /*2250*/  @!P0 IADD3.X R11, R23, R11, RZ, P6, !PT ;  /* 0x0000000b170b8210 */ /* 0x000fe400037fe4ff */
[----:B------:R-:W-:Y:S02]  /*2260*/  @!P3 SHF.L.U64.HI R26, R12, 0x1, R27 ;  /* 0x000000010c1ab819 */ /* 0x000fe4000001021b */
[----:B-1----:R-:W-:Y:S02]  /*2270*/  @!P3 IADD3 R8, P6, R13, R8, RZ ;  /* 0x000000080d08b210 */ /* 0x002fe40007fde0ff */
[----:B------:R-:W-:-:S02]  /*2280*/  CS2R R38, SRZ ;  /* 0x0000000000267805 */ /* 0x000fc4000001ff00 */
[----:B------:R-:W-:Y:S02]  /*2290*/  @!P3 IADD3.X R9, R26, R9, RZ, P6, !PT ;  /* 0x000000091a09b210 */ /* 0x000fe400037fe4ff */
[----:B------:R-:W-:Y:S02]  /*22a0*/  @!P0 IADD3.X R7, R23, R7, RZ, P5, !PT ;  /* 0x0000000717078210 */ /* 0x000fe40002ffe4ff */
[----:B------:R1:W5:Y:S04]  /*22b0*/  @!P0 LDG.E R38, desc[UR22][R10.64] ;  /* 0x000000160a268981 */ /* 0x000368000c1e1900 */
[----:B------:R2:W5:Y:S01]  /*22c0*/  @!P3 LDG.E R39, desc[UR22][R8.64] ;  /* 0x000000160827b981 */ /* 0x000562000c1e1900 */
[----:B------:R-:W-:-:S03]  /*22d0*/  IADD3 R23, R2, 0xb0, RZ ;  /* 0x000000b002177810 */ /* 0x000fc60007ffe0ff */
[----:B------:R4:W5:Y:S01]  /*22e0*/  @!P0 LDG.E R85, desc[UR22][R6.64] ;  /* 0x0000001606558981 */ /* 0x000962000c1e1900 */
[----:B-1----:R-:W1:Y:S08]  /*22f0*/  @!P4 LDC.64 R10, c[0x0][0x230] ;  /* 0x00008c00ff0acb82 */ /* 0x002e700000000a00 */
[----:B--2---:R-:W2:Y:S01]  /*2300*/  @!P2 LDC.64 R8, c[0x0][0x288] ;  /* 0x0000a200ff08ab82 */ /* 0x004ea20000000a00 */
[----:B------:R-:W-:-:S02]  /*2310*/  ISETP.GE.U32.AND P0, PT, R23, UR16, PT ;  /* 0x0000001017007c0c */ /* 0x000fc4000bf06070 */
[----:B------:R-:W-:-:S05]  /*2320*/  SHF.R.S32.HI R31, RZ, 0x1f, R23 ;  /* 0x0000001fff1f7819 */ /* 0x000fca0000011417 */
[----:B----4-:R-:W4:Y:S01]  /*2330*/  @!P4 LDC.64 R6, c[0x0][0x228] ;  /* 0x00008a00ff06cb82 */ /* 0x010f220000000a00 */
[----:B---3--:R-:W-:Y:S01]  /*2340*/  @!P3 IADD3 R14, P6, R13, R14, RZ ;  /* 0x0000000e0d0eb210 */ /* 0x008fe20007fde0ff */
[----:B0-----:R-:W-:Y:S01]  /*2350*/  @!P4 IMAD R27, R22, R16, RZ ;  /* 0x00000010161bc224 */ /* 0x001fe200078e02ff */
[----:B------:R-:W-:Y:S02]  /*2360*/  ISETP.GE.AND.EX P0, PT, R31, UR17, PT, P0 ;  /* 0x000000111f007c0c */ /* 0x000fe4000bf06300 */
[----:B------:R-:W-:Y:S02]  /*2370*/  @!P4 MOV R12, R18 ;  /* 0x00000012000cc202 */ /* 0x000fe40000000f00 */
[----:B------:R-:W-:Y:S01]  /*2380*/  @!P4 MOV R13, R21 ;  /* 0x00000015000dc202 */ /* 0x000fe20000000f00 */
[----:B------:R-:W-:Y:S01]  /*2390*/  @!P4 IMAD R27, R5, R17, R27 ;  /* 0x00000011051bc224 */ /* 0x000fe200078e021b */
[----:B------:R-:W-:Y:S02]  /*23a0*/  ISETP.GT.U32.OR P0, PT, R3, 0x27f, P0 ;  /* 0x0000027f0300780c */ /* 0x000fe40000704470 */
[----:B------:R-:W-:Y:S01]  /*23b0*/  @!P3 IADD3.X R15, R26, R15, RZ, P6, !PT ;  /* 0x0000000f1a0fb210 */ /* 0x000fe200037fe4ff */
[----:B------:R-:W-:Y:S01]  /*23c0*/  @!P4 IMAD.WIDE.U32 R16, R5, R16, R12 ;  /* 0x000000100510c225 */ /* 0x000fe200078e000c */
[----:B------:R-:W-:Y:S01]  /*23d0*/  IADD3 R22, R2, 0xb8, RZ ;  /* 0x000000b802167810 */ /* 0x000fe20007ffe0ff */
[----:B------:R-:W0:Y:S02]  /*23e0*/  @!P2 LDC.64 R12, c[0x0][0x230] ;  /* 0x00008c00ff0cab82 */ /* 0x000e240000000a00 */
[----:B------:R3:W5:Y:S01]  /*23f0*/  @!P3 LDG.E R82, desc[UR22][R14.64] ;  /* 0x000000160e52b981 */ /* 0x000762000c1e1900 */
[----:B------:R-:W-:Y:S01]  /*2400*/  ISETP.GE.U32.AND P5, PT, R22, UR16, PT ;  /* 0x0000001016007c0c */ /* 0x000fe2000bfa6070 */
[----:B--2---:R-:W-:Y:S01]  /*2410*/  @!P2 IMAD R25, R25, R8, RZ ;  /* 0x000000081919a224 */ /* 0x004fe200078e02ff */
[----:B------:R-:W-:-:S02]  /*2420*/  SHF.R.S32.HI R30, RZ, 0x1f, R22 ;  /* 0x0000001fff1e7819 */ /* 0x000fc40000011416 */
[----:B------:R-:W-:Y:S01]  /*2430*/  @!P4 IADD3 R26, R17, R27, RZ ;  /* 0x0000001b111ac210 */ /* 0x000fe20007ffe0ff */
[----:B------:R-:W-:Y:S01]  /*2440*/  @!P2 IMAD R25, R24, R9, R25 ;  /* 0x000000091819a224 */ /* 0x000fe200078e0219 */
[----:B------:R-:W-:Y:S02]  /*2450*/  ISETP.GE.AND.EX P5, PT, R30, UR17, PT, P5 ;  /* 0x000000111e007c0c */ /* 0x000fe4000bfa6350 */
[----:B---3--:R-:W-:Y:S02]  /*2460*/  @!P2 MOV R14, R18 ;  /* 0x00000012000ea202 */ /* 0x008fe40000000f00 */
[----:B------:R-:W-:Y:S02]  /*2470*/  @!P2 MOV R15, R21 ;  /* 0x00000015000fa202 */ /* 0x000fe40000000f00 */
[C---:B------:R-:W-:Y:S02]  /*2480*/  @!P4 SHF.L.U32 R5, R16.reuse, 0x1, RZ ;  /* 0x000000011005c819 */ /* 0x040fe400000006ff */
[----:B------:R-:W-:Y:S01]  /*2490*/  @!P4 SHF.L.U64.HI R26, R16, 0x1, R26 ;  /* 0x00000001101ac819 */ /* 0x000fe2000001021a */
[----:B------:R-:W-:Y:S01]  /*24a0*/  @!P2 IMAD.WIDE.U32 R8, R24, R8, R14 ;  /* 0x000000081808a225 */ /* 0x000fe200078e000e */
[----:B------:R-:W2:Y:S01]  /*24b0*/  @!P0 LDC.64 R16, c[0x0][0x288] ;  /* 0x0000a200ff108b82 */ /* 0x000ea20000000a00 */
[----:B------:R-:W-:-:S02]  /*24c0*/  ISETP.GT.U32.OR P5, PT, R3, 0x27f, P5 ;  /* 0x0000027f0300780c */ /* 0x000fc40002fa4470 */
[C---:B-1----:R-:W-:Y:S02]  /*24d0*/  @!P4 IADD3 R10, P3, R5.reuse, R10, RZ ;  /* 0x0000000a050ac210 */ /* 0x042fe40007f7e0ff */
[----:B----4-:R-:W-:-:S03]  /*24e0*/  @!P4 IADD3 R6, P6, R5, R6, RZ ;  /* 0x000000060506c210 */ /* 0x010fc60007fde0ff */
[----:B------:R-:W1:Y:S01]  /*24f0*/  @!P2 LDC.64 R14, c[0x0][0x228] ;  /* 0x00008a00ff0eab82 */ /* 0x000e620000000a00 */
[----:B------:R-:W-:Y:S01]  /*2500*/  HFMA2.MMA R5, -RZ, RZ, 0, 0 ;  /* 0x00000000ff057435 */ /* 0x000fe200000001ff */
[C---:B------:R-:W-:Y:S02]  /*2510*/  @!P4 IADD3.X R7, R26.reuse, R7, RZ, P6, !PT ;  /* 0x000000071a07c210 */ /* 0x040fe400037fe4ff */
[----:B------:R-:W-:Y:S02]  /*2520*/  @!P4 IADD3.X R11, R26, R11, RZ, P3, !PT ;  /* 0x0000000b1a0bc210 */ /* 0x000fe40001ffe4ff */
[----:B------:R-:W-:Y:S01]  /*2530*/  @!P2 IADD3 R25, R9, R25, RZ ;  /* 0x000000190919a210 */ /* 0x000fe20007ffe0ff */
[----:B------:R3:W5:Y:S01]  /*2540*/  @!P4 LDG.E R71, desc[UR22][R6.64] ;  /* 0x000000160647c981 */ /* 0x000762000c1e1900 */
[C---:B------:R-:W-:Y:S01]  /*2550*/  @!P2 SHF.L.U32 R24, R8.reuse, 0x1, RZ ;  /* 0x000000010818a819 */ /* 0x040fe200000006ff */
[----:B------:R-:W4:Y:S01]  /*2560*/  @!P0 LDC.64 R26, c[0x0][0x228] ;  /* 0x00008a00ff1a8b82 */ /* 0x000f220000000a00 */
[----:B------:R-:W-:Y:S01]  /*2570*/  @!P2 SHF.L.U64.HI R28, R8, 0x1, R25 ;  /* 0x00000001081ca819 */ /* 0x000fe20000010219 */
[----:B------:R3:W5:Y:S01]  /*2580*/  @!P4 LDG.E R5, desc[UR22][R10.64] ;  /* 0x000000160a05c981 */ /* 0x000762000c1e1900 */
[----:B0-----:R-:W-:Y:S01]  /*2590*/  @!P2 IADD3 R12, P3, R24, R12, RZ ;  /* 0x0000000c180ca210 */ /* 0x001fe20007f7e0ff */
[----:B---3--:R-:W-:-:S03]  /*25a0*/  HFMA2.MMA R6, -RZ, RZ, 0, 0 ;  /* 0x00000000ff067435 */ /* 0x008fc600000001ff */
[----:B------:R-:W-:Y:S02]  /*25b0*/  @!P2 IADD3.X R13, R28, R13, RZ, P3, !PT ;  /* 0x0000000d1c0da210 */ /* 0x000fe40001ffe4ff */
[----:B------:R-:W-:Y:S01]  /*25c0*/  IADD3 R29, R2, 0xc0, RZ ;  /* 0x000000c0021d7810 */ /* 0x000fe20007ffe0ff */
[----:B------:R-:W0:Y:S01]  /*25d0*/  @!P5 LDC.64 R10, c[0x0][0x288] ;  /* 0x0000a200ff0adb82 */ /* 0x000e220000000a00 */
[----:B--2---:R-:W-:Y:S02]  /*25e0*/  @!P0 IMAD R7, R31, R16, RZ ;  /* 0x000000101f078224 */ /* 0x004fe400078e02ff */
[----:B------:R-:W-:Y:S02]  /*25f0*/  ISETP.GE.U32.AND P3, PT, R29, UR16, PT ;  /* 0x000000101d007c0c */ /* 0x000fe4000bf66070 */
[----:B------:R-:W-:Y:S01]  /*2600*/  SHF.R.S32.HI R37, RZ, 0x1f, R29 ;  /* 0x0000001fff257819 */ /* 0x000fe2000001141d */
[----:B------:R2:W5:Y:S01]  /*2610*/  @!P2 LDG.E R6, desc[UR22][R12.64] ;  /* 0x000000160c06a981 */ /* 0x000562000c1e1900 */
[----:B-1----:R-:W-:Y:S01]  /*2620*/  @!P2 IADD3 R14, P4, R24, R14, RZ ;  /* 0x0000000e180ea210 */ /* 0x002fe20007f9e0ff */
[----:B------:R-:W1:Y:S01]  /*2630*/  @!P0 LDC.64 R8, c[0x0][0x230] ;  /* 0x00008c00ff088b82 */ /* 0x000e620000000a00 */
[----:B------:R-:W-:Y:S01]  /*2640*/  ISETP.GE.AND.EX P3, PT, R37, UR17, PT, P3 ;  /* 0x0000001125007c0c */ /* 0x000fe2000bf66330 */
[----:B------:R-:W-:Y:S01]  /*2650*/  @!P0 IMAD R17, R23, R17, R7 ;  /* 0x0000001117118224 */ /* 0x000fe200078e0207 */
[----:B------:R-:W-:-:S02]  /*2660*/  @!P2 IADD3.X R15, R28, R15, RZ, P4, !PT ;  /* 0x0000000f1c0fa210 */ /* 0x000fc400027fe4ff */
[----:B--2---:R-:W-:-:S03]  /*2670*/  @!P0 MOV R12, R18 ;  /* 0x00000012000c8202 */ /* 0x004fc60000000f00 */
[----:B------:R-:W2:Y:S01]  /*2680*/  @!P5 LDC.64 R24, c[0x0][0x230] ;  /* 0x00008c00ff18db82 */ /* 0x000ea20000000a00 */
[----:B------:R-:W-:Y:S01]  /*2690*/  @!P0 MOV R13, R21 ;  /* 0x00000015000d8202 */ /* 0x000fe20000000f00 */
[----:B------:R3:W5:Y:S01]  /*26a0*/  @!P2 LDG.E R70, desc[UR22][R14.64] ;  /* 0x000000160e46a981 */ /* 0x000762000c1e1900 */
[----:B------:R-:W-:Y:S01]  /*26b0*/  IADD3 R28, R2, 0xc8, RZ ;  /* 0x000000c8021c7810 */ /* 0x000fe20007ffe0ff */
[----:B------:R-:W-:Y:S01]  /*26c0*/  @!P0 IMAD.WIDE.U32 R12, R23, R16, R12 ;  /* 0x00000010170c8225 */ /* 0x000fe200078e000c */
[----:B------:R-:W-:Y:S02]  /*26d0*/  ISETP.GT.U32.OR P3, PT, R3, 0x27f, P3 ;  /* 0x0000027f0300780c */ /* 0x000fe40001f64470 */
[----:B------:R-:W-:Y:S02]  /*26e0*/  ISETP.GE.U32.AND P4, PT, R28, UR16, PT ;  /* 0x000000101c007c0c */ /* 0x000fe4000bf86070 */
[----:B------:R-:W-:Y:S02]  /*26f0*/  @!P0 IADD3 R17, R13, R17, RZ ;  /* 0x000000110d118210 */ /* 0x000fe40007ffe0ff */
[----:B------:R-:W-:Y:S01]  /*2700*/  SHF.R.S32.HI R33, RZ, 0x1f, R28 ;  /* 0x0000001fff217819 */ /* 0x000fe2000001141c */
[----:B0-----:R-:W-:Y:S01]  /*2710*/  @!P5 IMAD R7, R30, R10, RZ ;  /* 0x0000000a1e07d224 */ /* 0x001fe200078e02ff */
[----:B------:R-:W-:-:S02]  /*2720*/  @!P0 SHF.L.U32 R31, R12, 0x1, RZ ;  /* 0x000000010c1f8819 */ /* 0x000fc400000006ff */
[----:B------:R-:W-:Y:S02]  /*2730*/  @!P0 SHF.L.U64.HI R23, R12, 0x1, R17 ;  /* 0x000000010c178819 */ /* 0x000fe40000010211 */
[----:B------:R-:W-:Y:S01]  /*2740*/  ISETP.GE.AND.EX P4, PT, R33, UR17, PT, P4 ;  /* 0x0000001121007c0c */ /* 0x000fe2000bf86340 */
[----:B---3--:R-:W0:Y:S01]  /*2750*/  @!P3 LDC.64 R14, c[0x0][0x228] ;  /* 0x00008a00ff0ebb82 */ /* 0x008e220000000a00 */
[----:B------:R-:W-:Y:S02]  /*2760*/  @!P5 MOV R12, R18 ;  /* 0x00000012000cd202 */ /* 0x000fe40000000f00 */
[----:B------:R-:W-:Y:S01]  /*2770*/  @!P5 MOV R13, R21 ;  /* 0x00000015000dd202 */ /* 0x000fe20000000f00 */
[C---:B------:R-:W-:Y:S01]  /*2780*/  @!P5 IMAD R7, R22.reuse, R11, R7 ;  /* 0x0000000b1607d224 */ /* 0x040fe200078e0207 */
[----:B------:R-:W-:Y:S01]  /*2790*/  ISETP.GT.U32.OR P2, PT, R3, 0x27f, P4 ;  /* 0x0000027f0300780c */ /* 0x000fe20002744470 */
[----:B------:R-:W-:Y:S02]  /*27a0*/  @!P5 IMAD.WIDE.U32 R10, R22, R10, R12 ;  /* 0x0000000a160ad225 */ /* 0x000fe400078e000c */
[----:B------:R-:W3:Y:S01]  /*27b0*/  @!P5 LDC.64 R16, c[0x0][0x228] ;  /* 0x00008a00ff10db82 */ /* 0x000ee20000000a00 */
[----:B-1----:R-:W-:-:S02]  /*27c0*/  @!P0 IADD3 R8, P6, R31, R8, RZ ;  /* 0x000000081f088210 */ /* 0x002fc40007fde0ff */
[----:B----4-:R-:W-:-:S05]  /*27d0*/  @!P0 IADD3 R26, P4, R31, R26, RZ ;  /* 0x0000001a1f1a8210 */ /* 0x010fca0007f9e0ff */
[----:B------:R-:W1:Y:S01]  /*27e0*/  @!P3 LDC.64 R12, c[0x0][0x288] ;  /* 0x0000a200ff0cbb82 */ /* 0x000e620000000a00 */
[----:B------:R-:W-:Y:S01]  /*27f0*/  @!P5 IADD3 R32, R11, R7, RZ ;  /* 0x000000070b20d210 */ /* 0x000fe20007ffe0ff */
[----:B------:R-:W-:Y:S01]  /*2800*/  HFMA2.MMA R7, -RZ, RZ, 0, 0 ;  /* 0x00000000ff077435 */ /* 0x000fe200000001ff */
[C---:B------:R-:W-:Y:S02]  /*2810*/  @!P0 IADD3.X R9, R23.reuse, R9, RZ, P6, !PT ;  /* 0x0000000917098210 */ /* 0x040fe400037fe4ff */
[C---:B------:R-:W-:Y:S02]  /*2820*/  @!P5 SHF.L.U32 R30, R10.reuse, 0x1, RZ ;  /* 0x000000010a1ed819 */ /* 0x040fe400000006ff */
[----:B------:R-:W-:Y:S02]  /*2830*/  @!P0 IADD3.X R27, R23, R27, RZ, P4, !PT ;  /* 0x0000001b171b8210 */ /* 0x000fe400027fe4ff */
[----:B------:R-:W4:Y:S01]  /*2840*/  @!P2 LDC.64 R22, c[0x0][0x288] ;  /* 0x0000a200ff16ab82 */ /* 0x000f220000000a00 */
[----:B------:R-:W-:-:S02]  /*2850*/  @!P5 SHF.L.U64.HI R32, R10, 0x1, R32 ;  /* 0x000000010a20d819 */ /* 0x000fc40000010220 */
[----:B--2---:R-:W-:Y:S01]  /*2860*/  @!P5 IADD3 R24, P6, R30, R24, RZ ;  /* 0x000000181e18d210 */ /* 0x004fe20007fde0ff */
[----:B------:R2:W5:Y:S04]  /*2870*/  @!P0 LDG.E R7, desc[UR22][R8.64] ;  /* 0x0000001608078981 */ /* 0x000568000c1e1900 */
[----:B------:R-:W0:Y:S01]  /*2880*/  @!P3 LDC.64 R10, c[0x0][0x230] ;  /* 0x00008c00ff0abb82 */ /* 0x000e220000000a00 */
[----:B------:R-:W-:Y:S01]  /*2890*/  @!P5 IADD3.X R25, R32, R25, RZ, P6, !PT ;  /* 0x000000192019d210 */ /* 0x000fe200037fe4ff */
[----:B------:R-:W5:Y:S01]  /*28a0*/  @!P0 LDG.E R68, desc[UR22][R26.64] ;  /* 0x000000161a448981 */ /* 0x000f62000c1e1900 */
[----:B--2---:R-:W-:Y:S01]  /*28b0*/  MOV R8, RZ ;  /* 0x000000ff00087202 */ /* 0x004fe20000000f00 */
[----:B-1----:R-:W-:Y:S01]  /*28c0*/  @!P3 IMAD R9, R37, R12, RZ ;  /* 0x0000000c2509b224 */ /* 0x002fe200078e02ff */
[----:B---3--:R-:W-:-:S04]  /*28d0*/  @!P5 IADD3 R16, P0, R30, R16, RZ ;  /* 0x000000101e10d210 */ /* 0x008fc80007f1e0ff */
[----:B------:R1:W5:Y:S01]  /*28e0*/  @!P5 LDG.E R8, desc[UR22][R24.64] ;  /* 0x000000161808d981 */ /* 0x000362000c1e1900 */
[----:B------:R-:W-:Y:S01]  /*28f0*/  IADD3 R31, R2, 0xd0, RZ ;  /* 0x000000d0021f7810 */ /* 0x000fe20007ffe0ff */
[----:B------:R-:W-:Y:S01]  /*2900*/  @!P3 IMAD R13, R29, R13, R9 ;  /* 0x0000000d1d0db224 */ /* 0x000fe200078e0209 */
[----:B------:R-:W-:Y:S02]  /*2910*/  @!P5 IADD3.X R17, R32, R17, RZ, P0, !PT ;  /* 0x000000112011d210 */ /* 0x000fe400007fe4ff */
[----:B-1----:R-:W-:-:S03]  /*2920*/  @!P3 MOV R24, R18 ;  /* 0x000000120018b202 */ /* 0x002fc60000000f00 */
[----:B------:R1:W5:Y:S01]  /*2930*/  @!P5 LDG.E R66, desc[UR22][R16.64] ;  /* 0x000000161042d981 */ /* 0x000362000c1e1900 */
[----:B------:R-:W-:Y:S02]  /*2940*/  @!P3 MOV R25, R21 ;  /* 0x000000150019b202 */ /* 0x000fe40000000f00 */
[----:B------:R-:W-:Y:S02]  /*2950*/  ISETP.GE.U32.AND P0, PT, R31, UR16, PT ;  /* 0x000000101f007c0c */ /* 0x000fe4000bf06070 */
[----:B------:R-:W-:Y:S01]  /*2960*/  SHF.R.S32.HI R40, RZ, 0x1f, R31 ;  /* 0x0000001fff287819 */ /* 0x000fe2000001141f */
[----:B------:R-:W-:-:S03]  /*2970*/  @!P3 IMAD.WIDE.U32 R24, R29, R12, R24 ;  /* 0x0000000c1d18b225 */ /* 0x000fc600078e0018 */
[----:B------:R-:W-:Y:S01]  /*2980*/  ISETP.GE.AND.EX P5, PT, R40, UR17, PT, P0 ;  /* 0x0000001128007c0c */ /* 0x000fe2000bfa6300 */
[----:B-1----:R-:W1:Y:S01]  /*2990*/  @!P2 LDC.64 R16, c[0x0][0x230] ;  /* 0x00008c00ff10ab82 */ /* 0x002e620000000a00 */
[----:B------:R-:W-:Y:S01]  /*29a0*/  @!P3 IADD3 R9, R25, R13, RZ ;  /* 0x0000000d1909b210 */ /* 0x000fe20007ffe0ff */
[----:B----4-:R-:W-:Y:S01]  /*29b0*/  @!P2 IMAD R12, R33, R22, RZ ;  /* 0x00000016210ca224 */ /* 0x010fe200078e02ff */
[----:B------:R-:W-:Y:S02]  /*29c0*/  @!P3 SHF.L.U32 R13, R24, 0x1, RZ ;  /* 0x00000001180db819 */ /* 0x000fe400000006ff */
[----:B------:R-:W-:Y:S01]  /*29d0*/  ISETP.GT.U32.OR P5, PT, R3, 0x27f, P5 ;  /* 0x0000027f0300780c */ /* 0x000fe20002fa4470 */
[----:B------:R-:W-:Y:S01]  /*29e0*/  @!P2 IMAD R23, R28, R23, R12 ;  /* 0x000000171c17a224 */ /* 0x000fe200078e020c */
[C---:B0-----:R-:W-:Y:S02]  /*29f0*/  @!P3 IADD3 R10, P0, R13.reuse, R10, RZ ;  /* 0x0000000a0d0ab210 */ /* 0x041fe40007f1e0ff */
[----:B------:R-:W-:-:S02]  /*2a00*/  @!P3 IADD3 R14, P6, R13, R14, RZ ;  /* 0x0000000e0d0eb210 */ /* 0x000fc40007fde0ff */
[----:B------:R-:W0:Y:S01]  /*2a10*/  @!P2 LDC.64 R12, c[0x0][0x228] ;  /* 0x00008a00ff0cab82 */ /* 0x000e220000000a00 */
[----:B------:R-:W-:Y:S02]  /*2a20*/  IADD3 R30, R2, 0xd8, RZ ;  /* 0x000000d8021e7810 */ /* 0x000fe40007ffe0ff */
[----:B------:R-:W-:Y:S02]  /*2a30*/  @!P3 SHF.L.U64.HI R9, R24, 0x1, R9 ;  /* 0x000000011809b819 */ /* 0x000fe40000010209 */
[----:B------:R-:W-:Y:S02]  /*2a40*/  @!P2 MOV R24, R18 ;  /* 0x000000120018a202 */ /* 0x000fe40000000f00 */
[----:B------:R-:W-:Y:S02]  /*2a50*/  @!P2 MOV R25, R21 ;  /* 0x000000150019a202 */ /* 0x000fe40000000f00 */
[----:B------:R-:W-:Y:S02]  /*2a60*/  ISETP.GE.U32.AND P4, PT, R30, UR16, PT ;  /* 0x000000101e007c0c */ /* 0x000fe4000bf86070 */
[----:B------:R-:W-:Y:S01]  /*2a70*/  SHF.R.S32.HI R53, RZ, 0x1f, R30 ;  /* 0x0000001fff357819 */ /* 0x000fe2000001141e */
[----:B------:R-:W-:-:S02]  /*2a80*/  @!P2 IMAD.WIDE.U32 R24, R28, R22, R24 ;  /* 0x000000161c18a225 */ /* 0x000fc400078e0018 */
[----:B------:R-:W2:Y:S01]  /*2a90*/  @!P5 LDC.64 R28, c[0x0][0x288] ;  /* 0x0000a200ff1cdb82 */ /* 0x000ea20000000a00 */
[----:B------:R-:W-:Y:S02]  /*2aa0*/  ISETP.GE.AND.EX P4, PT, R53, UR17, PT, P4 ;  /* 0x0000001135007c0c */ /* 0x000fe4000bf86340 */
[C---:B------:R-:W-:Y:S02]  /*2ab0*/  @!P3 IADD3.X R11, R9.reuse, R11, RZ, P0, !PT ;  /* 0x0000000b090bb210 */ /* 0x040fe400007fe4ff */
[----:B------:R-:W-:Y:S01]  /*2ac0*/  @!P3 IADD3.X R15, R9, R15, RZ, P6, !PT ;  /* 0x0000000f090fb210 */ /* 0x000fe200037fe4ff */
[----:B------:R-:W-:Y:S01]  /*2ad0*/  HFMA2.MMA R9, -RZ, RZ, 0, 0 ;  /* 0x00000000ff097435 */ /* 0x000fe200000001ff */
[----:B------:R-:W-:Y:S02]  /*2ae0*/  @!P2 IADD3 R23, R25, R23, RZ ;  /* 0x000000171917a210 */ /* 0x000fe40007ffe0ff */
[----:B------:R-:W-:Y:S01]  /*2af0*/  @!P2 SHF.L.U32 R22, R24, 0x1, RZ ;  /* 0x000000011816a819 */ /* 0x000fe200000006ff */
[----:B------:R-:W5:Y:S01]  /*2b00*/  @!P3 LDG.E R64, desc[UR22][R14.64] ;  /* 0x000000160e40b981 */ /* 0x000f62000c1e1900 */
[----:B------:R-:W-:-:S02]  /*2b10*/  ISETP.GT.U32.OR P4, PT, R3, 0x27f, P4 ;  /* 0x0000027f0300780c */ /* 0x000fc40002784470 */
[----:B------:R-:W-:Y:S02]  /*2b20*/  @!P2 SHF.L.U64.HI R33, R24, 0x1, R23 ;  /* 0x000000011821a819 */ /* 0x000fe40000010217 */
[----:B-1----:R-:W-:Y:S01]  /*2b30*/  @!P2 IADD3 R16, P0, R22, R16, RZ ;  /* 0x000000101610a210 */ /* 0x002fe20007f1e0ff */
[----:B------:R2:W5:Y:S01]  /*2b40*/  @!P3 LDG.E R9, desc[UR22][R10.64] ;  /* 0x000000160a09b981 */ /* 0x000562000c1e1900 */
[----:B------:R-:W-:Y:S01]  /*2b50*/  IADD3 R37, R2, 0xe0, RZ ;  /* 0x000000e002257810 */ /* 0x000fe20007ffe0ff */
[----:B------:R-:W1:Y:S01]  /*2b60*/  @!P5 LDC.64 R24, c[0x0][0x230] ;  /* 0x00008c00ff18db82 */ /* 0x000e620000000a00 */
[----:B------:R-:W-:Y:S02]  /*2b70*/  @!P2 IADD3.X R17, R33, R17, RZ, P0, !PT ;  /* 0x000000112111a210 */ /* 0x000fe400007fe4ff */
[----:B------:R-:W-:Y:S02]  /*2b80*/  ISETP.GE.U32.AND P0, PT, R37, UR16, PT ;  /* 0x0000001025007c0c */ /* 0x000fe4000bf06070 */
[----:B------:R-:W-:-:S02]  /*2b90*/  SHF.R.S32.HI R41, RZ, 0x1f, R37 ;  /* 0x0000001fff297819 */ /* 0x000fc40000011425 */
[----:B0-----:R-:W-:Y:S01]  /*2ba0*/  @!P2 IADD3 R12, P3, R22, R12, RZ ;  /* 0x0000000c160ca210 */ /* 0x001fe20007f7e0ff */
[----:B------:R-:W0:Y:S01]  /*2bb0*/  @!P4 LDC.64 R26, c[0x0][0x288] ;  /* 0x0000a200ff1acb82 */ /* 0x000e220000000a00 */
[----:B------:R-:W-:-:S07]  /*2bc0*/  ISETP.GE.AND.EX P0, PT, R41, UR17, PT, P0 ;  /* 0x0000001129007c0c */ /* 0x000fce000bf06300 */
[----:B------:R-:W3:Y:S01]  /*2bd0*/  @!P5 LDC.64 R22, c[0x0][0x228] ;  /* 0x00008a00ff16db82 */ /* 0x000ee20000000a00 */
[----:B------:R-:W-:Y:S01]  /*2be0*/  ISETP.GT.U32.OR P0, PT, R3, 0x27f, P0 ;  /* 0x0000027f0300780c */ /* 0x000fe20000704470 */
[----:B--2---:R-:W-:Y:S01]  /*2bf0*/  @!P5 IMAD R11, R40, R28, RZ ;  /* 0x0000001c280bd224 */ /* 0x004fe200078e02ff */
[----:B------:R-:W-:Y:S02]  /*2c00*/  IADD3 R32, R2, 0xe8, RZ ;  /* 0x000000e802207810 */ /* 0x000fe40007ffe0ff */
[----:B------:R-:W-:Y:S02]  /*2c10*/  @!P5 MOV R14, R18 ;  /* 0x00000012000ed202 */ /* 0x000fe40000000f00 */
[----:B------:R-:W-:Y:S01]  /*2c20*/  @!P5 MOV R15, R21 ;  /* 0x00000015000fd202 */ /* 0x000fe20000000f00 */
[----:B------:R-:W-:Y:S01]  /*2c30*/  @!P5 IMAD R11, R31, R29, R11 ;  /* 0x0000001d1f0bd224 */ /* 0x000fe200078e020b */
[----:B------:R-:W-:Y:S02]  /*2c40*/  @!P2 IADD3.X R13, R33, R13, RZ, P3, !PT ;  /* 0x0000000d210da210 */ /* 0x000fe40001ffe4ff */
[----:B------:R-:W-:Y:S01]  /*2c50*/  ISETP.GE.U32.AND P3, PT, R32, UR16, PT ;  /* 0x0000001020007c0c */ /* 0x000fe2000bf66070 */
[----:B------:R-:W-:Y:S01]  /*2c60*/  @!P5 IMAD.WIDE.U32 R28, R31, R28, R14 ;  /* 0x0000001c1f1cd225 */ /* 0x000fe200078e000e */
[----:B------:R-:W-:Y:S01]  /*2c70*/  SHF.R.S32.HI R40, RZ, 0x1f, R32 ;  /* 0x0000001fff287819 */ /* 0x000fe20000011420 */
[----:B------:R-:W2:Y:S01]  /*2c80*/  @!P4 LDC.64 R14, c[0x0][0x230] ;  /* 0x00008c00ff0ecb82 */ /* 0x000ea20000000a00 */
[----:B------:R-:W-:Y:S01]  /*2c90*/  MOV R10, RZ ;  /* 0x000000ff000a7202 */ /* 0x000fe20000000f00 */
[----:B------:R4:W5:Y:S01]  /*2ca0*/  @!P2 LDG.E R62, desc[UR22][R12.64] ;  /* 0x000000160c3ea981 */ /* 0x000962000c1e1900 */
[----:B------:R-:W-:-:S02]  /*2cb0*/  ISETP.GE.AND.EX P3, PT, R40, UR17, PT, P3 ;  /* 0x0000001128007c0c */ /* 0x000fc4000bf66330 */
[----:B------:R-:W-:Y:S02]  /*2cc0*/  @!P5 IADD3 R11, R29, R11, RZ ;  /* 0x0000000b1d0bd210 */ /* 0x000fe40007ffe0ff */
[----:B------:R3:W5:Y:S01]  /*2cd0*/  @!P2 LDG.E R10, desc[UR22][R16.64] ;  /* 0x00000016100aa981 */ /* 0x000762000c1e1900 */
[C---:B------:R-:W-:Y:S01]  /*2ce0*/  @!P5 SHF.L.U32 R29, R28.reuse, 0x1, RZ ;  /* 0x000000011c1dd819 */ /* 0x040fe200000006ff */
[----:B----4-:R-:W4:Y:S01]  /*2cf0*/  @!P0 LDC.64 R12, c[0x0][0x288] ;  /* 0x0000a200ff0c8b82 */ /* 0x010f220000000a00 */
[----:B------:R-:W-:Y:S01]  /*2d00*/  ISETP.GT.U32.OR P2, PT, R3, 0x27f, P3 ;  /* 0x0000027f0300780c */ /* 0x000fe20001f44470 */
[----:B0-----:R-:W-:Y:S01]  /*2d10*/  @!P4 IMAD R33, R53, R26, RZ ;  /* 0x0000001a3521c224 */ /* 0x001fe200078e02ff */
[----:B------:R-:W-:Y:S02]  /*2d20*/  @!P5 SHF.L.U64.HI R11, R28, 0x1, R11 ;  /* 0x000000011c0bd819 */ /* 0x000fe4000001020b */
[C---:B-1----:R-:W-:Y:S02]  /*2d30*/  @!P5 IADD3 R24, P3, R29.reuse, R24, RZ ;  /* 0x000000181d18d210 */ /* 0x042fe40007f7e0ff */
[----:B---3--:R-:W-:Y:S01]  /*2d40*/  @!P5 IADD3 R22, P6, R29, R22, RZ ;  /* 0x000000161d16d210 */ /* 0x008fe20007fde0ff */
[----:B------:R-:W0:Y:S01]  /*2d50*/  @!P4 LDC.64 R16, c[0x0][0x228] ;  /* 0x00008a00ff10cb82 */ /* 0x000e220000000a00 */
[----:B------:R-:W-:-:S02]  /*2d60*/  @!P4 MOV R28, R18 ;  /* 0x00000012001cc202 */ /* 0x000fc40000000f00 */
[----:B------:R-:W-:Y:S01]  /*2d70*/  @!P4 MOV R29, R21 ;  /* 0x00000015001dc202 */ /* 0x000fe20000000f00 */
[C---:B------:R-:W-:Y:S01]  /*2d80*/  @!P4 IMAD R33, R30.reuse, R27, R33 ;  /* 0x0000001b1e21c224 */ /* 0x040fe200078e0221 */
[C---:B------:R-:W-:Y:S01]  /*2d90*/  @!P5 IADD3.X R25, R11.reuse, R25, RZ, P3, !PT ;  /* 0x000000190b19d210 */ /* 0x040fe20001ffe4ff */
[----:B------:R-:W-:Y:S01]  /*2da0*/  @!P4 IMAD.WIDE.U32 R26, R30, R26, R28 ;  /* 0x0000001a1e1ac225 */ /* 0x000fe200078e001c */
[----:B------:R-:W-:Y:S01]  /*2db0*/  @!P5 IADD3.X R23, R11, R23, RZ, P6, !PT ;  /* 0x000000170b17d210 */ /* 0x000fe200037fe4ff */
[----:B------:R-:W-:Y:S01]  /*2dc0*/  HFMA2.MMA R11, -RZ, RZ, 0, 0 ;  /* 0x00000000ff0b7435 */ /* 0x000fe200000001ff */
[----:B------:R-:W1:Y:S01]  /*2dd0*/  @!P2 LDC.64 R30, c[0x0][0x288] ;  /* 0x0000a200ff1eab82 */ /* 0x000e620000000a00 */
[----:B------:R-:W-:Y:S02]  /*2de0*/  MOV R58, RZ ;  /* 0x000000ff003a7202 */ /* 0x000fe40000000f00 */
[----:B------:R-:W-:Y:S02]  /*2df0*/  @!P4 IADD3 R33, R27, R33, RZ ;  /* 0x000000211b21c210 */ /* 0x000fe40007ffe0ff */
[----:B------:R-:W-:-:S02]  /*2e00*/  @!P4 SHF.L.U32 R27, R26, 0x1, RZ ;  /* 0x000000011a1bc819 */ /* 0x000fc400000006ff */
[----:B------:R-:W-:Y:S01]  /*2e10*/  @!P4 SHF.L.U64.HI R26, R26, 0x1, R33 ;  /* 0x000000011a1ac819 */ /* 0x000fe20000010221 */
[----:B------:R4:W5:Y:S01]  /*2e20*/  @!P5 LDG.E R58, desc[UR22][R22.64] ;  /* 0x00000016163ad981 */ /* 0x000962000c1e1900 */
[----:B--2---:R-:W-:Y:S02]  /*2e30*/  @!P4 IADD3 R14, P3, R27, R14, RZ ;  /* 0x0000000e1b0ec210 */ /* 0x004fe40007f7e0ff */
[----:B------:R-:W-:Y:S01]  /*2e40*/  IADD3 R33, R2, 0xf0, RZ ;  /* 0x000000f002217810 */ /* 0x000fe20007ffe0ff */
[----:B------:R2:W5:Y:S01]  /*2e50*/  @!P5 LDG.E R11, desc[UR22][R24.64] ;  /* 0x00000016180bd981 */ /* 0x000562000c1e1900 */
[----:B------:R-:W-:Y:S02]  /*2e60*/  @!P4 IADD3.X R15, R26, R15, RZ, P3, !PT ;  /* 0x0000000f1a0fc210 */ /* 0x000fe40001ffe4ff */
[----:B------:R-:W-:Y:S01]  /*2e70*/  ISETP.GE.U32.AND P3, PT, R33, UR16, PT ;  /* 0x0000001021007c0c */ /* 0x000fe2000bf66070 */
[----:B----4-:R-:W-:Y:S01]  /*2e80*/  @!P0 IMAD R22, R41, R12, RZ ;  /* 0x0000000c29168224 */ /* 0x010fe200078e02ff */
[----:B------:R-:W-:-:S02]  /*2e90*/  SHF.R.S32.HI R55, RZ, 0x1f, R33 ;  /* 0x0000001fff377819 */ /* 0x000fc40000011421 */
[----:B--2---:R-:W-:Y:S02]  /*2ea0*/  @!P0 MOV R24, R18 ;  /* 0x0000001200188202 */ /* 0x004fe40000000f00 */
[----:B------:R-:W-:Y:S01]  /*2eb0*/  @!P0 MOV R25, R21 ;  /* 0x0000001500198202 */ /* 0x000fe20000000f00 */
[----:B------:R-:W-:Y:S01]  /*2ec0*/  @!P0 IMAD R13, R37, R13, R22 ;  /* 0x0000000d250d8224 */ /* 0x000fe200078e0216 */
[----:B------:R-:W-:Y:S01]  /*2ed0*/  ISETP.GE.AND.EX P3, PT, R55, UR17, PT, P3 ;  /* 0x0000001137007c0c */ /* 0x000fe2000bf66330 */
[----:B------:R-:W2:Y:S01]  /*2ee0*/  @!P0 LDC.64 R22, c[0x0][0x230] ;  /* 0x00008c00ff168b82 */ /* 0x000ea20000000a00 */
[----:B------:R-:W-:Y:S01]  /*2ef0*/  @!P0 IMAD.WIDE.U32 R24, R37, R12, R24 ;  /* 0x0000000c25188225 */ /* 0x000fe200078e0018 */
[----:B------:R-:W-:Y:S01]  /*2f00*/  HFMA2.MMA R12, -RZ, RZ, 0, 0 ;  /* 0x00000000ff0c7435 */ /* 0x000fe200000001ff */
[----:B------:R-:W-:Y:S01]  /*2f10*/  ISETP.GT.U32.OR P3, PT, R3, 0x27f, P3 ;  /* 0x0000027f0300780c */ /* 0x000fe20001f64470 */
[----:B------:R-:W-:Y:S02]  /*2f20*/  UIMAD.WIDE UR6, UR8, 0x8, UR6 ;  /* 0x00000008080678a5 */ /* 0x000fe4000f8e0206 */
[----:B------:R-:W-:Y:S01]  /*2f30*/  @!P0 IADD3 R13, R25, R13, RZ ;  /* 0x0000000d190d8210 */ /* 0x000fe20007ffe0ff */
[----:B-1----:R-:W-:Y:S01]  /*2f40*/  @!P2 IMAD R41, R40, R30, RZ ;  /* 0x0000001e2829a224 */ /* 0x002fe200078e02ff */
[----:B------:R-:W-:-:S02]  /*2f50*/  @!P0 SHF.L.U32 R54, R24, 0x1, RZ ;  /* 0x0000000118368819 */ /* 0x000fc400000006ff */
[----:B------:R-:W-:Y:S02]  /*2f60*/  @!P0 SHF.L.U64.HI R40, R24, 0x1, R13 ;  /* 0x0000000118288819 */ /* 0x000fe4000001020d */
[----:B0-----:R-:W-:Y:S01]  /*2f70*/  @!P4 IADD3 R16, P5, R27, R16, RZ ;  /* 0x000000101b10c210 */ /* 0x001fe20007fbe0ff */
[----:B------:R0:W5:Y:S01]  /*2f80*/  @!P4 LDG.E R12, desc[UR22][R14.64] ;  /* 0x000000160e0cc981 */ /* 0x000162000c1e1900 */
[----:B------:R-:W-:Y:S02]  /*2f90*/  MOV R24, UR6 ;  /* 0x0000000600187c02 */ /* 0x000fe40008000f00 */
[----:B------:R-:W-:Y:S02]  /*2fa0*/  MOV R25, UR7 ;  /* 0x0000000700197c02 */ /* 0x000fe40008000f00 */
[----:B------:R-:W-:Y:S02]  /*2fb0*/  CS2R R56, SRZ ;  /* 0x0000000000387805 */ /* 0x000fe4000001ff00 */
[----:B------:R-:W-:Y:S01]  /*2fc0*/  @!P4 IADD3.X R17, R26, R17, RZ, P5, !PT ;  /* 0x000000111a11c210 */ /* 0x000fe20002ffe4ff */
[----:B------:R-:W1:Y:S01]  /*2fd0*/  @!P3 LDC.64 R28, c[0x0][0x288] ;  /* 0x0000a200ff1cbb82 */ /* 0x000e620000000a00 */
[----:B------:R-:W-:Y:S01]  /*2fe0*/  IADD3 R53, R2, 0xa8, RZ ;  /* 0x000000a802357810 */ /* 0x000fe20007ffe0ff */
[----:B------:R-:W3:Y:S06]  /*2ff0*/  LDG.E.64 R24, desc[UR22][R24.64] ;  /* 0x0000001618187981 */ /* 0x000eec000c1e1b00 */
[----:B0-----:R-:W0:Y:S01]  /*3000*/  @!P0 LDC.64 R14, c[0x0][0x228] ;  /* 0x00008a00ff0e8b82 */ /* 0x001e220000000a00 */
[----:B------:R4:W5:Y:S01]  /*3010*/  @!P4 LDG.E R57, desc[UR22][R16.64] ;  /* 0x000000161039c981 */ /* 0x000962000c1e1900 */
[----:B------:R-:W-:Y:S01]  /*3020*/  ISETP.GE.U32.AND P4, PT, R53, UR16, PT ;  /* 0x0000001035007c0c */ /* 0x000fe2000bf86070 */
[----:B------:R-:W-:Y:S01]  /*3030*/  HFMA2.MMA R13, -RZ, RZ, 0, 0 ;  /* 0x00000000ff0d7435 */ /* 0x000fe200000001ff */
[----:B------:R-:W-:-:S02]  /*3040*/  SHF.R.S32.HI R87, RZ, 0x1f, R53 ;  /* 0x0000001fff577819 */ /* 0x000fc40000011435 */
[----:B--2---:R-:W-:Y:S01]  /*3050*/  @!P0 IADD3 R22, P6, R54, R22, RZ ;  /* 0x0000001636168210 */ /* 0x004fe20007fde0ff */
[----:B------:R-:W-:Y:S01]  /*3060*/  @!P2 IMAD R41, R32, R31, R41 ;  /* 0x0000001f2029a224 */ /* 0x000fe200078e0229 */
[----:B------:R-:W-:Y:S01]  /*3070*/  IADD3 R37, R2, 0xf8, RZ ;  /* 0x000000f802257810 */ /* 0x000fe20007ffe0ff */
[----:B------:R-:W2:Y:S01]  /*3080*/  @!P2 LDC.64 R26, c[0x0][0x228] ;  /* 0x00008a00ff1aab82 */ /* 0x000ea20000000a00 */
[----:B----4-:R-:W-:Y:S02]  /*3090*/  @!P2 MOV R16, R18 ;  /* 0x000000120010a202 */ /* 0x010fe40000000f00 */
[----:B------:R-:W-:Y:S02]  /*30a0*/  @!P2 MOV R17, R21 ;  /* 0x000000150011a202 */ /* 0x000fe40000000f00 */
[----:B------:R-:W-:Y:S02]  /*30b0*/  ISETP.GE.AND.EX P4, PT, R87, UR17, PT, P4 ;  /* 0x0000001157007c0c */ /* 0x000fe4000bf86340 */
[----:B------:R-:W-:Y:S01]  /*30c0*/  @!P0 IADD3.X R23, R40, R23, RZ, P6, !PT ;  /* 0x0000001728178210 */ /* 0x000fe200037fe4ff */
[----:B------:R-:W-:Y:S01]  /*30d0*/  @!P2 IMAD.WIDE.U32 R30, R32, R30, R16 ;  /* 0x0000001e201ea225 */ /* 0x000fe200078e0010 */
[----:B------:R-:W-:Y:S01]  /*30e0*/  ISETP.GE.U32.AND P5, PT, R37, UR16, PT ;  /* 0x0000001025007c0c */ /* 0x000fe2000bfa6070 */
[----:B------:R-:W4:Y:S01]  /*30f0*/  @!P2 LDC.64 R16, c[0x0][0x230] ;  /* 0x00008c00ff10ab82 */ /* 0x000f220000000a00 */
[----:B------:R-:W-:Y:S01]  /*3100*/  SHF.R.S32.HI R86, RZ, 0x1f, R37 ;  /* 0x0000001fff567819 */ /* 0x000fe20000011425 */
[----:B------:R1:W5:Y:S01]  /*3110*/  @!P0 LDG.E R13, desc[UR22][R22.64] ;  /* 0x00000016160d8981 */ /* 0x000362000c1e1900 */
[----:B------:R-:W-:-:S02]  /*3120*/  ISETP.GT.U32.OR P4, PT, R3, 0x27f, P4 ;  /* 0x0000027f0300780c */ /* 0x000fc40002784470 */
[----:B------:R-:W-:Y:S02]  /*3130*/  ISETP.GE.AND.EX P5, PT, R86, UR17, PT, P5 ;  /* 0x0000001156007c0c */ /* 0x000fe4000bfa6350 */
[----:B------:R-:W-:Y:S02]  /*3140*/  @!P2 IADD3 R41, R31, R41, RZ ;  /* 0x000000291f29a210 */ /* 0x000fe40007ffe0ff */
[----:B------:R-:W-:Y:S01]  /*3150*/  ISETP.GT.U32.OR P5, PT, R3, 0x27f, P5 ;  /* 0x0000027f0300780c */ /* 0x000fe20002fa4470 */
[----:B-1----:R-:W1:Y:S01]  /*3160*/  @!P3 LDC.64 R22, c[0x0][0x230] ;  /* 0x00008c00ff16bb82 */ /* 0x002e620000000a00 */
[----:B0-----:R-:W-:Y:S01]  /*3170*/  @!P0 IADD3 R14, P6, R54, R14, RZ ;  /* 0x0000000e360e8210 */ /* 0x001fe20007fde0ff */
[----:B------:R-:W-:Y:S01]  /*3180*/  @!P3 IMAD R59, R55, R28, RZ ;  /* 0x0000001c373bb224 */ /* 0x000fe200078e02ff */
[----:B------:R-:W-:Y:S02]  /*3190*/  @!P2 SHF.L.U32 R54, R30, 0x1, RZ ;  /* 0x000000011e36a819 */ /* 0x000fe400000006ff */
[----:B------:R-:W-:-:S02]  /*31a0*/  @!P0 IADD3.X R15, R40, R15, RZ, P6, !PT ;  /* 0x0000000f280f8210 */ /* 0x000fc400037fe4ff */
[----:B------:R-:W-:Y:S02]  /*31b0*/  @!P2 SHF.L.U64.HI R55, R30, 0x1, R41 ;  /* 0x000000011e37a819 */ /* 0x000fe40000010229 */
[----:B------:R-:W-:Y:S01]  /*31c0*/  @!P3 MOV R30, R18 ;  /* 0x00000012001eb202 */ /* 0x000fe20000000f00 */
[----:B------:R-:W0:Y:S01]  /*31d0*/  @!P4 LDC.64 R40, c[0x0][0x288] ;  /* 0x0000a200ff28cb82 */ /* 0x000e220000000a00 */
[----:B------:R-:W-:Y:S01]  /*31e0*/  @!P3 MOV R31, R21 ;  /* 0x00000015001fb202 */ /* 0x000fe20000000f00 */
[C---:B------:R-:W-:Y:S01]  /*31f0*/  @!P3 IMAD R59, R33.reuse, R29, R59 ;  /* 0x0000001d213bb224 */ /* 0x040fe200078e023b */
[----:B----4-:R-:W-:Y:S01]  /*3200*/  @!P2 IADD3 R16, P6, R54, R16, RZ ;  /* 0x000000103610a210 */ /* 0x010fe20007fde0ff */
[----:B------:R4:W5:Y:S01]  /*3210*/  @!P0 LDG.E R56, desc[UR22][R14.64] ;  /* 0x000000160e388981 */ /* 0x000962000c1e1900 */
[----:B------:R-:W-:-:S03]  /*3220*/  @!P3 IMAD.WIDE.U32 R28, R33, R28, R30 ;  /* 0x0000001c211cb225 */ /* 0x000fc600078e001e */
[----:B------:R-:W0:Y:S01]  /*3230*/  @!P5 LDC.64 R32, c[0x0][0x288] ;  /* 0x0000a200ff20db82 */ /* 0x000e220000000a00 */
[----:B--2---:R-:W-:Y:S02]  /*3240*/  @!P2 IADD3 R26, P0, R54, R26, RZ ;  /* 0x0000001a361aa210 */ /* 0x004fe40007f1e0ff */
[----:B------:R-:W-:Y:S02]  /*3250*/  @!P3 IADD3 R59, R29, R59, RZ ;  /* 0x0000003b1d3bb210 */ /* 0x000fe40007ffe0ff */
[C---:B------:R-:W-:Y:S02]  /*3260*/  @!P3 SHF.L.U32 R54, R28.reuse, 0x1, RZ ;  /* 0x000000011c36b819 */ /* 0x040fe400000006ff */
[----:B----4-:R-:W-:Y:S02]  /*3270*/  CS2R R14, SRZ ;  /* 0x00000000000e7805 */ /* 0x010fe4000001ff00 */
[----:B------:R-:W-:Y:S01]  /*3280*/  @!P2 IADD3.X R17, R55, R17, RZ, P6, !PT ;  /* 0x000000113711a210 */ /* 0x000fe200037fe4ff */
[----:B------:R-:W2:Y:S01]  /*3290*/  @!P4 LDC.64 R30, c[0x0][0x230] ;  /* 0x00008c00ff1ecb82 */ /* 0x000ea20000000a00 */
[----:B------:R-:W-:-:S02]  /*32a0*/  @!P3 SHF.L.U64.HI R59, R28, 0x1, R59 ;  /* 0x000000011c3bb819 */ /* 0x000fc4000001023b */
[----:B-1----:R-:W-:Y:S01]  /*32b0*/  @!P3 IADD3 R22, P6, R54, R22, RZ ;  /* 0x000000163616b210 */ /* 0x002fe20007fde0ff */
[----:B------:R1:W5:Y:S01]  /*32c0*/  @!P2 LDG.E R14, desc[UR22][R16.64] ;  /* 0x00000016100ea981 */ /* 0x000362000c1e1900 */
[----:B------:R-:W-:Y:S01]  /*32d0*/  @!P2 IADD3.X R27, R55, R27, RZ, P0, !PT ;  /* 0x0000001b371ba210 */ /* 0x000fe200007fe4ff */
[----:B------:R-:W-:Y:S01]  /*32e0*/  HFMA2.MMA R55, -RZ, RZ, 0, 0 ;  /* 0x00000000ff377435 */ /* 0x000fe200000001ff */
[----:B------:R-:W-:Y:S01]  /*32f0*/  @!P3 IADD3.X R23, R59, R23, RZ, P6, !PT ;  /* 0x000000173b17b210 */ /* 0x000fe200037fe4ff */
[----:B0-----:R-:W-:Y:S01]  /*3300*/  @!P4 IMAD R87, R87, R40, RZ ;  /* 0x000000285757c224 */ /* 0x001fe200078e02ff */
[----:B------:R-:W0:Y:S03]  /*3310*/  @!P5 LDC.64 R28, c[0x0][0x230] ;  /* 0x00008c00ff1cdb82 */ /* 0x000e260000000a00 */
[----:B------:R4:W5:Y:S05]  /*3320*/  @!P3 LDG.E R15, desc[UR22][R22.64] ;  /* 0x00000016160fb981 */ /* 0x00096a000c1e1900 */
[----:B-1----:R-:W1:Y:S01]  /*3330*/  @!P3 LDC.64 R16, c[0x0][0x228] ;  /* 0x00008a00ff10bb82 */ /* 0x002e620000000a00 */
[----:B------:R-:W-:Y:S01]  /*3340*/  @!P4 IMAD R87, R53, R41, R87 ;  /* 0x000000293557c224 */ /* 0x000fe200078e0257 */
[----:B------:R2:W5:Y:S01]  /*3350*/  @!P2 LDG.E R55, desc[UR22][R26.64] ;  /* 0x000000161a37a981 */ /* 0x000562000c1e1900 */
[----:B----4-:R-:W-:-:S02]  /*3360*/  @!P4 MOV R22, R18 ;  /* 0x000000120016c202 */ /* 0x010fc40000000f00 */
[----:B------:R-:W-:-:S03]  /*3370*/  @!P4 MOV R23, R21 ;  /* 0x000000150017c202 */ /* 0x000fc60000000f00 */
[----:B------:R-:W-:Y:S01]  /*3380*/  @!P4 IMAD.WIDE.U32 R40, R53, R40, R22 ;  /* 0x000000283528c225 */ /* 0x000fe200078e0016 */
[----:B------:R-:W-:Y:S02]  /*3390*/  @!P5 MOV R22, R18 ;  /* 0x000000120016d202 */ /* 0x000fe40000000f00 */
[----:B------:R-:W-:Y:S01]  /*33a0*/  @!P5 MOV R23, R21 ;  /* 0x000000150017d202 */ /* 0x000fe20000000f00 */
[----:B--2---:R-:W-:-:S04]  /*33b0*/  @!P5 IMAD R26, R86, R32, RZ ;  /* 0x00000020561ad224 */ /* 0x004fc800078e02ff */
[C---:B------:R-:W-:Y:S02]  /*33c0*/  @!P5 IMAD R53, R37.reuse, R33, R26 ;  /* 0x000000212535d224 */ /* 0x040fe400078e021a */
[----:B------:R-:W-:Y:S01]  /*33d0*/  @!P5 IMAD.WIDE.U32 R32, R37, R32, R22 ;  /* 0x000000202520d225 */ /* 0x000fe200078e0016 */
[----:B------:R-:W2:Y:S01]  /*33e0*/  @!P4 LDC.64 R26, c[0x0][0x228] ;  /* 0x00008a00ff1acb82 */ /* 0x000ea20000000a00 */
[----:B-1----:R-:W-:-:S07]  /*33f0*/  @!P3 IADD3 R16, P0, R54, R16, RZ ;  /* 0x000000103610b210 */ /* 0x002fce0007f1e0ff */
[----:B------:R-:W1:Y:S01]  /*3400*/  @!P5 LDC.64 R22, c[0x0][0x228] ;  /* 0x00008a00ff16db82 */ /* 0x000e620000000a00 */
[----:B------:R-:W-:Y:S01]  /*3410*/  HFMA2.MMA R54, -RZ, RZ, 0, 0 ;  /* 0x00000000ff367435 */ /* 0x000fe200000001ff */
[----:B------:R-:W-:Y:S02]  /*3420*/  @!P3 IADD3.X R17, R59, R17, RZ, P0, !PT ;  /* 0x000000113b11b210 */ /* 0x000fe400007fe4ff */
[----:B------:R-:W-:Y:S02]  /*3430*/  @!P4 IADD3 R37, R41, R87, RZ ;  /* 0x000000572925c210 */ /* 0x000fe40007ffe0ff */
[----:B------:R-:W-:Y:S02]  /*3440*/  @!P5 IADD3 R53, R33, R53, RZ ;  /* 0x000000352135d210 */ /* 0x000fe40007ffe0ff */
[C---:B------:R-:W-:Y:S02]  /*3450*/  @!P4 SHF.L.U64.HI R37, R40.reuse, 0x1, R37 ;  /* 0x000000012825c819 */ /* 0x040fe40000010225 */
[----:B------:R-:W-:Y:S01]  /*3460*/  @!P4 SHF.L.U32 R40, R40, 0x1, RZ ;  /* 0x000000012828c819 */ /* 0x000fe200000006ff */
[----:B------:R4:W5:Y:S03]  /*3470*/  @!P3 LDG.E R54, desc[UR22][R16.64] ;  /* 0x000000161036b981 */ /* 0x000966000c1e1900 */
[----:B------:R-:W-:-:S02]  /*3480*/  @!P4 IADD3 R30, P0, R40, R30, RZ ;  /* 0x0000001e281ec210 */ /* 0x000fc40007f1e0ff */
[C---:B----4-:R-:W-:Y:S02]  /*3490*/  @!P5 SHF.L.U32 R17, R32.reuse, 0x1, RZ ;  /* 0x000000012011d819 */ /* 0x050fe400000006ff */
[----:B------:R-:W-:Y:S02]  /*34a0*/  @!P5 SHF.L.U64.HI R32, R32, 0x1, R53 ;  /* 0x000000012020d819 */ /* 0x000fe40000010235 */
[C---:B0-----:R-:W-:Y:S02]  /*34b0*/  @!P5 IADD3 R28, P2, R17.reuse, R28, RZ ;  /* 0x0000001c111cd210 */ /* 0x041fe40007f5e0ff */
[----:B-1----:R-:W-:Y:S02]  /*34c0*/  @!P5 IADD3 R22, P3, R17, R22, RZ ;  /* 0x000000161116d210 */ /* 0x002fe40007f7e0ff */
[----:B------:R-:W-:Y:S02]  /*34d0*/  MOV R16, RZ ;  /* 0x000000ff00107202 */ /* 0x000fe40000000f00 */
[----:B------:R-:W-:-:S02]  /*34e0*/  MOV R17, RZ ;  /* 0x000000ff00117202 */ /* 0x000fc40000000f00 */
[----:B------:R-:W-:Y:S02]  /*34f0*/  @!P4 IADD3.X R31, R37, R31, RZ, P0, !PT ;  /* 0x0000001f251fc210 */ /* 0x000fe400007fe4ff */
[----:B------:R-:W-:-:S03]  /*3500*/  @!P5 IADD3.X R29, R32, R29, RZ, P2, !PT ;  /* 0x0000001d201dd210 */ /* 0x000fc600017fe4ff */
[----:B------:R-:W5:Y:S04]  /*3510*/  @!P4 LDG.E R16, desc[UR22][R30.64] ;  /* 0x000000161e10c981 */ /* 0x000f68000c1e1900 */
[----:B------:R-:W5:Y:S01]  /*3520*/  @!P5 LDG.E R17, desc[UR22][R28.64] ;  /* 0x000000161c11d981 */ /* 0x000f62000c1e1900 */
[----:B------:R-:W-:Y:S01]  /*3530*/  HFMA2.MMA R53, -RZ, RZ, 0, 0 ;  /* 0x00000000ff357435 */ /* 0x000fe200000001ff */
[----:B------:R-:W-:Y:S02]  /*3540*/  @!P5 IADD3.X R23, R32, R23, RZ, P3, !PT ;  /* 0x000000172017d210 */ /* 0x000fe40001ffe4ff */
[----:B--2---:R-:W-:-:S07]  /*3550*/  @!P4 IADD3 R26, P0, R40, R26, RZ ;  /* 0x0000001a281ac210 */ /* 0x004fce0007f1e0ff */
[----:B------:R-:W5:Y:S01]  /*3560*/  @!P5 LDG.E R53, desc[UR22][R22.64] ;  /* 0x000000161635d981 */ /* 0x000f62000c1e1900 */
[----:B------:R-:W-:Y:S01]  /*3570*/  @!P4 IADD3.X R27, R37, R27, RZ, P0, !PT ;  /* 0x0000001b251bc210 */ /* 0x000fe200007fe4ff */
[----:B------:R-:W-:Y:S01]  /*3580*/  HFMA2.MMA R59, -RZ, RZ, 0, 0 ;  /* 0x00000000ff3b7435 */ /* 0x000fe200000001ff */
[----:B------:R-:W-:Y:S01]  /*3590*/  UMOV UR27, 0x3f800000 ;  /* 0x3f800000001b7882 */ /* 0x000fe20000000000 */
[----:B------:R-:W-:Y:S01]  /*35a0*/  BSSY B0, `(.L_x_1338) ;  /* 0x000001e000007945 */ /* 0x000fe20003800000 */
[----:B------:R-:W-:Y:S02]  /*35b0*/  ISETP.NE.AND P3, PT, RZ, UR25, PT ;  /* 0x00000019ff007c0c */ /* 0x000fe4000bf65270 */
[----:B------:R-:W-:-:S05]  /*35c0*/  CS2R R32, SRZ ;  /* 0x0000000000207805 */ /* 0x000fca000001ff00 */
[----:B------:R0:W5:Y:S02]  /*35d0*/  @!P4 LDG.E R59, desc[UR22][R26.64] ;  /* 0x000000161a3bc981 */ /* 0x000164000c1e1900 */
[--C-:B0-----:R-:W-:Y:S02]  /*35e0*/  HADD2.F32 R26, -RZ, R61.reuse.H0_H0 ;  /* 0x2000003dff1a7230 */ /* 0x101fe40000004100 */
[----:B------:R-:W-:Y:S01]  /*35f0*/  HADD2.F32 R27, -RZ, R61.H1_H1 ;  /* 0x3000003dff1b7230 */ /* 0x000fe20000004100 */
[----:B---3--:R-:W-:-:S13]  /*3600*/  R2UR UR26, R24 ;  /* 0x00000000181a72ca */ /* 0x008fda00000e0000 */
        /* <DEDUP_REMOVED lines=9> */
[----:B------:R-:W-:Y:S02]  /*36a0*/  ISETP.GT.U32.AND P0, PT, R3, 0x27f, PT ;  /* 0x0000027f0300780c */ /* 0x000fe40003f04070 */
[----:B------:R-:W-:-:S09]  /*36b0*/  CS2R R22, SRZ ;  /* 0x0000000000167805 */ /* 0x000fd2000001ff00 */
[----:B------:R-:W-:Y:S02]  /*36c0*/  @UP0 UMOV UR27, UR5 ;  /* 0x00000005001b0c82 */ /* 0x000fe40008000000 */
[----:B------:R-:W-:Y:S05]  /*36d0*/  @P0 BRA `(.L_x_1339) ;  /* 0x0000000000280947 */ /* 0x000fea0003800000 */
[----:B------:R-:W-:Y:S01]  /*36e0*/  ISETP.NE.AND P0, PT, RZ, UR25, PT ;  /* 0x00000019ff007c0c */ /* 0x000fe2000bf05270 */
[----:B------:R-:W0:Y:S01]  /*36f0*/  LDC.64 R24, c[0x0][0x238] ;  /* 0x00008e00ff187b82 */ /* 0x000e220000000a00 */
        /* <DEDUP_REMOVED lines=8> */
.L_x_1339:
[----:B------:R-:W-:Y:S05]  /*3780*/  BSYNC B0 ;  /* 0x0000000000007941 */ /* 0x000fea0003800000 */
.L_x_1338:
[----:B------:R-:W-:Y:S01]  /*3790*/  FADD.FTZ R88, R26, -UR26 ;  /* 0x8000001a1a587e21 */ /* 0x000fe20008010000 */
[----:B0-----:R-:W-:Y:S01]  /*37a0*/  FADD.FTZ R24, R27, -UR26 ;  /* 0x8000001a1b187e21 */ /* 0x001fe20008010000 */
[--C-:B-----5:R-:W-:Y:S02]  /*37b0*/  HADD2.F32 R31, -RZ, R60.reuse.H0_H0 ;  /* 0x2000003cff1f7230 */ /* 0x120fe40000004100 */
[----:B------:R-:W-:Y:S02]  /*37c0*/  HADD2.F32 R26, -RZ, R60.H1_H1 ;  /* 0x3000003cff1a7230 */ /* 0x000fe40000004100 */
        /* <DEDUP_REMOVED lines=21> */
.L_x_1340:
[----:B------:R-:W-:Y:S01]  /*3920*/  FMUL.FTZ R25, R31, R22 ;  /* 0x000000161f197220 */ /* 0x000fe20000410000 */
[--C-:B------:R-:W-:Y:S02]  /*3930*/  HADD2.F32 R30, -RZ, R52.reuse.H0_H0 ;  /* 0x20000034ff1e7230 */ /* 0x100fe40000004100 */
[----:B------:R-:W-:Y:S01]  /*3940*/  FMUL.FTZ R29, R26, R23 ;  /* 0x000000171a1d7220 */ /* 0x000fe20000410000 */
[----:B------:R-:W-:Y:S02]  /*3950*/  HADD2.F32 R27, -RZ, R52.H1_H1 ;  /* 0x30000034ff1b7230 */ /* 0x000fe40000004100 */
[----:B------:R-:W-:Y:S01]  /*3960*/  FFMA.FTZ R28, R88, R25, RZ ;  /* 0x00000019581c7223 */ /* 0x000fe200000100ff */
[----:B------:R-:W-:Y:S01]  /*3970*/  FADD.FTZ R25, RZ, R25 ;  /* 0x00000019ff197221 */ /* 0x000fe20000010000 */
[----:B------:R-:W-:Y:S01]  /*3980*/  FADD.FTZ R30, R30, -UR26 ;  /* 0x8000001a1e1e7e21 */ /* 0x000fe20008010000 */
[--C-:B------:R-:W-:Y:S02]  /*3990*/  HADD2.F32 R87, -RZ, R63.reuse.H0_H0 ;  /* 0x2000003fff577230 */ /* 0x100fe40000004100 */
[----:B------:R-:W-:Y:S01]  /*39a0*/  FADD.FTZ R27, R27, -UR26 ;  /* 0x8000001a1b1b7e21 */ /* 0x000fe20008010000 */
[----:B------:R-:W-:Y:S01]  /*39b0*/  FFMA.FTZ R28, R24, R29, R28 ;  /* 0x0000001d181c7223 */ /* 0x000fe2000001001c */
[----:B------:R-:W-:Y:S01]  /*39c0*/  FADD.FTZ R29, R29, R25 ;  /* 0x000000191d1d7221 */ /* 0x000fe20000010000 */
[----:B------:R-:W-:Y:S01]  /*39d0*/  FMUL.FTZ R30, R30, UR27 ;  /* 0x0000001b1e1e7c20 */ /* 0x000fe20008410000 */
[----:B------:R-:W-:Y:S01]  /*39e0*/  FMUL.FTZ R27, R27, UR27 ;  /* 0x0000001b1b1b7c20 */ /* 0x000fe20008410000 */
[----:B------:R-:W-:Y:S01]  /*39f0*/  FFMA.FTZ R88, R88, R31, RZ ;  /* 0x0000001f58587223 */ /* 0x000fe200000100ff */
        /* <DEDUP_REMOVED lines=20> */
.L_x_1341:
[----:B------:R-:W-:Y:S01]  /*3b40*/  FADD.FTZ R37, RZ, R31 ;  /* 0x0000001fff257221 */ /* 0x000fe20000010000 */
[----:B------:R-:W-:Y:S01]  /*3b50*/  FFMA.FTZ R91, R24, R26, RZ ;  /* 0x0000001a185b7223 */ /* 0x000fe200000100ff */
[----:B------:R-:W-:Y:S01]  /*3b60*/  FADD.FTZ R92, RZ, R26 ;  /* 0x0000001aff5c7221 */ /* 0x000fe20000010000 */
[----:B------:R-:W-:Y:S01]  /*3b70*/  FMUL.FTZ R31, R87, R22 ;  /* 0x00000016571f7220 */ /* 0x000fe20000410000 */
[--C-:B------:R-:W-:Y:S02]  /*3b80*/  HADD2.F32 R24, -RZ, R50.reuse.H0_H0 ;  /* 0x20000032ff187230 */ /* 0x100fe40000004100 */
[----:B------:R-:W-:Y:S01]  /*3b90*/  FFMA.FTZ R91, R27, R25, R91 ;  /* 0x000000191b5b7223 */ /* 0x000fe2000001005b */
[----:B------:R-:W-:Y:S02]  /*3ba0*/  HADD2.F32 R26, -RZ, R50.H1_H1 ;  /* 0x30000032ff1a7230 */ /* 0x000fe40000004100 */
[----:B------:R-:W-:Y:S01]  /*3bb0*/  FADD.FTZ R92, R92, R25 ;  /* 0x000000195c5c7221 */ /* 0x000fe20000010000 */
[----:B------:R-:W-:Y:S01]  /*3bc0*/  FFMA.FTZ R28, R30, R31, R28 ;  /* 0x0000001f1e1c7223 */ /* 0x000fe2000001001c */
[----:B------:R-:W-:Y:S01]  /*3bd0*/  FMUL.FTZ R25, R25, R23 ;  /* 0x0000001719197220 */ /* 0x000fe20000410000 */
[----:B------:R-:W-:Y:S01]  /*3be0*/  FADD.FTZ R24, R24, -UR26 ;  /* 0x8000001a18187e21 */ /* 0x000fe20008010000 */
[----:B------:R-:W-:Y:S01]  /*3bf0*/  FADD.FTZ R29, R29, R31 ;  /* 0x0000001f1d1d7221 */ /* 0x000fe20000010000 */
[----:B------:R-:W-:Y:S01]  /*3c00*/  FADD.FTZ R26, R26, -UR26 ;  /* 0x8000001a1a1a7e21 */ /* 0x000fe20008010000 */
[----:B------:R-:W-:Y:S01]  /*3c10*/  FFMA.FTZ R27, R27, R25, R28 ;  /* 0x000000191b1b7223 */ /* 0x000fe2000001001c */
[----:B------:R-:W-:Y:S01]  /*3c20*/  FFMA.FTZ R88, R30, R87, R88 ;  /* 0x000000571e587223 */ /* 0x000fe20000010058 */
[----:B------:R-:W-:Y:S01]  /*3c30*/  FMUL.FTZ R28, R24, UR27 ;  /* 0x0000001b181c7c20 */ /* 0x000fe20008410000 */
[----:B------:R-:W-:Y:S01]  /*3c40*/  FADD.FTZ R87, R37, R87 ;  /* 0x0000005725577221 */ /* 0x000fe20000010000 */
[----:B------:R-:W-:Y:S01]  /*3c50*/  FADD.FTZ R25, R25, R29 ;  /* 0x0000001d19197221 */ /* 0x000fe20000010000 */
[----:B------:R-:W-:-:S02]  /*3c60*/  HADD2.F32 R30, -RZ, R65.H0_H0 ;  /* 0x20000041ff1e7230 */ /* 0x000fc40000004100 */
        /* <DEDUP_REMOVED lines=21> */
.L_x_1342:
[----:B------:R-:W-:Y:S01]  /*3dc0*/  FMUL.FTZ R29, R30, R22 ;  /* 0x000000161e1d7220 */ /* 0x000fe20000410000 */
[----:B------:R-:W-:Y:S01]  /*3dd0*/  FADD.FTZ R92, R92, R24 ;  /* 0x000000185c5c7221 */ /* 0x000fe20000010000 */
[----:B------:R-:W-:Y:S01]  /*3de0*/  FFMA.FTZ R91, R26, R24, R91 ;  /* 0x000000181a5b7223 */ /* 0x000fe2000001005b */
[C---:B------:R-:W-:Y:S01]  /*3df0*/  FFMA.FTZ R88, R28.reuse, R30, R88 ;  /* 0x0000001e1c587223 */ /* 0x040fe20000010058 */
[----:B------:R-:W-:Y:S01]  /*3e00*/  FFMA.FTZ R27, R28, R29, R27 ;  /* 0x0000001d1c1b7223 */ /* 0x000fe2000001001b */
[----:B------:R-:W-:Y:S01]  /*3e10*/  FADD.FTZ R29, R25, R29 ;  /* 0x0000001d191d7221 */ /* 0x000fe20000010000 */
[--C-:B------:R-:W-:Y:S02]  /*3e20*/  HADD2.F32 R25, -RZ, R51.reuse.H0_H0 ;  /* 0x20000033ff197230 */ /* 0x100fe40000004100 */
[----:B------:R-:W-:Y:S01]  /*3e30*/  FMUL.FTZ R24, R24, R23 ;  /* 0x0000001718187220 */ /* 0x000fe20000410000 */
[----:B------:R-:W-:Y:S02]  /*3e40*/  HADD2.F32 R28, -RZ, R51.H1_H1 ;  /* 0x30000033ff1c7230 */ /* 0x000fe40000004100 */
[----:B------:R-:W-:Y:S01]  /*3e50*/  FADD.FTZ R87, R87, R30 ;  /* 0x0000001e57577221 */ /* 0x000fe20000010000 */
[----:B------:R-:W-:-:S02]  /*3e60*/  HADD2.F32 R30, -RZ, R67.H0_H0 ;  /* 0x20000043ff1e7230 */ /* 0x000fc40000004100 */
[----:B------:R-:W-:Y:S01]  /*3e70*/  FFMA.FTZ R26, R26, R24, R27 ;  /* 0x000000181a1a7223 */ /* 0x000fe2000001001b */
[----:B------:R-:W-:Y:S01]  /*3e80*/  FADD.FTZ R27, R25, -UR26 ;  /* 0x8000001a191b7e21 */ /* 0x000fe20008010000 */
[----:B------:R-:W-:Y:S01]  /*3e90*/  FADD.FTZ R31, R28, -UR26 ;  /* 0x8000001a1c1f7e21 */ /* 0x000fe20008010000 */
[----:B------:R-:W-:Y:S01]  /*3ea0*/  FADD.FTZ R25, R24, R29 ;  /* 0x0000001d18197221 */ /* 0x000fe20000010000 */
        /* <DEDUP_REMOVED lines=22> */
.L_x_1343:
        /* <DEDUP_REMOVED lines=37> */
.L_x_1344:
        /* <DEDUP_REMOVED lines=37> */
.L_x_1345:
        /* <DEDUP_REMOVED lines=37> */
.L_x_1346:
        /* <DEDUP_REMOVED lines=37> */
.L_x_1347:
        /* <DEDUP_REMOVED lines=37> */
.L_x_1348:
        /* <DEDUP_REMOVED lines=37> */
.L_x_1349:
        /* <DEDUP_REMOVED lines=37> */
.L_x_1350:
        /* <DEDUP_REMOVED lines=37> */
.L_x_1351:
        /* <DEDUP_REMOVED lines=37> */
.L_x_1352:
        /* <DEDUP_REMOVED lines=37> */
.L_x_1353:
        /* <DEDUP_REMOVED lines=37> */
.L_x_1354:
        /* <DEDUP_REMOVED lines=37> */
.L_x_1355:
        /* <DEDUP_REMOVED lines=37> */
.L_x_1356:
        /* <DEDUP_REMOVED lines=37> */
.L_x_1357:
        /* <DEDUP_REMOVED lines=37> */
.L_x_1358:
        /* <DEDUP_REMOVED lines=37> */
.L_x_1359:
        /* <DEDUP_REMOVED lines=37> */
.L_x_1360:
        /* <DEDUP_REMOVED lines=37> */
.L_x_1361:
        /* <DEDUP_REMOVED lines=37> */
.L_x_1362:
        /* <DEDUP_REMOVED lines=37> */
.L_x_1363:
        /* <DEDUP_REMOVED lines=37> */
.L_x_1364:
        /* <DEDUP_REMOVED lines=37> */
.L_x_1365:
        /* <DEDUP_REMOVED lines=37> */
.L_x_1366:
        /* <DEDUP_REMOVED lines=37> */
.L_x_1367:
[----:B------:R-:W-:Y:S01]  /*7790*/  FMUL.FTZ R29, R30, R22 ;  /* 0x000000161e1d7220 */ /* 0x000fe20000410000 */
[----:B------:R-:W-:Y:S01]  /*77a0*/  FFMA.FTZ R88, R28, R30, R88 ;  /* 0x0000001e1c587223 */ /* 0x000fe20000010058 */
[----:B------:R-:W-:Y:S01]  /*77b0*/  FADD.FTZ R92, R92, R24 ;  /* 0x000000185c5c7221 */ /* 0x000fe20000010000 */
[----:B------:R-:W-:Y:S01]  /*77c0*/  FFMA.FTZ R91, R27, R24, R91 ;  /* 0x000000181b5b7223 */ /* 0x000fe2000001005b */
[----:B------:R-:W-:Y:S01]  /*77d0*/  FFMA.FTZ R26, R28, R29, R26 ;  /* 0x0000001d1c1a7223 */ /* 0x000fe2000001001a */
[----:B------:R-:W-:Y:S01]  /*77e0*/  FADD.FTZ R29, R25, R29 ;  /* 0x0000001d191d7221 */ /* 0x000fe20000010000 */
[--C-:B------:R-:W-:Y:S02]  /*77f0*/  HADD2.F32 R25, -RZ, R13.reuse.H0_H0 ;  /* 0x2000000dff197230 */ /* 0x100fe40000004100 */
[----:B------:R-:W-:Y:S01]  /*7800*/  FMUL.FTZ R24, R24, R23 ;  /* 0x0000001718187220 */ /* 0x000fe20000410000 */
[----:B------:R-:W-:Y:S02]  /*7810*/  HADD2.F32 R28, -RZ, R13.H1_H1 ;  /* 0x3000000dff1c7230 */ /* 0x000fe40000004100 */
[----:B------:R-:W-:Y:S01]  /*7820*/  FADD.FTZ R87, R87, R30 ;  /* 0x0000001e57577221 */ /* 0x000fe20000010000 */
[----:B------:R-:W-:-:S02]  /*7830*/  HADD2.F32 R30, -RZ, R56.H0_H0 ;  /* 0x20000038ff1e7230 */ /* 0x000fc40000004100 */
[----:B------:R-:W-:Y:S01]  /*7840*/  FADD.FTZ R25, R25, -UR26 ;  /* 0x8000001a19197e21 */ /* 0x000fe20008010000 */
[----:B------:R-:W-:Y:S01]  /*7850*/  FFMA.FTZ R27, R27, R24, R26 ;  /* 0x000000181b1b7223 */ /* 0x000fe2000001001a */
[----:B------:R-:W-:Y:S01]  /*7860*/  FADD.FTZ R31, R28, -UR26 ;  /* 0x8000001a1c1f7e21 */ /* 0x000fe20008010000 */
[----:B------:R-:W-:Y:S01]  /*7870*/  FADD.FTZ R26, R24, R29 ;  /* 0x0000001d181a7221 */ /* 0x000fe20000010000 */
[----:B------:R-:W-:Y:S01]  /*7880*/  FMUL.FTZ R28, R25, UR27 ;  /* 0x0000001b191c7c20 */ /* 0x000fe20008410000 */
[----:B------:R-:W-:Y:S02]  /*7890*/  HADD2.F32 R25, -RZ, R56.H1_H1 ;  /* 0x30000038ff197230 */ /* 0x000fe40000004100 */
        /* <DEDUP_REMOVED lines=20> */
.L_x_1368:
        /* <DEDUP_REMOVED lines=10> */
[----:B------:R-:W-:-:S02]  /*7a80*/  HADD2.F32 R89, -RZ, R55.H1_H1 ;  /* 0x30000037ff597230 */ /* 0x000fc40000004100 */
[----:B------:R-:W-:Y:S01]  /*7a90*/  FADD.FTZ R26, R26, -UR26 ;  /* 0x8000001a1a1a7e21 */ /* 0x000fe20008010000 */
[----:B------:R-:W-:Y:S01]  /*7aa0*/  FFMA.FTZ R24, R24, R25, R27 ;  /* 0x0000001918187223 */ /* 0x000fe2000001001b */
[----:B------:R-:W-:Y:S01]  /*7ab0*/  FADD.FTZ R28, R28, -UR26 ;  /* 0x8000001a1c1c7e21 */ /* 0x000fe20008010000 */
[----:B------:R-:W-:Y:S01]  /*7ac0*/  FADD.FTZ R25, R25, R29 ;  /* 0x0000001d19197221 */ /* 0x000fe20000010000 */
[----:B------:R-:W-:Y:S02]  /*7ad0*/  HADD2.F32 R27, -RZ, R55.H0_H0 ;  /* 0x20000037ff1b7230 */ /* 0x000fe40000004100 */
        /* <DEDUP_REMOVED lines=21> */
.L_x_1369:
[----:B------:R-:W-:Y:S01]  /*7c30*/  FMUL.FTZ R28, R27, R22 ;  /* 0x000000161b1c7220 */ /* 0x000fe20000410000 */
[--C-:B------:R-:W-:Y:S02]  /*7c40*/  HADD2.F32 R37, -RZ, R15.reuse.H0_H0 ;  /* 0x2000000fff257230 */ /* 0x100fe40000004100 */
[C---:B------:R-:W-:Y:S01]  /*7c50*/  FFMA.FTZ R88, R26.reuse, R27, R88 ;  /* 0x0000001b1a587223 */ /* 0x040fe20000010058 */
[----:B------:R-:W-:Y:S02]  /*7c60*/  HADD2.F32 R31, -RZ, R15.H1_H1 ;  /* 0x3000000fff1f7230 */ /* 0x000fe40000004100 */
[----:B------:R-:W-:Y:S01]  /*7c70*/  FFMA.FTZ R24, R26, R28, R24 ;  /* 0x0000001c1a187223 */ /* 0x000fe20000010018 */
[----:B------:R-:W-:Y:S01]  /*7c80*/  FADD.FTZ R26, R25, R28 ;  /* 0x0000001c191a7221 */ /* 0x000fe20000010000 */
[----:B------:R-:W-:Y:S01]  /*7c90*/  FMUL.FTZ R28, R89, R23 ;  /* 0x00000017591c7220 */ /* 0x000fe20000410000 */
[----:B------:R-:W-:Y:S01]  /*7ca0*/  FADD.FTZ R37, R37, -UR26 ;  /* 0x8000001a25257e21 */ /* 0x000fe20008010000 */
[----:B------:R-:W-:Y:S01]  /*7cb0*/  FADD.FTZ R31, R31, -UR26 ;  /* 0x8000001a1f1f7e21 */ /* 0x000fe20008010000 */
[----:B------:R-:W-:Y:S01]  /*7cc0*/  FADD.FTZ R87, R87, R27 ;  /* 0x0000001b57577221 */ /* 0x000fe20000010000 */
[----:B------:R-:W-:Y:S01]  /*7cd0*/  FFMA.FTZ R25, R90, R28, R24 ;  /* 0x0000001c5a197223 */ /* 0x000fe20000010018 */
[----:B------:R-:W-:Y:S01]  /*7ce0*/  FADD.FTZ R26, R28, R26 ;  /* 0x0000001a1c1a7221 */ /* 0x000fe20000010000 */
[----:B------:R-:W-:Y:S01]  /*7cf0*/  FMUL.FTZ R37, R37, UR27 ;  /* 0x0000001b25257c20 */ /* 0x000fe20008410000 */
[----:B------:R-:W-:Y:S01]  /*7d00*/  FMUL.FTZ R31, R31, UR27 ;  /* 0x0000001b1f1f7c20 */ /* 0x000fe20008410000 */
        /* <DEDUP_REMOVED lines=21> */
.L_x_1370:
[----:B------:R-:W-:Y:S01]  /*7e60*/  FMUL.FTZ R27, R30, R22 ;  /* 0x000000161e1b7220 */ /* 0x000fe20000410000 */
[----:B------:R-:W-:Y:S01]  /*7e70*/  FMUL.FTZ R29, R24, R23 ;  /* 0x00000017181d7220 */ /* 0x000fe20000410000 */
[----:B------:R-:W-:Y:S02]  /*7e80*/  HADD2.F32 R93, -RZ, R17.H0_H0 ;  /* 0x20000011ff5d7230 */ /* 0x000fe40000004100 */
[----:B------:R-:W-:Y:S01]  /*7e90*/  FFMA.FTZ R25, R37, R27, R25 ;  /* 0x0000001b25197223 */ /* 0x000fe20000010019 */
[----:B------:R-:W-:Y:S01]  /*7ea0*/  FADD.FTZ R26, R26, R27 ;  /* 0x0000001b1a1a7221 */ /* 0x000fe20000010000 */
[----:B------:R-:W-:Y:S02]  /*7eb0*/  HADD2.F32 R27, -RZ, R53.H1_H1 ;  /* 0x30000035ff1b7230 */ /* 0x000fe40000004100 */
[----:B------:R-:W-:Y:S01]  /*7ec0*/  FADD.FTZ R93, R93, -UR26 ;  /* 0x8000001a5d5d7e21 */ /* 0x000fe20008010000 */
[----:B------:R-:W-:Y:S01]  /*7ed0*/  FFMA.FTZ R28, R31, R29, R25 ;  /* 0x0000001d1f1c7223 */ /* 0x000fe20000010019 */
[----:B------:R-:W-:-:S02]  /*7ee0*/  HADD2.F32 R25, -RZ, R17.H1_H1 ;  /* 0x30000011ff197230 */ /* 0x000fc40000004100 */
[----:B------:R-:W-:Y:S01]  /*7ef0*/  FADD.FTZ R29, R29, R26 ;  /* 0x0000001a1d1d7221 */ /* 0x000fe20000010000 */
[----:B------:R-:W-:Y:S01]  /*7f00*/  FMUL.FTZ R93, R93, UR27 ;  /* 0x0000001b5d5d7c20 */ /* 0x000fe20008410000 */
[----:B------:R-:W-:Y:S02]  /*7f10*/  HADD2.F32 R26, -RZ, R53.H0_H0 ;  /* 0x20000035ff1a7230 */ /* 0x000fe40000004100 */
        /* <DEDUP_REMOVED lines=21> */
.L_x_1371:
[----:B------:R0:W-:Y:S01]  /*8070*/  STL [R1+0x8], R0 ;  /* 0x0000080001007387 */ /* 0x0001e20000100800 */
[----:B------:R-:W-:Y:S01]  /*8080*/  FMUL.FTZ R40, R26, R22 ;  /* 0x000000161a287220 */ /* 0x000fe20000410000 */
[----:B------:R-:W-:Y:S01]  /*8090*/  FMUL.FTZ R41, R27, R23 ;  /* 0x000000171b297220 */ /* 0x000fe20000410000 */
[----:B------:R-:W1:Y:S02]  /*80a0*/  S2UR UR7, SR_CgaCtaId ;  /* 0x00000000000779c3 */ /* 0x000e640000008800 */
[----:B------:R-:W-:Y:S01]  /*80b0*/  FFMA.FTZ R28, R93, R40, R28 ;  /* 0x000000285d1c7223 */ /* 0x000fe2000001001c */
[----:B------:R-:W-:-:S03]  /*80c0*/  FADD.FTZ R29, R29, R40 ;  /* 0x000000281d1d7221 */ /* 0x000fc60000010000 */
[----:B------:R-:W-:Y:S01]  /*80d0*/  FFMA.FTZ R40, R25, R41, R28 ;  /* 0x0000002919287223 */ /* 0x000fe2000001001c */
[----:B0-----:R-:W0:Y:S01]  /*80e0*/  S2R R0, SR_LANEID ;  /* 0x0000000000007919 */ /* 0x001e220000000000 */
[----:B------:R-:W-:-:S03]  /*80f0*/  FADD.FTZ R41, R41, R29 ;  /* 0x0000001d29297221 */ /* 0x000fc60000010000 */
[----:B------:R-:W2:Y:S04]  /*8100*/  SHFL.DOWN PT, R28, R40, 0x1, 0x1f ;  /* 0x08201f00281c7f89 */ /* 0x000ea800000e0000 */
[----:B------:R-:W3:Y:S01]  /*8110*/  SHFL.DOWN PT, R29, R41, 0x1, 0x1f ;  /* 0x08201f00291d7f89 */ /* 0x000ee200000e0000 */
[----:B0-----:R-:W-:-:S13]  /*8120*/  ISETP.GT.AND P0, PT, R0, 0x1e, PT ;  /* 0x0000001e0000780c */ /* 0x001fda0003f04270 */
[----:B--2---:R-:W-:Y:S01]  /*8130*/  @!P0 FADD.FTZ R40, R40, R28 ;  /* 0x0000001c28288221 */ /* 0x004fe20000010000 */
[----:B---3--:R-:W-:Y:S01]  /*8140*/  @!P0 FADD.FTZ R41, R41, R29 ;  /* 0x0000001d29298221 */ /* 0x008fe20000010000 */
[----:B------:R-:W-:-:S03]  /*8150*/  ISETP.GT.AND P0, PT, R0, 0x1d, PT ;  /* 0x0000001d0000780c */ /* 0x000fc60003f04270 */
[----:B------:R-:W0:Y:S04]  /*8160*/  SHFL.DOWN PT, R28, R40, 0x2, 0x1f ;  /* 0x08401f00281c7f89 */ /* 0x000e2800000e0000 */
[----:B------:R-:W2:Y:S06]  /*8170*/  SHFL.DOWN PT, R29, R41, 0x2, 0x1f ;  /* 0x08401f00291d7f89 */ /* 0x000eac00000e0000 */
[----:B0-----:R-:W-:Y:S01]  /*8180*/  @!P0 FADD.FTZ R40, R40, R28 ;  /* 0x0000001c28288221 */ /* 0x001fe20000010000 */
[----:B--2---:R-:W-:-:S04]  /*8190*/  @!P0 FADD.FTZ R41, R41, R29 ;  /* 0x0000001d29298221 */ /* 0x004fc80000010000 */
[----:B------:R-:W0:Y:S01]  /*81a0*/  SHFL.DOWN PT, R28, R40, 0x4, 0x1f ;  /* 0x08801f00281c7f89 */ /* 0x000e2200000e0000 */
[----:B------:R-:W-:-:S03]  /*81b0*/  ISETP.GT.AND P0, PT, R0, 0x1b, PT ;  /* 0x0000001b0000780c */ /* 0x000fc60003f04270 */
[----:B------:R-:W2:Y:S10]  /*81c0*/  SHFL.DOWN PT, R29, R41, 0x4, 0x1f ;  /* 0x08801f00291d7f89 */ /* 0x000eb400000e0000 */
[----:B0-----:R-:W-:Y:S01]  /*81d0*/  @!P0 FADD.FTZ R40, R40, R28 ;  /* 0x0000001c28288221 */ /* 0x001fe20000010000 */
[----:B--2---:R-:W-:-:S04]  /*81e0*/  @!P0 FADD.FTZ R41, R41, R29 ;  /* 0x0000001d29298221 */ /* 0x004fc80000010000 */
[----:B------:R-:W0:Y:S01]  /*81f0*/  SHFL.DOWN PT, R28, R40, 0x8, 0x1f ;  /* 0x09001f00281c7f89 */ /* 0x000e2200000e0000 */
[----:B------:R-:W-:-:S03]  /*8200*/  ISETP.GT.AND P0, PT, R0, 0x17, PT ;  /* 0x000000170000780c */ /* 0x000fc60003f04270 */
[----:B------:R-:W2:Y:S01]  /*8210*/  SHFL.DOWN PT, R29, R41, 0x8, 0x1f ;  /* 0x09001f00291d7f89 */ /* 0x000ea200000e0000 */
[----:B------:R-:W-:-:S09]  /*8220*/  FFMA.FTZ R91, R90, R89, R91 ;  /* 0x000000595a5b7223 */ /* 0x000fd2000001005b */
[----:B0-----:R-:W-:Y:S01]  /*8230*/  @!P0 FADD.FTZ R40, R40, R28 ;  /* 0x0000001c28288221 */ /* 0x001fe20000010000 */
[----:B--2---:R-:W-:Y:S01]  /*8240*/  @!P0 FADD.FTZ R41, R41, R29 ;  /* 0x0000001d29298221 */ /* 0x004fe20000010000 */
[----:B------:R-:W-:Y:S01]  /*8250*/  ISETP.GT.AND P0, PT, R0, 0xf, PT ;  /* 0x0000000f0000780c */ /* 0x000fe20003f04270 */
[----:B------:R-:W-:Y:S01]  /*8260*/  FADD.FTZ R92, R92, R89 ;  /* 0x000000595c5c7221 */ /* 0x000fe20000010000 */
[----:B------:R0:W5:Y:S04]  /*8270*/  LDL.LU R0, [R1+0x8] ;  /* 0x0000080001007983 */ /* 0x0001680000300800 */
[----:B------:R-:W2:Y:S01]  /*8280*/  LDL R90, [R1+0x4] ;  /* 0x00000400015a7983 */ /* 0x000ea20000100800 */
[----:B------:R-:W3:Y:S03]  /*8290*/  S2R R89, SR_LANEID ;  /* 0x0000000000597919 */ /* 0x000ee60000000000 */
[----:B------:R-:W4:Y:S04]  /*82a0*/  SHFL.DOWN PT, R28, R40, 0x10, 0x1f ;  /* 0x0a001f00281c7f89 */ /* 0x000f2800000e0000 */
[----:B------:R-:W0:Y:S01]  /*82b0*/  SHFL.DOWN PT, R29, R41, 0x10, 0x1f ;  /* 0x0a001f00291d7f89 */ /* 0x000e2200000e0000 */
[----:B------:R-:W-:-:S02]  /*82c0*/  UMOV UR6, 0x400 ;  /* 0x0000040000067882 */ /* 0x000fc40000000000 */
[----:B------:R-:W-:Y:S01]  /*82d0*/  UIADD3 UR5, UR6, 0xd0, URZ ;  /* 0x000000d006057890 */ /* 0x000fe2000fffe03f */
[----:B------:R-:W-:Y:S01]  /*82e0*/  FFMA.FTZ R88, R37, R30, R88 ;  /* 0x0000001e25587223 */ /* 0x000fe20000010058 */
[----:B------:R-:W-:Y:S01]  /*82f0*/  FFMA.FTZ R91, R31, R24, R91 ;  /* 0x000000181f5b7223 */ /* 0x000fe2000001005b */
[----:B------:R-:W-:Y:S01]  /*8300*/  ISETP.NE.AND P2, PT, R3, RZ, PT ;  /* 0x000000ff0300720c */ /* 0x000fe20003f45270 */
[----:B-1----:R-:W-:Y:S01]  /*8310*/  ULEA UR5, UR7, UR5, 0x18 ;  /* 0x0000000507057291 */ /* 0x002fe2000f8ec03f */
[----:B------:R-:W-:Y:S01]  /*8320*/  FADD.FTZ R87, R87, R30 ;  /* 0x0000001e57577221 */ /* 0x000fe20000010000 */
[----:B------:R-:W-:Y:S01]  /*8330*/  FADD.FTZ R92, R92, R24 ;  /* 0x000000185c5c7221 */ /* 0x000fe20000010000 */
[----:B------:R-:W-:Y:S01]  /*8340*/  FFMA.FTZ R24, R93, R26, R88 ;  /* 0x0000001a5d187223 */ /* 0x000fe20000010058 */
[----:B------:R-:W-:Y:S01]  /*8350*/  FFMA.FTZ R25, R25, R27, R91 ;  /* 0x0000001b19197223 */ /* 0x000fe2000001005b */
[----:B------:R-:W-:Y:S01]  /*8360*/  FADD.FTZ R26, R87, R26 ;  /* 0x0000001a571a7221 */ /* 0x000fe20000010000 */
[----:B----4-:R-:W-:Y:S01]  /*8370*/  @!P0 FADD.FTZ R40, R40, R28 ;  /* 0x0000001c28288221 */ /* 0x010fe20000010000 */
[----:B0-----:R-:W-:Y:S01]  /*8380*/  @!P0 FADD.FTZ R41, R41, R29 ;  /* 0x0000001d29298221 */ /* 0x001fe20000010000 */
[----:B---3--:R-:W-:Y:S01]  /*8390*/  ISETP.NE.AND P0, PT, R89, RZ, PT ;  /* 0x000000ff5900720c */ /* 0x008fe20003f05270 */
[----:B------:R-:W-:Y:S01]  /*83a0*/  FADD.FTZ R27, R92, R27 ;  /* 0x0000001b5c1b7221 */ /* 0x000fe20000010000 */
[C---:B------:R-:W-:Y:S01]  /*83b0*/  LEA R37, R3.reuse, UR5, 0x4 ;  /* 0x0000000503257c11 */ /* 0x040fe2000f8e20ff */
[----:B------:R-:W-:Y:S04]  /*83c0*/  BSSY B0, `(.L_x_1372) ;  /* 0x0000037000007945 */ /* 0x000fe80003800000 */
[----:B------:R0:W-:Y:S01]  /*83d0*/  STS.128 [R37], R24 ;  /* 0x0000001825007388 */ /* 0x0001e20000000c00 */
[----:B------:R-:W-:-:S05]  /*83e0*/  ISETP.GT.U32.AND P4, PT, R3, 0x4f, PT ;  /* 0x0000004f0300780c */ /* 0x000fca0003f84070 */
[----:B--2---:R0:W-:Y:S01]  /*83f0*/  @!P0 STS.64 [R90+0x18], R40 ;  /* 0x000018285a008388 */ /* 0x0041e20000000a00 */
        /* <DEDUP_REMOVED lines=51> */
.L_x_1373:
[----:B------:R-:W-:Y:S05]  /*8730*/  BSYNC B0 ;  /* 0x0000000000007941 */ /* 0x000fea0003800000 */
.L_x_1372:
        /* <DEDUP_REMOVED lines=38> */
.L_x_1375:
[----:B------:R-:W-:Y:S05]  /*89a0*/  BSYNC B0 ;  /* 0x0000000000007941 */ /* 0x000fea0003800000 */
.L_x_1374:
[----:B------:R-:W1:Y:S01]  /*89b0*/  LDC.64 R30, c[0x0][0x268] ;  /* 0x00009a00ff1e7b82 */ /* 0x000e620000000a00 */
[----:B------:R-:W-:Y:S01]  /*89c0*/  MOV R28, UR14 ;  /* 0x0000000e001c7c02 */ /* 0x000fe20008000f00 */
[----:B------:R-:W-:Y:S01]  /*89d0*/  ULDC UR15, c[0x0][0xc] ;  /* 0x00000300000f7ab9 */ /* 0x000fe20000000800 */
[----:B------:R-:W-:Y:S03]  /*89e0*/  BSSY B0, `(.L_x_1376) ;  /* 0x0000011000007945 */ /* 0x000fe60003800000 */
[----:B------:R-:W-:-:S04]  /*89f0*/  IMAD R28, R28, 0x50, R3 ;  /* 0x000000501c1c7824 */ /* 0x000fc800078e0203 */
[----:B-1----:R-:W-:Y:S01]  /*8a00*/  IMAD.WIDE R28, R28, 0x4, R30 ;  /* 0x000000041c1c7825 */ /* 0x002fe200078e021e */
[----:B------:R-:W-:Y:S06]  /*8a10*/  @P4 BRA `(.L_x_1377) ;  /* 0x0000000000344947 */ /* 0x000fec0003800000 */
        /* <DEDUP_REMOVED lines=13> */
.L_x_1377:
[----:B------:R-:W-:Y:S05]  /*8af0*/  BSYNC B0 ;  /* 0x0000000000007941 */ /* 0x000fea0003800000 */
.L_x_1376:
[----:B------:R-:W-:-:S06]  /*8b00*/  UISETP.GE.U32.AND UP0, UPT, UR15, 0x2, UPT ;  /* 0x000000020f00788c */ /* 0x000fcc000bf06070 */
[----:B------:R-:W-:-:S13]  /*8b10*/  PLOP3.LUT P0, PT, PT, PT, UP0, 0x80, 0x0 ;  /* 0x000000000000781c */ /* 0x000fda0003f0f008 */
[----:B------:R-:W-:Y:S05]  /*8b20*/  @!P0 BRA `(.L_x_1378) ;  /* 0x0000001800448947 */ /* 0x000fea0003800000 */
[----:B------:R-:W2:Y:S01]  /*8b30*/  S2UR UR13, SR_CTAID.Y ;  /* 0x00000000000d79c3 */ /* 0x000ea20000002600 */
[----:B------:R-:W-:Y:S01]  /*8b40*/  ULOP3.LUT UR5, UR4, 0x1, URZ, 0xc0, !UPT ;  /* 0x0000000104057892 */ /* 0x000fe2000f8ec03f */
[----:B------:R-:W-:Y:S01]  /*8b50*/  ULDC UR14, c[0x0][0x10] ;  /* 0x00000400000e7ab9 */ /* 0x000fe20000000800 */
[----:B------:R-:W-:Y:S02]  /*8b60*/  ULDC.64 UR16, c[0x0][0x260] ;  /* 0x0000980000107ab9 */ /* 0x000fe40000000a00 */
[----:B------:R-:W-:-:S04]  /*8b70*/  UIMAD UR5, UR5, UR14, URZ ;  /* 0x0000000e050572a4 */ /* 0x000fc8000f8e023f */
[----:B------:R-:W-:Y:S02]  /*8b80*/  UIMAD UR6, UR5, UR15, URZ ;  /* 0x0000000f050672a4 */ /* 0x000fe4000f8e023f */
[----:B--2---:R-:W-:Y:S02]  /*8b90*/  UIADD3 UR18, UR5, UR13, URZ ;  /* 0x0000000d05127290 */ /* 0x004fe4000fffe03f */
[----:B------:R-:W-:-:S03]  /*8ba0*/  USHF.L.U32 UR5, UR6, 0x1, URZ ;  /* 0x0000000106057899 */ /* 0x000fc6000800063f */
[----:B------:R-:W-:Y:S02]  /*8bb0*/  ULDC.64 UR6, c[0x0][0x258] ;  /* 0x0000960000067ab9 */ /* 0x000fe40000000a00 */
[----:B------:R-:W-:Y:S02]  /*8bc0*/  UIMAD.WIDE.U32 UR18, UR18, 0x4, UR6 ;  /* 0x00000004121278a5 */ /* 0x000fe4000f8e0006 */
[----:B------:R-:W-:Y:S01]  /*8bd0*/  UIMAD.WIDE UR6, UR5, 0x4, UR16 ;  /* 0x00000004050678a5 */ /* 0x000fe2000f8e0210 */
[----:B------:R-:W-:Y:S11]  /*8be0*/  @P2 BRA `(.L_x_1379) ;  /* 0x0000000000802947 */ /* 0x000ff60003800000 */
[----:B01----:R-:W0:Y:S01]  /*8bf0*/  S2R R26, SR_LANEID ;  /* 0x00000000001a7919 */ /* 0x003e220000000000 */
[----:B------:R-:W-:Y:S02]  /*8c00*/  UIMAD UR16, UR24, UR14, UR13 ;  /* 0x0000000e181072a4 */ /* 0x000fe4000f8e020d */
[----:B------:R-:W-:Y:S02]  /*8c10*/  ULOP3.LUT UP0, URZ, UR4, 0x2, URZ, 0xc0, !UPT ;  /* 0x00000002043f7892 */ /* 0x000fe4000f80c03f */
[----:B------:R-:W-:Y:S01]  /*8c20*/  UIMAD.WIDE.U32 UR16, UR16, 0x8, UR6 ;  /* 0x00000008101078a5 */ /* 0x000fe2000f8e0006 */
[----:B------:R-:W-:Y:S02]  /*8c30*/  UMOV UR5, 0x1 ;  /* 0x0000000100057882 */ /* 0x000fe40000000000 */
[----:B------:R-:W-:-:S03]  /*8c40*/  USEL UR5, UR5, 0xffffffff, !UP0 ;  /* 0xffffffff05057887 */ /* 0x000fc6000c000000 */
[----:B------:R-:W-:Y:S01]  /*8c50*/  MOV R24, UR16 ;  /* 0x0000001000187c02 */ /* 0x000fe20008000f00 */
[----:B------:R-:W-:Y:S01]  /*8c60*/  VOTEU.ANY UR16, UPT, PT ;  /* 0x0000000000107886 */ /* 0x000fe200038e0100 */
[----:B------:R-:W-:Y:S01]  /*8c70*/  MOV R25, UR17 ;  /* 0x0000001100197c02 */ /* 0x000fe20008000f00 */
[----:B------:R-:W-:Y:S02]  /*8c80*/  UFLO.U32 UR17, UR16 ;  /* 0x00000010001172bd */ /* 0x000fe400080e0000 */
[----:B------:R-:W-:Y:S02]  /*8c90*/  UPOPC UR16, UR16 ;  /* 0x00000010001072bf */ /* 0x000fe40008000000 */
[----:B------:R1:W-:Y:S02]  /*8ca0*/  STG.E.64 desc[UR22][R24.64], R40 ;  /* 0x0000002818007986 */ /* 0x0003e4000c101b16 */
[----:B------:R-:W-:Y:S01]  /*8cb0*/  UIMAD UR5, UR5, UR16, URZ ;  /* 0x00000010050572a4 */ /* 0x000fe2000f8e023f */
[----:B0-----:R-:W-:-:S05]  /*8cc0*/  ISETP.EQ.U32.AND P0, PT, R26, UR17, PT ;  /* 0x000000111a007c0c */ /* 0x001fca000bf02070 */
[----:B------:R-:W-:Y:S02]  /*8cd0*/  MOV R26, UR5 ;  /* 0x00000005001a7c02 */ /* 0x000fe40008000f00 */
[----:B-1----:R-:W-:Y:S02]  /*8ce0*/  MOV R24, UR18 ;  /* 0x0000001200187c02 */ /* 0x002fe40008000f00 */
[----:B------:R-:W-:-:S04]  /*8cf0*/  MOV R25, UR19 ;  /* 0x0000001300197c02 */ /* 0x000fc80008000f00 */
        /* <DEDUP_REMOVED lines=8> */
.L_x_1380:
[----:B------:R-:W-:Y:S02]  /*8d80*/  MOV R24, UR18 ;  /* 0x0000001200187c02 */ /* 0x000fe40008000f00 */
[----:B------:R-:W-:-:S05]  /*8d90*/  MOV R25, UR19 ;  /* 0x0000001300197c02 */ /* 0x000fca0008000f00 */
[----:B------:R-:W2:Y:S04]  /*8da0*/  LDG.E.STRONG.GPU R24, desc[UR22][R24.64] ;  /* 0x0000001618187981 */ /* 0x000ea8000c1ef900 */
[----:B--2---:R-:W-:Y:S01]  /*8db0*/  CCTL.IVALL ;  /* 0x00000000ff00798f */ /* 0x004fe20002000000 */
[----:B------:R-:W-:Y:S05]  /*8dc0*/  YIELD ;  /* 0x0000000000007946 */ /* 0x000fea0003800000 */
[----:B------:R-:W-:-:S13]  /*8dd0*/  ISETP.NE.AND P0, PT, R24, R26, PT ;  /* 0x0000001a1800720c */ /* 0x000fda0003f05270 */
[----:B------:R-:W-:Y:S05]  /*8de0*/  @P0 BRA `(.L_x_1380) ;  /* 0xfffffffc00e40947 */ /* 0x000fea000383ffff */
.L_x_1379:
        /* <DEDUP_REMOVED lines=19> */
.L_x_1384:
[----:B------:R-:W2:Y:S02]  /*8f20*/  S2R R30, SR_CTAID.X ;  /* 0x00000000001e7919 */ /* 0x000ea40000002500 */
[----:B--2---:R-:W-:-:S13]  /*8f30*/  ISETP.EQ.OR P6, PT, R30, UR5, P2 ;  /* 0x000000051e007c0c */ /* 0x004fda00097c2670 */
[----:B------:R-:W-:-:S05]  /*8f40*/  VOTEU.ALL UP0, P6 ;  /* 0x00000000003f7886 */ /* 0x000fca0003000000 */
[----:B------:R-:W-:-:S04]  /*8f50*/  @!UP0 UIMAD UR18, UR14, UR5, UR13 ;  /* 0x000000050e1282a4 */ /* 0x000fc8000f8e020d */
[----:B------:R-:W-:-:S06]  /*8f60*/  @!UP0 UIMAD.WIDE.U32 UR18, UR18, 0x8, UR6 ;  /* 0x00000008121288a5 */ /* 0x000fcc000f8e0006 */
[----:B01----:R-:W-:Y:S02]  /*8f70*/  MOV R24, UR18 ;  /* 0x0000001200187c02 */ /* 0x003fe40008000f00 */
        /* <DEDUP_REMOVED lines=19> */
[----:B------:R-:W-:Y:S02]  /*90b0*/  MOV R24, UR20 ;  /* 0x0000001400187c02 */ /* 0x000fe40008000f00 */
[----:B------:R-:W-:-:S06]  /*90c0*/  MOV R25, UR21 ;  /* 0x0000001500197c02 */ /* 0x000fcc0008000f00 */
[----:B------:R-:W2:Y:S03]  /*90d0*/  @!P5 LDG.E.64 R24, desc[UR22][R24.64] ;  /* 0x000000161818d981 */ /* 0x000ea6000c1e1b00 */
[----:B------:R-:W-:-:S05]  /*90e0*/  VOTEU.ALL UP2, P6 ;  /* 0x00000000003f7886 */ /* 0x000fca0003040000 */
[----:B------:R-:W-:-:S04]  /*90f0*/  @!UP2 UIMAD UR17, UR14, UR17, UR13 ;  /* 0x000000110e11a2a4 */ /* 0x000fc8000f8e020d */
[----:B------:R-:W-:-:S06]  /*9100*/  @!UP2 UIMAD.WIDE.U32 UR18, UR17, 0x8, UR6 ;  /* 0x000000081112a8a5 */ /* 0x000fcc000f8e0006 */
[----:B------:R-:W-:Y:S02]  /*9110*/  MOV R28, UR18 ;  /* 0x00000012001c7c02 */ /* 0x000fe40008000f00 */
[----:B------:R-:W-:-:S06]  /*9120*/  MOV R29, UR19 ;  /* 0x00000013001d7c02 */ /* 0x000fcc0008000f00 */
[----:B------:R-:W4:Y:S01]  /*9130*/  @!P6 LDG.E.64 R28, desc[UR22][R28.64] ;  /* 0x000000161c1ce981 */ /* 0x000f22000c1e1b00 */
[----:B------:R-:W-:Y:S02]  /*9140*/  UIADD3 UR18, UR5, 0x4, URZ ;  /* 0x0000000405127890 */ /* 0x000fe4000fffe03f */
[----:B------:R-:W-:Y:S01]  /*9150*/  UIADD3 UR20, UR5, 0x5, URZ ;  /* 0x0000000505147890 */ /* 0x000fe2000fffe03f */
[----:B---3--:R-:W-:Y:S01]  /*9160*/  @!P4 FADD.FTZ R40, R40, R26 ;  /* 0x0000001a2828c221 */ /* 0x008fe20000010000 */
[----:B------:R-:W-:Y:S02]  /*9170*/  @!P4 FADD.FTZ R41, R41, R27 ;  /* 0x0000001b2929c221 */ /* 0x000fe40000010000 */
[----:B------:R-:W-:Y:S01]  /*9180*/  ISETP.EQ.OR P4, PT, R30, UR18, P2 ;  /* 0x000000121e007c0c */ /* 0x000fe20009782670 */
[----:B------:R-:W-:-:S12]  /*9190*/  UIADD3 UR17, UR5, 0x6, URZ ;  /* 0x0000000605117890 */ /* 0x000fd8000fffe03f */
        /* <DEDUP_REMOVED lines=8> */
[----:B------:R-:W-:-:S13]  /*9220*/  ISETP.EQ.OR P5, PT, R30, UR20, P2 ;  /* 0x000000141e007c0c */ /* 0x000fda00097a2670 */
[----:B------:R-:W-:-:S05]  /*9230*/  VOTEU.ALL UP1, P5 ;  /* 0x00000000003f7886 */ /* 0x000fca0002820000 */
[----:B------:R-:W-:-:S04]  /*9240*/  @!UP1 UIMAD UR20, UR14, UR20, UR13 ;  /* 0x000000140e1492a4 */ /* 0x000fc8000f8e020d */
[----:B------:R-:W-:Y:S01]  /*9250*/  @!UP1 UIMAD.WIDE.U32 UR20, UR20, 0x8, UR6 ;  /* 0x00000008141498a5 */ /* 0x000fe2000f8e0006 */
[----:B----4-:R-:W-:Y:S01]  /*9260*/  @!P6 FADD.FTZ R40, R40, R28 ;  /* 0x0000001c2828e221 */ /* 0x010fe20000010000 */
[----:B------:R-:W-:Y:S01]  /*9270*/  @!P6 FADD.FTZ R41, R41, R29 ;  /* 0x0000001d2929e221 */ /* 0x000fe20000010000 */
[----:B------:R-:W-:-:S03]  /*9280*/  ISETP.EQ.OR P6, PT, R30, UR17, P2 ;  /* 0x000000111e007c0c */ /* 0x000fc600097c2670 */
[----:B------:R-:W-:Y:S02]  /*9290*/  MOV R24, UR20 ;  /* 0x0000001400187c02 */ /* 0x000fe40008000f00 */
[----:B------:R-:W-:-:S06]  /*92a0*/  MOV R25, UR21 ;  /* 0x0000001500197c02 */ /* 0x000fcc0008000f00 */
[----:B------:R-:W2:Y:S02]  /*92b0*/  @!P5 LDG.E.64 R24, desc[UR22][R24.64] ;  /* 0x000000161818d981 */ /* 0x000ea4000c1e1b00 */
        /* <DEDUP_REMOVED lines=36> */
[----:B------:R-:W-:Y:S01]  /*9500*/  UIADD3 UR18, UR5, 0xa, URZ ;  /* 0x0000000a05127890 */ /* 0x000fe2000fffe03f */
[----:B---3--:R-:W-:Y:S01]  /*9510*/  @!P4 FADD.FTZ R40, R40, R26 ;  /* 0x0000001a2828c221 */ /* 0x008fe20000010000 */
[----:B------:R-:W-:Y:S01]  /*9520*/  @!P4 FADD.FTZ R41, R41, R27 ;  /* 0x0000001b2929c221 */ /* 0x000fe20000010000 */
[----:B------:R-:W-:-:S06]  /*9530*/  UIADD3 UR20, UR5, 0xb, URZ ;  /* 0x0000000b05147890 */ /* 0x000fcc000fffe03f */
[----:B------:R-:W-:Y:S01]  /*9540*/  ISETP.EQ.OR P4, PT, R30, UR20, P2 ;  /* 0x000000141e007c0c */ /* 0x000fe20009782670 */
[----:B------:R-:W-:-:S12]  /*9550*/  UIADD3 UR17, UR5, 0xc, URZ ;  /* 0x0000000c05117890 */ /* 0x000fd8000fffe03f */
[----:B------:R-:W-:-:S05]  /*9560*/  VOTEU.ALL UP1, P4 ;  /* 0x00000000003f7886 */ /* 0x000fca0002020000 */
[----:B------:R-:W-:-:S04]  /*9570*/  @!UP1 UIMAD UR20, UR14, UR20, UR13 ;  /* 0x000000140e1492a4 */ /* 0x000fc8000f8e020d */
[----:B------:R-:W-:Y:S01]  /*9580*/  @!UP1 UIMAD.WIDE.U32 UR20, UR20, 0x8, UR6 ;  /* 0x00000008141498a5 */ /* 0x000fe2000f8e0006 */
        /* <DEDUP_REMOVED lines=10> */
[----:B------:R-:W-:Y:S02]  /*9630*/  MOV R27, UR19 ;  /* 0x00000013001b7c02 */ /* 0x000fe40008000f00 */
[----:B------:R-:W-:Y:S02]  /*9640*/  MOV R24, UR20 ;  /* 0x0000001400187c02 */ /* 0x000fe40008000f00 */
[----:B------:R-:W-:Y:S02]  /*9650*/  MOV R25, UR21 ;  /* 0x0000001500197c02 */ /* 0x000fe40008000f00 */
[----:B------:R-:W2:Y:S02]  /*9660*/  @!P5 LDG.E.64 R26, desc[UR22][R26.64] ;  /* 0x000000161a1ad981 */ /* 0x000ea4000c1e1b00 */
[----:B------:R-:W-:-:S02]  /*9670*/  VOTEU.ALL UP2, P6 ;  /* 0x00000000003f7886 */ /* 0x000fc40003040000 */
[----:B------:R-:W3:Y:S03]  /*9680*/  @!P4 LDG.E.64 R24, desc[UR22][R24.64] ;  /* 0x000000161818c981 */ /* 0x000ee6000c1e1b00 */
[----:B------:R-:W-:-:S04]  /*9690*/  @!UP2 UIMAD UR17, UR14, UR17, UR13 ;  /* 0x000000110e11a2a4 */ /* 0x000fc8000f8e020d */
[----:B------:R-:W-:-:S06]  /*96a0*/  @!UP2 UIMAD.WIDE.U32 UR18, UR17, 0x8, UR6 ;  /* 0x000000081112a8a5 */ /* 0x000fcc000f8e0006 */
[----:B------:R-:W-:Y:S02]  /*96b0*/  MOV R28, UR18 ;  /* 0x00000012001c7c02 */ /* 0x000fe40008000f00 */
[----:B------:R-:W-:-:S06]  /*96c0*/  MOV R29, UR19 ;  /* 0x00000013001d7c02 */ /* 0x000fcc0008000f00 */
[----:B------:R-:W4:Y:S01]  /*96d0*/  @!P6 LDG.E.64 R28, desc[UR22][R28.64] ;  /* 0x000000161c1ce981 */ /* 0x000f22000c1e1b00 */
[----:B------:R-:W-:Y:S02]  /*96e0*/  UIADD3 UR18, UR5, 0xd, URZ ;  /* 0x0000000d05127890 */ /* 0x000fe4000fffe03f */
[----:B------:R-:W-:Y:S02]  /*96f0*/  UIADD3 UR17, UR5, 0xe, URZ ;  /* 0x0000000e05117890 */ /* 0x000fe4000fffe03f */
[----:B------:R-:W-:Y:S01]  /*9700*/  UIADD3 UR20, UR5, 0xf, URZ ;  /* 0x0000000f05147890 */ /* 0x000fe2000fffe03f */
[----:B--2---:R-:W-:Y:S01]  /*9710*/  @!P5 FADD.FTZ R40, R40, R26 ;  /* 0x0000001a2828d221 */ /* 0x004fe20000010000 */
[----:B------:R-:W-:Y:S01]  /*9720*/  @!P5 FADD.FTZ R41, R41, R27 ;  /* 0x0000001b2929d221 */ /* 0x000fe20000010000 */
[----:B------:R-:W-:Y:S02]  /*9730*/  ISETP.EQ.OR P5, PT, R30, UR18, P2 ;  /* 0x000000121e007c0c */ /* 0x000fe400097a2670 */
[----:B---3--:R-:W-:Y:S01]  /*9740*/  @!P4 FADD.FTZ R40, R40, R24 ;  /* 0x000000182828c221 */ /* 0x008fe20000010000 */
[----:B------:R-:W-:Y:S01]  /*9750*/  @!P4 FADD.FTZ R41, R41, R25 ;  /* 0x000000192929c221 */ /* 0x000fe20000010000 */
[----:B------:R-:W-:-:S09]  /*9760*/  ISETP.EQ.OR P4, PT, R30, UR17, P2 ;  /* 0x000000111e007c0c */ /* 0x000fd20009782670 */
[----:B------:R-:W-:-:S05]  /*9770*/  VOTEU.ALL UP0, P5 ;  /* 0x00000000003f7886 */ /* 0x000fca0002800000 */
[----:B------:R-:W-:Y:S01]  /*9780*/  @!UP0 UIMAD UR18, UR14, UR18, UR13 ;  /* 0x000000120e1282a4 */ /* 0x000fe2000f8e020d */
[----:B------:R-:W-:-:S03]  /*9790*/  VOTEU.ALL UP1, P4 ;  /* 0x00000000003f7886 */ /* 0x000fc60002020000 */
[----:B------:R-:W-:Y:S01]  /*97a0*/  @!UP0 UIMAD.WIDE.U32 UR18, UR18, 0x8, UR6 ;  /* 0x00000008121288a5 */ /* 0x000fe2000f8e0006 */
[----:B----4-:R-:W-:Y:S01]  /*97b0*/  @!P6 FADD.FTZ R40, R40, R28 ;  /* 0x0000001c2828e221 */ /* 0x010fe20000010000 */
[----:B------:R-:W-:Y:S01]  /*97c0*/  @!P6 FADD.FTZ R41, R41, R29 ;  /* 0x0000001d2929e221 */ /* 0x000fe20000010000 */
[----:B------:R-:W-:Y:S01]  /*97d0*/  ISETP.EQ.OR P6, PT, R30, UR20, P2 ;  /* 0x000000141e007c0c */ /* 0x000fe200097c2670 */
[----:B------:R-:W-:Y:S02]  /*97e0*/  @!UP1 UIMAD UR17, UR14, UR17, UR13 ;  /* 0x000000110e1192a4 */ /* 0x000fe4000f8e020d */
[----:B------:R-:W-:Y:S02]  /*97f0*/  MOV R26, UR18 ;  /* 0x00000012001a7c02 */ /* 0x000fe40008000f00 */
[----:B------:R-:W-:Y:S01]  /*9800*/  MOV R27, UR19 ;  /* 0x00000013001b7c02 */ /* 0x000fe20008000f00 */
[----:B------:R-:W-:-:S05]  /*9810*/  @!UP1 UIMAD.WIDE.U32 UR18, UR17, 0x8, UR6 ;  /* 0x00000008111298a5 */ /* 0x000fca000f8e0006 */
[----:B------:R-:W2:Y:S01]  /*9820*/  @!P5 LDG.E.64 R26, desc[UR22][R26.64] ;  /* 0x000000161a1ad981 */ /* 0x000ea2000c1e1b00 */
[----:B------:R-:W-:Y:S02]  /*9830*/  MOV R24, UR18 ;  /* 0x0000001200187c02 */ /* 0x000fe40008000f00 */
[----:B------:R-:W-:Y:S01]  /*9840*/  MOV R25, UR19 ;  /* 0x0000001300197c02 */ /* 0x000fe20008000f00 */
[----:B------:R-:W-:-:S05]  /*9850*/  VOTEU.ALL UP0, P6 ;  /* 0x00000000003f7886 */ /* 0x000fca0003000000 */
[----:B------:R-:W-:Y:S01]  /*9860*/  @!UP0 UIMAD UR20, UR14, UR20, UR13 ;  /* 0x000000140e1482a4 */ /* 0x000fe2000f8e020d */
[----:B------:R-:W3:Y:S03]  /*9870*/  @!P4 LDG.E.64 R24, desc[UR22][R24.64] ;  /* 0x000000161818c981 */ /* 0x000ee6000c1e1b00 */
[----:B------:R-:W-:-:S06]  /*9880*/  @!UP0 UIMAD.WIDE.U32 UR20, UR20, 0x8, UR6 ;  /* 0x00000008141488a5 */ /* 0x000fcc000f8e0006 */
[----:B------:R-:W-:Y:S02]  /*9890*/  MOV R28, UR20 ;  /* 0x00000014001c7c02 */ /* 0x000fe40008000f00 */
[----:B------:R-:W-:-:S06]  /*98a0*/  MOV R29, UR21 ;  /* 0x00000015001d7c02 */ /* 0x000fcc0008000f00 */
[----:B------:R-:W4:Y:S01]  /*98b0*/  @!P6 LDG.E.64 R28, desc[UR22][R28.64] ;  /* 0x000000161c1ce981 */ /* 0x000f22000c1e1b00 */
[----:B------:R-:W-:-:S04]  /*98c0*/  UIADD3 UR16, UR16, -0x10, URZ ;  /* 0xfffffff010107890 */ /* 0x000fc8000fffe03f */
[----:B------:R-:W-:Y:S02]  /*98d0*/  UISETP.GT.AND UP0, UPT, UR16, 0xc, UPT ;  /* 0x0000000c1000788c */ /* 0x000fe4000bf04270 */
[----:B------:R-:W-:Y:S01]  /*98e0*/  UIADD3 UR5, UR5, 0x10, URZ ;  /* 0x0000001005057890 */ /* 0x000fe2000fffe03f */
[----:B--2---:R-:W-:Y:S01]  /*98f0*/  @!P5 FADD.FTZ R40, R40, R26 ;  /* 0x0000001a2828d221 */ /* 0x004fe20000010000 */
[----:B------:R-:W-:-:S03]  /*9900*/  @!P5 FADD.FTZ R41, R41, R27 ;  /* 0x0000001b2929d221 */ /* 0x000fc60000010000 */
[----:B---3--:R-:W-:Y:S01]  /*9910*/  @!P4 FADD.FTZ R40, R40, R24 ;  /* 0x000000182828c221 */ /* 0x008fe20000010000 */
[----:B------:R-:W-:Y:S01]  /*9920*/  @!P4 FADD.FTZ R41, R41, R25 ;  /* 0x000000192929c221 */ /* 0x000fe20000010000 */
[----:B------:R-:W-:Y:S02]  /*9930*/  PLOP3.LUT P4, PT, PT, PT, UP0, 0x80, 0x0 ;  /* 0x000000000000781c */ /* 0x000fe40003f8f008 */
[----:B----4-:R-:W-:Y:S01]  /*9940*/  @!P6 FADD.FTZ R40, R40, R28 ;  /* 0x0000001c2828e221 */ /* 0x010fe20000010000 */
[----:B------:R-:W-:-:S10]  /*9950*/  @!P6 FADD.FTZ R41, R41, R29 ;  /* 0x0000001d2929e221 */ /* 0x000fd40000010000 */
[----:B------:R-:W-:Y:S05]  /*9960*/  @P4 BRA `(.L_x_1384) ;  /* 0xfffffff4006c4947 */ /* 0x000fea000383ffff */
.L_x_1383:
[----:B------:R-:W-:-:S06]  /*9970*/  UISETP.GT.AND UP0, UPT, UR16, 0x4, UPT ;  /* 0x000000041000788c */ /* 0x000fcc000bf04270 */
[----:B------:R-:W-:-:S13]  /*9980*/  PLOP3.LUT P4, PT, PT, PT, UP0, 0x80, 0x0 ;  /* 0x000000000000781c */ /* 0x000fda0003f8f008 */
[----:B------:R-:W-:Y:S05]  /*9990*/  @!P4 BRA `(.L_x_1385) ;  /* 0x000000040050c947 */ /* 0x000fea0003800000 */
[----:B0-----:R-:W0:Y:S02]  /*99a0*/  S2R R37, SR_CTAID.X ;  /* 0x0000000000257919 */ /* 0x001e240000002500 */
[----:B0-----:R-:W-:-:S13]  /*99b0*/  ISETP.EQ.OR P0, PT, R37, UR5, P2 ;  /* 0x0000000525007c0c */ /* 0x001fda0009702670 */
[----:B------:R-:W-:-:S05]  /*99c0*/  VOTEU.ALL UP0, P0 ;  /* 0x00000000003f7886 */ /* 0x000fca0000000000 */
[----:B------:R-:W-:-:S04]  /*99d0*/  @!UP0 UIMAD UR18, UR5, UR14, UR13 ;  /* 0x0000000e051282a4 */ /* 0x000fc8000f8e020d */
[----:B------:R-:W-:-:S06]  /*99e0*/  @!UP0 UIMAD.WIDE.U32 UR18, UR18, 0x8, UR6 ;  /* 0x00000008121288a5 */ /* 0x000fcc000f8e0006 */
[----:B-1----:R-:W-:Y:S01]  /*99f0*/  MOV R24, UR18 ;  /* 0x0000001200187c02 */ /* 0x002fe20008000f00 */
        /* <DEDUP_REMOVED lines=78> */
.L_x_1385:
[----:B------:R-:W-:-:S13]  /*9ee0*/  ISETP.NE.OR P0, PT, RZ, UR16, P0 ;  /* 0x00000010ff007c0c */ /* 0x000fda0008705670 */
[----:B------:R-:W-:Y:S05]  /*9ef0*/  @!P0 BRA `(.L_x_1381) ;  /* 0x0000000000b08947 */ /* 0x000fea0003800000 */
.L_x_1382:
[----:B01----:R-:W0:Y:S02]  /*9f00*/  S2R R24, SR_CTAID.X ;  /* 0x0000000000187919 */ /* 0x003e240000002500 */
        /* <DEDUP_REMOVED lines=43> */
.L_x_1381:
[----:B------:R-:W-:-:S06]  /*a1c0*/  ULOP3.LUT UP0, UR15, UR15, 0x3, URZ, 0xc0, !UPT ;  /* 0x000000030f0f7892 */ /* 0x000fcc000f80c03f */
[----:B------:R-:W-:-:S13]  /*a1d0*/  PLOP3.LUT P0, PT, PT, PT, UP0, 0x80, 0x0 ;  /* 0x000000000000781c */ /* 0x000fda0003f0f008 */
[----:B------:R-:W-:Y:S05]  /*a1e0*/  @!P0 BRA `(.L_x_1378) ;  /* 0x0000000000948947 */ /* 0x000fea0003800000 */
[----:B01----:R-:W0:Y:S01]  /*a1f0*/  S2R R26, SR_CTAID.X ;  /* 0x00000000001a7919 */ /* 0x003e220000002500 */
        /* <DEDUP_REMOVED lines=10> */
.L_x_1387:
[----:B------:R-:W-:Y:S05]  /*a2a0*/  BSYNC B0 ;  /* 0x0000000000007941 */ /* 0x000fea0003800000 */
.L_x_1386:
        /* <DEDUP_REMOVED lines=25> */
.L_x_1378:
[----:B------:R-:W2:Y:S01]  /*a440*/  S2UR UR6, SR_CgaCtaId ;  /* 0x00000000000679c3 */ /* 0x000ea20000008800 */
[----:B------:R-:W-:Y:S01]  /*a450*/  UMOV UR5, 0x400 ;  /* 0x0000040000057882 */ /* 0x000fe20000000000 */
[----:B01----:R-:W-:-:S05]  /*a460*/  HADD2.F32 R26, -RZ, R61.H0_H0 ;  /* 0x2000003dff1a7230 */ /* 0x003fca0000004100 */
[----:B------:R-:W-:-:S04]  /*a470*/  FADD.FTZ R26, R26, -UR26 ;  /* 0x8000001a1a1a7e21 */ /* 0x000fc80008010000 */
[----:B------:R-:W-:Y:S01]  /*a480*/  FMUL.FTZ R26, R26, UR27 ;  /* 0x0000001b1a1a7c20 */ /* 0x000fe20008410000 */
[----:B--2---:R-:W-:-:S03]  /*a490*/  ULEA UR5, UR6, UR5, 0x18 ;  /* 0x0000000506057291 */ /* 0x004fc6000f8ec03f */
[----:B------:R-:W-:-:S06]  /*a4a0*/  ULDC UR6, c[0x0][0x2bc] ;  /* 0x0000af0000067ab9 */ /* 0x000fcc0000000800 */
[----:B------:R-:W-:Y:S01]  /*a4b0*/  @!P2 STS.64 [UR5+0xc0], R40 ;  /* 0x0000c028ff00a988 */ /* 0x000fe20008000a05 */
[----:B------:R-:W-:Y:S06]  /*a4c0*/  BAR.SYNC.DEFER_BLOCKING 0x0 ;  /* 0x0000000000007b1d */ /* 0x000fec0000010000 */
[----:B------:R-:W0:Y:S02]  /*a4d0*/  LDS.64 R24, [UR5+0xc0] ;  /* 0x0000c005ff187984 */ /* 0x000e240008000a00 */
[----:B0-----:R-:W-:Y:S01]  /*a4e0*/  FMUL.FTZ R25, R25, UR6 ;  /* 0x0000000619197c20 */ /* 0x001fe20008410000 */
[----:B------:R-:W-:-:S04]  /*a4f0*/  FMUL.FTZ R24, R24, UR6 ;  /* 0x0000000618187c20 */ /* 0x000fc80008410000 */
[----:B------:R-:W-:Y:S01]  /*a500*/  R2UR UR13, R25 ;  /* 0x00000000190d72ca */ /* 0x000fe200000e0000 */
[----:B------:R-:W-:Y:S01]  /*a510*/  HADD2.F32 R25, -RZ, R61.H1_H1 ;  /* 0x3000003dff197230 */ /* 0x000fe20000004100 */
[----:B------:R-:W-:Y:S01]  /*a520*/  R2UR UR5, R24 ;  /* 0x00000000180572ca */ /* 0x000fe200000e0000 */
[--C-:B------:R-:W-:Y:S02]  /*a530*/  HADD2.F32 R24, -RZ, R60.reuse.H0_H0 ;  /* 0x2000003cff187230 */ /* 0x100fe40000004100 */
[----:B------:R-:W-:Y:S02]  /*a540*/  HADD2.F32 R60, -RZ, R60.H1_H1 ;  /* 0x3000003cff3c7230 */ /* 0x000fe40000004100 */
        /* <DEDUP_REMOVED lines=21> */
.L_x_1388:
[----:B------:R-:W-:Y:S04]  /*a6a0*/  BSSY B0, `(.L_x_1389) ;  /* 0x0000017000007945 */ /* 0x000fe80003800000 */
[----:B------:R-:W-:Y:S05]  /*a6b0*/  @!P1 BRA `(.L_x_1390) ;  /* 0x0000000000549947 */ /* 0x000fea0003800000 */
[----:B------:R-:W-:Y:S01]  /*a6c0*/  MOV R27, UR5 ;  /* 0x00000005001b7c02 */ /* 0x000fe20008000f00 */
[----:B------:R-:W-:Y:S01]  /*a6d0*/  ULDC.64 UR6, c[0x0][0x288] ;  /* 0x0000a20000067ab9 */ /* 0x000fe20000000a00 */
[----:B------:R-:W-:-:S03]  /*a6e0*/  SHF.R.S32.HI R29, RZ, 0x1f, R2 ;  /* 0x0000001fff1d7819 */ /* 0x000fc60000011402 */
[----:B------:R-:W-:Y:S02]  /*a6f0*/  FFMA.FTZ R27, R26, R27, UR13 ;  /* 0x0000000d1a1b7e23 */ /* 0x000fe4000801001b */
[----:B------:R-:W-:Y:S02]  /*a700*/  IMAD R26, R29, UR6, RZ ;  /* 0x000000061d1a7c24 */ /* 0x000fe4000f8e02ff */
        /* <DEDUP_REMOVED lines=8> */
[----:B------:R-:W-:Y:S02]  /*a790*/  F2FP.F16.F32.PACK_AB R28, R24, R27 ;  /* 0x0000001b181c723e */ /* 0x000fe400000000ff */
[----:B------:R-:W-:-:S05]  /*a7a0*/  MOV R24, R18 ;  /* 0x0000001200187202 */ /* 0x000fca0000000f00 */
[----:B------:R-:W-:Y:S01]  /*a7b0*/  IMAD.WIDE.U32 R24, R2, UR6, R24 ;  /* 0x0000000602187c25 */ /* 0x000fe2000f8e0018 */
[----:B------:R-:W-:-:S04]  /*a7c0*/  ULDC.64 UR6, c[0x0][0x210] ;  /* 0x0000840000067ab9 */ /* 0x000fc80000000a00 */
[----:B------:R-:W-:Y:S02]  /*a7d0*/  IADD3 R25, R25, R26, RZ ;  /* 0x0000001a19197210 */ /* 0x000fe40007ffe0ff */
[----:B------:R-:W-:-:S04]  /*a7e0*/  LEA R26, P0, R24, UR6, 0x1 ;  /* 0x00000006181a7c11 */ /* 0x000fc8000f8008ff */
[----:B------:R-:W-:-:S05]  /*a7f0*/  LEA.HI.X R27, R24, UR7, R25, 0x1, P0 ;  /* 0x00000007181b7c11 */ /* 0x000fca00080f0c19 */
[----:B------:R0:W-:Y:S04]  /*a800*/  STG.E desc[UR22][R26.64], R28 ;  /* 0x0000001c1a007986 */ /* 0x0001e8000c101916 */
.L_x_1390:
[----:B------:R-:W-:Y:S05]  /*a810*/  BSYNC B0 ;  /* 0x0000000000007941 */ /* 0x000fea0003800000 */
.L_x_1389:
[C---:B------:R-:W-:Y:S01]  /*a820*/  IADD3 R30, R2.reuse, 0x8, RZ ;  /* 0x00000008021e7810 */ /* 0x040fe20007ffe0ff */
[----:B------:R-:W-:Y:S01]  /*a830*/  ULDC.64 UR6, c[0x0][0x290] ;  /* 0x0000a40000067ab9 */ /* 0x000fe20000000a00 */
[----:B------:R-:W-:Y:S01]  /*a840*/  IADD3 R29, R2, 0x8, RZ ;  /* 0x00000008021d7810 */ /* 0x000fe20007ffe0ff */
[--C-:B0-----:R-:W-:Y:S01]  /*a850*/  HADD2.F32 R26, -RZ, R52.reuse.H0_H0 ;  /* 0x20000034ff1a7230 */ /* 0x101fe20000004100 */
[----:B------:R-:W-:Y:S01]  /*a860*/  SHF.R.S32.HI R30, RZ, 0x1f, R30 ;  /* 0x0000001fff1e7819 */ /* 0x000fe2000001141e */
[----:B------:R-:W-:Y:S01]  /*a870*/  HADD2.F32 R25, -RZ, R52.H1_H1 ;  /* 0x30000034ff197230 */ /* 0x000fe20000004100 */
[----:B------:R-:W-:Y:S01]  /*a880*/  ISETP.GE.U32.AND P0, PT, R29, UR6, PT ;  /* 0x000000061d007c0c */ /* 0x000fe2000bf06070 */
[--C-:B------:R-:W-:Y:S02]  /*a890*/  HADD2.F32 R24, -RZ, R63.reuse.H0_H0 ;  /* 0x2000003fff187230 */ /* 0x100fe40000004100 */
[----:B------:R-:W-:Y:S01]  /*a8a0*/  FADD.FTZ R26, R26, -UR26 ;  /* 0x8000001a1a1a7e21 */ /* 0x000fe20008010000 */
[----:B------:R-:W-:Y:S01]  /*a8b0*/  HADD2.F32 R63, -RZ, R63.H1_H1 ;  /* 0x3000003fff3f7230 */ /* 0x000fe20000004100 */
[----:B------:R-:W-:Y:S01]  /*a8c0*/  ISETP.GE.AND.EX P0, PT, R30, UR7, PT, P0 ;  /* 0x000000071e007c0c */ /* 0x000fe2000bf06300 */
[----:B------:R-:W-:Y:S01]  /*a8d0*/  FADD.FTZ R25, R25, -UR26 ;  /* 0x8000001a19197e21 */ /* 0x000fe20008010000 */
[----:B------:R-:W-:-:S02]  /*a8e0*/  FMUL.FTZ R26, R26, UR27 ;  /* 0x0000001b1a1a7c20 */ /* 0x000fc40008410000 */
[----:B------:R-:W-:Y:S01]  /*a8f0*/  ISETP.GT.U32.OR P0, PT, R3, 0x27f, P0 ;  /* 0x0000027f0300780c */ /* 0x000fe20000704470 */
[----:B------:R-:W-:Y:S01]  /*a900*/  FMUL.FTZ R25, R25, UR27 ;  /* 0x0000001b19197c20 */ /* 0x000fe20008410000 */
[----:B------:R-:W-:Y:S11]  /*a910*/  @!P3 BRA `(.L_x_1391) ;  /* 0x000000000048b947 */ /* 0x000ff60003800000 */
        /* <DEDUP_REMOVED lines=18> */
.L_x_1391:
        /* <DEDUP_REMOVED lines=22> */
.L_x_1393:
[----:B------:R-:W-:Y:S05]  /*aba0*/  BSYNC B0 ;  /* 0x0000000000007941 */ /* 0x000fea0003800000 */
.L_x_1392:
[C---:B------:R-:W-:Y:S01]  /*abb0*/  IADD3 R30, R2.reuse, 0x10, RZ ;  /* 0x00000010021e7810 */ /* 0x040fe20007ffe0ff */
[--C-:B0-----:R-:W-:Y:S01]  /*abc0*/  HADD2.F32 R26, -RZ, R50.reuse.H0_H0 ;  /* 0x20000032ff1a7230 */ /* 0x101fe20000004100 */
[----:B------:R-:W-:Y:S01]  /*abd0*/  IADD3 R29, R2, 0x10, RZ ;  /* 0x00000010021d7810 */ /* 0x000fe20007ffe0ff */
[----:B------:R-:W-:Y:S01]  /*abe0*/  HADD2.F32 R25, -RZ, R50.H1_H1 ;  /* 0x30000032ff197230 */ /* 0x000fe20000004100 */
[----:B------:R-:W-:Y:S01]  /*abf0*/  SHF.R.S32.HI R30, RZ, 0x1f, R30 ;  /* 0x0000001fff1e7819 */ /* 0x000fe2000001141e */
[--C-:B------:R-:W-:Y:S01]  /*ac00*/  HADD2.F32 R24, -RZ, R65.reuse.H0_H0 ;  /* 0x20000041ff187230 */ /* 0x100fe20000004100 */
[----:B------:R-:W-:Y:S01]  /*ac10*/  ISETP.GE.U32.AND P0, PT, R29, UR6, PT ;  /* 0x000000061d007c0c */ /* 0x000fe2000bf06070 */
[----:B------:R-:W-:Y:S01]  /*ac20*/  FADD.FTZ R26, R26, -UR26 ;  /* 0x8000001a1a1a7e21 */ /* 0x000fe20008010000 */
[----:B------:R-:W-:Y:S01]  /*ac30*/  FADD.FTZ R25, R25, -UR26 ;  /* 0x8000001a19197e21 */ /* 0x000fe20008010000 */
[----:B------:R-:W-:Y:S01]  /*ac40*/  HADD2.F32 R65, -RZ, R65.H1_H1 ;  /* 0x30000041ff417230 */ /* 0x000fe20000004100 */
[----:B------:R-:W-:Y:S01]  /*ac50*/  ISETP.GE.AND.EX P0, PT, R30, UR7, PT, P0 ;  /* 0x000000071e007c0c */ /* 0x000fe2000bf06300 */
[----:B------:R-:W-:Y:S01]  /*ac60*/  FMUL.FTZ R26, R26, UR27 ;  /* 0x0000001b1a1a7c20 */ /* 0x000fe20008410000 */
[----:B------:R-:W-:-:S02]  /*ac70*/  FMUL.FTZ R25, R25, UR27 ;  /* 0x0000001b19197c20 */ /* 0x000fc40008410000 */
[----:B------:R-:W-:Y:S01]  /*ac80*/  ISETP.GT.U32.OR P0, PT, R3, 0x27f, P0 ;  /* 0x0000027f0300780c */ /* 0x000fe20000704470 */
[----:B------:R-:W-:-:S12]  /*ac90*/  @!P3 BRA `(.L_x_1394) ;  /* 0x000000000048b947 */ /* 0x000fd80003800000 */
        /* <DEDUP_REMOVED lines=18> */
.L_x_1394:
        /* <DEDUP_REMOVED lines=22> */
.L_x_1396:
[----:B------:R-:W-:Y:S05]  /*af20*/  BSYNC B0 ;  /* 0x0000000000007941 */ /* 0x000fea0003800000 */
.L_x_1395:
        /* <DEDUP_REMOVED lines=33> */
.L_x_1397:
        /* <DEDUP_REMOVED lines=22> */
.L_x_1399:
[----:B------:R-:W-:Y:S05]  /*b2a0*/  BSYNC B0 ;  /* 0x0000000000007941 */ /* 0x000fea0003800000 */
.L_x_1398:
        /* <DEDUP_REMOVED lines=33> */
.L_x_1400:
        /* <DEDUP_REMOVED lines=22> */
.L_x_1402:
[----:B------:R-:W-:Y:S05]  /*b620*/  BSYNC B0 ;  /* 0x0000000000007941 */ /* 0x000fea0003800000 */
.L_x_1401:
[C---:B------:R-:W-:Y:S01]  /*b630*/  IADD3 R48, R2.reuse, 0x28, RZ ;  /* 0x0000002802307810 */ /* 0x040fe20007ffe0ff */
[--C-:B0-----:R-:W-:Y:S01]  /*b640*/  HADD2.F32 R26, -RZ, R49.reuse.H0_H0 ;  /* 0x20000031ff1a7230 */ /* 0x101fe20000004100 */
[C---:B------:R-:W-:Y:S01]  /*b650*/  IADD3 R31, R2.reuse, 0x30, RZ ;  /* 0x00000030021f7810 */ /* 0x040fe20007ffe0ff */
[----:B------:R-:W-:Y:S01]  /*b660*/  HADD2.F32 R25, -RZ, R49.H1_H1 ;  /* 0x30000031ff197230 */ /* 0x000fe20000004100 */
[C---:B------:R-:W-:Y:S01]  /*b670*/  IADD3 R41, R2.reuse, 0x30, RZ ;  /* 0x0000003002297810 */ /* 0x040fe20007ffe0ff */
[----:B------:R-:W-:Y:S01]  /*b680*/  HADD2.F32 R24, -RZ, R72.H0_H0 ;  /* 0x20000048ff187230 */ /* 0x000fe20000004100 */
[----:B------:R-:W-:Y:S01]  /*b690*/  IADD3 R50, R2, 0x28, RZ ;  /* 0x0000002802327810 */ /* 0x000fe20007ffe0ff */
[----:B------:R-:W-:Y:S01]  /*b6a0*/  FADD.FTZ R26, R26, -UR26 ;  /* 0x8000001a1a1a7e21 */ /* 0x000fe20008010000 */
[----:B------:R-:W-:Y:S01]  /*b6b0*/  ISETP.GE.U32.AND P5, PT, R48, UR6, PT ;  /* 0x0000000630007c0c */ /* 0x000fe2000bfa6070 */
[----:B------:R-:W-:Y:S01]  /*b6c0*/  FADD.FTZ R25, R25, -UR26 ;  /* 0x8000001a19197e21 */ /* 0x000fe20008010000 */
[----:B------:R-:W-:Y:S01]  /*b6d0*/  IADD3 R37, R2, 0x38, RZ ;  /* 0x0000003802257810 */ /* 0x000fe20007ffe0ff */
[----:B------:R-:W-:Y:S01]  /*b6e0*/  HADD2.F32 R28, -RZ, R46.H0_H0 ;  /* 0x2000002eff1c7230 */ /* 0x000fe20000004100 */
[----:B------:R-:W-:Y:S01]  /*b6f0*/  ISETP.GE.U32.AND P2, PT, R31, UR6, PT ;  /* 0x000000061f007c0c */ /* 0x000fe2000bf46070 */
[----:B------:R-:W-:Y:S01]  /*b700*/  HADD2.F32 R72, -RZ, R72.H1_H1 ;  /* 0x30000048ff487230 */ /* 0x000fe20000004100 */
[----:B------:R-:W-:Y:S01]  /*b710*/  SHF.R.S32.HI R50, RZ, 0x1f, R50 ;  /* 0x0000001fff327819 */ /* 0x000fe20000011432 */
[----:B------:R-:W-:Y:S01]  /*b720*/  HADD2.F32 R46, -RZ, R46.H1_H1 ;  /* 0x3000002eff2e7230 */ /* 0x000fe20000004100 */
[----:B------:R-:W-:Y:S01]  /*b730*/  SHF.R.S32.HI R41, RZ, 0x1f, R41 ;  /* 0x0000001fff297819 */ /* 0x000fe20000011429 */
[----:B------:R-:W-:Y:S01]  /*b740*/  FMUL.FTZ R26, R26, UR27 ;  /* 0x0000001b1a1a7c20 */ /* 0x000fe20008410000 */
[C---:B------:R-:W-:Y:S01]  /*b750*/  IADD3 R40, R2.reuse, 0x38, RZ ;  /* 0x0000003802287810 */ /* 0x040fe20007ffe0ff */
[----:B------:R-:W-:Y:S01]  /*b760*/  FMUL.FTZ R25, R25, UR27 ;  /* 0x0000001b19197c20 */ /* 0x000fe20008410000 */
[----:B------:R-:W-:-:S02]  /*b770*/  IADD3 R30, R2, 0x40, RZ ;  /* 0x00000040021e7810 */ /* 0x000fc40007ffe0ff */
[----:B------:R-:W-:Y:S02]  /*b780*/  ISETP.GE.U32.AND P4, PT, R37, UR6, PT ;  /* 0x0000000625007c0c */ /* 0x000fe4000bf86070 */
[----:B------:R-:W-:Y:S02]  /*b790*/  SHF.R.S32.HI R40, RZ, 0x1f, R40 ;  /* 0x0000001fff287819 */ /* 0x000fe40000011428 */
[----:B------:R-:W-:Y:S02]  /*b7a0*/  ISETP.GE.AND.EX P5, PT, R50, UR7, PT, P5 ;  /* 0x0000000732007c0c */ /* 0x000fe4000bfa6350 */
[----:B------:R-:W-:Y:S02]  /*b7b0*/  ISETP.GE.AND.EX P2, PT, R41, UR7, PT, P2 ;  /* 0x0000000729007c0c */ /* 0x000fe4000bf46320 */
[----:B------:R-:W-:Y:S02]  /*b7c0*/  ISETP.GE.U32.AND P0, PT, R30, UR6, PT ;  /* 0x000000061e007c0c */ /* 0x000fe4000bf06070 */
[----:B------:R-:W-:-:S02]  /*b7d0*/  ISETP.GE.AND.EX P4, PT, R40, UR7, PT, P4 ;  /* 0x0000000728007c0c */ /* 0x000fc4000bf86340 */
[C---:B------:R-:W-:Y:S02]  /*b7e0*/  ISETP.GT.U32.OR P5, PT, R3.reuse, 0x27f, P5 ;  /* 0x0000027f0300780c */ /* 0x040fe40002fa4470 */
        /* <DEDUP_REMOVED lines=20> */
.L_x_1403:
        /* <DEDUP_REMOVED lines=22> */
.L_x_1405:
[----:B------:R-:W-:Y:S05]  /*ba90*/  BSYNC B0 ;  /* 0x0000000000007941 */ /* 0x000fea0003800000 */
.L_x_1404:
[----:B0-----:R-:W-:Y:S01]  /*baa0*/  FADD.FTZ R26, R28, -UR26 ;  /* 0x8000001a1c1a7e21 */ /* 0x001fe20008010000 */
[----:B------:R-:W-:Y:S01]  /*bab0*/  FADD.FTZ R25, R46, -UR26 ;  /* 0x8000001a2e197e21 */ /* 0x000fe20008010000 */
[--C-:B------:R-:W-:Y:S02]  /*bac0*/  HADD2.F32 R24, -RZ, R73.reuse.H0_H0 ;  /* 0x20000049ff187230 */ /* 0x100fe40000004100 */
        /* <DEDUP_REMOVED lines=22> */
.L_x_1406:
        /* <DEDUP_REMOVED lines=22> */
.L_x_1408:
[----:B------:R-:W-:Y:S05]  /*bd90*/  BSYNC B0 ;  /* 0x0000000000007941 */ /* 0x000fea0003800000 */
.L_x_1407:
[--C-:B0-----:R-:W-:Y:S01]  /*bda0*/  HADD2.F32 R26, -RZ, R47.reuse.H0_H0 ;  /* 0x2000002fff1a7230 */ /* 0x101fe20000004100 */
[----:B------:R-:W-:Y:S01]  /*bdb0*/  IADD3 R31, R2, 0x40, RZ ;  /* 0x00000040021f7810 */ /* 0x000fe20007ffe0ff */
[----:B------:R-:W-:Y:S01]  /*bdc0*/  HADD2.F32 R25, -RZ, R47.H1_H1 ;  /* 0x3000002fff197230 */ /* 0x000fe20000004100 */
[----:B------:R-:W-:Y:S01]  /*bdd0*/  ISETP.GT.U32.OR P4, PT, R3, 0x27f, P4 ;  /* 0x0000027f0300780c */ /* 0x000fe20002784470 */
[--C-:B------:R-:W-:Y:S01]  /*bde0*/  HADD2.F32 R24, -RZ, R75.reuse.H0_H0 ;  /* 0x2000004bff187230 */ /* 0x100fe20000004100 */
[----:B------:R-:W-:Y:S01]  /*bdf0*/  SHF.R.S32.HI R31, RZ, 0x1f, R31 ;  /* 0x0000001fff1f7819 */ /* 0x000fe2000001141f */
[----:B------:R-:W-:Y:S01]  /*be00*/  FADD.FTZ R26, R26, -UR26 ;  /* 0x8000001a1a1a7e21 */ /* 0x000fe20008010000 */
[----:B------:R-:W-:Y:S01]  /*be10*/  FADD.FTZ R25, R25, -UR26 ;  /* 0x8000001a19197e21 */ /* 0x000fe20008010000 */
[----:B------:R-:W-:Y:S01]  /*be20*/  HADD2.F32 R75, -RZ, R75.H1_H1 ;  /* 0x3000004bff4b7230 */ /* 0x000fe20000004100 */
[----:B------:R-:W-:Y:S01]  /*be30*/  ISETP.GE.AND.EX P0, PT, R31, UR7, PT, P0 ;  /* 0x000000071f007c0c */ /* 0x000fe2000bf06300 */
[----:B------:R-:W-:-:S02]  /*be40*/  HADD2.F32 R28, -RZ, R44.H0_H0 ;  /* 0x2000002cff1c7230 */ /* 0x000fc40000004100 */
[----:B------:R-:W-:Y:S01]  /*be50*/  FMUL.FTZ R26, R26, UR27 ;  /* 0x0000001b1a1a7c20 */ /* 0x000fe20008410000 */
[----:B------:R-:W-:Y:S01]  /*be60*/  FMUL.FTZ R25, R25, UR27 ;  /* 0x0000001b19197c20 */ /* 0x000fe20008410000 */
        /* <DEDUP_REMOVED lines=19> */
.L_x_1409:
        /* <DEDUP_REMOVED lines=22> */
.L_x_1411:
[----:B------:R-:W-:Y:S05]  /*c100*/  BSYNC B0 ;  /* 0x0000000000007941 */ /* 0x000fea0003800000 */
.L_x_1410:
[----:B------:R-:W-:Y:S02]  /*c110*/  HADD2.F32 R25, -RZ, R44.H1_H1 ;  /* 0x3000002cff197230 */ /* 0x000fe40000004100 */
[----:B0-----:R-:W-:Y:S01]  /*c120*/  FADD.FTZ R26, R28, -UR26 ;  /* 0x8000001a1c1a7e21 */ /* 0x001fe20008010000 */
[--C-:B------:R-:W-:Y:S01]  /*c130*/  HADD2.F32 R24, -RZ, R78.reuse.H0_H0 ;  /* 0x2000004eff187230 */ /* 0x100fe20000004100 */
[----:B------:R-:W-:Y:S01]  /*c140*/  ISETP.GT.U32.OR P0, PT, R3, 0x27f, P0 ;  /* 0x0000027f0300780c */ /* 0x000fe20000704470 */
[--C-:B------:R-:W-:Y:S02]  /*c150*/  HADD2.F32 R28, -RZ, R45.reuse.H0_H0 ;  /* 0x2000002dff1c7230 */ /* 0x100fe40000004100 */
[----:B------:R-:W-:Y:S01]  /*c160*/  FADD.FTZ R25, R25, -UR26 ;  /* 0x8000001a19197e21 */ /* 0x000fe20008010000 */
[----:B------:R-:W-:Y:S02]  /*c170*/  HADD2.F32 R78, -RZ, R78.H1_H1 ;  /* 0x3000004eff4e7230 */ /* 0x000fe40000004100 */
[----:B------:R-:W-:Y:S01]  /*c180*/  FMUL.FTZ R26, R26, UR27 ;  /* 0x0000001b1a1a7c20 */ /* 0x000fe20008410000 */
[----:B------:R-:W-:-:S02]  /*c190*/  HADD2.F32 R45, -RZ, R45.H1_H1 ;  /* 0x3000002dff2d7230 */ /* 0x000fc40000004100 */
        /* <DEDUP_REMOVED lines=20> */
.L_x_1412:
        /* <DEDUP_REMOVED lines=22> */
.L_x_1414:
[----:B------:R-:W-:Y:S05]  /*c440*/  BSYNC B0 ;  /* 0x0000000000007941 */ /* 0x000fea0003800000 */
.L_x_1413:
[----:B------:R-:W-:Y:S01]  /*c450*/  IADD3 R30, R2, 0x48, RZ ;  /* 0x00000048021e7810 */ /* 0x000fe20007ffe0ff */
[----:B0-----:R-:W-:Y:S01]  /*c460*/  FADD.FTZ R26, R28, -UR26 ;  /* 0x8000001a1c1a7e21 */ /* 0x001fe20008010000 */
[C---:B------:R-:W-:Y:S01]  /*c470*/  IADD3 R40, R2.reuse, 0x50, RZ ;  /* 0x0000005002287810 */ /* 0x040fe20007ffe0ff */
[----:B------:R-:W-:Y:S01]  /*c480*/  FADD.FTZ R25, R45, -UR26 ;  /* 0x8000001a2d197e21 */ /* 0x000fe20008010000 */
[C---:B------:R-:W-:Y:S01]  /*c490*/  IADD3 R41, R2.reuse, 0x50, RZ ;  /* 0x0000005002297810 */ /* 0x040fe20007ffe0ff */
[----:B------:R-:W-:Y:S01]  /*c4a0*/  HADD2.F32 R24, -RZ, R80.H0_H0 ;  /* 0x20000050ff187230 */ /* 0x000fe20000004100 */
[----:B------:R-:W-:Y:S01]  /*c4b0*/  IADD3 R31, R2, 0x48, RZ ;  /* 0x00000048021f7810 */ /* 0x000fe20007ffe0ff */
[----:B------:R-:W-:Y:S01]  /*c4c0*/  HADD2.F32 R28, -RZ, R42.H0_H0 ;  /* 0x2000002aff1c7230 */ /* 0x000fe20000004100 */
[----:B------:R-:W-:Y:S01]  /*c4d0*/  ISETP.GE.U32.AND P5, PT, R30, UR6, PT ;  /* 0x000000061e007c0c */ /* 0x000fe2000bfa6070 */
[----:B------:R-:W-:Y:S01]  /*c4e0*/  HADD2.F32 R80, -RZ, R80.H1_H1 ;  /* 0x30000050ff507230 */ /* 0x000fe20000004100 */
[----:B------:R-:W-:Y:S01]  /*c4f0*/  IADD3 R46, R2, 0x58, RZ ;  /* 0x00000058022e7810 */ /* 0x000fe20007ffe0ff */
[----:B------:R-:W-:Y:S01]  /*c500*/  HADD2.F32 R42, -RZ, R42.H1_H1 ;  /* 0x3000002aff2a7230 */ /* 0x000fe20000004100 */
[----:B------:R-:W-:Y:S01]  /*c510*/  ISETP.GE.U32.AND P2, PT, R40, UR6, PT ;  /* 0x0000000628007c0c */ /* 0x000fe2000bf46070 */
[----:B------:R-:W-:Y:S01]  /*c520*/  FMUL.FTZ R26, R26, UR27 ;  /* 0x0000001b1a1a7c20 */ /* 0x000fe20008410000 */
[----:B------:R-:W-:Y:S01]  /*c530*/  SHF.R.S32.HI R31, RZ, 0x1f, R31 ;  /* 0x0000001fff1f7819 */ /* 0x000fe2000001141f */
[----:B------:R-:W-:Y:S01]  /*c540*/  FMUL.FTZ R25, R25, UR27 ;  /* 0x0000001b19197c20 */ /* 0x000fe20008410000 */
[----:B------:R-:W-:-:S02]  /*c550*/  SHF.R.S32.HI R41, RZ, 0x1f, R41 ;  /* 0x0000001fff297819 */ /* 0x000fc40000011429 */
[C---:B------:R-:W-:Y:S02]  /*c560*/  IADD3 R47, R2.reuse, 0x58, RZ ;  /* 0x00000058022f7810 */ /* 0x040fe40007ffe0ff */
[----:B------:R-:W-:Y:S02]  /*c570*/  IADD3 R44, R2, 0x60, RZ ;  /* 0x00000060022c7810 */ /* 0x000fe40007ffe0ff */
[----:B------:R-:W-:Y:S02]  /*c580*/  ISETP.GE.U32.AND P4, PT, R46, UR6, PT ;  /* 0x000000062e007c0c */ /* 0x000fe4000bf86070 */
[----:B------:R-:W-:Y:S02]  /*c590*/  SHF.R.S32.HI R47, RZ, 0x1f, R47 ;  /* 0x0000001fff2f7819 */ /* 0x000fe4000001142f */
[----:B------:R-:W-:Y:S02]  /*c5a0*/  ISETP.GE.AND.EX P5, PT, R31, UR7, PT, P5 ;  /* 0x000000071f007c0c */ /* 0x000fe4000bfa6350 */
[----:B------:R-:W-:-:S02]  /*c5b0*/  ISETP.GE.AND.EX P2, PT, R41, UR7, PT, P2 ;  /* 0x0000000729007c0c */ /* 0x000fc4000bf46320 */
[----:B------:R-:W-:Y:S02]  /*c5c0*/  ISETP.GE.U32.AND P0, PT, R44, UR6, PT ;  /* 0x000000062c007c0c */ /* 0x000fe4000bf06070 */
[----:B------:R-:W-:Y:S02]  /*c5d0*/  ISETP.GE.AND.EX P4, PT, R47, UR7, PT, P4 ;  /* 0x000000072f007c0c */ /* 0x000fe4000bf86340 */
        /* <DEDUP_REMOVED lines=21> */
.L_x_1415:
[----:B------:R-:W-:Y:S04]  /*c730*/  BSSY B0, `(.L_x_1416) ;  /* 0x0000016000007945 */ /* 0x000fe80003800000 */
[----:B------:R-:W-:Y:S05]  /*c740*/  @P5 BRA `(.L_x_1417) ;  /* 0x0000000000505947 */ /* 0x000fea0003800000 */
[----:B------:R-:W-:Y:S01]  /*c750*/  MOV R27, UR5 ;  /* 0x00000005001b7c02 */ /* 0x000fe20008000f00 */
[----:B------:R-:W-:-:S04]  /*c760*/  ULDC.64 UR14, c[0x0][0x288] ;  /* 0x0000a200000e7ab9 */ /* 0x000fc80000000a00 */
[----:B------:R-:W-:Y:S01]  /*c770*/  FFMA.FTZ R27, R26, R27, UR13 ;  /* 0x0000000d1a1b7e23 */ /* 0x000fe2000801001b */
[----:B------:R-:W-:-:S03]  /*c780*/  MOV R26, UR5 ;  /* 0x00000005001a7c02 */ /* 0x000fc60008000f00 */
[----:B------:R-:W-:Y:S02]  /*c790*/  FFMA.FTZ R24, R24, R22, -R27 ;  /* 0x0000001618187223 */ /* 0x000fe4000001081b */
[----:B------:R-:W-:Y:S01]  /*c7a0*/  FFMA.FTZ R25, R25, R26, UR13 ;  /* 0x0000000d19197e23 */ /* 0x000fe2000801001a */
[----:B------:R-:W-:Y:S02]  /*c7b0*/  IMAD R26, R31, UR14, RZ ;  /* 0x0000000e1f1a7c24 */ /* 0x000fe4000f8e02ff */
[----:B------:R-:W-:Y:S01]  /*c7c0*/  FMUL.FTZ R24, R24, UR27 ;  /* 0x0000001b18187c20 */ /* 0x000fe20008410000 */
[----:B------:R-:W-:Y:S01]  /*c7d0*/  FFMA.FTZ R25, R80, R23, -R25 ;  /* 0x0000001750197223 */ /* 0x000fe20000010819 */
[----:B------:R-:W-:-:S03]  /*c7e0*/  IMAD R27, R30, UR15, R26 ;  /* 0x0000000f1e1b7c24 */ /* 0x000fc6000f8e021a */
[----:B------:R-:W-:Y:S01]  /*c7f0*/  FMUL.FTZ R29, R25, UR27 ;  /* 0x0000001b191d7c20 */ /* 0x000fe20008410000 */
[----:B------:R-:W-:-:S04]  /*c800*/  MOV R25, R21 ;  /* 0x0000001500197202 */ /* 0x000fc80000000f00 */
        /* <DEDUP_REMOVED lines=8> */
.L_x_1417:
[----:B------:R-:W-:Y:S05]  /*c890*/  BSYNC B0 ;  /* 0x0000000000007941 */ /* 0x000fea0003800000 */
.L_x_1416:
        /* <DEDUP_REMOVED lines=14> */
[----:B------:R-:W-:-:S04]  /*c980*/  FFMA.FTZ R28, R28, R31, 1 ;  /* 0x3f8000001c1c7423 */ /* 0x000fc8000001001f */
[----:B------:R-:W-:Y:S01]  /*c990*/  FMUL.FTZ R25, R25, R28 ;  /* 0x0000001c19197220 */ /* 0x000fe20000410000 */
        /* <DEDUP_REMOVED lines=9> */
.L_x_1418:
        /* <DEDUP_REMOVED lines=20> */
[----:B------:R-:W-:-:S05]  /*cb70*/  F2FP.F16.F32.PACK_AB R25, R24, R25 ;  /* 0x000000191819723e */ /* 0x000fca00000000ff */
[----:B------:R0:W-:Y:S02]  /*cb80*/  STG.E desc[UR22][R26.64], R25 ;  /* 0x000000191a007986 */ /* 0x0001e4000c101916 */
.L_x_1420:
[----:B------:R-:W-:Y:S05]  /*cb90*/  BSYNC B0 ;  /* 0x0000000000007941 */ /* 0x000fea0003800000 */
.L_x_1419:
[--C-:B------:R-:W-:Y:S01]  /*cba0*/  HADD2.F32 R24, -RZ, R43.reuse.H0_H0 ;  /* 0x2000002bff187230 */ /* 0x100fe20000004100 */
[----:B------:R-:W-:Y:S01]  /*cbb0*/  IADD3 R45, R2, 0x60, RZ ;  /* 0x00000060022d7810 */ /* 0x000fe20007ffe0ff */
[----:B------:R-:W-:Y:S01]  /*cbc0*/  HADD2.F32 R43, -RZ, R43.H1_H1 ;  /* 0x3000002bff2b7230 */ /* 0x000fe20000004100 */
[----:B------:R-:W-:Y:S01]  /*cbd0*/  ISETP.GT.U32.OR P4, PT, R3, 0x27f, P4 ;  /* 0x0000027f0300780c */ /* 0x000fe20002784470 */
[--C-:B0-----:R-:W-:Y:S02]  /*cbe0*/  HADD2.F32 R27, -RZ, R83.reuse.H0_H0 ;  /* 0x20000053ff1b7230 */ /* 0x101fe40000004100 */
[----:B------:R-:W-:Y:S01]  /*cbf0*/  FADD.FTZ R24, R24, -UR26 ;  /* 0x8000001a18187e21 */ /* 0x000fe20008010000 */
[----:B------:R-:W-:Y:S01]  /*cc00*/  SHF.R.S32.HI R45, RZ, 0x1f, R45 ;  /* 0x0000001fff2d7819 */ /* 0x000fe2000001142d */
[----:B------:R-:W-:Y:S01]  /*cc10*/  FADD.FTZ R43, R43, -UR26 ;  /* 0x8000001a2b2b7e21 */ /* 0x000fe20008010000 */
[----:B------:R-:W-:Y:S02]  /*cc20*/  HADD2.F32 R26, -RZ, R83.H1_H1 ;  /* 0x30000053ff1a7230 */ /* 0x000fe40000004100 */
[----:B------:R-:W-:Y:S01]  /*cc30*/  FMUL.FTZ R25, R24, UR27 ;  /* 0x0000001b18197c20 */ /* 0x000fe20008410000 */
[----:B------:R-:W-:Y:S01]  /*cc40*/  ISETP.GE.AND.EX P0, PT, R45, UR7, PT, P0 ;  /* 0x000000072d007c0c */ /* 0x000fe2000bf06300 */
[----:B------:R-:W-:-:S02]  /*cc50*/  HADD2.F32 R28, -RZ, R38.H0_H0 ;  /* 0x20000026ff1c7230 */ /* 0x000fc40000004100 */
        /* <DEDUP_REMOVED lines=20> */
.L_x_1421:
[----:B------:R-:W-:Y:S04]  /*cda0*/  BSSY B0, `(.L_x_1422) ;  /* 0x0000016000007945 */ /* 0x000fe80003800000 */
[----:B------:R-:W-:Y:S05]  /*cdb0*/  @P4 BRA `(.L_x_1423) ;  /* 0x0000000000504947 */ /* 0x000fea0003800000 */
[----:B------:R-:W-:Y:S01]  /*cdc0*/  MOV R30, UR5 ;  /* 0x00000005001e7c02 */ /* 0x000fe20008000f00 */
[----:B------:R-:W-:-:S04]  /*cdd0*/  ULDC.64 UR14, c[0x0][0x288] ;  /* 0x0000a200000e7ab9 */ /* 0x000fc80000000a00 */
[----:B------:R-:W-:Y:S01]  /*cde0*/  FFMA.FTZ R30, R25, R30, UR13 ;  /* 0x0000000d191e7e23 */ /* 0x000fe2000801001e */
[----:B------:R-:W-:-:S03]  /*cdf0*/  MOV R25, R21 ;  /* 0x0000001500197202 */ /* 0x000fc60000000f00 */
[----:B------:R-:W-:Y:S01]  /*ce00*/  FFMA.FTZ R29, R27, R22, -R30 ;  /* 0x000000161b1d7223 */ /* 0x000fe2000001081e */
[----:B------:R-:W-:Y:S01]  /*ce10*/  MOV R27, UR5 ;  /* 0x00000005001b7c02 */ /* 0x000fe20008000f00 */
[----:B------:R-:W-:-:S04]  /*ce20*/  IMAD R30, R47, UR14, RZ ;  /* 0x0000000e2f1e7c24 */ /* 0x000fc8000f8e02ff */
[----:B------:R-:W-:Y:S01]  /*ce30*/  FFMA.FTZ R27, R24, R27, UR13 ;  /* 0x0000000d181b7e23 */ /* 0x000fe2000801001b */
[----:B------:R-:W-:Y:S01]  /*ce40*/  MOV R24, R18 ;  /* 0x0000001200187202 */ /* 0x000fe20000000f00 */
[----:B------:R-:W-:Y:S02]  /*ce50*/  IMAD R31, R46, UR15, R30 ;  /* 0x0000000f2e1f7c24 */ /* 0x000fe4000f8e021e */
        /* <DEDUP_REMOVED lines=10> */
.L_x_1423:
[----:B------:R-:W-:Y:S05]  /*cf00*/  BSYNC B0 ;  /* 0x0000000000007941 */ /* 0x000fea0003800000 */
.L_x_1422:
[----:B------:R-:W-:Y:S01]  /*cf10*/  HADD2.F32 R38, -RZ, R38.H1_H1 ;  /* 0x30000026ff267230 */ /* 0x000fe20000004100 */
[----:B------:R-:W-:Y:S01]  /*cf20*/  IADD3 R42, R2, 0x68, RZ ;  /* 0x00000068022a7810 */ /* 0x000fe20007ffe0ff */
[----:B0-----:R-:W-:Y:S01]  /*cf30*/  FADD.FTZ R27, R28, -UR26 ;  /* 0x8000001a1c1b7e21 */ /* 0x001fe20008010000 */
[----:B------:R-:W-:Y:S01]  /*cf40*/  ISETP.GT.U32.OR P0, PT, R3, 0x27f, P0 ;  /* 0x0000027f0300780c */ /* 0x000fe20000704470 */
[--C-:B------:R-:W-:Y:S02]  /*cf50*/  HADD2.F32 R25, -RZ, R85.reuse.H0_H0 ;  /* 0x20000055ff197230 */ /* 0x100fe40000004100 */
[----:B------:R-:W-:Y:S01]  /*cf60*/  FADD.FTZ R24, R38, -UR26 ;  /* 0x8000001a26187e21 */ /* 0x000fe20008010000 */
[----:B------:R-:W-:Y:S01]  /*cf70*/  ISETP.GE.U32.AND P2, PT, R42, UR6, PT ;  /* 0x000000062a007c0c */ /* 0x000fe2000bf46070 */
        /* <DEDUP_REMOVED lines=23> */
.L_x_1424:
        /* <DEDUP_REMOVED lines=19> */
[----:B------:R-:W-:Y:S02]  /*d220*/  F2FP.F16.F32.PACK_AB R29, R29, R30 ;  /* 0x0000001e1d1d723e */ /* 0x000fe400000000ff */
[----:B------:R-:W-:-:S05]  /*d230*/  LEA.HI.X R27, R24, UR15, R31, 0x1, P0 ;  /* 0x0000000f181b7c11 */ /* 0x000fca00080f0c1f */
[----:B------:R0:W-:Y:S02]  /*d240*/  STG.E desc[UR22][R26.64], R29 ;  /* 0x0000001d1a007986 */ /* 0x0001e4000c101916 */
.L_x_1426:
[----:B------:R-:W-:Y:S05]  /*d250*/  BSYNC B0 ;  /* 0x0000000000007941 */ /* 0x000fea0003800000 */
.L_x_1425:
[C---:B------:R-:W-:Y:S01]  /*d260*/  IADD3 R44, R2.reuse, 0x68, RZ ;  /* 0x00000068022c7810 */ /* 0x040fe20007ffe0ff */
[----:B------:R-:W-:Y:S01]  /*d270*/  HADD2.F32 R39, -RZ, R39.H1_H1 ;  /* 0x30000027ff277230 */ /* 0x000fe20000004100 */
[----:B------:R-:W-:Y:S01]  /*d280*/  IADD3 R31, R2, 0x70, RZ ;  /* 0x00000070021f7810 */ /* 0x000fe20007ffe0ff */
[----:B0-----:R-:W-:Y:S01]  /*d290*/  FADD.FTZ R27, R28, -UR26 ;  /* 0x8000001a1c1b7e21 */ /* 0x001fe20008010000 */
[----:B------:R-:W-:Y:S01]  /*d2a0*/  SHF.R.S32.HI R44, RZ, 0x1f, R44 ;  /* 0x0000001fff2c7819 */ /* 0x000fe2000001142c */
[--C-:B------:R-:W-:Y:S02]  /*d2b0*/  HADD2.F32 R25, -RZ, R82.reuse.H0_H0 ;  /* 0x20000052ff197230 */ /* 0x100fe40000004100 */
[----:B------:R-:W-:Y:S01]  /*d2c0*/  FADD.FTZ R24, R39, -UR26 ;  /* 0x8000001a27187e21 */ /* 0x000fe20008010000 */
[----:B------:R-:W-:Y:S01]  /*d2d0*/  ISETP.GE.U32.AND P0, PT, R31, UR6, PT ;  /* 0x000000061f007c0c */ /* 0x000fe2000bf06070 */
[----:B------:R-:W-:Y:S01]  /*d2e0*/  HADD2.F32 R82, -RZ, R82.H1_H1 ;  /* 0x30000052ff527230 */ /* 0x000fe20000004100 */
[----:B------:R-:W-:Y:S01]  /*d2f0*/  ISETP.GE.AND.EX P2, PT, R44, UR7, PT, P2 ;  /* 0x000000072c007c0c */ /* 0x000fe2000bf46320 */
[----:B------:R-:W-:Y:S01]  /*d300*/  FMUL.FTZ R27, R27, UR27 ;  /* 0x0000001b1b1b7c20 */ /* 0x000fe20008410000 */
[----:B------:R-:W-:Y:S01]  /*d310*/  IADD3 R29, R2, 0x78, RZ ;  /* 0x00000078021d7810 */ /* 0x000fe20007ffe0ff */
[----:B------:R-:W-:Y:S01]  /*d320*/  FMUL.FTZ R24, R24, UR27 ;  /* 0x0000001b18187c20 */ /* 0x000fe20008410000 */
[----:B------:R-:W-:-:S02]  /*d330*/  ISETP.GT.U32.OR P2, PT, R3, 0x27f, P2 ;  /* 0x0000027f0300780c */ /* 0x000fc40001744470 */
[----:B------:R-:W-:Y:S01]  /*d340*/  SHF.R.S32.HI R28, RZ, 0x1f, R31 ;  /* 0x0000001fff1c7819 */ /* 0x000fe2000001141f */
        /* <DEDUP_REMOVED lines=19> */
.L_x_1427:
        /* <DEDUP_REMOVED lines=22> */
.L_x_1429:
[----:B------:R-:W-:Y:S05]  /*d5e0*/  BSYNC B0 ;  /* 0x0000000000007941 */ /* 0x000fea0003800000 */
.L_x_1428:
[--C-:B------:R-:W-:Y:S01]  /*d5f0*/  HADD2.F32 R24, -RZ, R35.reuse.H0_H0 ;  /* 0x20000023ff187230 */ /* 0x100fe20000004100 */
[----:B------:R-:W-:Y:S01]  /*d600*/  ISETP.GE.U32.AND P2, PT, R29, UR6, PT ;  /* 0x000000061d007c0c */ /* 0x000fe2000bf46070 */
[----:B------:R-:W-:Y:S01]  /*d610*/  HADD2.F32 R35, -RZ, R35.H1_H1 ;  /* 0x30000023ff237230 */ /* 0x000fe20000004100 */
[----:B------:R-:W-:Y:S01]  /*d620*/  SHF.R.S32.HI R30, RZ, 0x1f, R29 ;  /* 0x0000001fff1e7819 */ /* 0x000fe2000001141d */
[--C-:B------:R-:W-:Y:S02]  /*d630*/  HADD2.F32 R37, -RZ, R84.reuse.H0_H0 ;  /* 0x20000054ff257230 */ /* 0x100fe40000004100 */
[----:B------:R-:W-:Y:S01]  /*d640*/  FADD.FTZ R24, R24, -UR26 ;  /* 0x8000001a18187e21 */ /* 0x000fe20008010000 */
[----:B------:R-:W-:Y:S01]  /*d650*/  ISETP.GE.AND.EX P0, PT, R28, UR7, PT, P0 ;  /* 0x000000071c007c0c */ /* 0x000fe2000bf06300 */
[----:B0-----:R-:W-:Y:S01]  /*d660*/  FADD.FTZ R26, R35, -UR26 ;  /* 0x8000001a231a7e21 */ /* 0x001fe20008010000 */
[----:B------:R-:W-:Y:S01]  /*d670*/  ISETP.GE.AND.EX P2, PT, R30, UR7, PT, P2 ;  /* 0x000000071e007c0c */ /* 0x000fe2000bf46320 */
[----:B------:R-:W-:Y:S01]  /*d680*/  FMUL.FTZ R25, R24, UR27 ;  /* 0x0000001b18197c20 */ /* 0x000fe20008410000 */
[----:B------:R-:W-:Y:S01]  /*d690*/  ISETP.GT.U32.OR P0, PT, R3, 0x27f, P0 ;  /* 0x0000027f0300780c */ /* 0x000fe20000704470 */
[----:B------:R-:W-:-:S02]  /*d6a0*/  HADD2.F32 R84, -RZ, R84.H1_H1 ;  /* 0x30000054ff547230 */ /* 0x000fc40000004100 */
[----:B------:R-:W-:Y:S01]  /*d6b0*/  FMUL.FTZ R24, R26, UR27 ;  /* 0x0000001b1a187c20 */ /* 0x000fe20008410000 */
[----:B------:R-:W-:Y:S01]  /*d6c0*/  HADD2.F32 R35, -RZ, R36.H0_H0 ;  /* 0x20000024ff237230 */ /* 0x000fe20000004100 */
        /* <DEDUP_REMOVED lines=19> */
.L_x_1430:
        /* <DEDUP_REMOVED lines=10> */
[----:B------:R-:W-:Y:S02]  /*d8a0*/  FFMA.FTZ R37, R37, R22, -R26 ;  /* 0x0000001625257223 */ /* 0x000fe4000001081a */
[----:B------:R-:W-:-:S02]  /*d8b0*/  FFMA.FTZ R27, R84, R23, -R27 ;  /* 0x00000017541b7223 */ /* 0x000fc4000001081b */
        /* <DEDUP_REMOVED lines=10> */
.L_x_1432:
[----:B------:R-:W-:Y:S05]  /*d960*/  BSYNC B0 ;  /* 0x0000000000007941 */ /* 0x000fea0003800000 */
.L_x_1431:
[----:B------:R-:W-:Y:S02]  /*d970*/  HADD2.F32 R36, -RZ, R36.H1_H1 ;  /* 0x30000024ff247230 */ /* 0x000fe40000004100 */
[----:B0-----:R-:W-:Y:S01]  /*d980*/  FADD.FTZ R25, R35, -UR26 ;  /* 0x8000001a23197e21 */ /* 0x001fe20008010000 */
[--C-:B------:R-:W-:Y:S01]  /*d990*/  HADD2.F32 R37, -RZ, R79.reuse.H0_H0 ;  /* 0x2000004fff257230 */ /* 0x100fe20000004100 */
[----:B------:R-:W-:Y:S01]  /*d9a0*/  ISETP.GT.U32.OR P2, PT, R3, 0x27f, P2 ;  /* 0x0000027f0300780c */ /* 0x000fe20001744470 */
[----:B------:R-:W-:Y:S02]  /*d9b0*/  HADD2.F32 R26, -RZ, R79.H1_H1 ;  /* 0x3000004fff1a7230 */ /* 0x000fe40000004100 */
[----:B------:R-:W-:Y:S01]  /*d9c0*/  FADD.FTZ R24, R36, -UR26 ;  /* 0x8000001a24187e21 */ /* 0x000fe20008010000 */
[----:B-----5:R-:W-:Y:S01]  /*d9d0*/  HADD2.F32 R28, -RZ, R0.H0_H0 ;  /* 0x20000000ff1c7230 */ /* 0x020fe20000004100 */
[----:B------:R-:W-:Y:S01]  /*d9e0*/  IADD3 R31, R2, 0x80, RZ ;  /* 0x00000080021f7810 */ /* 0x000fe20007ffe0ff */
        /* <DEDUP_REMOVED lines=21> */
.L_x_1433:
        /* <DEDUP_REMOVED lines=19> */
[----:B------:R-:W-:Y:S02]  /*dc70*/  F2FP.F16.F32.PACK_AB R29, R29, R36 ;  /* 0x000000241d1d723e */ /* 0x000fe400000000ff */
[----:B------:R-:W-:-:S05]  /*dc80*/  LEA.HI.X R27, R24, UR15, R35, 0x1, P0 ;  /* 0x0000000f181b7c11 */ /* 0x000fca00080f0c23 */
[----:B------:R0:W-:Y:S02]  /*dc90*/  STG.E desc[UR22][R26.64], R29 ;  /* 0x0000001d1a007986 */ /* 0x0001e4000c101916 */
.L_x_1435:
[----:B------:R-:W-:Y:S05]  /*dca0*/  BSYNC B0 ;  /* 0x0000000000007941 */ /* 0x000fea0003800000 */
.L_x_1434:
[----:B------:R-:W-:Y:S01]  /*dcb0*/  IADD3 R37, R2, 0x88, RZ ;  /* 0x0000008802257810 */ /* 0x000fe20007ffe0ff */
[----:B0-----:R-:W-:Y:S01]  /*dcc0*/  HADD2.F32 R27, -RZ, R0.H1_H1 ;  /* 0x30000000ff1b7230 */ /* 0x001fe20000004100 */
[----:B------:R-:W-:Y:S01]  /*dcd0*/  ISETP.GE.U32.AND P0, PT, R31, UR6, PT ;  /* 0x000000061f007c0c */ /* 0x000fe2000bf06070 */
[----:B------:R-:W-:Y:S01]  /*dce0*/  FADD.FTZ R30, R28, -UR26 ;  /* 0x8000001a1c1e7e21 */ /* 0x000fe20008010000 */
[----:B------:R-:W-:Y:S01]  /*dcf0*/  ISETP.GE.U32.AND P2, PT, R37, UR6, PT ;  /* 0x0000000625007c0c */ /* 0x000fe2000bf46070 */
[--C-:B------:R-:W-:Y:S01]  /*dd00*/  HADD2.F32 R28, -RZ, R34.reuse.H0_H0 ;  /* 0x20000022ff1c7230 */ /* 0x100fe20000004100 */
[----:B------:R-:W-:Y:S01]  /*dd10*/  SHF.R.S32.HI R24, RZ, 0x1f, R31 ;  /* 0x0000001fff187819 */ /* 0x000fe2000001141f */
[----:B------:R-:W-:Y:S01]  /*dd20*/  FADD.FTZ R36, R27, -UR26 ;  /* 0x8000001a1b247e21 */ /* 0x000fe20008010000 */
[----:B------:R-:W-:Y:S01]  /*dd30*/  SHF.R.S32.HI R0, RZ, 0x1f, R37 ;  /* 0x0000001fff007819 */ /* 0x000fe20000011425 */
[----:B------:R-:W-:Y:S01]  /*dd40*/  FMUL.FTZ R27, R30, UR27 ;  /* 0x0000001b1e1b7c20 */ /* 0x000fe20008410000 */
[C---:B------:R-:W-:Y:S01]  /*dd50*/  IADD3 R35, R2.reuse, 0x90, RZ ;  /* 0x0000009002237810 */ /* 0x040fe20007ffe0ff */
[--C-:B------:R-:W-:Y:S01]  /*dd60*/  HADD2.F32 R25, -RZ, R77.reuse.H0_H0 ;  /* 0x2000004dff197230 */ /* 0x100fe20000004100 */
[----:B------:R-:W-:Y:S01]  /*dd70*/  IADD3 R29, R2, 0x98, RZ ;  /* 0x00000098021d7810 */ /* 0x000fe20007ffe0ff */
[----:B------:R-:W-:Y:S01]  /*dd80*/  HADD2.F32 R26, -RZ, R77.H1_H1 ;  /* 0x3000004dff1a7230 */ /* 0x000fe20000004100 */
[----:B------:R-:W-:Y:S01]  /*dd90*/  ISETP.GE.AND.EX P4, PT, R24, UR7, PT, P0 ;  /* 0x0000000718007c0c */ /* 0x000fe2000bf86300 */
[----:B------:R-:W-:Y:S01]  /*dda0*/  HADD2.F32 R34, -RZ, R34.H1_H1 ;  /* 0x30000022ff227230 */ /* 0x000fe20000004100 */
[----:B------:R-:W-:Y:S01]  /*ddb0*/  ISETP.GE.AND.EX P5, PT, R0, UR7, PT, P2 ;  /* 0x0000000700007c0c */ /* 0x000fe2000bfa6320 */
[----:B------:R-:W-:Y:S01]  /*ddc0*/  FMUL.FTZ R30, R36, UR27 ;  /* 0x0000001b241e7c20 */ /* 0x000fe20008410000 */
[----:B------:R-:W-:-:S02]  /*ddd0*/  ISETP.GE.U32.AND P2, PT, R35, UR6, PT ;  /* 0x0000000623007c0c */ /* 0x000fc4000bf46070 */
[----:B------:R-:W-:Y:S02]  /*dde0*/  ISETP.GE.U32.AND P0, PT, R29, UR6, PT ;  /* 0x000000061d007c0c */ /* 0x000fe4000bf06070 */
[C---:B------:R-:W-:Y:S02]  /*ddf0*/  ISETP.GT.U32.OR P4, PT, R3.reuse, 0x27f, P4 ;  /* 0x0000027f0300780c */ /* 0x040fe40002784470 */
[----:B------:R-:W-:Y:S01]  /*de00*/  ISETP.GT.U32.OR P5, PT, R3, 0x27f, P5 ;  /* 0x0000027f0300780c */ /* 0x000fe20002fa4470 */
        /* <DEDUP_REMOVED lines=19> */
.L_x_1436:
        /* <DEDUP_REMOVED lines=22> */
.L_x_1438:
[----:B------:R-:W-:Y:S05]  /*e0a0*/  BSYNC B0 ;  /* 0x0000000000007941 */ /* 0x000fea0003800000 */
.L_x_1437:
[----:B0-----:R-:W-:Y:S01]  /*e0b0*/  FADD.FTZ R27, R28, -UR26 ;  /* 0x8000001a1c1b7e21 */ /* 0x001fe20008010000 */
[----:B------:R-:W-:Y:S01]  /*e0c0*/  FADD.FTZ R24, R34, -UR26 ;  /* 0x8000001a22187e21 */ /* 0x000fe20008010000 */
[--C-:B------:R-:W-:Y:S02]  /*e0d0*/  HADD2.F32 R25, -RZ, R76.reuse.H0_H0 ;  /* 0x2000004cff197230 */ /* 0x100fe40000004100 */
        /* <DEDUP_REMOVED lines=22> */
.L_x_1439:
        /* <DEDUP_REMOVED lines=22> */
.L_x_1441:
[----:B------:R-:W-:Y:S05]  /*e3a0*/  BSYNC B0 ;  /* 0x0000000000007941 */ /* 0x000fea0003800000 */
.L_x_1440:
[----:B------:R-:W-:Y:S01]  /*e3b0*/  IADD3 R36, R2, 0x90, RZ ;  /* 0x0000009002247810 */ /* 0x000fe20007ffe0ff */
[--C-:B------:R-:W-:Y:S01]  /*e3c0*/  HADD2.F32 R24, -RZ, R4.reuse.H0_H0 ;  /* 0x20000004ff187230 */ /* 0x100fe20000004100 */
[----:B------:R-:W-:Y:S01]  /*e3d0*/  SHF.R.S32.HI R0, RZ, 0x1f, R29 ;  /* 0x0000001fff007819 */ /* 0x000fe2000001141d */
[----:B------:R-:W-:Y:S01]  /*e3e0*/  HADD2.F32 R4, -RZ, R4.H1_H1 ;  /* 0x30000004ff047230 */ /* 0x000fe20000004100 */
[----:B------:R-:W-:Y:S01]  /*e3f0*/  SHF.R.S32.HI R36, RZ, 0x1f, R36 ;  /* 0x0000001fff247819 */ /* 0x000fe20000011424 */
[--C-:B0-----:R-:W-:Y:S02]  /*e400*/  HADD2.F32 R25, -RZ, R74.reuse.H0_H0 ;  /* 0x2000004aff197230 */ /* 0x101fe40000004100 */
[----:B------:R-:W-:Y:S01]  /*e410*/  FADD.FTZ R24, R24, -UR26 ;  /* 0x8000001a18187e21 */ /* 0x000fe20008010000 */
[----:B------:R-:W-:Y:S01]  /*e420*/  ISETP.GE.AND.EX P0, PT, R0, UR7, PT, P0 ;  /* 0x0000000700007c0c */ /* 0x000fe2000bf06300 */
[----:B------:R-:W-:Y:S01]  /*e430*/  FADD.FTZ R26, R4, -UR26 ;  /* 0x8000001a041a7e21 */ /* 0x000fe20008010000 */
[----:B------:R-:W-:Y:S01]  /*e440*/  ISETP.GE.AND.EX P2, PT, R36, UR7, PT, P2 ;  /* 0x0000000724007c0c */ /* 0x000fe2000bf46320 */
[----:B------:R-:W-:-:S02]  /*e450*/  HADD2.F32 R74, -RZ, R74.H1_H1 ;  /* 0x3000004aff4a7230 */ /* 0x000fc40000004100 */
[----:B------:R-:W-:Y:S01]  /*e460*/  FMUL.FTZ R41, R24, UR27 ;  /* 0x0000001b18297c20 */ /* 0x000fe20008410000 */
[----:B------:R-:W-:Y:S01]  /*e470*/  HADD2.F32 R4, -RZ, R5.H0_H0 ;  /* 0x20000005ff047230 */ /* 0x000fe20000004100 */
        /* <DEDUP_REMOVED lines=21> */
.L_x_1442:
        /* <DEDUP_REMOVED lines=11> */
[----:B------:R-:W-:Y:S01]  /*e680*/  MOV R25, R21 ;  /* 0x0000001500197202 */ /* 0x000fe20000000f00 */
[----:B------:R-:W-:-:S02]  /*e690*/  FMUL.FTZ R31, R27, UR27 ;  /* 0x0000001b1b1f7c20 */ /* 0x000fc40008410000 */
        /* <DEDUP_REMOVED lines=9> */
.L_x_1444:
[----:B------:R-:W-:Y:S05]  /*e730*/  BSYNC B0 ;  /* 0x0000000000007941 */ /* 0x000fea0003800000 */
.L_x_1443:
[----:B0-----:R-:W-:Y:S02]  /*e740*/  HADD2.F32 R25, -RZ, R5.H1_H1 ;  /* 0x30000005ff197230 */ /* 0x001fe40000004100 */
[----:B------:R-:W-:Y:S01]  /*e750*/  FADD.FTZ R4, R4, -UR26 ;  /* 0x8000001a04047e21 */ /* 0x000fe20008010000 */
        /* <DEDUP_REMOVED lines=27> */
.L_x_1445:
        /* <DEDUP_REMOVED lines=22> */
.L_x_1447:
[----:B------:R-:W-:Y:S05]  /*ea70*/  BSYNC B0 ;  /* 0x0000000000007941 */ /* 0x000fea0003800000 */
.L_x_1446:
[----:B0-----:R-:W-:Y:S01]  /*ea80*/  IADD3 R25, R2, 0xa0, RZ ;  /* 0x000000a002197810 */ /* 0x001fe20007ffe0ff */
[----:B------:R-:W-:Y:S01]  /*ea90*/  FADD.FTZ R26, R26, -UR26 ;  /* 0x8000001a1a1a7e21 */ /* 0x000fe20008010000 */
[----:B------:R-:W-:Y:S01]  /*eaa0*/  IADD3 R31, R2, 0xa8, RZ ;  /* 0x000000a8021f7810 */ /* 0x000fe20007ffe0ff */
[----:B------:R-:W-:Y:S01]  /*eab0*/  FADD.FTZ R6, R6, -UR26 ;  /* 0x8000001a06067e21 */ /* 0x000fe20008010000 */
[C---:B------:R-:W-:Y:S01]  /*eac0*/  IADD3 R40, R2.reuse, 0xa8, RZ ;  /* 0x000000a802287810 */ /* 0x040fe20007ffe0ff */
[----:B------:R-:W-:Y:S01]  /*ead0*/  HADD2.F32 R5, -RZ, R70.H0_H0 ;  /* 0x20000046ff057230 */ /* 0x000fe20000004100 */
[----:B------:R-:W-:Y:S01]  /*eae0*/  IADD3 R29, R2, 0xb0, RZ ;  /* 0x000000b0021d7810 */ /* 0x000fe20007ffe0ff */
[----:B------:R-:W-:Y:S01]  /*eaf0*/  HADD2.F32 R0, -RZ, R16.H0_H0 ;  /* 0x20000010ff007230 */ /* 0x000fe20000004100 */
[----:B------:R-:W-:Y:S01]  /*eb00*/  ISETP.GE.U32.AND P5, PT, R25, UR6, PT ;  /* 0x0000000619007c0c */ /* 0x000fe2000bfa6070 */
[----:B------:R-:W-:Y:S01]  /*eb10*/  HADD2.F32 R70, -RZ, R70.H1_H1 ;  /* 0x30000046ff467230 */ /* 0x000fe20000004100 */
[----:B------:R-:W-:Y:S01]  /*eb20*/  SHF.R.S32.HI R4, RZ, 0x1f, R25 ;  /* 0x0000001fff047819 */ /* 0x000fe20000011419 */
[----:B------:R-:W-:Y:S01]  /*eb30*/  HADD2.F32 R16, -RZ, R16.H1_H1 ;  /* 0x30000010ff107230 */ /* 0x000fe20000004100 */
[----:B------:R-:W-:Y:S01]  /*eb40*/  ISETP.GE.U32.AND P2, PT, R31, UR6, PT ;  /* 0x000000061f007c0c */ /* 0x000fe2000bf46070 */
[----:B------:R-:W-:Y:S01]  /*eb50*/  FMUL.FTZ R41, R26, UR27 ;  /* 0x0000001b1a297c20 */ /* 0x000fe20008410000 */
[----:B------:R-:W-:Y:S01]  /*eb60*/  SHF.R.S32.HI R40, RZ, 0x1f, R40 ;  /* 0x0000001fff287819 */ /* 0x000fe20000011428 */
[----:B------:R-:W-:Y:S01]  /*eb70*/  FMUL.FTZ R36, R6, UR27 ;  /* 0x0000001b06247c20 */ /* 0x000fe20008410000 */
[----:B------:R-:W-:-:S02]  /*eb80*/  IADD3 R38, R2, 0xb0, RZ ;  /* 0x000000b002267810 */ /* 0x000fc40007ffe0ff */
[----:B------:R-:W-:Y:S02]  /*eb90*/  IADD3 R27, R2, 0xb8, RZ ;  /* 0x000000b8021b7810 */ /* 0x000fe40007ffe0ff */
[----:B------:R-:W-:Y:S02]  /*eba0*/  ISETP.GE.U32.AND P4, PT, R29, UR6, PT ;  /* 0x000000061d007c0c */ /* 0x000fe4000bf86070 */
[----:B------:R-:W-:Y:S02]  /*ebb0*/  SHF.R.S32.HI R38, RZ, 0x1f, R38 ;  /* 0x0000001fff267819 */ /* 0x000fe40000011426 */
[----:B------:R-:W-:Y:S02]  /*ebc0*/  ISETP.GE.AND.EX P5, PT, R4, UR7, PT, P5 ;  /* 0x0000000704007c0c */ /* 0x000fe4000bfa6350 */
[----:B------:R-:W-:Y:S02]  /*ebd0*/  ISETP.GE.AND.EX P2, PT, R40, UR7, PT, P2 ;  /* 0x0000000728007c0c */ /* 0x000fe4000bf46320 */
[----:B------:R-:W-:-:S02]  /*ebe0*/  ISETP.GE.U32.AND P0, PT, R27, UR6, PT ;  /* 0x000000061b007c0c */ /* 0x000fc4000bf06070 */
[----:B------:R-:W-:Y:S02]  /*ebf0*/  ISETP.GE.AND.EX P4, PT, R38, UR7, PT, P4 ;  /* 0x0000000726007c0c */ /* 0x000fe4000bf86340 */
        /* <DEDUP_REMOVED lines=21> */
.L_x_1448:
        /* <DEDUP_REMOVED lines=22> */
.L_x_1450:
[----:B------:R-:W-:Y:S05]  /*eeb0*/  BSYNC B0 ;  /* 0x0000000000007941 */ /* 0x000fea0003800000 */
.L_x_1449:
        /* <DEDUP_REMOVED lines=25> */
.L_x_1451:
        /* <DEDUP_REMOVED lines=22> */
.L_x_1453:
[----:B------:R-:W-:Y:S05]  /*f1b0*/  BSYNC B0 ;  /* 0x0000000000007941 */ /* 0x000fea0003800000 */
.L_x_1452:
[--C-:B------:R-:W-:Y:S01]  /*f1c0*/  HADD2.F32 R0, -RZ, R7.reuse.H0_H0 ;  /* 0x20000007ff007230 */ /* 0x100fe20000004100 */
[----:B------:R-:W-:Y:S01]  /*f1d0*/  IADD3 R28, R2, 0xb8, RZ ;  /* 0x000000b8021c7810 */ /* 0x000fe20007ffe0ff */
[----:B------:R-:W-:Y:S01]  /*f1e0*/  HADD2.F32 R7, -RZ, R7.H1_H1 ;  /* 0x30000007ff077230 */ /* 0x000fe20000004100 */
[----:B------:R-:W-:Y:S01]  /*f1f0*/  ISETP.GT.U32.OR P4, PT, R3, 0x27f, P4 ;  /* 0x0000027f0300780c */ /* 0x000fe20002784470 */
[--C-:B0-----:R-:W-:Y:S01]  /*f200*/  HADD2.F32 R5, -RZ, R68.reuse.H0_H0 ;  /* 0x20000044ff057230 */ /* 0x101fe20000004100 */
        /* <DEDUP_REMOVED lines=27> */
.L_x_1454:
        /* <DEDUP_REMOVED lines=22> */
.L_x_1456:
[----:B------:R-:W-:Y:S05]  /*f520*/  BSYNC B0 ;  /* 0x0000000000007941 */ /* 0x000fea0003800000 */
.L_x_1455:
[----:B------:R-:W-:Y:S02]  /*f530*/  HADD2.F32 R8, -RZ, R8.H1_H1 ;  /* 0x30000008ff087230 */ /* 0x000fe40000004100 */
[----:B------:R-:W-:Y:S01]  /*f540*/  FADD.FTZ R0, R0, -UR26 ;  /* 0x8000001a00007e21 */ /* 0x000fe20008010000 */
[--C-:B0-----:R-:W-:Y:S01]  /*f550*/  HADD2.F32 R5, -RZ, R66.reuse.H0_H0 ;  /* 0x20000042ff057230 */ /* 0x101fe20000004100 */
[----:B------:R-:W-:Y:S01]  /*f560*/  ISETP.GT.U32.OR P0, PT, R3, 0x27f, P0 ;  /* 0x0000027f0300780c */ /* 0x000fe20000704470 */
[----:B------:R-:W-:Y:S02]  /*f570*/  HADD2.F32 R66, -RZ, R66.H1_H1 ;  /* 0x30000042ff427230 */ /* 0x000fe40000004100 */
[----:B------:R-:W-:Y:S01]  /*f580*/  FADD.FTZ R8, R8, -UR26 ;  /* 0x8000001a08087e21 */ /* 0x000fe20008010000 */
[--C-:B------:R-:W-:Y:S02]  /*f590*/  HADD2.F32 R16, -RZ, R9.reuse.H0_H0 ;  /* 0x20000009ff107230 */ /* 0x100fe40000004100 */
        /* <DEDUP_REMOVED lines=22> */
.L_x_1457:
        /* <DEDUP_REMOVED lines=22> */
.L_x_1459:
[----:B------:R-:W-:Y:S05]  /*f860*/  BSYNC B0 ;  /* 0x0000000000007941 */ /* 0x000fea0003800000 */
.L_x_1458:
[----:B------:R-:W-:Y:S01]  /*f870*/  IADD3 R37, R2, 0xc0, RZ ;  /* 0x000000c002257810 */ /* 0x000fe20007ffe0ff */
[----:B------:R-:W-:Y:S01]  /*f880*/  FADD.FTZ R4, R16, -UR26 ;  /* 0x8000001a10047e21 */ /* 0x000fe20008010000 */
[----:B------:R-:W-:Y:S01]  /*f890*/  IADD3 R9, R2, 0xc8, RZ ;  /* 0x000000c802097810 */ /* 0x000fe20007ffe0ff */
[----:B------:R-:W-:Y:S01]  /*f8a0*/  FADD.FTZ R24, R24, -UR26 ;  /* 0x8000001a18187e21 */ /* 0x000fe20008010000 */
[C---:B------:R-:W-:Y:S01]  /*f8b0*/  IADD3 R30, R2.reuse, 0xc8, RZ ;  /* 0x000000c8021e7810 */ /* 0x040fe20007ffe0ff */
[----:B0-----:R-:W-:Y:S01]  /*f8c0*/  HADD2.F32 R5, -RZ, R64.H0_H0 ;  /* 0x20000040ff057230 */ /* 0x001fe20000004100 */
[C---:B------:R-:W-:Y:S01]  /*f8d0*/  IADD3 R36, R2.reuse, 0xc0, RZ ;  /* 0x000000c002247810 */ /* 0x040fe20007ffe0ff */
[----:B------:R-:W-:Y:S01]  /*f8e0*/  HADD2.F32 R16, -RZ, R10.H0_H0 ;  /* 0x2000000aff107230 */ /* 0x000fe20000004100 */
[----:B------:R-:W-:Y:S01]  /*f8f0*/  IADD3 R8, R2, 0xd0, RZ ;  /* 0x000000d002087810 */ /* 0x000fe20007ffe0ff */
[----:B------:R-:W-:Y:S01]  /*f900*/  HADD2.F32 R64, -RZ, R64.H1_H1 ;  /* 0x30000040ff407230 */ /* 0x000fe20000004100 */
[----:B------:R-:W-:Y:S01]  /*f910*/  ISETP.GE.U32.AND P5, PT, R37, UR6, PT ;  /* 0x0000000625007c0c */ /* 0x000fe2000bfa6070 */
        /* <DEDUP_REMOVED lines=35> */
.L_x_1460:
        /* <DEDUP_REMOVED lines=22> */
.L_x_1462:
[----:B------:R-:W-:Y:S05]  /*fcb0*/  BSYNC B0 ;  /* 0x0000000000007941 */ /* 0x000fea0003800000 */
.L_x_1461:
        /* <DEDUP_REMOVED lines=25> */
.L_x_1463:
        /* <DEDUP_REMOVED lines=19> */
[----:B------:R-:W-:Y:S02]  /*ff80*/  F2FP.F16.F32.PACK_AB R9, R9, R10 ;  /* 0x0000000a0909723e */ /* 0x000fe400000000ff */
[----:B------:R-:W-:-:S05]  /*ff90*/  LEA.HI.X R7, R4, UR15, R27, 0x1, P2 ;  /* 0x0000000f04077c11 */ /* 0x000fca00090f0c1b */
[----:B------:R0:W-:Y:S02]  /*ffa0*/  STG.E desc[UR22][R6.64], R9 ;  /* 0x0000000906007986 */ /* 0x0001e4000c101916 */
.L_x_1465:
[----:B------:R-:W-:Y:S05]  /*ffb0*/  BSYNC B0 ;  /* 0x0000000000007941 */ /* 0x000fea0003800000 */
.L_x_1464:
[--C-:B------:R-:W-:Y:S01]  /*ffc0*/  HADD2.F32 R4, -RZ, R11.reuse.H0_H0 ;  /* 0x2000000bff047230 */ /* 0x100fe20000004100 */
        /* <DEDUP_REMOVED lines=31> */
.L_x_1466:
[----:B------:R-:W-:Y:S04]  /*101c0*/  BSSY B0, `(.L_x_1467) ;  /* 0x0000016000007945 */ /* 0x000fe80003800000 */
[----:B------:R-:W-:Y:S05]  /*101d0*/  @P4 BRA `(.L_x_1468) ;  /* 0x0000000000504947 */ /* 0x000fea0003800000 */
[----:B------:R-:W-:Y:S01]  /*101e0*/  MOV R4, UR5 ;  /* 0x0000000500047c02 */ /* 0x000fe20008000f00 */
[----:B------:R-:W-:Y:S01]  /*101f0*/  ULDC.64 UR14, c[0x0][0x288] ;  /* 0x0000a200000e7ab9 */ /* 0x000fe20000000a00 */
[----:B0-----:R-:W-:Y:S01]  /*10200*/  MOV R9, UR5 ;  /* 0x0000000500097c02 */ /* 0x001fe20008000f00 */
        /* <DEDUP_REMOVED lines=17> */
.L_x_1468:
[----:B------:R-:W-:Y:S05]  /*10320*/  BSYNC B0 ;  /* 0x0000000000007941 */ /* 0x000fea0003800000 */
.L_x_1467:
[----:B------:R-:W-:Y:S02]  /*10330*/  HADD2.F32 R12, -RZ, R12.H1_H1 ;  /* 0x3000000cff0c7230 */ /* 0x000fe40000004100 */
[----:B------:R-:W-:Y:S01]  /*10340*/  FADD.FTZ R26, R26, -UR26 ;  /* 0x8000001a1a1a7e21 */ /* 0x000fe20008010000 */
[--C-:B01----:R-:W-:Y:S01]  /*10350*/  HADD2.F32 R7, -RZ, R57.reuse.H0_H0 ;  /* 0x20000039ff077230 */ /* 0x103fe20000004100 */
[----:B------:R-:W-:Y:S01]  /*10360*/  ISETP.GT.U32.OR P0, PT, R3, 0x27f, P0 ;  /* 0x0000027f0300780c */ /* 0x000fe20000704470 */
[----:B------:R-:W-:Y:S02]  /*10370*/  HADD2.F32 R8, -RZ, R57.H1_H1 ;  /* 0x30000039ff087230 */ /* 0x000fe40000004100 */
[----:B------:R-:W-:Y:S01]  /*10380*/  FADD.FTZ R12, R12, -UR26 ;  /* 0x8000001a0c0c7e21 */ /* 0x000fe20008010000 */
[----:B------:R-:W-:Y:S01]  /*10390*/  IADD3 R5, R2, 0xe0, RZ ;  /* 0x000000e002057810 */ /* 0x000fe20007ffe0ff */
[----:B------:R-:W-:Y:S01]  /*103a0*/  FMUL.FTZ R29, R26, UR27 ;  /* 0x0000001b1a1d7c20 */ /* 0x000fe20008410000 */
[----:B------:R-:W-:Y:S01]  /*103b0*/  IADD3 R4, R2, 0xe8, RZ ;  /* 0x000000e802047810 */ /* 0x000fe20007ffe0ff */
        /* <DEDUP_REMOVED lines=20> */
.L_x_1469:
        /* <DEDUP_REMOVED lines=22> */
.L_x_1471:
[----:B------:R-:W-:Y:S05]  /*10660*/  BSYNC B0 ;  /* 0x0000000000007941 */ /* 0x000fea0003800000 */
.L_x_1470:
[C---:B------:R-:W-:Y:S01]  /*10670*/  IADD3 R31, R2.reuse, 0xe8, RZ ;  /* 0x000000e8021f7810 */ /* 0x040fe20007ffe0ff */
[--C-:B0-----:R-:W-:Y:S01]  /*10680*/  HADD2.F32 R8, -RZ, R13.reuse.H0_H0 ;  /* 0x2000000dff087230 */ /* 0x101fe20000004100 */
[C---:B------:R-:W-:Y:S01]  /*10690*/  IADD3 R34, R2.reuse, 0xe0, RZ ;  /* 0x000000e002227810 */ /* 0x040fe20007ffe0ff */
[----:B------:R-:W-:Y:S01]  /*106a0*/  HADD2.F32 R13, -RZ, R13.H1_H1 ;  /* 0x3000000dff0d7230 */ /* 0x000fe20000004100 */
[C---:B------:R-:W-:Y:S01]  /*106b0*/  IADD3 R6, R2.reuse, 0xf0, RZ ;  /* 0x000000f002067810 */ /* 0x040fe20007ffe0ff */
[--C-:B------:R-:W-:Y:S01]  /*106c0*/  HADD2.F32 R7, -RZ, R56.reuse.H0_H0 ;  /* 0x20000038ff077230 */ /* 0x100fe20000004100 */
[----:B------:R-:W-:Y:S01]  /*106d0*/  IADD3 R0, R2, 0xf8, RZ ;  /* 0x000000f802007810 */ /* 0x000fe20007ffe0ff */
[----:B------:R-:W-:Y:S01]  /*106e0*/  FADD.FTZ R8, R8, -UR26 ;  /* 0x8000001a08087e21 */ /* 0x000fe20008010000 */
[----:B------:R-:W-:Y:S01]  /*106f0*/  ISETP.GE.U32.AND P0, PT, R5, UR6, PT ;  /* 0x0000000605007c0c */ /* 0x000fe2000bf06070 */
[----:B------:R-:W-:Y:S01]  /*10700*/  FADD.FTZ R13, R13, -UR26 ;  /* 0x8000001a0d0d7e21 */ /* 0x000fe20008010000 */
[----:B------:R-:W-:Y:S01]  /*10710*/  ISETP.GE.U32.AND P2, PT, R4, UR6, PT ;  /* 0x0000000604007c0c */ /* 0x000fe2000bf46070 */
[----:B------:R-:W-:Y:S01]  /*10720*/  HADD2.F32 R56, -RZ, R56.H1_H1 ;  /* 0x30000038ff387230 */ /* 0x000fe20000004100 */
[----:B------:R-:W-:Y:S01]  /*10730*/  IADD3 R30, R2, 0xf0, RZ ;  /* 0x000000f0021e7810 */ /* 0x000fe20007ffe0ff */
[--C-:B------:R-:W-:Y:S01]  /*10740*/  HADD2.F32 R26, -RZ, R14.reuse.H0_H0 ;  /* 0x2000000eff1a7230 */ /* 0x100fe20000004100 */
[----:B------:R-:W-:Y:S01]  /*10750*/  SHF.R.S32.HI R34, RZ, 0x1f, R34 ;  /* 0x0000001fff227819 */ /* 0x000fe20000011422 */
[----:B------:R-:W-:Y:S01]  /*10760*/  HADD2.F32 R28, -RZ, R14.H1_H1 ;  /* 0x3000000eff1c7230 */ /* 0x000fe20000004100 */
[----:B------:R-:W-:Y:S01]  /*10770*/  SHF.R.S32.HI R31, RZ, 0x1f, R31 ;  /* 0x0000001fff1f7819 */ /* 0x000fe2000001141f */
[----:B------:R-:W-:Y:S01]  /*10780*/  FMUL.FTZ R29, R8, UR27 ;  /* 0x0000001b081d7c20 */ /* 0x000fe20008410000 */
[----:B------:R-:W-:Y:S01]  /*10790*/  ISETP.GE.U32.AND P5, PT, R6, UR6, PT ;  /* 0x0000000606007c0c */ /* 0x000fe2000bfa6070 */
[----:B------:R-:W-:Y:S01]  /*107a0*/  FMUL.FTZ R24, R13, UR27 ;  /* 0x0000001b0d187c20 */ /* 0x000fe20008410000 */
[----:B------:R-:W-:-:S02]  /*107b0*/  SHF.R.S32.HI R30, RZ, 0x1f, R30 ;  /* 0x0000001fff1e7819 */ /* 0x000fc4000001141e */
[----:B------:R-:W-:Y:S02]  /*107c0*/  ISETP.GE.U32.AND P4, PT, R0, UR6, PT ;  /* 0x0000000600007c0c */ /* 0x000fe4000bf86070 */
[----:B------:R-:W-:Y:S02]  /*107d0*/  ISETP.GE.AND.EX P0, PT, R34, UR7, PT, P0 ;  /* 0x0000000722007c0c */ /* 0x000fe4000bf06300 */
[----:B------:R-:W-:Y:S02]  /*107e0*/  ISETP.GE.AND.EX P2, PT, R31, UR7, PT, P2 ;  /* 0x000000071f007c0c */ /* 0x000fe4000bf46320 */
[----:B------:R-:W-:Y:S02]  /*107f0*/  ISETP.GE.AND.EX P5, PT, R30, UR7, PT, P5 ;  /* 0x000000071e007c0c */ /* 0x000fe4000bfa6350 */
[----:B------:R-:W-:Y:S02]  /*10800*/  ISETP.GE.AND.EX P4, PT, R86, UR7, PT, P4 ;  /* 0x0000000756007c0c */ /* 0x000fe4000bf86340 */
[----:B------:R-:W-:-:S02]  /*10810*/  ISETP.GT.U32.OR P0, PT, R3, 0x27f, P0 ;  /* 0x0000027f0300780c */ /* 0x000fc40000704470 */
        /* <DEDUP_REMOVED lines=20> */
.L_x_1472:
        /* <DEDUP_REMOVED lines=22> */
.L_x_1474:
[----:B------:R-:W-:Y:S05]  /*10ac0*/  BSYNC B0 ;  /* 0x0000000000007941 */ /* 0x000fea0003800000 */
.L_x_1473:
        /* <DEDUP_REMOVED lines=25> */
.L_x_1475:
        /* <DEDUP_REMOVED lines=22> */
.L_x_1477:
[----:B------:R-:W-:Y:S05]  /*10dc0*/  BSYNC B0 ;  /* 0x0000000000007941 */ /* 0x000fea0003800000 */
.L_x_1476:
        /* <DEDUP_REMOVED lines=31> */
.L_x_1478:
        /* <DEDUP_REMOVED lines=22> */
.L_x_1480:
[----:B------:R-:W-:Y:S05]  /*11120*/  BSYNC B0 ;  /* 0x0000000000007941 */ /* 0x000fea0003800000 */
.L_x_1479:
        /* <DEDUP_REMOVED lines=25> */
.L_x_1481:
        /* <DEDUP_REMOVED lines=18> */
[----:B------:R-:W-:Y:S02]  /*113e0*/  F2FP.F16.F32.PACK_AB R7, R7, R6 ;  /* 0x000000060707723e */ /* 0x000fe400000000ff */
[----:B------:R-:W-:-:S05]  /*113f0*/  LEA.HI.X R5, R18, UR7, R9, 0x1, P0 ;  /* 0x0000000712057c11 */ /* 0x000fca00080f0c09 */
[----:B------:R0:W-:Y:S02]  /*11400*/  STG.E desc[UR22][R4.64], R7 ;  /* 0x0000000704007986 */ /* 0x0001e4000c101916 */
.L_x_1483:
[----:B------:R-:W-:Y:S05]  /*11410*/  BSYNC B0 ;  /* 0x0000000000007941 */ /* 0x000fea0003800000 */
.L_x_1482:
        /* <DEDUP_REMOVED lines=9> */
.L_x_1337:
        /* <DEDUP_REMOVED lines=19> */
.L_x_1486:
[----:B------:R-:W-:Y:S05]  /*115e0*/  BSYNC B0 ;  /* 0x0000000000007941 */ /* 0x000fea0003800000 */
.L_x_1485:
[----:B------:R-:W1:Y:S01]  /*115f0*/  S2UR UR4, SR_CTAID.X ;  /* 0x00000000000479c3 */ /* 0x000e620000002500 */
[----:B------:R-:W-:Y:S02]  /*11600*/  IADD3 R0, R2, -0x1, RZ ;  /* 0xffffffff02007810 */ /* 0x000fe40007ffe0ff */
[----:B------:R-:W-:-:S05]  /*11610*/  IADD3 R6, R9, -0x1, RZ ;  /* 0xffffffff09067810 */ /* 0x000fca0007ffe0ff */
[----:B------:R-:W2:Y:S01]  /*11620*/  S2UR UR5, SR_CTAID.Y ;  /* 0x00000000000579c3 */ /* 0x000ea20000002600 */
[----:B-1----:R-:W-:-:S04]  /*11630*/  ISETP.NE.AND P0, PT, R0, UR4, PT ;  /* 0x0000000400007c0c */ /* 0x002fc8000bf05270 */
[----:B--2---:R-:W-:-:S13]  /*11640*/  ISETP.NE.OR P0, PT, R6, UR5, P0 ;  /* 0x0000000506007c0c */ /* 0x004fda0008705670 */
[----:B------:R-:W-:Y:S05]  /*11650*/  @P0 EXIT ;  /* 0x000000000000094d */ /* 0x000fea0003800000 */
[----:B------:R-:W-:Y:S05]  /*11660*/  @P1 BRA `(.L_x_1487) ;  /* 0x0000000000201947 */ /* 0x000fea0003800000 */
[----:B------:R-:W-:-:S05]  /*11670*/  IMAD R0, R2, R9, RZ ;  /* 0x0000000902007224 */ /* 0x000fca00078e02ff */
[----:B------:R-:W-:-:S13]  /*11680*/  ISETP.NE.AND P0, PT, R0, -0x1, PT ;  /* 0xffffffff0000780c */ /* 0x000fda0003f05270 */
[----:B------:R-:W-:Y:S05]  /*11690*/  @!P0 BRA `(.L_x_1487) ;  /* 0x0000000000148947 */ /* 0x000fea0003800000 */
.L_x_1488:
[----:B0-----:R-:W2:Y:S04]  /*116a0*/  LDG.E.STRONG.GPU R7, desc[UR22][R4.64] ;  /* 0x0000001604077981 */ /* 0x001ea8000c1ef900 */
[----:B--2---:R-:W-:Y:S01]  /*116b0*/  CCTL.IVALL ;  /* 0x00000000ff00798f */ /* 0x004fe20002000000 */
[----:B------:R-:W-:Y:S05]  /*116c0*/  YIELD ;  /* 0x0000000000007946 */ /* 0x000fea0003800000 */
[----:B------:R-:W-:-:S13]  /*116d0*/  ISETP.NE.AND P0, PT, R7, R0, PT ;  /* 0x000000000700720c */ /* 0x000fda0003f05270 */
[----:B------:R-:W-:Y:S05]  /*116e0*/  @P0 BRA `(.L_x_1488) ;  /* 0xfffffffc00ec0947 */ /* 0x000fea000383ffff */
.L_x_1487:
[----:B------:R-:W-:Y:S05]  /*116f0*/  WARPSYNC.ALL ;  /* 0x0000000000007948 */ /* 0x000fea0003800000 */
[----:B------:R-:W1:Y:S08]  /*11700*/  LDC.64 R24, c[0x0][0x288] ;  /* 0x0000a200ff187b82 */ /* 0x000e700000000a00 */
[----:B------:R-:W-:Y:S01]  /*11710*/  BAR.SYNC.DEFER_BLOCKING 0x0 ;  /* 0x0000000000007b1d */ /* 0x000fe20000010000 */
[----:B-1----:R-:W-:-:S04]  /*11720*/  LEA.HI R0, P0, R25, R24, RZ, 0x1 ;  /* 0x0000001819007211 */ /* 0x002fc800078108ff */
[----:B0-----:R-:W-:-:S04]  /*11730*/  IADD3.X R5, RZ, R25, RZ, P0, !PT ;  /* 0x00000019ff057210 */ /* 0x001fc800007fe4ff */
        /* <DEDUP_REMOVED lines=19> */
.L_x_1489:
        /* <DEDUP_REMOVED lines=23> */
.L_x_1490:
        /* <DEDUP_REMOVED lines=10> */
.L_x_5584:


//--------------------- .text._Z35group_norm_nhwc_bwd_one_pass_kernelI11Fp16IOFp32WLi512ELi160ELi640EEv26Group_norm_nhwc_bwd_params --------------------------
	.section	.text._Z35group_norm_nhwc_bwd_one_pass_kernelI11Fp16IOFp32WLi512ELi160ELi640EEv26Group_norm_nhwc_bwd_params,"ax",@progbits
	.align	128
        .global         _Z35group_norm_nhwc_bwd_one_pass_kernelI11Fp16IOFp32WLi512ELi160ELi640EEv26Group_norm_nhwc_bwd_params
        .type           _Z35group_norm_nhwc_bwd_one_pass_kernelI11Fp16IOFp32WLi512ELi160ELi640EEv26Group_norm_nhwc_bwd_params,@function
        .size           _Z35group_norm_nhwc_bwd_one_pass_kernelI11Fp16IOFp32WLi512ELi160ELi640EEv26Group_norm_nhwc_bwd_params,(.L_x_5585 - _Z35group_norm_nhwc_bwd_one_pass_kernelI11Fp16IOFp32WLi512ELi160ELi640EEv26Group_norm_nhwc_bwd_params)
        .other          _Z35group_norm_nhwc_bwd_one_pass_kernelI11Fp16IOFp32WLi512ELi160ELi640EEv26Group_norm_nhwc_bwd_params,@"STO_CUDA_ENTRY STV_DEFAULT"
_Z35group_norm_nhwc_bwd_one_pass_kernelI11Fp16IOFp32WLi512ELi160ELi640EEv26Group_norm_nhwc_bwd_params:
.text._Z35group_norm_nhwc_bwd_one_pass_kernelI11Fp16IOFp32WLi512ELi160ELi640EEv26Group_norm_nhwc_bwd_params:
        /* <DEDUP_REMOVED lines=32> */
.L_x_1578:
        /* <DEDUP_REMOVED lines=11> */
[----:B------:R-:W-:Y:S02]  /*02b0*/  R2UR UR16, R2 ;  /* 0x00000000021072ca */ /* 0x000fe400000e0000 */
[----:B------:R-:W-:-:S02]  /*02c0*/  ISETP.GE.U32.AND P0, PT, R0, UR18, PT ;  /* 0x0000001200007c0c */ /* 0x000fc4000bf06070 */
[C---:B0-----:R-:W-:Y:S02]  /*02d0*/  IADD3 R11, R0.reuse, 0x8, RZ ;  /* 0x00000008000b7810 */ /* 0x041fe40007ffe0ff */
[----:B------:R-:W-:Y:S02]  /*02e0*/  IADD3 R28, R0, 0x10, RZ ;  /* 0x00000010001c7810 */ /* 0x000fe40007ffe0ff */
[----:B------:R-:W-:Y:S02]  /*02f0*/  SHF.R.S32.HI R15, RZ, 0x1f, R11 ;  /* 0x0000001fff0f7819 */ /* 0x000fe4000001140b */
[----:B------:R-:W-:Y:S02]  /*0300*/  LOP3.LUT R30, R30, 0xffffffef, RZ, 0xc0, !PT ;  /* 0xffffffef1e1e7812 */ /* 0x000fe400078ec0ff */
[----:B------:R-:W-:Y:S01]  /*0310*/  SHF.R.S32.HI R10, RZ, 0x1f, R28 ;  /* 0x0000001fff0a7819 */ /* 0x000fe2000001141c */
[----:B------:R-:W0:Y:S01]  /*0320*/  I2F.RP R2, UR16 ;  /* 0x0000001000027d06 */ /* 0x000e220008209400 */
[----:B------:R-:W-:-:S02]  /*0330*/  IADD3 R27, R0, 0x18, RZ ;  /* 0x00000018001b7810 */ /* 0x000fc40007ffe0ff */
[----:B------:R-:W-:Y:S02]  /*0340*/  LOP3.LUT R6, R6, 0xfffffffd, RZ, 0xc0, !PT ;  /* 0xfffffffd06067812 */ /* 0x000fe400078ec0ff */
[----:B------:R-:W-:Y:S02]  /*0350*/  SHF.R.S32.HI R24, RZ, 0x1f, R27 ;  /* 0x0000001fff187819 */ /* 0x000fe4000001141b */
[----:B------:R-:W-:Y:S01]  /*0360*/  LOP3.LUT R29, R29, 0xfffffffb, RZ, 0xc0, !PT ;  /* 0xfffffffb1d1d7812 */ /* 0x000fe200078ec0ff */
[----:B0-----:R-:W0:Y:S02]  /*0370*/  MUFU.RCP R2, R2 ;  /* 0x0000000200027308 */ /* 0x001e240000001000 */
[----:B0-----:R-:W-:-:S06]  /*0380*/  IADD3 R3, R2, 0xffffffe, RZ ;  /* 0x0ffffffe02037810 */ /* 0x001fcc0007ffe0ff */
[----:B------:R-:W0:Y:S02]  /*0390*/  F2I.FTZ.U32.TRUNC.NTZ R3, R3 ;  /* 0x0000000300037305 */ /* 0x000e24000021f000 */
[----:B0-----:R-:W-:-:S13]  /*03a0*/  R2UR UR7, R3 ;  /* 0x00000000030772ca */ /* 0x001fda00000e0000 */
        /* <DEDUP_REMOVED lines=18> */
[----:B------:R-:W-:Y:S02]  /*04d0*/  USEL UR9, UR8, UR6, !UP0 ;  /* 0x0000000608097287 */ /* 0x000fe4000c000000 */
        /* <DEDUP_REMOVED lines=8> */
[----:B--2---:R-:W-:Y:S02]  /*0560*/  ISETP.GT.U32.AND P1, PT, R5, 0x27f, PT ;  /* 0x0000027f0500780c */ /* 0x004fe40003f24070 */
[----:B------:R-:W-:Y:S02]  /*0570*/  SHF.R.S32.HI R5, RZ, 0x1f, R0 ;  /* 0x0000001fff057819 */ /* 0x000fe40000011400 */
[----:B---3--:R-:W-:Y:S02]  /*0580*/  SHF.R.S32.HI R3, RZ, 0x1f, R7 ;  /* 0x0000001fff037819 */ /* 0x008fe40000011407 */
[----:B------:R-:W-:Y:S02]  /*0590*/  ISETP.GE.OR.EX P3, PT, R5, UR19, P1, P0 ;  /* 0x0000001305007c0c */ /* 0x000fe40008f66700 */
[----:B------:R-:W-:-:S04]  /*05a0*/  ISETP.GE.U32.AND P0, PT, R11, UR18, PT ;  /* 0x000000120b007c0c */ /* 0x000fc8000bf06070 */
[----:B------:R-:W-:Y:S02]  /*05b0*/  ISETP.GE.OR.EX P6, PT, R15, UR19, P1, P0 ;  /* 0x000000130f007c0c */ /* 0x000fe40008fc6700 */
[----:B------:R-:W-:Y:S02]  /*05c0*/  IADD3 R2, P0, R7, UR12, RZ ;  /* 0x0000000c07027c10 */ /* 0x000fe4000ff1e0ff */
[----:B------:R-:W-:Y:S02]  /*05d0*/  MOV R7, UR16 ;  /* 0x0000001000077c02 */ /* 0x000fe40008000f00 */
[----:B------:R-:W-:Y:S01]  /*05e0*/  LEA.HI.X.SX32 R3, R4, R3, 0x1, P0 ;  /* 0x0000000304037211 */ /* 0x000fe200000f0eff */
[----:B------:R-:W0:Y:S01]  /*05f0*/  @!P3 LDC.64 R12, c[0x0][0x288] ;  /* 0x0000a200ff0cbb82 */ /* 0x000e220000000a00 */
[----:B------:R-:W-:Y:S02]  /*0600*/  ISETP.GE.U32.AND P0, PT, R28, UR18, PT ;  /* 0x000000121c007c0c */ /* 0x000fe4000bf06070 */
[----:B------:R-:W-:Y:S01]  /*0610*/  @P3 LOP3.LUT R30, R30, 0x10, RZ, 0xfc, !PT ;  /* 0x000000101e1e3812 */ /* 0x000fe200078efcff */
[----:B------:R-:W-:Y:S01]  /*0620*/  IMAD.WIDE.U32 R2, R7, UR7, R2 ;  /* 0x0000000707027c25 */ /* 0x000fe2000f8e0002 */
[----:B------:R-:W-:-:S02]  /*0630*/  ISETP.GE.OR.EX P5, PT, R10, UR19, P1, P0 ;  /* 0x000000130a007c0c */ /* 0x000fc40008fa6700 */
[----:B------:R-:W-:Y:S01]  /*0640*/  LOP3.LUT R30, R30, 0xfffffff7, RZ, 0xc0, !PT ;  /* 0xfffffff71e1e7812 */ /* 0x000fe200078ec0ff */
[----:B------:R-:W1:Y:S01]  /*0650*/  @!P3 LDC.64 R18, c[0x0][0x230] ;  /* 0x00008c00ff12bb82 */ /* 0x000e620000000a00 */
[----:B------:R-:W-:Y:S02]  /*0660*/  ISETP.GE.U32.AND P0, PT, R27, UR18, PT ;  /* 0x000000121b007c0c */ /* 0x000fe4000bf06070 */
[----:B------:R-:W-:Y:S02]  /*0670*/  @P6 LOP3.LUT R30, R30, 0x8, RZ, 0xfc, !PT ;  /* 0x000000081e1e6812 */ /* 0x000fe400078efcff */
[----:B------:R-:W-:Y:S02]  /*0680*/  ISETP.GE.OR.EX P4, PT, R24, UR19, P1, P0 ;  /* 0x0000001318007c0c */ /* 0x000fe40008f86700 */
[----:B------:R-:W-:Y:S01]  /*0690*/  LOP3.LUT R30, R30, 0xfffffffb, RZ, 0xc0, !PT ;  /* 0xfffffffb1e1e7812 */ /* 0x000fe200078ec0ff */
[----:B------:R-:W2:Y:S01]  /*06a0*/  @!P6 LDC.64 R8, c[0x0][0x288] ;  /* 0x0000a200ff08eb82 */ /* 0x000ea20000000a00 */
[----:B------:R-:W-:-:S02]  /*06b0*/  IADD3 R7, R0, 0x20, RZ ;  /* 0x0000002000077810 */ /* 0x000fc40007ffe0ff */
[----:B------:R-:W-:Y:S02]  /*06c0*/  @P5 LOP3.LUT R30, R30, 0x4, RZ, 0xfc, !PT ;  /* 0x000000041e1e5812 */ /* 0x000fe400078efcff */
[----:B------:R-:W-:Y:S02]  /*06d0*/  ISETP.GE.U32.AND P2, PT, R7, UR18, PT ;  /* 0x0000001207007c0c */ /* 0x000fe4000bf46070 */
[----:B------:R-:W-:Y:S01]  /*06e0*/  LOP3.LUT R30, R30, 0xfffffffd, RZ, 0xc0, !PT ;  /* 0xfffffffd1e1e7812 */ /* 0x000fe200078ec0ff */
[----:B0-----:R-:W-:Y:S01]  /*06f0*/  @!P3 IMAD R4, R5, R12, RZ ;  /* 0x0000000c0504b224 */ /* 0x001fe200078e02ff */
[----:B------:R-:W-:Y:S01]  /*0700*/  IADD3 R5, R3, UR6, RZ ;  /* 0x0000000603057c10 */ /* 0x000fe2000fffe0ff */
[----:B------:R-:W0:Y:S01]  /*0710*/  @!P3 LDC.64 R16, c[0x0][0x228] ;  /* 0x00008a00ff10bb82 */ /* 0x000e220000000a00 */
[----:B------:R-:W-:Y:S01]  /*0720*/  SHF.R.S32.HI R25, RZ, 0x1f, R7 ;  /* 0x0000001fff197819 */ /* 0x000fe20000011407 */
[----:B------:R-:W-:Y:S01]  /*0730*/  @!P3 IMAD R21, R0, R13, R4 ;  /* 0x0000000d0015b224 */ /* 0x000fe200078e0204 */
[----:B------:R-:W-:Y:S01]  /*0740*/  @!P3 MOV R4, R2 ;  /* 0x000000020004b202 */ /* 0x000fe20000000f00 */
[----:B------:R-:W-:Y:S01]  /*0750*/  ULDC.64 UR6, c[0x0][0x290] ;  /* 0x0000a40000067ab9 */ /* 0x000fe20000000a00 */
[----:B------:R-:W-:-:S03]  /*0760*/  @P4 LOP3.LUT R30, R30, 0x2, RZ, 0xfc, !PT ;  /* 0x000000021e1e4812 */ /* 0x000fc600078efcff */
[----:B------:R-:W-:Y:S01]  /*0770*/  @!P3 IMAD.WIDE.U32 R12, R0, R12, R4 ;  /* 0x0000000c000cb225 */ /* 0x000fe200078e0004 */
[----:B------:R-:W3:Y:S04]  /*0780*/  @!P6 LDC.64 R38, c[0x0][0x230] ;  /* 0x00008c00ff26eb82 */ /* 0x000ee80000000a00 */
[----:B------:R-:W-:Y:S01]  /*0790*/  @!P3 IADD3 R13, R13, R21, RZ ;  /* 0x000000150d0db210 */ /* 0x000fe20007ffe0ff */
[----:B--2---:R-:W-:Y:S01]  /*07a0*/  @!P6 IMAD R14, R15, R8, RZ ;  /* 0x000000080f0ee224 */ /* 0x004fe200078e02ff */
[C---:B------:R-:W-:Y:S02]  /*07b0*/  @!P3 SHF.L.U32 R21, R12.reuse, 0x1, RZ ;  /* 0x000000010c15b819 */ /* 0x040fe400000006ff */
[----:B------:R-:W2:Y:S01]  /*07c0*/  @!P5 LDC.64 R22, c[0x0][0x288] ;  /* 0x0000a200ff16db82 */ /* 0x000ea20000000a00 */
[----:B------:R-:W-:Y:S01]  /*07d0*/  @!P3 SHF.L.U64.HI R26, R12, 0x1, R13 ;  /* 0x000000010c1ab819 */ /* 0x000fe2000001020d */
[----:B------:R-:W-:Y:S01]  /*07e0*/  @!P6 IMAD R31, R11, R9, R14 ;  /* 0x000000090b1fe224 */ /* 0x000fe200078e020e */
[----:B-1----:R-:W-:-:S02]  /*07f0*/  @!P3 IADD3 R18, P0, R21, R18, RZ ;  /* 0x000000121512b210 */ /* 0x002fc40007f1e0ff */
[----:B------:R-:W-:Y:S02]  /*0800*/  ISETP.GE.OR.EX P3, PT, R25, UR19, P1, P2 ;  /* 0x0000001319007c0c */ /* 0x000fe40008f66720 */
[C---:B------:R-:W-:Y:S01]  /*0810*/  LOP3.LUT P2, RZ, R30.reuse, 0x10, RZ, 0xc0, !PT ;  /* 0x000000101eff7812 */ /* 0x040fe2000784c0ff */
[----:B------:R-:W1:Y:S01]  /*0820*/  @!P6 LDC.64 R36, c[0x0][0x228] ;  /* 0x00008a00ff24eb82 */ /* 0x000e620000000a00 */
[----:B------:R-:W-:Y:S02]  /*0830*/  @!P6 MOV R12, R2 ;  /* 0x00000002000ce202 */ /* 0x000fe40000000f00 */
[----:B------:R-:W-:Y:S02]  /*0840*/  @!P6 MOV R13, R5 ;  /* 0x00000005000de202 */ /* 0x000fe40000000f00 */
[----:B------:R-:W-:Y:S01]  /*0850*/  LOP3.LUT R30, R30, 0xfffffffe, RZ, 0xc0, !PT ;  /* 0xfffffffe1e1e7812 */ /* 0x000fe200078ec0ff */
[----:B------:R-:W-:Y:S02]  /*0860*/  @!P6 IMAD.WIDE.U32 R8, R11, R8, R12 ;  /* 0x000000080b08e225 */ /* 0x000fe400078e000c */
[----:B------:R-:W4:Y:S02]  /*0870*/  @!P4 LDC.64 R14, c[0x0][0x288] ;  /* 0x0000a200ff0ecb82 */ /* 0x000f240000000a00 */
[----:B------:R-:W-:-:S02]  /*0880*/  @P3 LOP3.LUT R30, R30, 0x1, RZ, 0xfc, !PT ;  /* 0x000000011e1e3812 */ /* 0x000fc400078efcff */
[----:B------:R-:W-:Y:S02]  /*0890*/  @!P2 IADD3.X R19, R26, R19, RZ, P0, !PT ;  /* 0x000000131a13a210 */ /* 0x000fe400007fe4ff */
[----:B0-----:R-:W-:Y:S02]  /*08a0*/  @!P2 IADD3 R16, P0, R21, R16, RZ ;  /* 0x000000101510a210 */ /* 0x001fe40007f1e0ff */
[----:B------:R-:W-:Y:S01]  /*08b0*/  @!P6 IADD3 R11, R9, R31, RZ ;  /* 0x0000001f090be210 */ /* 0x000fe20007ffe0ff */
[----:B------:R-:W0:Y:S01]  /*08c0*/  @!P5 LDC.64 R20, c[0x0][0x230] ;  /* 0x00008c00ff14db82 */ /* 0x000e220000000a00 */
[----:B------:R-:W-:Y:S02]  /*08d0*/  @!P6 SHF.L.U32 R9, R8, 0x1, RZ ;  /* 0x000000010809e819 */ /* 0x000fe400000006ff */
[----:B------:R-:W-:Y:S02]  /*08e0*/  @!P2 IADD3.X R17, R26, R17, RZ, P0, !PT ;  /* 0x000000111a11a210 */ /* 0x000fe400007fe4ff */
[----:B------:R-:W-:Y:S01]  /*08f0*/  @!P6 SHF.L.U64.HI R26, R8, 0x1, R11 ;  /* 0x00000001081ae819 */ /* 0x000fe2000001020b */
[----:B--2---:R-:W-:Y:S01]  /*0900*/  @!P5 IMAD R8, R10, R22, RZ ;  /* 0x000000160a08d224 */ /* 0x004fe200078e02ff */
[----:B---3--:R-:W-:Y:S01]  /*0910*/  @!P6 IADD3 R38, P0, R9, R38, RZ ;  /* 0x000000260926e210 */ /* 0x008fe20007f1e0ff */
[----:B------:R-:W2:Y:S01]  /*0920*/  @!P5 LDC.64 R12, c[0x0][0x228] ;  /* 0x00008a00ff0cdb82 */ /* 0x000ea20000000a00 */
[----:B------:R-:W-:Y:S01]  /*0930*/  LOP3.LUT R30, R30, 0xfffffeff, RZ, 0xc0, !PT ;  /* 0xfffffeff1e1e7812 */ /* 0x000fe200078ec0ff */
[----:B------:R-:W-:Y:S01]  /*0940*/  @!P5 IMAD R31, R28, R23, R8 ;  /* 0x000000171c1fd224 */ /* 0x000fe200078e0208 */
[----:B------:R-:W-:-:S02]  /*0950*/  @!P6 IADD3.X R39, R26, R39, RZ, P0, !PT ;  /* 0x000000271a27e210 */ /* 0x000fc400007fe4ff */
[----:B-1----:R-:W-:Y:S02]  /*0960*/  @!P6 IADD3 R36, P0, R9, R36, RZ ;  /* 0x000000240924e210 */ /* 0x002fe40007f1e0ff */
[----:B------:R-:W-:Y:S01]  /*0970*/  @!P5 MOV R8, R2 ;  /* 0x000000020008d202 */ /* 0x000fe20000000f00 */
[----:B------:R-:W1:Y:S01]  /*0980*/  @!P3 LDC.64 R10, c[0x0][0x288] ;  /* 0x0000a200ff0abb82 */ /* 0x000e620000000a00 */
[----:B------:R-:W-:Y:S02]  /*0990*/  @!P5 MOV R9, R5 ;  /* 0x000000050009d202 */ /* 0x000fe40000000f00 */
[----:B------:R-:W-:Y:S01]  /*09a0*/  @!P6 IADD3.X R37, R26, R37, RZ, P0, !PT ;  /* 0x000000251a25e210 */ /* 0x000fe200007fe4ff */
[----:B------:R-:W-:-:S04]  /*09b0*/  @!P5 IMAD.WIDE.U32 R22, R28, R22, R8 ;  /* 0x000000161c16d225 */ /* 0x000fc800078e0008 */
[----:B------:R-:W3:Y:S01]  /*09c0*/  @!P4 LDC.64 R34, c[0x0][0x230] ;  /* 0x00008c00ff22cb82 */ /* 0x000ee20000000a00 */
[----:B----4-:R-:W-:Y:S01]  /*09d0*/  @!P4 IMAD R28, R24, R14, RZ ;  /* 0x0000000e181cc224 */ /* 0x010fe200078e02ff */
[----:B------:R-:W-:Y:S02]  /*09e0*/  @!P5 IADD3 R23, R23, R31, RZ ;  /* 0x0000001f1717d210 */ /* 0x000fe40007ffe0ff */
[C---:B------:R-:W-:Y:S01]  /*09f0*/  @!P5 SHF.L.U32 R26, R22.reuse, 0x1, RZ ;  /* 0x00000001161ad819 */ /* 0x040fe200000006ff */
[----:B------:R-:W-:Y:S01]  /*0a00*/  @!P4 IMAD R28, R27, R15, R28 ;  /* 0x0000000f1b1cc224 */ /* 0x000fe200078e021c */
[----:B------:R-:W-:Y:S02]  /*0a10*/  @!P5 SHF.L.U64.HI R24, R22, 0x1, R23 ;  /* 0x000000011618d819 */ /* 0x000fe40000010217 */
[----:B------:R-:W4:Y:S01]  /*0a20*/  @!P4 LDC.64 R8, c[0x0][0x228] ;  /* 0x00008a00ff08cb82 */ /* 0x000f220000000a00 */
[----:B------:R-:W-:Y:S02]  /*0a30*/  @!P4 MOV R22, R2 ;  /* 0x000000020016c202 */ /* 0x000fe40000000f00 */
[----:B------:R-:W-:-:S02]  /*0a40*/  @!P4 MOV R23, R5 ;  /* 0x000000050017c202 */ /* 0x000fc40000000f00 */
[----:B0-----:R-:W-:-:S03]  /*0a50*/  @!P5 IADD3 R20, P0, R26, R20, RZ ;  /* 0x000000141a14d210 */ /* 0x001fc60007f1e0ff */
[----:B------:R-:W0:Y:S01]  /*0a60*/  @!P3 LDC.64 R32, c[0x0][0x230] ;  /* 0x00008c00ff20bb82 */ /* 0x000e220000000a00 */
[----:B------:R-:W-:Y:S01]  /*0a70*/  @!P4 IMAD.WIDE.U32 R14, R27, R14, R22 ;  /* 0x0000000e1b0ec225 */ /* 0x000fe200078e0016 */
[----:B------:R-:W-:Y:S02]  /*0a80*/  @!P5 IADD3.X R21, R24, R21, RZ, P0, !PT ;  /* 0x000000151815d210 */ /* 0x000fe400007fe4ff */
[----:B--2---:R-:W-:Y:S02]  /*0a90*/  @!P5 IADD3 R12, P0, R26, R12, RZ ;  /* 0x0000000c1a0cd210 */ /* 0x004fe40007f1e0ff */
[----:B------:R-:W-:Y:S01]  /*0aa0*/  @!P4 IADD3 R15, R15, R28, RZ ;  /* 0x0000001c0f0fc210 */ /* 0x000fe20007ffe0ff */
[----:B-1----:R-:W-:Y:S01]  /*0ab0*/  @!P3 IMAD R28, R25, R10, RZ ;  /* 0x0000000a191cb224 */ /* 0x002fe200078e02ff */
[----:B------:R-:W1:Y:S01]  /*0ac0*/  @!P3 LDC.64 R26, c[0x0][0x228] ;  /* 0x00008a00ff1abb82 */ /* 0x000e620000000a00 */
[C---:B------:R-:W-:Y:S02]  /*0ad0*/  @!P4 SHF.L.U32 R23, R14.reuse, 0x1, RZ ;  /* 0x000000010e17c819 */ /* 0x040fe400000006ff */
[----:B------:R-:W-:Y:S01]  /*0ae0*/  @!P4 SHF.L.U64.HI R22, R14, 0x1, R15 ;  /* 0x000000010e16c819 */ /* 0x000fe2000001020f */
[----:B------:R-:W-:Y:S01]  /*0af0*/  @!P3 IMAD R11, R7, R11, R28 ;  /* 0x0000000b070bb224 */ /* 0x000fe200078e021c */
[----:B------:R-:W-:-:S02]  /*0b00*/  @!P3 MOV R14, R2 ;  /* 0x00000002000eb202 */ /* 0x000fc40000000f00 */
[----:B------:R-:W-:Y:S02]  /*0b10*/  @!P3 MOV R15, R5 ;  /* 0x00000005000fb202 */ /* 0x000fe40000000f00 */
[----:B------:R-:W-:Y:S02]  /*0b20*/  @!P5 IADD3.X R13, R24, R13, RZ, P0, !PT ;  /* 0x0000000d180dd210 */ /* 0x000fe400007fe4ff */
[----:B---3--:R-:W-:Y:S01]  /*0b30*/  @!P4 IADD3 R34, P0, R23, R34, RZ ;  /* 0x000000221722c210 */ /* 0x008fe20007f1e0ff */
[----:B------:R-:W-:-:S03]  /*0b40*/  @!P3 IMAD.WIDE.U32 R14, R7, R10, R14 ;  /* 0x0000000a070eb225 */ /* 0x000fc600078e000e */
[----:B------:R-:W-:Y:S02]  /*0b50*/  @!P4 IADD3.X R35, R22, R35, RZ, P0, !PT ;  /* 0x000000231623c210 */ /* 0x000fe400007fe4ff */
[----:B----4-:R-:W-:Y:S02]  /*0b60*/  @!P4 IADD3 R8, P0, R23, R8, RZ ;  /* 0x000000081708c210 */ /* 0x010fe40007f1e0ff */
[----:B------:R-:W-:Y:S02]  /*0b70*/  @!P3 IADD3 R11, R15, R11, RZ ;  /* 0x0000000b0f0bb210 */ /* 0x000fe40007ffe0ff */
[----:B------:R-:W-:Y:S02]  /*0b80*/  @!P3 SHF.L.U32 R7, R14, 0x1, RZ ;  /* 0x000000010e07b819 */ /* 0x000fe400000006ff */
[----:B------:R-:W-:Y:S02]  /*0b90*/  @!P4 IADD3.X R9, R22, R9, RZ, P0, !PT ;  /* 0x000000091609c210 */ /* 0x000fe400007fe4ff */
[----:B------:R-:W-:-:S02]  /*0ba0*/  @!P3 SHF.L.U64.HI R14, R14, 0x1, R11 ;  /* 0x000000010e0eb819 */ /* 0x000fc4000001020b */
[----:B0-----:R-:W-:-:S04]  /*0bb0*/  @!P3 IADD3 R32, P0, R7, R32, RZ ;  /* 0x000000200720b210 */ /* 0x001fc80007f1e0ff */
[----:B------:R-:W-:Y:S02]  /*0bc0*/  @!P3 IADD3.X R33, R14, R33, RZ, P0, !PT ;  /* 0x000000210e21b210 */ /* 0x000fe400007fe4ff */
[----:B-1----:R-:W-:Y:S02]  /*0bd0*/  @!P3 IADD3 R26, P0, R7, R26, RZ ;  /* 0x0000001a071ab210 */ /* 0x002fe40007f1e0ff */
[----:B------:R-:W-:Y:S02]  /*0be0*/  IADD3 R7, R0, 0x28, RZ ;  /* 0x0000002800077810 */ /* 0x000fe40007ffe0ff */
[----:B------:R-:W-:Y:S02]  /*0bf0*/  @!P3 IADD3.X R27, R14, R27, RZ, P0, !PT ;  /* 0x0000001b0e1bb210 */ /* 0x000fe400007fe4ff */
[----:B------:R-:W-:Y:S02]  /*0c00*/  ISETP.GE.U32.AND P0, PT, R7, UR18, PT ;  /* 0x0000001207007c0c */ /* 0x000fe4000bf06070 */
[----:B------:R-:W-:-:S04]  /*0c10*/  SHF.R.S32.HI R23, RZ, 0x1f, R7 ;  /* 0x0000001fff177819 */ /* 0x000fc80000011407 */
        /* <DEDUP_REMOVED lines=10> */
[----:B------:R-:W-:-:S05]  /*0cc0*/  @!P0 IMAD.WIDE.U32 R22, R7, R10, R22 ;  /* 0x0000000a07168225 */ /* 0x000fca00078e0016 */
[----:B------:R-:W-:Y:S02]  /*0cd0*/  @!P0 IADD3 R11, R23, R11, RZ ;  /* 0x0000000b170b8210 */ /* 0x000fe40007ffe0ff */
[C---:B------:R-:W-:Y:S02]  /*0ce0*/  @!P0 SHF.L.U32 R7, R22.reuse, 0x1, RZ ;  /* 0x0000000116078819 */ /* 0x040fe400000006ff */
[----:B------:R-:W-:Y:S02]  /*0cf0*/  @!P0 SHF.L.U64.HI R22, R22, 0x1, R11 ;  /* 0x0000000116168819 */ /* 0x000fe4000001020b */
[----:B-1----:R-:W-:-:S04]  /*0d00*/  @!P0 IADD3 R10, P2, R7, R14, RZ ;  /* 0x0000000e070a8210 */ /* 0x002fc80007f5e0ff */
[----:B------:R-:W-:Y:S02]  /*0d10*/  @!P0 IADD3.X R11, R22, R15, RZ, P2, !PT ;  /* 0x0000000f160b8210 */ /* 0x000fe400017fe4ff */
[----:B--2---:R-:W-:Y:S02]  /*0d20*/  @!P0 IADD3 R24, P2, R7, R24, RZ ;  /* 0x0000001807188210 */ /* 0x004fe40007f5e0ff */
        /* <DEDUP_REMOVED lines=16> */
[C---:B-1----:R-:W-:Y:S02]  /*0e30*/  @!P2 IADD3 R22, P3, R7.reuse, R22, RZ ;  /* 0x000000160716a210 */ /* 0x042fe40007f7e0ff */
[----:B------:R-:W-:Y:S02]  /*0e40*/  @!P2 SHF.L.U64.HI R40, R40, 0x1, R15 ;  /* 0x000000012828a819 */ /* 0x000fe4000001020f */
[----:B------:R-:W0:Y:S02]  /*0e50*/  @!P2 LDC.64 R14, c[0x0][0x228] ;  /* 0x00008a00ff0eab82 */ /* 0x000e240000000a00 */
[----:B------:R-:W-:Y:S02]  /*0e60*/  @!P2 IADD3.X R23, R40, R23, RZ, P3, !PT ;  /* 0x000000172817a210 */ /* 0x000fe40001ffe4ff */
[----:B0-----:R-:W-:-:S02]  /*0e70*/  @!P2 IADD3 R42, P3, R7, R14, RZ ;  /* 0x0000000e072aa210 */ /* 0x001fc40007f7e0ff */
        /* <DEDUP_REMOVED lines=10> */
[----:B------:R-:W2:Y:S01]  /*0f20*/  @!P3 LDC.64 R44, c[0x0][0x230] ;  /* 0x00008c00ff2cbb82 */ /* 0x000ea20000000a00 */
[----:B------:R-:W-:Y:S01]  /*0f30*/  LOP3.LUT R6, R6, 0xfffffff7, RZ, 0xc0, !PT ;  /* 0xfffffff706067812 */ /* 0x000fe200078ec0ff */
[-C--:B-1----:R-:W-:Y:S02]  /*0f40*/  @!P3 IMAD R28, R28, R14.reuse, RZ ;  /* 0x0000000e1c1cb224 */ /* 0x082fe400078e02ff */
[----:B------:R-:W-:-:S04]  /*0f50*/  @!P3 IMAD.WIDE.U32 R40, R7, R14, R40 ;  /* 0x0000000e0728b225 */ /* 0x000fc800078e0028 */
[----:B------:R-:W-:Y:S01]  /*0f60*/  @!P3 IMAD R15, R7, R15, R28 ;  /* 0x0000000f070fb224 */ /* 0x000fe200078e021c */
[----:B------:R-:W-:-:S04]  /*0f70*/  @!P3 SHF.L.U32 R28, R40, 0x1, RZ ;  /* 0x00000001281cb819 */ /* 0x000fc800000006ff */
[----:B------:R-:W-:Y:S02]  /*0f80*/  @!P3 IADD3 R7, R41, R15, RZ ;  /* 0x0000000f2907b210 */ /* 0x000fe40007ffe0ff */
[----:B------:R-:W0:Y:S01]  /*0f90*/  @!P3 LDC.64 R14, c[0x0][0x228] ;  /* 0x00008a00ff0ebb82 */ /* 0x000e220000000a00 */
[----:B--2---:R-:W-:Y:S02]  /*0fa0*/  @!P3 IADD3 R44, P4, R28, R44, RZ ;  /* 0x0000002c1c2cb210 */ /* 0x004fe40007f9e0ff */
[----:B------:R-:W-:-:S04]  /*0fb0*/  @!P3 SHF.L.U64.HI R7, R40, 0x1, R7 ;  /* 0x000000012807b819 */ /* 0x000fc80000010207 */
[----:B------:R-:W-:Y:S02]  /*0fc0*/  @!P3 IADD3.X R45, R7, R45, RZ, P4, !PT ;  /* 0x0000002d072db210 */ /* 0x000fe400027fe4ff */
        /* <DEDUP_REMOVED lines=8> */
[----:B0-----:R-:W-:Y:S02]  /*1050*/  @!P4 MOV R42, R2 ;  /* 0x00000002002ac202 */ /* 0x001fe40000000f00 */
        /* <DEDUP_REMOVED lines=10> */
[----:B------:R-:W-:-:S04]  /*1100*/  @!P4 SHF.L.U64.HI R42, R42, 0x1, R15 ;  /* 0x000000012a2ac819 */ /* 0x000fc8000001020f */
[----:B------:R-:W-:-:S05]  /*1110*/  @!P4 IADD3.X R15, R42, R41, RZ, P5, !PT ;  /* 0x000000292a0fc210 */ /* 0x000fca0002ffe4ff */
[----:B------:R0:W-:Y:S02]  /*1120*/  @!P4 STL.64 [R1+0x390], R14 ;  /* 0x0003900e0100c387 */ /* 0x0001e40000100a00 */
[----:B0-----:R-:W0:Y:S02]  /*1130*/  @!P4 LDC.64 R14, c[0x0][0x228] ;  /* 0x00008a00ff0ecb82 */ /* 0x001e240000000a00 */
[----:B0-----:R-:W-:Y:S02]  /*1140*/  @!P4 IADD3 R40, P5, R7, R14, RZ ;  /* 0x0000000e0728c210 */ /* 0x001fe40007fbe0ff */
[----:B------:R-:W-:Y:S02]  /*1150*/  IADD3 R7, R0, 0x48, RZ ;  /* 0x0000004800077810 */ /* 0x000fe40007ffe0ff */
[----:B------:R-:W-:Y:S02]  /*1160*/  @!P4 IADD3.X R41, R42, R15, RZ, P5, !PT ;  /* 0x0000000f2a29c210 */ /* 0x000fe40002ffe4ff */
[----:B------:R-:W-:-:S02]  /*1170*/  SHF.R.S32.HI R28, RZ, 0x1f, R7 ;  /* 0x0000001fff1c7819 */ /* 0x000fc40000011407 */
[----:B------:R-:W-:Y:S01]  /*1180*/  ISETP.GE.U32.AND P5, PT, R7, UR18, PT ;  /* 0x0000001207007c0c */ /* 0x000fe2000bfa6070 */
[----:B------:R0:W-:Y:S03]  /*1190*/  @!P4 STL.64 [R1+0x368], R40 ;  /* 0x000368280100c387 */ /* 0x0001e60000100a00 */
[----:B------:R-:W-:-:S13]  /*11a0*/  ISETP.GE.OR.EX P5, PT, R28, UR19, P1, P5 ;  /* 0x000000131c007c0c */ /* 0x000fda0008fa6750 */
[----:B------:R-:W1:Y:S01]  /*11b0*/  @!P5 LDC.64 R14, c[0x0][0x288] ;  /* 0x0000a200ff0edb82 */ /* 0x000e620000000a00 */
[----:B------:R-:W-:Y:S02]  /*11c0*/  @!P5 MOV R42, R2 ;  /* 0x00000002002ad202 */ /* 0x000fe40000000f00 */
[----:B------:R-:W-:Y:S02]  /*11d0*/  @!P5 MOV R43, R5 ;  /* 0x00000005002bd202 */ /* 0x000fe40000000f00 */
[----:B------:R-:W-:-:S03]  /*11e0*/  @P5 LOP3.LUT R6, R6, 0x10, RZ, 0xfc, !PT ;  /* 0x0000001006065812 */ /* 0x000fc600078efcff */
[----:B0-----:R-:W0:Y:S01]  /*11f0*/  @!P5 LDC.64 R40, c[0x0][0x230] ;  /* 0x00008c00ff28db82 */ /* 0x001e220000000a00 */
        /* <DEDUP_REMOVED lines=19> */
[----:B------:R-:W-:-:S05]  /*1330*/  @!P6 MOV R43, R5 ;  /* 0x00000005002be202 */ /* 0x000fca0000000f00 */
        /* <DEDUP_REMOVED lines=545> */
[----:B------:R-:W-:Y:S02]  /*3550*/  ISETP.GE.OR.EX P4, PT, R28, UR19, P1, P0 ;  /* 0x000000131c007c0c */ /* 0x000fe40008f86700 */
[C---:B------:R-:W-:Y:S02]  /*3560*/  LOP3.LUT P0, RZ, R30.reuse, 0x10, RZ, 0xc0, !PT ;  /* 0x000000101eff7812 */ /* 0x040fe4000780c0ff */
[----:B------:R-:W-:-:S09]  /*3570*/  LOP3.LUT R30, R30, 0xdfffffff, RZ, 0xc0, !PT ;  /* 0xdfffffff1e1e7812 */ /* 0x000fd200078ec0ff */
        /* <DEDUP_REMOVED lines=8> */
[----:B------:R-:W-:Y:S02]  /*3600*/  @!P4 SHF.L.U32 R7, R42, 0x1, RZ ;  /* 0x000000012a07c819 */ /* 0x000fe400000006ff */
[----:B------:R-:W-:Y:S02]  /*3610*/  IADD3 R28, R0, 0x118, RZ ;  /* 0x00000118001c7810 */ /* 0x000fe40007ffe0ff */
[----:B------:R-:W-:Y:S02]  /*3620*/  @!P4 IADD3 R15, R43, R15, RZ ;  /* 0x0000000f2b0fc210 */ /* 0x000fe40007ffe0ff */
[----:B0-----:R-:W-:Y:S02]  /*3630*/  @!P4 IADD3 R14, P2, R7, R40, RZ ;  /* 0x00000028070ec210 */ /* 0x001fe40007f5e0ff */
[----:B------:R-:W-:-:S04]  /*3640*/  @!P4 SHF.L.U64.HI R42, R42, 0x1, R15 ;  /* 0x000000012a2ac819 */ /* 0x000fc8000001020f */
[----:B------:R-:W-:Y:S02]  /*3650*/  @!P4 IADD3.X R15, R42, R41, RZ, P2, !PT ;  /* 0x000000292a0fc210 */ /* 0x000fe400017fe4ff */
[----:B------:R-:W-:-:S03]  /*3660*/  LOP3.LUT P2, RZ, R30, 0x8, RZ, 0xc0, !PT ;  /* 0x000000081eff7812 */ /* 0x000fc6000784c0ff */
[----:B------:R0:W-:Y:S02]  /*3670*/  @!P4 STL.64 [R1+0x3b8], R14 ;  /* 0x0003b80e0100c387 */ /* 0x0001e40000100a00 */
[----:B0-----:R-:W0:Y:S02]  /*3680*/  @!P4 LDC.64 R14, c[0x0][0x228] ;  /* 0x00008a00ff0ecb82 */ /* 0x001e240000000a00 */
[----:B0-----:R-:W-:Y:S02]  /*3690*/  @!P4 IADD3 R40, P3, R7, R14, RZ ;  /* 0x0000000e0728c210 */ /* 0x001fe40007f7e0ff */
[----:B------:R-:W-:Y:S02]  /*36a0*/  SHF.R.S32.HI R7, RZ, 0x1f, R28 ;  /* 0x0000001fff077819 */ /* 0x000fe4000001141c */
[----:B------:R-:W-:Y:S02]  /*36b0*/  @!P4 IADD3.X R41, R42, R15, RZ, P3, !PT ;  /* 0x0000000f2a29c210 */ /* 0x000fe40001ffe4ff */
[----:B------:R-:W-:-:S03]  /*36c0*/  ISETP.GE.U32.AND P3, PT, R28, UR18, PT ;  /* 0x000000121c007c0c */ /* 0x000fc6000bf66070 */
[----:B------:R0:W-:Y:S01]  /*36d0*/  @!P4 STL.64 [R1+0x3d0], R40 ;  /* 0x0003d0280100c387 */ /* 0x0001e20000100a00 */
[----:B------:R-:W-:-:S13]  /*36e0*/  ISETP.GE.OR.EX P5, PT, R7, UR19, P1, P3 ;  /* 0x0000001307007c0c */ /* 0x000fda0008fa6730 */
[----:B------:R-:W1:Y:S01]  /*36f0*/  @!P5 LDC.64 R14, c[0x0][0x288] ;  /* 0x0000a200ff0edb82 */ /* 0x000e620000000a00 */
[----:B0-----:R-:W-:Y:S02]  /*3700*/  @!P5 MOV R40, R2 ;  /* 0x000000020028d202 */ /* 0x001fe40000000f00 */
[----:B------:R-:W-:Y:S02]  /*3710*/  @!P5 MOV R41, R5 ;  /* 0x000000050029d202 */ /* 0x000fe40000000f00 */
[----:B------:R-:W-:Y:S01]  /*3720*/  @P5 LOP3.LUT R29, R29, 0x4, RZ, 0xfc, !PT ;  /* 0x000000041d1d5812 */ /* 0x000fe200078efcff */
[-C--:B-1----:R-:W-:Y:S02]  /*3730*/  @!P5 IMAD R7, R7, R14.reuse, RZ ;  /* 0x0000000e0707d224 */ /* 0x082fe400078e02ff */
[----:B------:R-:W-:-:S04]  /*3740*/  @!P5 IMAD.WIDE.U32 R40, R28, R14, R40 ;  /* 0x0000000e1c28d225 */ /* 0x000fc800078e0028 */
[----:B------:R-:W-:Y:S02]  /*3750*/  @!P5 IMAD R7, R28, R15, R7 ;  /* 0x0000000f1c07d224 */ /* 0x000fe400078e0207 */
[----:B------:R-:W0:Y:S03]  /*3760*/  @!P5 LDC.64 R14, c[0x0][0x230] ;  /* 0x00008c00ff0edb82 */ /* 0x000e260000000a00 */
[----:B------:R-:W-:-:S04]  /*3770*/  @!P5 IADD3 R7, R41, R7, RZ ;  /* 0x000000072907d210 */ /* 0x000fc80007ffe0ff */
[C---:B------:R-:W-:Y:S02]  /*3780*/  @!P5 SHF.L.U64.HI R7, R40.reuse, 0x1, R7 ;  /* 0x000000012807d819 */ /* 0x040fe40000010207 */
[----:B------:R-:W-:-:S04]  /*3790*/  @!P5 SHF.L.U32 R40, R40, 0x1, RZ ;  /* 0x000000012828d819 */ /* 0x000fc800000006ff */
[----:B0-----:R-:W-:-:S04]  /*37a0*/  @!P5 IADD3 R42, P3, R40, R14, RZ ;  /* 0x0000000e282ad210 */ /* 0x001fc80007f7e0ff */
[----:B------:R-:W-:Y:S02]  /*37b0*/  @!P5 IADD3.X R43, R7, R15, RZ, P3, !PT ;  /* 0x0000000f072bd210 */ /* 0x000fe40001ffe4ff */
[----:B------:R-:W0:Y:S01]  /*37c0*/  @!P5 LDC.64 R14, c[0x0][0x228] ;  /* 0x00008a00ff0edb82 */ /* 0x000e220000000a00 */
[----:B------:R-:W-:Y:S02]  /*37d0*/  LOP3.LUT P3, RZ, R30, 0x4, RZ, 0xc0, !PT ;  /* 0x000000041eff7812 */ /* 0x000fe4000786c0ff */
[----:B------:R1:W-:Y:S04]  /*37e0*/  @!P5 STL.64 [R1+0x3a0], R42 ;  /* 0x0003a02a0100d387 */ /* 0x0003e80000100a00 */
[----:B-1----:R-:W2:Y:S01]  /*37f0*/  LDL.LU.64 R42, [R1+0x210] ;  /* 0x00021000012a7983 */ /* 0x002ea20000300a00 */
[----:B0-----:R-:W-:-:S04]  /*3800*/  @!P5 IADD3 R40, P4, R40, R14, RZ ;  /* 0x0000000e2828d210 */ /* 0x001fc80007f9e0ff */
[----:B------:R-:W-:Y:S01]  /*3810*/  @!P5 IADD3.X R41, R7, R15, RZ, P4, !PT ;  /* 0x0000000f0729d210 */ /* 0x000fe200027fe4ff */
[----:B------:R-:W-:-:S10]  /*3820*/  HFMA2.MMA R15, -RZ, RZ, 0, 0 ;  /* 0x00000000ff0f7435 */ /* 0x000fd400000001ff */
[----:B------:R0:W3:Y:S01]  /*3830*/  @!P0 LDG.E R15, desc[UR10][R18.64] ;  /* 0x0000000a120f8981 */ /* 0x0000e2000c1e1900 */
[----:B------:R-:W-:-:S03]  /*3840*/  IADD3 R7, R0, 0x120, RZ ;  /* 0x0000012000077810 */ /* 0x000fc60007ffe0ff */
[----:B------:R1:W-:Y:S01]  /*3850*/  @!P5 STL.64 [R1+0x280], R40 ;  /* 0x000280280100d387 */ /* 0x0003e20000100a00 */
[----:B0-----:R-:W-:-:S06]  /*3860*/  CS2R R18, SRZ ;  /* 0x0000000000127805 */ /* 0x001fcc000001ff00 */
[----:B------:R0:W4:Y:S01]  /*3870*/  @!P0 LDG.E R18, desc[UR10][R16.64] ;  /* 0x0000000a10128981 */ /* 0x000122000c1e1900 */
[----:B------:R-:W-:Y:S02]  /*3880*/  SHF.R.S32.HI R14, RZ, 0x1f, R7 ;  /* 0x0000001fff0e7819 */ /* 0x000fe40000011407 */
[----:B------:R-:W-:Y:S01]  /*3890*/  ISETP.GE.U32.AND P4, PT, R7, UR18, PT ;  /* 0x0000001207007c0c */ /* 0x000fe2000bf86070 */
[----:B------:R-:W5:Y:S01]  /*38a0*/  @!P3 LDG.E R19, desc[UR10][R20.64] ;  /* 0x0000000a1413b981 */ /* 0x000f62000c1e1900 */
[----:B------:R-:W-:Y:S02]  /*38b0*/  LOP3.LUT P0, RZ, R30, 0x2, RZ, 0xc0, !PT ;  /* 0x000000021eff7812 */ /* 0x000fe4000780c0ff */
[----:B------:R-:W-:Y:S02]  /*38c0*/  ISETP.GE.OR.EX P5, PT, R14, UR19, P1, P4 ;  /* 0x000000130e007c0c */ /* 0x000fe40008fa6740 */
[----:B0-----:R-:W-:-:S06]  /*38d0*/  CS2R R16, SRZ ;  /* 0x0000000000107805 */ /* 0x001fcc000001ff00 */
[----:B------:R-:W2:Y:S04]  /*38e0*/  @!P2 LDG.E R17, desc[UR10][R38.64] ;  /* 0x0000000a2611a981 */ /* 0x000ea8000c1e1900 */
[----:B------:R0:W3:Y:S02]  /*38f0*/  @!P2 LDG.E R16, desc[UR10][R36.64] ;  /* 0x0000000a2410a981 */ /* 0x0000e4000c1e1900 */
[----:B0-----:R-:W0:Y:S01]  /*3900*/  @!P5 LDC.64 R36, c[0x0][0x288] ;  /* 0x0000a200ff24db82 */ /* 0x001e220000000a00 */
[----:B------:R-:W-:Y:S02]  /*3910*/  @!P5 MOV R38, R2 ;  /* 0x000000020026d202 */ /* 0x000fe40000000f00 */
[----:B------:R-:W-:Y:S01]  /*3920*/  @!P5 MOV R39, R5 ;  /* 0x000000050027d202 */ /* 0x000fe20000000f00 */
[----:B0-----:R-:W-:-:S02]  /*3930*/  @!P5 IMAD R14, R14, R36, RZ ;  /* 0x000000240e0ed224 */ /* 0x001fc400078e02ff */
[----:B------:R-:W-:-:S04]  /*3940*/  @!P5 IMAD.WIDE.U32 R38, R7, R36, R38 ;  /* 0x000000240726d225 */ /* 0x000fc800078e0026 */
[----:B------:R-:W-:Y:S02]  /*3950*/  @!P5 IMAD R14, R7, R37, R14 ;  /* 0x00000025070ed224 */ /* 0x000fe400078e020e */
[----:B------:R-:W1:Y:S03]  /*3960*/  @!P5 LDC.64 R36, c[0x0][0x230] ;  /* 0x00008c00ff24db82 */ /* 0x000e660000000a00 */
[----:B------:R-:W-:-:S04]  /*3970*/  @!P5 IADD3 R7, R39, R14, RZ ;  /* 0x0000000e2707d210 */ /* 0x000fc80007ffe0ff */
[C---:B------:R-:W-:Y:S02]  /*3980*/  @!P5 SHF.L.U64.HI R7, R38.reuse, 0x1, R7 ;  /* 0x000000012607d819 */ /* 0x040fe40000010207 */
[----:B------:R-:W-:-:S04]  /*3990*/  @!P5 SHF.L.U32 R38, R38, 0x1, RZ ;  /* 0x000000012626d819 */ /* 0x000fc800000006ff */
[----:B-1----:R-:W-:-:S04]  /*39a0*/  @!P5 IADD3 R40, P2, R38, R36, RZ ;  /* 0x000000242628d210 */ /* 0x002fc80007f5e0ff */
[----:B------:R-:W-:Y:S02]  /*39b0*/  @!P5 IADD3.X R41, R7, R37, RZ, P2, !PT ;  /* 0x000000250729d210 */ /* 0x000fe400017fe4ff */
[----:B------:R-:W0:Y:S01]  /*39c0*/  @!P5 LDC.64 R36, c[0x0][0x228] ;  /* 0x00008a00ff24db82 */ /* 0x000e220000000a00 */
[----:B------:R-:W-:Y:S02]  /*39d0*/  HFMA2.MMA R20, -RZ, RZ, 0, 0 ;  /* 0x00000000ff147435 */ /* 0x000fe400000001ff */
[----:B------:R-:W-:-:S08]  /*39e0*/  HFMA2.MMA R14, -RZ, RZ, 0, 0 ;  /* 0x00000000ff0e7435 */ /* 0x000fd000000001ff */
[----:B------:R1:W5:Y:S04]  /*39f0*/  @!P3 LDG.E R20, desc[UR10][R12.64] ;  /* 0x0000000a0c14b981 */ /* 0x000368000c1e1900 */
[----:B------:R0:W5:Y:S01]  /*3a00*/  @!P0 LDG.E R14, desc[UR10][R8.64] ;  /* 0x0000000a080e8981 */ /* 0x000162000c1e1900 */
[----:B-1----:R-:W-:-:S06]  /*3a10*/  MOV R13, RZ ;  /* 0x000000ff000d7202 */ /* 0x002fcc0000000f00 */
[----:B------:R1:W5:Y:S04]  /*3a20*/  @!P0 LDG.E R13, desc[UR10][R34.64] ;  /* 0x0000000a220d8981 */ /* 0x000368000c1e1900 */
[----:B------:R1:W-:Y:S04]  /*3a30*/  @!P5 STL.64 [R1+0x3a8], R40 ;  /* 0x0003a8280100d387 */ /* 0x0003e80000100a00 */
[----:B-1----:R-:W5:Y:S01]  /*3a40*/  LDL.LU.64 R40, [R1+0x218] ;  /* 0x0002180001287983 */ /* 0x002f620000300a00 */
[----:B------:R-:W-:-:S03]  /*3a50*/  LOP3.LUT R29, R29, 0xfffffffd, RZ, 0xc0, !PT ;  /* 0xfffffffd1d1d7812 */ /* 0x000fc600078ec0ff */
[----:B----4-:R-:W-:Y:S04]  /*3a60*/  STL [R1+0x71c], R18 ;  /* 0x00071c1201007387 */ /* 0x010fe80000100800 */
[----:B---3--:R-:W-:Y:S04]  /*3a70*/  STL [R1+0x704], R16 ;  /* 0x0007041001007387 */ /* 0x008fe80000100800 */
[----:B--2---:R0:W-:Y:S02]  /*3a80*/  STL.64 [R1+0x708], R16 ;  /* 0x0007081001007387 */ /* 0x0041e40000100a00 */
[----:B0-----:R-:W-:-:S04]  /*3a90*/  @!P5 IADD3 R16, P4, R38, R36, RZ ;  /* 0x000000242610d210 */ /* 0x001fc80007f9e0ff */
[----:B------:R-:W-:Y:S02]  /*3aa0*/  @!P5 IADD3.X R17, R7, R37, RZ, P4, !PT ;  /* 0x000000250711d210 */ /* 0x000fe400027fe4ff */
[----:B------:R-:W-:Y:S02]  /*3ab0*/  IADD3 R7, R0, 0x128, RZ ;  /* 0x0000012800077810 */ /* 0x000fe40007ffe0ff */
[----:B------:R-:W-:Y:S02]  /*3ac0*/  LOP3.LUT P2, RZ, R30, 0x1, RZ, 0xc0, !PT ;  /* 0x000000011eff7812 */ /* 0x000fe4000784c0ff */
[----:B------:R-:W-:Y:S02]  /*3ad0*/  @P5 LOP3.LUT R29, R29, 0x2, RZ, 0xfc, !PT ;  /* 0x000000021d1d5812 */ /* 0x000fe400078efcff */
[----:B------:R-:W-:Y:S02]  /*3ae0*/  CS2R R38, SRZ ;  /* 0x0000000000267805 */ /* 0x000fe4000001ff00 */
[----:B------:R-:W-:Y:S01]  /*3af0*/  SHF.R.S32.HI R12, RZ, 0x1f, R7 ;  /* 0x0000001fff0c7819 */ /* 0x000fe20000011407 */
[----:B------:R-:W2:Y:S01]  /*3b00*/  LDL.64 R36, [R1+0x390] ;  /* 0x0003900001247983 */ /* 0x000ea20000100a00 */
[----:B------:R-:W-:-:S04]  /*3b10*/  ISETP.GE.U32.AND P3, PT, R7, UR18, PT ;  /* 0x0000001207007c0c */ /* 0x000fc8000bf66070 */
[----:B------:R-:W-:-:S13]  /*3b20*/  ISETP.GE.OR.EX P3, PT, R12, UR19, P1, P3 ;  /* 0x000000130c007c0c */ /* 0x000fda0008f66730 */
[----:B------:R-:W0:Y:S01]  /*3b30*/  @!P3 LDC.64 R8, c[0x0][0x288] ;  /* 0x0000a200ff08bb82 */ /* 0x000e220000000a00 */
[----:B------:R-:W-:Y:S02]  /*3b40*/  @!P3 MOV R34, R2 ;  /* 0x000000020022b202 */ /* 0x000fe40000000f00 */
[----:B------:R-:W-:Y:S01]  /*3b50*/  @!P3 MOV R35, R5 ;  /* 0x000000050023b202 */ /* 0x000fe20000000f00 */
[-C--:B0-----:R-:W-:Y:S02]  /*3b60*/  @!P3 IMAD R12, R12, R8.reuse, RZ ;  /* 0x000000080c0cb224 */ /* 0x081fe400078e02ff */
[----:B------:R-:W-:-:S04]  /*3b70*/  @!P3 IMAD.WIDE.U32 R34, R7, R8, R34 ;  /* 0x000000080722b225 */ /* 0x000fc800078e0022 */
[----:B------:R-:W-:Y:S02]  /*3b80*/  @!P3 IMAD R12, R7, R9, R12 ;  /* 0x00000009070cb224 */ /* 0x000fe400078e020c */
[----:B------:R-:W0:Y:S03]  /*3b90*/  @!P3 LDC.64 R8, c[0x0][0x230] ;  /* 0x00008c00ff08bb82 */ /* 0x000e260000000a00 */
[----:B------:R-:W-:-:S04]  /*3ba0*/  @!P3 IADD3 R7, R35, R12, RZ ;  /* 0x0000000c2307b210 */ /* 0x000fc80007ffe0ff */
[C---:B------:R-:W-:Y:S02]  /*3bb0*/  @!P3 SHF.L.U64.HI R7, R34.reuse, 0x1, R7 ;  /* 0x000000012207b819 */ /* 0x040fe40000010207 */
[----:B------:R-:W-:Y:S01]  /*3bc0*/  @!P3 SHF.L.U32 R34, R34, 0x1, RZ ;  /* 0x000000012222b819 */ /* 0x000fe200000006ff */
[----:B------:R0:W-:Y:S03]  /*3bd0*/  @!P5 STL.64 [R1+0x3b0], R16 ;  /* 0x0003b0100100d387 */ /* 0x0001e60000100a00 */
[----:B0-----:R-:W-:-:S04]  /*3be0*/  @!P3 IADD3 R16, P0, R34, R8, RZ ;  /* 0x000000082210b210 */ /* 0x001fc80007f1e0ff */
[----:B------:R-:W-:Y:S02]  /*3bf0*/  @!P3 IADD3.X R17, R7, R9, RZ, P0, !PT ;  /* 0x000000090711b210 */ /* 0x000fe400007fe4ff */
[----:B------:R-:W0:Y:S03]  /*3c00*/  @!P3 LDC.64 R8, c[0x0][0x228] ;  /* 0x00008a00ff08bb82 */ /* 0x000e260000000a00 */
[----:B------:R0:W-:Y:S01]  /*3c10*/  @!P3 STL.64 [R1+0x290], R16 ;  /* 0x000290100100b387 */ /* 0x0001e20000100a00 */
[----:B------:R-:W-:Y:S01]  /*3c20*/  HFMA2.MMA R12, -RZ, RZ, 0, 0 ;  /* 0x00000000ff0c7435 */ /* 0x000fe200000001ff */
[----:B0-----:R-:W-:-:S04]  /*3c30*/  @!P3 IADD3 R16, P0, R34, R8, RZ ;  /* 0x000000082210b210 */ /* 0x001fc80007f1e0ff */
[----:B------:R-:W-:Y:S02]  /*3c40*/  @!P3 IADD3.X R17, R7, R9, RZ, P0, !PT ;  /* 0x000000090711b210 */ /* 0x000fe400007fe4ff */
[----:B------:R-:W-:-:S13]  /*3c50*/  LOP3.LUT P0, RZ, R6, 0x2, RZ, 0xc0, !PT ;  /* 0x0000000206ff7812 */ /* 0x000fda000780c0ff */
[----:B------:R0:W3:Y:S01]  /*3c60*/  @!P0 LDG.E R12, desc[UR10][R10.64] ;  /* 0x0000000a0a0c8981 */ /* 0x0000e2000c1e1900 */
[----:B------:R-:W-:Y:S02]  /*3c70*/  CS2R R8, SRZ ;  /* 0x0000000000087805 */ /* 0x000fe4000001ff00 */
[----:B------:R-:W-:-:S04]  /*3c80*/  IADD3 R7, R0, 0x130, RZ ;  /* 0x0000013000077810 */ /* 0x000fc80007ffe0ff */
[----:B------:R-:W-:Y:S01]  /*3c90*/  SHF.R.S32.HI R21, RZ, 0x1f, R7 ;  /* 0x0000001fff157819 */ /* 0x000fe20000011407 */
[----:B------:R-:W4:Y:S04]  /*3ca0*/  @!P2 LDG.E R9, desc[UR10][R32.64] ;  /* 0x0000000a2009a981 */ /* 0x000f28000c1e1900 */
[----:B------:R-:W4:Y:S01]  /*3cb0*/  @!P2 LDG.E R8, desc[UR10][R26.64] ;  /* 0x0000000a1a08a981 */ /* 0x000f22000c1e1900 */
[----:B------:R-:W-:-:S04]  /*3cc0*/  ISETP.GE.U32.AND P2, PT, R7, UR18, PT ;  /* 0x0000001207007c0c */ /* 0x000fc8000bf46070 */
[----:B------:R-:W-:Y:S02]  /*3cd0*/  ISETP.GE.OR.EX P2, PT, R21, UR19, P1, P2 ;  /* 0x0000001315007c0c */ /* 0x000fe40008f46720 */
[----:B------:R-:W-:Y:S01]  /*3ce0*/  LOP3.LUT R29, R29, 0xfffffffe, RZ, 0xc0, !PT ;  /* 0xfffffffe1d1d7812 */ /* 0x000fe200078ec0ff */
[----:B------:R-:W-:Y:S01]  /*3cf0*/  @!P3 STL.64 [R1+0x288], R16 ;  /* 0x000288100100b387 */ /* 0x000fe20000100a00 */
[----:B0-----:R-:W-:Y:S02]  /*3d00*/  MOV R10, RZ ;  /* 0x000000ff000a7202 */ /* 0x001fe40000000f00 */
[C---:B------:R-:W-:Y:S02]  /*3d10*/  LOP3.LUT P5, RZ, R6.reuse, 0x10, RZ, 0xc0, !PT ;  /* 0x0000001006ff7812 */ /* 0x040fe400078ac0ff */
[----:B------:R-:W-:Y:S02]  /*3d20*/  LOP3.LUT P4, RZ, R6, 0x8, RZ, 0xc0, !PT ;  /* 0x0000000806ff7812 */ /* 0x000fe4000788c0ff */
[----:B------:R-:W-:Y:S01]  /*3d30*/  CS2R R34, SRZ ;  /* 0x0000000000227805 */ /* 0x000fe2000001ff00 */
[----:B------:R0:W4:Y:S04]  /*3d40*/  @!P0 LDG.E R10, desc[UR10][R24.64] ;  /* 0x0000000a180a8981 */ /* 0x000128000c1e1900 */
[----:B-----5:R-:W-:Y:S04]  /*3d50*/  STL [R1+0x700], R19 ;  /* 0x0007001301007387 */ /* 0x020fe80000100800 */
[----:B------:R-:W-:Y:S01]  /*3d60*/  STL [R1+0x710], R19 ;  /* 0x0007101301007387 */ /* 0x000fe20000100800 */
[----:B0-----:R-:W0:Y:S01]  /*3d70*/  @!P2 LDC.64 R24, c[0x0][0x288] ;  /* 0x0000a200ff18ab82 */ /* 0x001e220000000a00 */
[----:B------:R-:W-:-:S02]  /*3d80*/  @!P2 MOV R26, R2 ;  /* 0x00000002001aa202 */ /* 0x000fc40000000f00 */
[----:B------:R-:W-:Y:S01]  /*3d90*/  STL [R1+0x718], R19 ;  /* 0x0007181301007387 */ /* 0x000fe20000100800 */
[----:B------:R-:W-:Y:S02]  /*3da0*/  @!P2 MOV R27, R5 ;  /* 0x00000005001ba202 */ /* 0x000fe40000000f00 */
[----:B------:R-:W-:Y:S01]  /*3db0*/  @P3 LOP3.LUT R29, R29, 0x1, RZ, 0xfc, !PT ;  /* 0x000000011d1d3812 */ /* 0x000fe200078efcff */
[----:B------:R1:W-:Y:S04]  /*3dc0*/  STL.64 [R1+0x720], R18 ;  /* 0x0007201201007387 */ /* 0x0003e80000100a00 */
[----:B------:R-:W5:Y:S01]  /*3dd0*/  LDL.64 R32, [R1+0x328] ;  /* 0x0003280001207983 */ /* 0x000f620000100a00 */
[-C--:B0-----:R-:W-:Y:S02]  /*3de0*/  @!P2 IMAD R11, R21, R24.reuse, RZ ;  /* 0x00000018150ba224 */ /* 0x081fe400078e02ff */
[----:B------:R-:W-:Y:S01]  /*3df0*/  @!P2 IMAD.WIDE.U32 R26, R7, R24, R26 ;  /* 0x00000018071aa225 */ /* 0x000fe200078e001a */
[----:B------:R-:W-:Y:S01]  /*3e00*/  LOP3.LUT R29, R29, 0xffffffbf, RZ, 0xc0, !PT ;  /* 0xffffffbf1d1d7812 */ /* 0x000fe200078ec0ff */
[----:B-1----:R-:W5:Y:S02]  /*3e10*/  LDL.LU.64 R18, [R1+0x418] ;  /* 0x0004180001127983 */ /* 0x002f640000300a00 */
[----:B------:R-:W-:-:S02]  /*3e20*/  @!P2 IMAD R11, R7, R25, R11 ;  /* 0x00000019070ba224 */ /* 0x000fc400078e020b */
[----:B------:R-:W0:Y:S01]  /*3e30*/  @!P2 LDC.64 R24, c[0x0][0x230] ;  /* 0x00008c00ff18ab82 */ /* 0x000e220000000a00 */
[----:B------:R-:W-:Y:S02]  /*3e40*/  @P2 LOP3.LUT R29, R29, 0x40, RZ, 0xfc, !PT ;  /* 0x000000401d1d2812 */ /* 0x000fe400078efcff */
[----:B------:R-:W-:Y:S02]  /*3e50*/  @!P2 IADD3 R7, R27, R11, RZ ;  /* 0x0000000b1b07a210 */ /* 0x000fe40007ffe0ff */
[----:B------:R-:W-:Y:S02]  /*3e60*/  LOP3.LUT R29, R29, 0xdfffffff, RZ, 0xc0, !PT ;  /* 0xdfffffff1d1d7812 */ /* 0x000fe400078ec0ff */
[C---:B------:R-:W-:Y:S02]  /*3e70*/  @!P2 SHF.L.U64.HI R7, R26.reuse, 0x1, R7 ;  /* 0x000000011a07a819 */ /* 0x040fe40000010207 */
[----:B------:R-:W-:Y:S02]  /*3e80*/  @!P2 SHF.L.U32 R26, R26, 0x1, RZ ;  /* 0x000000011a1aa819 */ /* 0x000fe400000006ff */
[----:B------:R-:W-:-:S02]  /*3e90*/  @P0 LOP3.LUT R29, R29, 0x20000000, RZ, 0xfc, !PT ;  /* 0x200000001d1d0812 */ /* 0x000fc400078efcff */
[----:B0-----:R-:W-:-:S04]  /*3ea0*/  @!P2 IADD3 R16, P0, R26, R24, RZ ;  /* 0x000000181a10a210 */ /* 0x001fc80007f1e0ff */
[----:B------:R-:W-:Y:S02]  /*3eb0*/  @!P2 IADD3.X R17, R7, R25, RZ, P0, !PT ;  /* 0x000000190711a210 */ /* 0x000fe400007fe4ff */
[----:B------:R-:W0:Y:S03]  /*3ec0*/  @!P2 LDC.64 R24, c[0x0][0x228] ;  /* 0x00008a00ff18ab82 */ /* 0x000e260000000a00 */
[----:B------:R1:W-:Y:S01]  /*3ed0*/  @!P2 STL.64 [R1+0x340], R16 ;  /* 0x000340100100a387 */ /* 0x0003e20000100a00 */
[----:B------:R-:W-:Y:S01]  /*3ee0*/  HFMA2.MMA R11, -RZ, RZ, 0, 0 ;  /* 0x00000000ff0b7435 */ /* 0x000fe200000001ff */
[----:B------:R-:W-:Y:S02]  /*3ef0*/  LOP3.LUT P3, RZ, R6, 0x4, RZ, 0xc0, !PT ;  /* 0x0000000406ff7812 */ /* 0x000fe4000786c0ff */
[----:B---3--:R0:W-:Y:S01]  /*3f00*/  STL.64 [R1+0x6e8], R12 ;  /* 0x0006e80c01007387 */ /* 0x0081e20000100a00 */
[----:B------:R-:W-:-:S02]  /*3f10*/  IADD3 R21, R0, 0x138, RZ ;  /* 0x0000013800157810 */ /* 0x000fc40007ffe0ff */
[----:B------:R-:W-:Y:S01]  /*3f20*/  LOP3.LUT R29, R29, 0xf7ffffff, RZ, 0xc0, !PT ;  /* 0xf7ffffff1d1d7812 */ /* 0x000fe200078ec0ff */
[----:B-1----:R-:W3:Y:S07]  /*3f30*/  LDL.64 R16, [R1+0x368] ;  /* 0x0003680001107983 */ /* 0x002eee0000100a00 */
[----:B------:R1:W5:Y:S01]  /*3f40*/  @!P3 LDG.E R39, desc[UR10][R44.64] ;  /* 0x0000000a2c27b981 */ /* 0x000362000c1e1900 */
[----:B0-----:R-:W-:-:S03]  /*3f50*/  @!P2 IADD3 R12, P0, R26, R24, RZ ;  /* 0x000000181a0ca210 */ /* 0x001fc60007f1e0ff */
[----:B--2---:R-:W2:Y:S01]  /*3f60*/  @!P4 LDG.E R35, desc[UR10][R36.64] ;  /* 0x0000000a2423c981 */ /* 0x004ea2000c1e1900 */
[----:B------:R-:W-:-:S05]  /*3f70*/  @!P2 IADD3.X R13, R7, R25, RZ, P0, !PT ;  /* 0x00000019070da210 */ /* 0x000fca00007fe4ff */
[----:B------:R-:W-:Y:S01]  /*3f80*/  @!P2 STL.64 [R1+0x398], R12 ;  /* 0x0003980c0100a387 */ /* 0x000fe20000100a00 */
[----:B------:R-:W-:Y:S02]  /*3f90*/  LOP3.LUT P2, RZ, R6, 0x1, RZ, 0xc0, !PT ;  /* 0x0000000106ff7812 */ /* 0x000fe4000784c0ff */
[----:B------:R-:W-:Y:S02]  /*3fa0*/  SHF.R.S32.HI R24, RZ, 0x1f, R21 ;  /* 0x0000001fff187819 */ /* 0x000fe40000011415 */
[----:B-1----:R-:W-:Y:S01]  /*3fb0*/  CS2R R44, SRZ ;  /* 0x00000000002c7805 */ /* 0x002fe2000001ff00 */
[----:B------:R-:W4:Y:S08]  /*3fc0*/  LDL.LU.64 R36, [R1+0x338] ;  /* 0x0003380001247983 */ /* 0x000f300000300a00 */
[----:B------:R0:W5:Y:S01]  /*3fd0*/  @!P2 LDG.E R11, desc[UR10][R22.64] ;  /* 0x0000000a160ba981 */ /* 0x000162000c1e1900 */
[----:B------:R-:W-:-:S06]  /*3fe0*/  CS2R R6, SRZ ;  /* 0x0000000000067805 */ /* 0x000fcc000001ff00 */
[----:B------:R-:W2:Y:S04]  /*3ff0*/  @!P2 LDG.E R7, desc[UR10][R40.64] ;  /* 0x0000000a2807a981 */ /* 0x000ea8000c1e1900 */
[----:B------:R-:W2:Y:S04]  /*4000*/  @!P3 LDG.E R6, desc[UR10][R42.64] ;  /* 0x0000000a2a06b981 */ /* 0x000ea8000c1e1900 */
[----:B------:R-:W2:Y:S01]  /*4010*/  LDL.LU.64 R40, [R1+0x228] ;  /* 0x0002280001287983 */ /* 0x000ea20000300a00 */
[----:B------:R-:W-:Y:S02]  /*4020*/  ISETP.GE.U32.AND P0, PT, R21, UR18, PT ;  /* 0x0000001215007c0c */ /* 0x000fe4000bf06070 */
[----:B------:R-:W-:Y:S01]  /*4030*/  @P2 LOP3.LUT R29, R29, 0x8000000, RZ, 0xfc, !PT ;  /* 0x080000001d1d2812 */ /* 0x000fe200078efcff */
[----:B------:R-:W2:Y:S01]  /*4040*/  LDL.64 R42, [R1+0x318] ;  /* 0x00031800012a7983 */ /* 0x000ea20000100a00 */
[----:B------:R-:W-:-:S13]  /*4050*/  ISETP.GE.OR.EX P2, PT, R24, UR19, P1, P0 ;  /* 0x0000001318007c0c */ /* 0x000fda0008f46700 */
[----:B0-----:R-:W0:Y:S01]  /*4060*/  @!P2 LDC.64 R22, c[0x0][0x288] ;  /* 0x0000a200ff16ab82 */ /* 0x001e220000000a00 */
[----:B------:R-:W-:Y:S01]  /*4070*/  @!P2 MOV R25, R5 ;  /* 0x000000050019a202 */ /* 0x000fe20000000f00 */
[----:B0-----:R-:W-:Y:S01]  /*4080*/  @!P2 IMAD R26, R24, R22, RZ ;  /* 0x00000016181aa224 */ /* 0x001fe200078e02ff */
[----:B------:R-:W-:-:S03]  /*4090*/  @!P2 MOV R24, R2 ;  /* 0x000000020018a202 */ /* 0x000fc60000000f00 */
[C---:B------:R-:W-:Y:S02]  /*40a0*/  @!P2 IMAD R26, R21.reuse, R23, R26 ;  /* 0x00000017151aa224 */ /* 0x040fe400078e021a */
[----:B------:R-:W-:Y:S02]  /*40b0*/  @!P2 IMAD.WIDE.U32 R24, R21, R22, R24 ;  /* 0x000000161518a225 */ /* 0x000fe400078e0018 */
[----:B------:R-:W0:Y:S03]  /*40c0*/  @!P2 LDC.64 R22, c[0x0][0x230] ;  /* 0x00008c00ff16ab82 */ /* 0x000e260000000a00 */
[----:B------:R-:W-:-:S04]  /*40d0*/  @!P2 IADD3 R21, R25, R26, RZ ;  /* 0x0000001a1915a210 */ /* 0x000fc80007ffe0ff */
[C---:B------:R-:W-:Y:S02]  /*40e0*/  @!P2 SHF.L.U64.HI R21, R24.reuse, 0x1, R21 ;  /* 0x000000011815a819 */ /* 0x040fe40000010215 */
[----:B------:R-:W-:Y:S01]  /*40f0*/  @!P2 SHF.L.U32 R24, R24, 0x1, RZ ;  /* 0x000000011818a819 */ /* 0x000fe200000006ff */
[----:B---3--:R1:W3:Y:S04]  /*4100*/  @!P4 LDG.E R44, desc[UR10][R16.64] ;  /* 0x0000000a102cc981 */ /* 0x0082e8000c1e1900 */
[----:B------:R-:W3:Y:S04]  /*4110*/  LDL.LU.64 R16, [R1+0x248] ;  /* 0x0002480001107983 */ /* 0x000ee80000300a00 */
[----:B----4-:R-:W4:Y:S04]  /*4120*/  @!P6 LDG.E R38, desc[UR10][R36.64] ;  /* 0x0000000a2426e981 */ /* 0x010f28000c1e1900 */
[----:B-----5:R0:W-:Y:S04]  /*4130*/  STL.64 [R1+0x6f0], R10 ;  /* 0x0006f00a01007387 */ /* 0x0201e80000100a00 */
[----:B--2---:R-:W-:Y:S01]  /*4140*/  STL.64 [R1+0x6d8], R6 ;  /* 0x0006d80601007387 */ /* 0x004fe20000100a00 */
[----:B0-----:R-:W-:-:S03]  /*4150*/  @!P2 IADD3 R10, P0, R24, R22, RZ ;  /* 0x00000016180aa210 */ /* 0x001fc60007f1e0ff */
[----:B------:R0:W-:Y:S01]  /*4160*/  STL.64 [R1+0x6f8], R6 ;  /* 0x0006f80601007387 */ /* 0x0001e20000100a00 */
[----:B------:R-:W-:Y:S02]  /*4170*/  @!P2 IADD3.X R11, R21, R23, RZ, P0, !PT ;  /* 0x00000017150ba210 */ /* 0x000fe400007fe4ff */
[----:B------:R-:W0:Y:S01]  /*4180*/  @!P2 LDC.64 R22, c[0x0][0x228] ;  /* 0x00008a00ff16ab82 */ /* 0x000e220000000a00 */
[----:B------:R-:W-:Y:S01]  /*4190*/  IADD3 R26, R0, 0x140, RZ ;  /* 0x00000140001a7810 */ /* 0x000fe20007ffe0ff */
[----:B------:R-:W2:Y:S01]  /*41a0*/  LDL.64 R36, [R1+0x360] ;  /* 0x0003600001247983 */ /* 0x000ea20000100a00 */
[----:B0-----:R-:W-:-:S04]  /*41b0*/  @!P2 IADD3 R6, P0, R24, R22, RZ ;  /* 0x000000161806a210 */ /* 0x001fc80007f1e0ff */
[----:B------:R-:W-:-:S05]  /*41c0*/  @!P2 IADD3.X R7, R21, R23, RZ, P0, !PT ;  /* 0x000000171507a210 */ /* 0x000fca00007fe4ff */
[----:B------:R0:W-:Y:S02]  /*41d0*/  @!P2 STL.64 [R1+0x2f0], R6 ;  /* 0x0002f0060100a387 */ /* 0x0001e40000100a00 */
[----:B0-----:R-:W-:-:S10]  /*41e0*/  HFMA2.MMA R6, -RZ, RZ, 0, 0 ;  /* 0x00000000ff067435 */ /* 0x001fd400000001ff */
[----:B------:R-:W5:Y:S01]  /*41f0*/  @!P5 LDG.E R6, desc[UR10][R40.64] ;  /* 0x0000000a2806d981 */ /* 0x000f62000c1e1900 */
[----:B------:R-:W-:Y:S02]  /*4200*/  LOP3.LUT R29, R29, 0xffffffdf, RZ, 0xc0, !PT ;  /* 0xffffffdf1d1d7812 */ /* 0x000fe400078ec0ff */
[----:B------:R-:W-:Y:S02]  /*4210*/  SHF.R.S32.HI R21, RZ, 0x1f, R26 ;  /* 0x0000001fff157819 */ /* 0x000fe4000001141a */
[----:B------:R-:W-:Y:S01]  /*4220*/  ISETP.GE.U32.AND P0, PT, R26, UR18, PT ;  /* 0x000000121a007c0c */ /* 0x000fe2000bf06070 */
[----:B------:R-:W-:Y:S01]  /*4230*/  @!P2 STL.64 [R1+0x2f8], R10 ;  /* 0x0002f80a0100a387 */ /* 0x000fe20000100a00 */
[----:B------:R-:W-:Y:S02]  /*4240*/  @P2 LOP3.LUT R29, R29, 0x20, RZ, 0xfc, !PT ;  /* 0x000000201d1d2812 */ /* 0x000fe400078efcff */
[----:B------:R-:W-:Y:S01]  /*4250*/  ISETP.GE.OR.EX P2, PT, R21, UR19, P1, P0 ;  /* 0x0000001315007c0c */ /* 0x000fe20008f46700 */
[----:B------:R-:W4:-:S12]  /*4260*/  LDL.LU.64 R40, [R1+0x220] ;  /* 0x0002200001287983 */ /* 0x000f180000300a00 */
[----:B------:R-:W0:Y:S01]  /*4270*/  @!P2 LDC.64 R22, c[0x0][0x288] ;  /* 0x0000a200ff16ab82 */ /* 0x000e220000000a00 */
[----:B-----5:R5:W-:Y:S02]  /*4280*/  STL [R1+0x21c], R6 ;  /* 0x00021c0601007387 */ /* 0x020be40000100800 */
[----:B-----5:R-:W-:-:S06]  /*4290*/  MOV R6, RZ ;  /* 0x000000ff00067202 */ /* 0x020fcc0000000f00 */
[----:B------:R-:W5:Y:S01]  /*42a0*/  @!P5 LDG.E R6, desc[UR10][R42.64] ;  /* 0x0000000a2a06d981 */ /* 0x000f62000c1e1900 */
        /* <DEDUP_REMOVED lines=8> */
[----:B------:R-:W-:Y:S02]  /*4330*/  @!P2 SHF.L.U32 R24, R24, 0x1, RZ ;  /* 0x000000011818a819 */ /* 0x000fe400000006ff */
[----:B------:R-:W-:-:S04]  /*4340*/  LOP3.LUT R29, R29, 0xefffffff, RZ, 0xc0, !PT ;  /* 0xefffffff1d1d7812 */ /* 0x000fc800078ec0ff */
[----:B------:R-:W-:Y:S02]  /*4350*/  @P3 LOP3.LUT R29, R29, 0x10000000, RZ, 0xfc, !PT ;  /* 0x100000001d1d3812 */ /* 0x000fe400078efcff */
[----:B------:R-:W-:Y:S01]  /*4360*/  LOP3.LUT P3, RZ, R30, 0x100, RZ, 0xc0, !PT ;  /* 0x000001001eff7812 */ /* 0x000fe2000786c0ff */
[----:B-----5:R0:W-:Y:S02]  /*4370*/  STL [R1+0x22c], R6 ;  /* 0x00022c0601007387 */ /* 0x0201e40000100800 */
[----:B0-----:R-:W-:-:S04]  /*4380*/  @!P2 IADD3 R6, P0, R24, R22, RZ ;  /* 0x000000161806a210 */ /* 0x001fc80007f1e0ff */
[----:B------:R-:W-:Y:S02]  /*4390*/  @!P2 IADD3.X R7, R21, R23, RZ, P0, !PT ;  /* 0x000000171507a210 */ /* 0x000fe400007fe4ff */
[----:B------:R-:W0:Y:S03]  /*43a0*/  @!P2 LDC.64 R22, c[0x0][0x228] ;  /* 0x00008a00ff16ab82 */ /* 0x000e260000000a00 */
[----:B------:R0:W-:Y:S02]  /*43b0*/  @!P2 STL.64 [R1+0x368], R6 ;  /* 0x000368060100a387 */ /* 0x0001e40000100a00 */
[----:B0-----:R-:W-:-:S04]  /*43c0*/  @!P2 IADD3 R6, P0, R24, R22, RZ ;  /* 0x000000161806a210 */ /* 0x001fc80007f1e0ff */
[----:B------:R-:W-:-:S05]  /*43d0*/  @!P2 IADD3.X R7, R21, R23, RZ, P0, !PT ;  /* 0x000000171507a210 */ /* 0x000fca00007fe4ff */
[----:B------:R0:W-:Y:S02]  /*43e0*/  @!P2 STL.64 [R1+0x390], R6 ;  /* 0x000390060100a387 */ /* 0x0001e40000100a00 */
[----:B0-----:R-:W-:-:S10]  /*43f0*/  HFMA2.MMA R6, -RZ, RZ, 0, 0 ;  /* 0x00000000ff067435 */ /* 0x001fd400000001ff */
[----:B---3--:R-:W3:Y:S01]  /*4400*/  @!P3 LDG.E R6, desc[UR10][R16.64] ;  /* 0x0000000a1006b981 */ /* 0x008ee2000c1e1900 */
[----:B------:R-:W-:-:S04]  /*4410*/  LOP3.LUT R29, R29, 0xfbffffff, RZ, 0xc0, !PT ;  /* 0xfbffffff1d1d7812 */ /* 0x000fc800078ec0ff */
[----:B------:R-:W-:-:S04]  /*4420*/  @P4 LOP3.LUT R29, R29, 0x4000000, RZ, 0xfc, !PT ;  /* 0x040000001d1d4812 */ /* 0x000fc800078efcff */
[----:B------:R-:W-:Y:S01]  /*4430*/  LOP3.LUT R29, R29, 0xffffffef, RZ, 0xc0, !PT ;  /* 0xffffffef1d1d7812 */ /* 0x000fe200078ec0ff */
[----:B------:R-:W5:Y:S01]  /*4440*/  LDL.LU.64 R16, [R1+0x258] ;  /* 0x0002580001107983 */ /* 0x000f620000300a00 */
[----:B------:R-:W-:Y:S02]  /*4450*/  IADD3 R26, R0, 0x148, RZ ;  /* 0x00000148001a7810 */ /* 0x000fe40007ffe0ff */
[----:B------:R-:W-:Y:S02]  /*4460*/  @P2 LOP3.LUT R29, R29, 0x10, RZ, 0xfc, !PT ;  /* 0x000000101d1d2812 */ /* 0x000fe400078efcff */
[----:B------:R-:W-:Y:S02]  /*4470*/  SHF.R.S32.HI R21, RZ, 0x1f, R26 ;  /* 0x0000001fff157819 */ /* 0x000fe4000001141a */
[----:B------:R-:W-:Y:S02]  /*4480*/  LOP3.LUT R29, R29, 0xbfffffff, RZ, 0xc0, !PT ;  /* 0xbfffffff1d1d7812 */ /* 0x000fe400078ec0ff */
[----:B------:R-:W-:-:S02]  /*4490*/  ISETP.GE.U32.AND P4, PT, R26, UR18, PT ;  /* 0x000000121a007c0c */ /* 0x000fc4000bf86070 */
[----:B------:R-:W-:Y:S02]  /*44a0*/  @P5 LOP3.LUT R29, R29, 0x40000000, RZ, 0xfc, !PT ;  /* 0x400000001d1d5812 */ /* 0x000fe400078efcff */
[----:B------:R-:W-:-:S13]  /*44b0*/  ISETP.GE.OR.EX P5, PT, R21, UR19, P1, P4 ;  /* 0x0000001315007c0c */ /* 0x000fda0008fa6740 */
[----:B------:R-:W0:Y:S01]  /*44c0*/  @!P5 LDC.64 R22, c[0x0][0x288] ;  /* 0x0000a200ff16db82 */ /* 0x000e220000000a00 */
[----:B------:R-:W-:Y:S02]  /*44d0*/  @!P5 MOV R24, R2 ;  /* 0x000000020018d202 */ /* 0x000fe40000000f00 */
[----:B------:R-:W-:Y:S01]  /*44e0*/  @!P5 MOV R25, R5 ;  /* 0x000000050019d202 */ /* 0x000fe20000000f00 */
[----:B---3--:R3:W-:Y:S02]  /*44f0*/  STL [R1+0x214], R6 ;  /* 0x0002140601007387 */ /* 0x0087e40000100800 */
[----:B---3--:R-:W-:-:S06]  /*4500*/  MOV R6, RZ ;  /* 0x000000ff00067202 */ /* 0x008fcc0000000f00 */
[----:B----4-:R-:W3:Y:S01]  /*4510*/  @!P3 LDG.E R6, desc[UR10][R40.64] ;  /* 0x0000000a2806b981 */ /* 0x010ee2000c1e1900 */
[-C--:B0-----:R-:W-:Y:S02]  /*4520*/  @!P5 IMAD R21, R21, R22.reuse, RZ ;  /* 0x000000161515d224 */ /* 0x081fe400078e02ff */
[----:B------:R-:W-:-:S04]  /*4530*/  @!P5 IMAD.WIDE.U32 R24, R26, R22, R24 ;  /* 0x000000161a18d225 */ /* 0x000fc800078e0018 */
[----:B------:R-:W-:Y:S02]  /*4540*/  @!P5 IMAD R21, R26, R23, R21 ;  /* 0x000000171a15d224 */ /* 0x000fe400078e0215 */
[----:B------:R-:W0:Y:S01]  /*4550*/  @!P5 LDC.64 R22, c[0x0][0x230] ;  /* 0x00008c00ff16db82 */ /* 0x000e220000000a00 */
[C---:B------:R-:W-:Y:S02]  /*4560*/  LOP3.LUT P2, RZ, R30.reuse, 0x80, RZ, 0xc0, !PT ;  /* 0x000000801eff7812 */ /* 0x040fe4000784c0ff */
[----:B------:R-:W-:Y:S02]  /*4570*/  CS2R R42, SRZ ;  /* 0x00000000002a7805 */ /* 0x000fe4000001ff00 */
[----:B------:R-:W-:Y:S01]  /*4580*/  @!P5 IADD3 R21, R25, R21, RZ ;  /* 0x000000151915d210 */ /* 0x000fe20007ffe0ff */
[----:B------:R-:W-:Y:S01]  /*4590*/  HFMA2.MMA R12, -RZ, RZ, 0, 0 ;  /* 0x00000000ff0c7435 */ /* 0x000fe200000001ff */
[----:B------:R-:W-:Y:S01]  /*45a0*/  LOP3.LUT P0, RZ, R30, 0x40, RZ, 0xc0, !PT ;  /* 0x000000401eff7812 */ /* 0x000fe2000780c0ff */
[----:B------:R-:W4:Y:S01]  /*45b0*/  LDL.LU.64 R40, [R1+0x240] ;  /* 0x0002400001287983 */ /* 0x000f220000300a00 */
[----:B------:R-:W-:-:S02]  /*45c0*/  @!P5 SHF.L.U64.HI R21, R24, 0x1, R21 ;  /* 0x000000011815d819 */ /* 0x000fc40000010215 */
[----:B------:R-:W-:Y:S01]  /*45d0*/  @!P5 SHF.L.U32 R24, R24, 0x1, RZ ;  /* 0x000000011818d819 */ /* 0x000fe200000006ff */
[----:B------:R-:W4:Y:S04]  /*45e0*/  @!P6 LDG.E R43, desc[UR10][R18.64] ;  /* 0x0000000a122be981 */ /* 0x000f28000c1e1900 */
[----:B------:R-:W2:Y:S01]  /*45f0*/  LDL.LU.64 R18, [R1+0x388] ;  /* 0x0003880001127983 */ /* 0x000ea20000300a00 */
[----:B0-----:R-:W-:-:S04]  /*4600*/  @!P5 IADD3 R10, P3, R24, R22, RZ ;  /* 0x00000016180ad210 */ /* 0x001fc80007f7e0ff */
[----:B------:R-:W-:Y:S02]  /*4610*/  @!P5 IADD3.X R11, R21, R23, RZ, P3, !PT ;  /* 0x00000017150bd210 */ /* 0x000fe40001ffe4ff */
[----:B------:R-:W0:Y:S01]  /*4620*/  @!P5 LDC.64 R22, c[0x0][0x228] ;  /* 0x00008a00ff16db82 */ /* 0x000e220000000a00 */
[----:B---3--:R0:W-:Y:S02]  /*4630*/  STL [R1+0x24c], R6 ;  /* 0x00024c0601007387 */ /* 0x0081e40000100800 */
[----:B0-----:R-:W-:-:S04]  /*4640*/  @!P5 IADD3 R6, P4, R24, R22, RZ ;  /* 0x000000161806d210 */ /* 0x001fc80007f9e0ff */
[----:B------:R-:W-:-:S05]  /*4650*/  @!P5 IADD3.X R7, R21, R23, RZ, P4, !PT ;  /* 0x000000171507d210 */ /* 0x000fca00027fe4ff */
[----:B------:R0:W-:Y:S04]  /*4660*/  @!P5 STL.64 [R1+0x318], R6 ;  /* 0x000318060100d387 */ /* 0x0001e80000100a00 */
[----:B--2---:R-:W2:Y:S01]  /*4670*/  @!P2 LDG.E R45, desc[UR10][R18.64] ;  /* 0x0000000a122da981 */ /* 0x004ea2000c1e1900 */
[----:B0-----:R-:W-:Y:S01]  /*4680*/  HFMA2.MMA R6, -RZ, RZ, 0, 0 ;  /* 0x00000000ff067435 */ /* 0x001fe200000001ff */
[----:B------:R-:W-:Y:S02]  /*4690*/  LOP3.LUT P3, RZ, R30, 0x800, RZ, 0xc0, !PT ;  /* 0x000008001eff7812 */ /* 0x000fe4000786c0ff */
[----:B------:R-:W3:Y:S07]  /*46a0*/  LDL.LU.64 R18, [R1+0x410] ;  /* 0x0004100001127983 */ /* 0x000eee0000300a00 */
[----:B------:R-:W5:Y:S04]  /*46b0*/  @!P2 LDG.E R6, desc[UR10][R36.64] ;  /* 0x0000000a2406a981 */ /* 0x000f68000c1e1900 */
[----:B------:R-:W4:Y:S01]  /*46c0*/  LDL.LU.64 R36, [R1+0x330] ;  /* 0x0003300001247983 */ /* 0x000f220000300a00 */
[----:B------:R-:W-:-:S02]  /*46d0*/  LOP3.LUT R29, R29, 0x7fffffff, RZ, 0xc0, !PT ;  /* 0x7fffffff1d1d7812 */ /* 0x000fc400078ec0ff */
[----:B------:R-:W-:Y:S01]  /*46e0*/  IADD3 R26, R0, 0x150, RZ ;  /* 0x00000150001a7810 */ /* 0x000fe20007ffe0ff */
[----:B---3--:R-:W3:Y:S04]  /*46f0*/  @!P3 LDG.E R34, desc[UR10][R18.64] ;  /* 0x0000000a1222b981 */ /* 0x008ee8000c1e1900 */
[----:B-----5:R0:W-:Y:S04]  /*4700*/  STL [R1+0x210], R6 ;  /* 0x0002100601007387 */ /* 0x0201e80000100800 */
[----:B----4-:R-:W4:Y:S01]  /*4710*/  @!P3 LDG.E R12, desc[UR10][R36.64] ;  /* 0x0000000a240cb981 */ /* 0x010f22000c1e1900 */
[----:B0-----:R-:W-:-:S02]  /*4720*/  MOV R6, RZ ;  /* 0x000000ff00067202 */ /* 0x001fc40000000f00 */
[----:B------:R-:W-:Y:S01]  /*4730*/  LOP3.LUT P2, RZ, R30, 0x400, RZ, 0xc0, !PT ;  /* 0x000004001eff7812 */ /* 0x000fe2000784c0ff */
[----:B------:R-:W5:Y:S04]  /*4740*/  LDL.64 R18, [R1+0x358] ;  /* 0x0003580001127983 */ /* 0x000f680000100a00 */
[----:B------:R-:W2:Y:S01]  /*4750*/  @!P0 LDG.E R6, desc[UR10][R16.64] ;  /* 0x0000000a10068981 */ /* 0x000ea2000c1e1900 */
[----:B------:R-:W-:Y:S02]  /*4760*/  @P6 LOP3.LUT R29, R29, 0x80000000, RZ, 0xfc, !PT ;  /* 0x800000001d1d6812 */ /* 0x000fe400078efcff */
[----:B------:R-:W-:Y:S01]  /*4770*/  SHF.R.S32.HI R21, RZ, 0x1f, R26 ;  /* 0x0000001fff157819 */ /* 0x000fe2000001141a */
[----:B------:R-:W3:Y:S04]  /*4780*/  LDL.64 R36, [R1+0x380] ;  /* 0x0003800001247983 */ /* 0x000ee80000100a00 */
[----:B------:R-:W5:Y:S04]  /*4790*/  LDL.LU.64 R16, [R1+0x310] ;  /* 0x0003100001107983 */ /* 0x000f680000300a00 */
[----:B----4-:R0:W-:Y:S02]  /*47a0*/  STL [R1+0x244], R12 ;  /* 0x0002440c01007387 */ /* 0x0101e40000100800 */
[----:B0-----:R-:W-:-:S02]  /*47b0*/  MOV R12, RZ ;  /* 0x000000ff000c7202 */ /* 0x001fc40000000f00 */
[----:B--2---:R0:W-:Y:S04]  /*47c0*/  STL [R1+0x224], R6 ;  /* 0x0002240601007387 */ /* 0x0041e80000100800 */
[----:B-----5:R-:W2:Y:S01]  /*47d0*/  @!P2 LDG.E R12, desc[UR10][R16.64] ;  /* 0x0000000a100ca981 */ /* 0x020ea2000c1e1900 */
[----:B0-----:R-:W-:-:S10]  /*47e0*/  HFMA2.MMA R6, -RZ, RZ, 0, 0 ;  /* 0x00000000ff067435 */ /* 0x001fd400000001ff */
[----:B------:R-:W4:Y:S04]  /*47f0*/  @!P0 LDG.E R6, desc[UR10][R40.64] ;  /* 0x0000000a28068981 */ /* 0x000f28000c1e1900 */
[----:B------:R-:W5:Y:S01]  /*4800*/  LDL.LU.64 R40, [R1+0x250] ;  /* 0x0002500001287983 */ /* 0x000f620000300a00 */
[----:B------:R-:W-:Y:S02]  /*4810*/  LOP3.LUT R29, R29, 0xfffffdff, RZ, 0xc0, !PT ;  /* 0xfffffdff1d1d7812 */ /* 0x000fe400078ec0ff */
[----:B------:R-:W-:Y:S02]  /*4820*/  ISETP.GE.U32.AND P4, PT, R26, UR18, PT ;  /* 0x000000121a007c0c */ /* 0x000fe4000bf86070 */
[----:B------:R-:W-:Y:S02]  /*4830*/  @P5 LOP3.LUT R29, R29, 0x200, RZ, 0xfc, !PT ;  /* 0x000002001d1d5812 */ /* 0x000fe400078efcff */
        /* <DEDUP_REMOVED lines=10> */
[----:B------:R-:W-:Y:S02]  /*48e0*/  @!P5 SHF.L.U32 R24, R24, 0x1, RZ ;  /* 0x000000011818d819 */ /* 0x000fe400000006ff */
[----:B------:R-:W-:Y:S01]  /*48f0*/  IADD3 R26, R0, 0x158, RZ ;  /* 0x00000158001a7810 */ /* 0x000fe20007ffe0ff */
[----:B--2---:R2:W-:Y:S02]  /*4900*/  STL [R1+0x258], R12 ;  /* 0x0002580c01007387 */ /* 0x0045e40000100800 */
[----:B--2---:R-:W-:-:S10]  /*4910*/  HFMA2.MMA R12, -RZ, RZ, 0, 0 ;  /* 0x00000000ff0c7435 */ /* 0x004fd400000001ff */
[----:B-----5:R-:W2:Y:S04]  /*4920*/  @!P2 LDG.E R12, desc[UR10][R40.64] ;  /* 0x0000000a280ca981 */ /* 0x020ea8000c1e1900 */
[----:B----4-:R0:W-:Y:S02]  /*4930*/  STL [R1+0x218], R6 ;  /* 0x0002180601007387 */ /* 0x0101e40000100800 */
[----:B0-----:R-:W-:-:S04]  /*4940*/  @!P5 IADD3 R6, P0, R24, R22, RZ ;  /* 0x000000161806d210 */ /* 0x001fc80007f1e0ff */
[----:B------:R-:W-:Y:S02]  /*4950*/  @!P5 IADD3.X R7, R21, R23, RZ, P0, !PT ;  /* 0x000000171507d210 */ /* 0x000fe400007fe4ff */
[----:B------:R-:W0:Y:S03]  /*4960*/  @!P5 LDC.64 R22, c[0x0][0x228] ;  /* 0x00008a00ff16db82 */ /* 0x000e260000000a00 */
[----:B------:R0:W-:Y:S01]  /*4970*/  @!P5 STL.64 [R1+0x360], R6 ;  /* 0x000360060100d387 */ /* 0x0001e20000100a00 */
[----:B------:R-:W-:Y:S02]  /*4980*/  ISETP.GE.U32.AND P3, PT, R26, UR18, PT ;  /* 0x000000121a007c0c */ /* 0x000fe4000bf66070 */
[----:B0-----:R-:W-:-:S04]  /*4990*/  @!P5 IADD3 R6, P4, R24, R22, RZ ;  /* 0x000000161806d210 */ /* 0x001fc80007f9e0ff */
[----:B------:R-:W-:Y:S02]  /*49a0*/  @!P5 IADD3.X R7, R21, R23, RZ, P4, !PT ;  /* 0x000000171507d210 */ /* 0x000fe400027fe4ff */
[----:B------:R-:W-:-:S04]  /*49b0*/  SHF.R.S32.HI R21, RZ, 0x1f, R26 ;  /* 0x0000001fff157819 */ /* 0x000fc8000001141a */
[----:B------:R-:W-:-:S13]  /*49c0*/  ISETP.GE.OR.EX P4, PT, R21, UR19, P1, P3 ;  /* 0x0000001315007c0c */ /* 0x000fda0008f86730 */
[----:B------:R-:W0:Y:S01]  /*49d0*/  @!P4 LDC.64 R22, c[0x0][0x288] ;  /* 0x0000a200ff16cb82 */ /* 0x000e220000000a00 */
[----:B------:R-:W-:Y:S02]  /*49e0*/  @!P4 MOV R24, R2 ;  /* 0x000000020018c202 */ /* 0x000fe40000000f00 */
[----:B------:R-:W-:Y:S01]  /*49f0*/  @!P4 MOV R25, R5 ;  /* 0x000000050019c202 */ /* 0x000fe20000000f00 */
[-C--:B0-----:R-:W-:Y:S02]  /*4a00*/  @!P4 IMAD R21, R21, R22.reuse, RZ ;  /* 0x000000161515c224 */ /* 0x081fe400078e02ff */
        /* <DEDUP_REMOVED lines=9> */
[----:B--2---:R0:W-:Y:S02]  /*4aa0*/  STL [R1+0x25c], R12 ;  /* 0x00025c0c01007387 */ /* 0x0041e40000100800 */
[----:B0-----:R-:W-:Y:S02]  /*4ab0*/  @!P4 IADD3 R12, P2, R24, R22, RZ ;  /* 0x00000016180cc210 */ /* 0x001fe40007f5e0ff */
[----:B------:R-:W2:Y:S01]  /*4ac0*/  LDL.64 R24, [R1+0x268] ;  /* 0x0002680001187983 */ /* 0x000ea20000100a00 */
[----:B------:R-:W-:Y:S02]  /*4ad0*/  LOP3.LUT P0, RZ, R30, 0x200, RZ, 0xc0, !PT ;  /* 0x000002001eff7812 */ /* 0x000fe4000780c0ff */
[----:B------:R-:W-:-:S02]  /*4ae0*/  CS2R R40, SRZ ;  /* 0x0000000000287805 */ /* 0x000fc4000001ff00 */
[----:B------:R-:W-:-:S09]  /*4af0*/  LOP3.LUT P3, RZ, R30, 0x4000, RZ, 0xc0, !PT ;  /* 0x000040001eff7812 */ /* 0x000fd2000786c0ff */
[----:B---3--:R0:W3:Y:S02]  /*4b00*/  @!P0 LDG.E R40, desc[UR10][R36.64] ;  /* 0x0000000a24288981 */ /* 0x0080e4000c1e1900 */
[----:B0-----:R-:W-:-:S10]  /*4b10*/  HFMA2.MMA R36, -RZ, RZ, 0, 0 ;  /* 0x00000000ff247435 */ /* 0x001fd400000001ff */
[----:B------:R0:W4:Y:S02]  /*4b20*/  @!P0 LDG.E R36, desc[UR10][R18.64] ;  /* 0x0000000a12248981 */ /* 0x000124000c1e1900 */
[----:B0-----:R-:W-:-:S06]  /*4b30*/  MOV R18, RZ ;  /* 0x000000ff00127202 */ /* 0x001fcc0000000f00 */
[----:B--2---:R-:W2:Y:S01]  /*4b40*/  @!P3 LDG.E R18, desc[UR10][R24.64] ;  /* 0x0000000a1812b981 */ /* 0x004ea2000c1e1900 */
[----:B------:R-:W-:-:S04]  /*4b50*/  LOP3.LUT R29, R29, 0xfffffeff, RZ, 0xc0, !PT ;  /* 0xfffffeff1d1d7812 */ /* 0x000fc800078ec0ff */
[----:B------:R-:W-:Y:S02]  /*4b60*/  @P5 LOP3.LUT R29, R29, 0x100, RZ, 0xfc, !PT ;  /* 0x000001001d1d5812 */ /* 0x000fe400078efcff */
[----:B------:R-:W-:Y:S02]  /*4b70*/  IADD3 R26, R0, 0x160, RZ ;  /* 0x00000160001a7810 */ /* 0x000fe40007ffe0ff */
[----:B------:R-:W-:Y:S02]  /*4b80*/  LOP3.LUT R29, R29, 0xffffff7f, RZ, 0xc0, !PT ;  /* 0xffffff7f1d1d7812 */ /* 0x000fe400078ec0ff */
[----:B------:R-:W-:Y:S02]  /*4b90*/  @!P4 IADD3.X R13, R21, R23, RZ, P2, !PT ;  /* 0x00000017150dc210 */ /* 0x000fe400017fe4ff */
[----:B------:R-:W-:Y:S02]  /*4ba0*/  @P4 LOP3.LUT R29, R29, 0x80, RZ, 0xfc, !PT ;  /* 0x000000801d1d4812 */ /* 0x000fe400078efcff */
[----:B------:R-:W-:-:S02]  /*4bb0*/  SHF.R.S32.HI R21, RZ, 0x1f, R26 ;  /* 0x0000001fff157819 */ /* 0x000fc4000001141a */
[----:B------:R-:W-:-:S04]  /*4bc0*/  ISETP.GE.U32.AND P4, PT, R26, UR6, PT ;  /* 0x000000061a007c0c */ /* 0x000fc8000bf86070 */
[----:B------:R-:W-:-:S13]  /*4bd0*/  ISETP.GE.OR.EX P5, PT, R21, UR7, P1, P4 ;  /* 0x0000000715007c0c */ /* 0x000fda0008fa6740 */
[----:B------:R-:W0:Y:S01]  /*4be0*/  @!P5 LDC.64 R22, c[0x0][0x288] ;  /* 0x0000a200ff16db82 */ /* 0x000e220000000a00 */
[----:B--2---:R1:W-:Y:S02]  /*4bf0*/  STL [R1+0x250], R18 ;  /* 0x0002501201007387 */ /* 0x0043e40000100800 */
[----:B-1----:R-:W-:-:S10]  /*4c00*/  HFMA2.MMA R18, -RZ, RZ, 0, 0 ;  /* 0x00000000ff127435 */ /* 0x002fd400000001ff */
[----:B------:R-:W2:Y:S01]  /*4c10*/  @!P3 LDG.E R18, desc[UR10][R32.64] ;  /* 0x0000000a2012b981 */ /* 0x000ea2000c1e1900 */
[----:B------:R-:W-:Y:S01]  /*4c20*/  @!P5 MOV R24, R2 ;  /* 0x000000020018d202 */ /* 0x000fe20000000f00 */
[----:B0-----:R-:W-:Y:S01]  /*4c30*/  @!P5 IMAD R21, R21, R22, RZ ;  /* 0x000000161515d224 */ /* 0x001fe200078e02ff */
[----:B------:R-:W-:-:S03]  /*4c40*/  @!P5 MOV R25, R5 ;  /* 0x000000050019d202 */ /* 0x000fc60000000f00 */
[C---:B------:R-:W-:Y:S02]  /*4c50*/  @!P5 IMAD R21, R26.reuse, R23, R21 ;  /* 0x000000171a15d224 */ /* 0x040fe400078e0215 */
[----:B------:R-:W-:Y:S02]  /*4c60*/  @!P5 IMAD.WIDE.U32 R24, R26, R22, R24 ;  /* 0x000000161a18d225 */ /* 0x000fe400078e0018 */
[----:B------:R-:W0:Y:S01]  /*4c70*/  @!P5 LDC.64 R22, c[0x0][0x230] ;  /* 0x00008c00ff16db82 */ /* 0x000e220000000a00 */
[----:B----4-:R1:W-:Y:S02]  /*4c80*/  STL [R1+0x6a8], R36 ;  /* 0x0006a82401007387 */ /* 0x0103e40000100800 */
[----:B------:R-:W-:Y:S02]  /*4c90*/  @!P5 IADD3 R21, R25, R21, RZ ;  /* 0x000000151915d210 */ /* 0x000fe40007ffe0ff */
[----:B------:R-:W-:Y:S01]  /*4ca0*/  LOP3.LUT P2, RZ, R30, 0x2000, RZ, 0xc0, !PT ;  /* 0x000020001eff7812 */ /* 0x000fe2000784c0ff */
[----:B------:R-:W4:Y:S01]  /*4cb0*/  LDL.LU.64 R32, [R1+0x260] ;  /* 0x0002600001207983 */ /* 0x000f220000300a00 */
[----:B------:R-:W-:-:S02]  /*4cc0*/  @!P5 SHF.L.U64.HI R21, R24, 0x1, R21 ;  /* 0x000000011815d819 */ /* 0x000fc40000010215 */
[----:B------:R-:W-:Y:S01]  /*4cd0*/  @!P5 SHF.L.U32 R24, R24, 0x1, RZ ;  /* 0x000000011818d819 */ /* 0x000fe200000006ff */
[----:B------:R-:W5:Y:S04]  /*4ce0*/  LDL.LU.64 R26, [R1+0x408] ;  /* 0x00040800011a7983 */ /* 0x000f680000300a00 */
[----:B-1----:R-:W3:Y:S04]  /*4cf0*/  LDL.LU.64 R36, [R1+0x400] ;  /* 0x0004000001247983 */ /* 0x002ee80000300a00 */
[----:B--2---:R0:W-:Y:S02]  /*4d00*/  STL [R1+0x26c], R18 ;  /* 0x00026c1201007387 */ /* 0x0041e40000100800 */
[----:B0-----:R-:W-:-:S04]  /*4d10*/  @!P5 IADD3 R18, P3, R24, R22, RZ ;  /* 0x000000161812d210 */ /* 0x001fc80007f7e0ff */
[----:B------:R-:W-:Y:S02]  /*4d20*/  @!P5 IADD3.X R19, R21, R23, RZ, P3, !PT ;  /* 0x000000171513d210 */ /* 0x000fe40001ffe4ff */
[----:B------:R-:W0:Y:S03]  /*4d30*/  @!P5 LDC.64 R22, c[0x0][0x228] ;  /* 0x00008a00ff16db82 */ /* 0x000e260000000a00 */
[----:B------:R0:W-:Y:S01]  /*4d40*/  @!P5 STL.64 [R1+0x358], R18 ;  /* 0x000358120100d387 */ /* 0x0001e20000100a00 */
[----:B------:R-:W-:-:S03]  /*4d50*/  LOP3.LUT P0, RZ, R30, 0x1000, RZ, 0xc0, !PT ;  /* 0x000010001eff7812 */ /* 0x000fc6000780c0ff */
[----:B-----5:R-:W2:Y:S04]  /*4d60*/  @!P2 LDG.E R41, desc[UR10][R26.64] ;  /* 0x0000000a1a29a981 */ /* 0x020ea8000c1e1900 */
[----:B---3--:R1:W3:Y:S01]  /*4d70*/  @!P2 LDG.E R42, desc[UR10][R36.64] ;  /* 0x0000000a242aa981 */ /* 0x0082e2000c1e1900 */
[----:B0-----:R-:W-:-:S03]  /*4d80*/  @!P5 IADD3 R18, P4, R24, R22, RZ ;  /* 0x000000161812d210 */ /* 0x001fc60007f9e0ff */
[----:B------:R-:W5:Y:S01]  /*4d90*/  LDL.LU.64 R24, [R1+0x308] ;  /* 0x0003080001187983 */ /* 0x000f620000300a00 */
[----:B-1----:R-:W-:Y:S01]  /*4da0*/  MOV R36, R6 ;  /* 0x0000000600247202 */ /* 0x002fe20000000f00 */
[----:B------:R-:W-:-:S10]  /*4db0*/  HFMA2.MMA R6, -RZ, RZ, 0, 0 ;  /* 0x00000000ff067435 */ /* 0x000fd400000001ff */
[----:B-----5:R-:W5:Y:S01]  /*4dc0*/  @!P0 LDG.E R6, desc[UR10][R24.64] ;  /* 0x0000000a18068981 */ /* 0x020f62000c1e1900 */
[----:B------:R-:W-:Y:S02]  /*4dd0*/  IADD3 R26, R0, 0x168, RZ ;  /* 0x00000168001a7810 */ /* 0x000fe40007ffe0ff */
[----:B------:R-:W-:Y:S02]  /*4de0*/  @!P5 IADD3.X R19, R21, R23, RZ, P4, !PT ;  /* 0x000000171513d210 */ /* 0x000fe400027fe4ff */
[----:B------:R-:W-:Y:S02]  /*4df0*/  LOP3.LUT R29, R29, 0xffffbfff, RZ, 0xc0, !PT ;  /* 0xffffbfff1d1d7812 */ /* 0x000fe400078ec0ff */
[----:B------:R-:W-:Y:S02]  /*4e00*/  SHF.R.S32.HI R21, RZ, 0x1f, R26 ;  /* 0x0000001fff157819 */ /* 0x000fe4000001141a */
[----:B------:R-:W-:Y:S01]  /*4e10*/  ISETP.GE.U32.AND P4, PT, R26, UR6, PT ;  /* 0x000000061a007c0c */ /* 0x000fe2000bf86070 */
[----:B------:R-:W-:Y:S01]  /*4e20*/  @!P5 STL.64 [R1+0x380], R18 ;  /* 0x000380120100d387 */ /* 0x000fe20000100a00 */
[----:B------:R-:W-:-:S02]  /*4e30*/  @P5 LOP3.LUT R29, R29, 0x4000, RZ, 0xfc, !PT ;  /* 0x000040001d1d5812 */ /* 0x000fc400078efcff */
[----:B------:R-:W-:Y:S02]  /*4e40*/  ISETP.GE.OR.EX P5, PT, R21, UR7, P1, P4 ;  /* 0x0000000715007c0c */ /* 0x000fe40008fa6740 */
[----:B------:R-:W-:Y:S01]  /*4e50*/  MOV R37, R7 ;  /* 0x0000000700257202 */ /* 0x000fe20000000f00 */
[----:B---3--:R-:W-:Y:S04]  /*4e60*/  STL [R1+0x690], R42 ;  /* 0x0006902a01007387 */ /* 0x008fe80000100800 */
[----:B------:R0:W-:Y:S01]  /*4e70*/  STL [R1+0x6c0], R43 ;  /* 0x0006c02b01007387 */ /* 0x0001e20000100800 */
[C---:B------:R-:W-:Y:S02]  /*4e80*/  LOP3.LUT P3, RZ, R30.reuse, 0x40000, RZ, 0xc0, !PT ;  /* 0x000400001eff7812 */ /* 0x040fe4000786c0ff */
[----:B------:R-:W-:Y:S01]  /*4e90*/  LOP3.LUT P2, RZ, R30, 0x20000, RZ, 0xc0, !PT ;  /* 0x000200001eff7812 */ /* 0x000fe2000784c0ff */
[----:B------:R-:W-:Y:S01]  /*4ea0*/  HFMA2.MMA R28, -RZ, RZ, 0, 0 ;  /* 0x00000000ff1c7435 */ /* 0x000fe200000001ff */
[----:B--2---:R-:W-:Y:S01]  /*4eb0*/  STL [R1+0x694], R41 ;  /* 0x0006942901007387 */ /* 0x004fe20000100800 */
[----:B------:R-:W1:Y:S03]  /*4ec0*/  @!P5 LDC.64 R22, c[0x0][0x288] ;  /* 0x0000a200ff16db82 */ /* 0x000e660000000a00 */
[----:B-----5:R2:W-:Y:S01]  /*4ed0*/  STL [R1+0x254], R6 ;  /* 0x0002540601007387 */ /* 0x0205e20000100800 */
[----:B------:R-:W-:-:S02]  /*4ee0*/  @!P5 MOV R24, R2 ;  /* 0x000000020018d202 */ /* 0x000fc40000000f00 */
[----:B------:R-:W-:Y:S01]  /*4ef0*/  @!P5 MOV R25, R5 ;  /* 0x000000050019d202 */ /* 0x000fe20000000f00 */
[----:B0-----:R-:W3:Y:S01]  /*4f00*/  LDL.64 R42, [R1+0x350] ;  /* 0x00035000012a7983 */ /* 0x001ee20000100a00 */
[----:B------:R-:W-:-:S03]  /*4f10*/  HFMA2.MMA R31, -RZ, RZ, 0, 0 ;  /* 0x00000000ff1f7435 */ /* 0x000fc600000001ff */
[----:B------:R-:W5:Y:S01]  /*4f20*/  LDL.LU.64 R18, [R1+0x720] ;  /* 0x0007200001127983 */ /* 0x000f620000300a00 */
[----:B--2---:R-:W-:-:S06]  /*4f30*/  MOV R6, RZ ;  /* 0x000000ff00067202 */ /* 0x004fcc0000000f00 */
[----:B----4-:R-:W2:Y:S01]  /*4f40*/  @!P0 LDG.E R6, desc[UR10][R32.64] ;  /* 0x0000000a20068981 */ /* 0x010ea2000c1e1900 */
[-C--:B-1----:R-:W-:Y:S02]  /*4f50*/  @!P5 IMAD R21, R21, R22.reuse, RZ ;  /* 0x000000161515d224 */ /* 0x082fe400078e02ff */
[----:B------:R-:W-:-:S04]  /*4f60*/  @!P5 IMAD.WIDE.U32 R24, R26, R22, R24 ;  /* 0x000000161a18d225 */ /* 0x000fc800078e0018 */
[----:B------:R-:W-:Y:S02]  /*4f70*/  @!P5 IMAD R21, R26, R23, R21 ;  /* 0x000000171a15d224 */ /* 0x000fe400078e0215 */
[----:B------:R-:W0:Y:S01]  /*4f80*/  @!P5 LDC.64 R22, c[0x0][0x230] ;  /* 0x00008c00ff16db82 */ /* 0x000e220000000a00 */
[----:B------:R-:W4:Y:S02]  /*4f90*/  LDL.64 R26, [R1+0x378] ;  /* 0x00037800011a7983 */ /* 0x000f240000100a00 */
[----:B------:R-:W-:Y:S02]  /*4fa0*/  @!P5 IADD3 R21, R25, R21, RZ ;  /* 0x000000151915d210 */ /* 0x000fe40007ffe0ff */
[----:B------:R-:W5:Y:S02]  /*4fb0*/  LDL.LU.64 R32, [R1+0x238] ;  /* 0x0002380001207983 */ /* 0x000f640000300a00 */
[C---:B------:R-:W-:Y:S02]  /*4fc0*/  @!P5 SHF.L.U64.HI R21, R24.reuse, 0x1, R21 ;  /* 0x000000011815d819 */ /* 0x040fe40000010215 */
[----:B------:R-:W-:Y:S01]  /*4fd0*/  @!P5 SHF.L.U32 R24, R24, 0x1, RZ ;  /* 0x000000011818d819 */ /* 0x000fe200000006ff */
[----:B--2---:R0:W-:Y:S03]  /*4fe0*/  STL [R1+0x248], R6 ;  /* 0x0002480601007387 */ /* 0x0041e60000100800 */
[----:B0-----:R-:W-:Y:S01]  /*4ff0*/  @!P5 IADD3 R6, P0, R24, R22, RZ ;  /* 0x000000161806d210 */ /* 0x001fe20007f1e0ff */
[----:B----4-:R0:W2:Y:S03]  /*5000*/  @!P3 LDG.E R28, desc[UR10][R26.64] ;  /* 0x0000000a1a1cb981 */ /* 0x0100a6000c1e1900 */
[----:B------:R-:W-:-:S02]  /*5010*/  @!P5 IADD3.X R7, R21, R23, RZ, P0, !PT ;  /* 0x000000171507d210 */ /* 0x000fc400007fe4ff */
[----:B------:R-:W1:Y:S03]  /*5020*/  @!P5 LDC.64 R22, c[0x0][0x228] ;  /* 0x00008a00ff16db82 */ /* 0x000e660000000a00 */
[----:B------:R1:W-:Y:S02]  /*5030*/  @!P5 STL.64 [R1+0x328], R6 ;  /* 0x000328060100d387 */ /* 0x0003e40000100a00 */
[----:B-1----:R-:W-:Y:S02]  /*5040*/  @!P5 IADD3 R6, P4, R24, R22, RZ ;  /* 0x000000161806d210 */ /* 0x002fe40007f9e0ff */
[----:B------:R-:W4:Y:S02]  /*5050*/  LDL.64 R24, [R1+0x320] ;  /* 0x0003200001187983 */ /* 0x000f240000100a00 */
[----:B------:R-:W-:Y:S02]  /*5060*/  @!P5 IADD3.X R7, R21, R23, RZ, P4, !PT ;  /* 0x000000171507d210 */ /* 0x000fe400027fe4ff */
[----:B------:R-:W-:-:S06]  /*5070*/  MOV R21, RZ ;  /* 0x000000ff00157202 */ /* 0x000fcc0000000f00 */
[----:B---3--:R-:W3:Y:S01]  /*5080*/  @!P3 LDG.E R21, desc[UR10][R42.64] ;  /* 0x0000000a2a15b981 */ /* 0x008ee2000c1e1900 */
[----:B------:R-:W-:Y:S01]  /*5090*/  HFMA2.MMA R22, -RZ, RZ, 0, 0 ;  /* 0x00000000ff167435 */ /* 0x000fe200000001ff */
[----:B0-----:R-:W-:-:S04]  /*50a0*/  IADD3 R26, R0, 0x170, RZ ;  /* 0x00000170001a7810 */ /* 0x001fc80007ffe0ff */
[----:B------:R-:W-:Y:S02]  /*50b0*/  ISETP.GE.U32.AND P4, PT, R26, UR6, PT ;  /* 0x000000061a007c0c */ /* 0x000fe4000bf86070 */
[----:B------:R-:W-:Y:S01]  /*50c0*/  MOV R41, RZ ;  /* 0x000000ff00297202 */ /* 0x000fe20000000f00 */
[----:B------:R-:W2:Y:S05]  /*50d0*/  LDL.LU.64 R42, [R1+0x3f0] ;  /* 0x0003f000012a7983 */ /* 0x000eaa0000300a00 */
[----:B-----5:R-:W5:Y:S04]  /*50e0*/  @!P2 LDG.E R41, desc[UR10][R32.64] ;  /* 0x0000000a2029a981 */ /* 0x020f68000c1e1900 */
[----:B----4-:R0:W4:Y:S04]  /*50f0*/  @!P2 LDG.E R22, desc[UR10][R24.64] ;  /* 0x0000000a1816a981 */ /* 0x010128000c1e1900 */
[----:B---3--:R1:W-:Y:S02]  /*5100*/  STL [R1+0x260], R21 ;  /* 0x0002601501007387 */ /* 0x0083e40000100800 */
[----:B-1----:R-:W-:-:S04]  /*5110*/  SHF.R.S32.HI R21, RZ, 0x1f, R26 ;  /* 0x0000001fff157819 */ /* 0x002fc8000001141a */
[----:B------:R-:W-:-:S13]  /*5120*/  ISETP.GE.OR.EX P4, PT, R21, UR7, P1, P4 ;  /* 0x0000000715007c0c */ /* 0x000fda0008f86740 */
[----:B0-----:R-:W-:Y:S02]  /*5130*/  @!P4 MOV R24, R2 ;  /* 0x000000020018c202 */ /* 0x001fe40000000f00 */
[----:B------:R-:W-:Y:S01]  /*5140*/  @!P4 MOV R25, R5 ;  /* 0x000000050019c202 */ /* 0x000fe20000000f00 */
[----:B----4-:R0:W-:Y:S02]  /*5150*/  STL [R1+0x264], R22 ;  /* 0x0002641601007387 */ /* 0x0101e40000100800 */
[----:B0-----:R-:W0:Y:S02]  /*5160*/  @!P4 LDC.64 R22, c[0x0][0x288] ;  /* 0x0000a200ff16cb82 */ /* 0x001e240000000a00 */
[-C--:B0-----:R-:W-:Y:S02]  /*5170*/  @!P4 IMAD R21, R21, R22.reuse, RZ ;  /* 0x000000161515c224 */ /* 0x081fe400078e02ff */
[----:B------:R-:W-:-:S04]  /*5180*/  @!P4 IMAD.WIDE.U32 R24, R26, R22, R24 ;  /* 0x000000161a18c225 */ /* 0x000fc800078e0018 */
[----:B------:R-:W-:Y:S02]  /*5190*/  @!P4 IMAD R21, R26, R23, R21 ;  /* 0x000000171a15c224 */ /* 0x000fe400078e0215 */
[----:B------:R-:W0:Y:S01]  /*51a0*/  @!P4 LDC.64 R22, c[0x0][0x230] ;  /* 0x00008c00ff16cb82 */ /* 0x000e220000000a00 */
[----:B------:R-:W-:Y:S01]  /*51b0*/  LOP3.LUT P3, RZ, R30, 0x200000, RZ, 0xc0, !PT ;  /* 0x002000001eff7812 */ /* 0x000fe2000786c0ff */
[----:B-----5:R1:W-:Y:S01]  /*51c0*/  STL.64 [R1+0x6a0], R40 ;  /* 0x0006a02801007387 */ /* 0x0203e20000100a00 */
[----:B------:R-:W-:-:S03]  /*51d0*/  @!P4 IADD3 R21, R25, R21, RZ ;  /* 0x000000151915c210 */ /* 0x000fc60007ffe0ff */
[----:B------:R-:W3:Y:S01]  /*51e0*/  LDL.LU.64 R26, [R1+0x3f8] ;  /* 0x0003f800011a7983 */ /* 0x000ee20000300a00 */
[C---:B------:R-:W-:Y:S02]  /*51f0*/  @!P4 SHF.L.U64.HI R21, R24.reuse, 0x1, R21 ;  /* 0x000000011815c819 */ /* 0x040fe40000010215 */
[----:B------:R-:W-:Y:S01]  /*5200*/  @!P4 SHF.L.U32 R24, R24, 0x1, RZ ;  /* 0x000000011818c819 */ /* 0x000fe200000006ff */
[----:B-1----:R-:W4:Y:S03]  /*5210*/  LDL.64 R40, [R1+0x300] ;  /* 0x0003000001287983 */ /* 0x002f260000100a00 */
[----:B0-----:R-:W-:-:S04]  /*5220*/  @!P4 IADD3 R32, P2, R24, R22, RZ ;  /* 0x000000161820c210 */ /* 0x001fc80007f5e0ff */
[----:B------:R-:W-:Y:S02]  /*5230*/  @!P4 IADD3.X R33, R21, R23, RZ, P2, !PT ;  /* 0x000000171521c210 */ /* 0x000fe400017fe4ff */
[----:B------:R-:W0:Y:S03]  /*5240*/  @!P4 LDC.64 R22, c[0x0][0x228] ;  /* 0x00008a00ff16cb82 */ /* 0x000e260000000a00 */
[----:B------:R0:W-:Y:S02]  /*5250*/  @!P4 STL.64 [R1+0x350], R32 ;  /* 0x000350200100c387 */ /* 0x0001e40000100a00 */
[----:B0-----:R-:W-:Y:S02]  /*5260*/  @!P4 IADD3 R32, P2, R24, R22, RZ ;  /* 0x000000161820c210 */ /* 0x001fe40007f5e0ff */
[----:B------:R-:W5:Y:S01]  /*5270*/  LDL.LU.64 R24, [R1+0x270] ;  /* 0x0002700001187983 */ /* 0x000f620000300a00 */
[----:B------:R-:W-:-:S10]  /*5280*/  HFMA2.MMA R22, -RZ, RZ, 0, 0 ;  /* 0x00000000ff167435 */ /* 0x000fd400000001ff */
[----:B-----5:R-:W5:Y:S01]  /*5290*/  @!P3 LDG.E R22, desc[UR10][R24.64] ;  /* 0x0000000a1816b981 */ /* 0x020f62000c1e1900 */
[----:B------:R-:W-:Y:S02]  /*52a0*/  LOP3.LUT P0, RZ, R30, 0x10000, RZ, 0xc0, !PT ;  /* 0x000100001eff7812 */ /* 0x000fe4000780c0ff */
[----:B------:R-:W-:Y:S02]  /*52b0*/  @!P4 IADD3.X R33, R21, R23, RZ, P2, !PT ;  /* 0x000000171521c210 */ /* 0x000fe400017fe4ff */
[----:B------:R-:W-:-:S03]  /*52c0*/  LOP3.LUT R29, R29, 0xffffdfff, RZ, 0xc0, !PT ;  /* 0xffffdfff1d1d7812 */ /* 0x000fc600078ec0ff */
[----:B------:R0:W-:Y:S01]  /*52d0*/  @!P4 STL.64 [R1+0x378], R32 ;  /* 0x000378200100c387 */ /* 0x0001e20000100a00 */
[----:B------:R-:W-:-:S04]  /*52e0*/  @P5 LOP3.LUT R29, R29, 0x2000, RZ, 0xfc, !PT ;  /* 0x000020001d1d5812 */ /* 0x000fc800078efcff */
[----:B------:R-:W-:Y:S02]  /*52f0*/  LOP3.LUT R29, R29, 0xffffefff, RZ, 0xc0, !PT ;  /* 0xffffefff1d1d7812 */ /* 0x000fe400078ec0ff */
[----:B0-----:R-:W-:Y:S01]  /*5300*/  CS2R R32, SRZ ;  /* 0x0000000000207805 */ /* 0x001fe2000001ff00 */
[----:B-----5:R0:W-:Y:S05]  /*5310*/  STL [R1+0x23c], R22 ;  /* 0x00023c1601007387 */ /* 0x0201ea0000100800 */
[----:B---3--:R1:W3:Y:S01]  /*5320*/  @!P0 LDG.E R33, desc[UR10][R26.64] ;  /* 0x0000000a1a218981 */ /* 0x0082e2000c1e1900 */
[----:B------:R-:W-:-:S03]  /*5330*/  @P4 LOP3.LUT R29, R29, 0x1000, RZ, 0xfc, !PT ;  /* 0x000010001d1d4812 */ /* 0x000fc600078efcff */
[----:B--2---:R-:W3:Y:S01]  /*5340*/  @!P0 LDG.E R32, desc[UR10][R42.64] ;  /* 0x0000000a2a208981 */ /* 0x004ee2000c1e1900 */
[----:B0-----:R-:W-:-:S06]  /*5350*/  MOV R22, RZ ;  /* 0x000000ff00167202 */ /* 0x001fcc0000000f00 */
[----:B----4-:R-:W2:Y:S01]  /*5360*/  @!P3 LDG.E R22, desc[UR10][R40.64] ;  /* 0x0000000a2816b981 */ /* 0x010ea2000c1e1900 */
[----:B-1----:R-:W-:-:S03]  /*5370*/  IADD3 R26, R0, 0x178, RZ ;  /* 0x00000178001a7810 */ /* 0x002fc60007ffe0ff */
[----:B------:R-:W4:Y:S01]  /*5380*/  LDL.64 R42, [R1+0x370] ;  /* 0x00037000012a7983 */ /* 0x000f220000100a00 */
[----:B------:R-:W-:Y:S02]  /*5390*/  SHF.R.S32.HI R21, RZ, 0x1f, R26 ;  /* 0x0000001fff157819 */ /* 0x000fe4000001141a */
[----:B------:R-:W-:Y:S02]  /*53a0*/  ISETP.GE.U32.AND P4, PT, R26, UR6, PT ;  /* 0x000000061a007c0c */ /* 0x000fe4000bf86070 */
[----:B------:R-:W-:Y:S01]  /*53b0*/  LOP3.LUT P0, RZ, R30, 0x80000, RZ, 0xc0, !PT ;  /* 0x000800001eff7812 */ /* 0x000fe2000780c0ff */
[----:B------:R-:W5:Y:S01]  /*53c0*/  LDL.LU.64 R40, [R1+0x2c8] ;  /* 0x0002c80001287983 */ /* 0x000f620000300a00 */
[----:B------:R-:W-:-:S13]  /*53d0*/  ISETP.GE.OR.EX P4, PT, R21, UR7, P1, P4 ;  /* 0x0000000715007c0c */ /* 0x000fda0008f86740 */
[----:B------:R-:W-:Y:S02]  /*53e0*/  @!P4 MOV R24, R2 ;  /* 0x000000020018c202 */ /* 0x000fe40000000f00 */
[----:B------:R-:W-:Y:S01]  /*53f0*/  @!P4 MOV R25, R5 ;  /* 0x000000050019c202 */ /* 0x000fe20000000f00 */
[----:B--2---:R0:W-:Y:S02]  /*5400*/  STL [R1+0x270], R22 ;  /* 0x0002701601007387 */ /* 0x0041e40000100800 */
[----:B0-----:R-:W0:Y:S02]  /*5410*/  @!P4 LDC.64 R22, c[0x0][0x288] ;  /* 0x0000a200ff16cb82 */ /* 0x001e240000000a00 */
[-C--:B0-----:R-:W-:Y:S02]  /*5420*/  @!P4 IMAD R21, R21, R22.reuse, RZ ;  /* 0x000000161515c224 */ /* 0x081fe400078e02ff */
        /* <DEDUP_REMOVED lines=8> */
[----:B------:R-:W0:Y:S03]  /*54b0*/  @!P4 LDC.64 R22, c[0x0][0x228] ;  /* 0x00008a00ff16cb82 */ /* 0x000e260000000a00 */
[----:B------:R0:W-:Y:S02]  /*54c0*/  @!P4 STL.64 [R1+0x320], R26 ;  /* 0x0003201a0100c387 */ /* 0x0001e40000100a00 */
[----:B0-----:R-:W-:Y:S02]  /*54d0*/  @!P4 IADD3 R26, P3, R24, R22, RZ ;  /* 0x00000016181ac210 */ /* 0x001fe40007f7e0ff */
[----:B------:R-:W2:Y:S01]  /*54e0*/  LDL.64 R24, [R1+0x2d0] ;  /* 0x0002d00001187983 */ /* 0x000ea20000100a00 */
[----:B------:R-:W-:-:S03]  /*54f0*/  MOV R22, RZ ;  /* 0x000000ff00167202 */ /* 0x000fc60000000f00 */
[----:B---3--:R0:W-:Y:S04]  /*5500*/  STL.64 [R1+0x660], R32 ;  /* 0x0006602001007387 */ /* 0x0081e80000100a00 */
[----:B0-----:R-:W3:Y:S04]  /*5510*/  LDL.64 R32, [R1+0x348] ;  /* 0x0003480001207983 */ /* 0x001ee80000100a00 */
[----:B--2---:R-:W2:Y:S01]  /*5520*/  @!P0 LDG.E R22, desc[UR10][R24.64] ;  /* 0x0000000a18168981 */ /* 0x004ea2000c1e1900 */
[----:B------:R-:W-:-:S13]  /*5530*/  LOP3.LUT P2, RZ, R30, 0x100000, RZ, 0xc0, !PT ;  /* 0x001000001eff7812 */ /* 0x000fda000784c0ff */
[----:B----4-:R0:W4:Y:S02]  /*5540*/  @!P2 LDG.E R31, desc[UR10][R42.64] ;  /* 0x0000000a2a1fa981 */ /* 0x010124000c1e1900 */
[----:B0-----:R-:W-:Y:S01]  /*5550*/  MOV R43, R37 ;  /* 0x00000025002b7202 */ /* 0x001fe20000000f00 */
[----:B------:R-:W-:-:S10]  /*5560*/  HFMA2.MMA R37, -RZ, RZ, 0, 0 ;  /* 0x00000000ff257435 */ /* 0x000fd400000001ff */
[----:B---3--:R-:W3:Y:S04]  /*5570*/  @!P2 LDG.E R37, desc[UR10][R32.64] ;  /* 0x0000000a2025a981 */ /* 0x008ee8000c1e1900 */
[----:B--2---:R0:W-:Y:S01]  /*5580*/  STL [R1+0x240], R22 ;  /* 0x0002401601007387 */ /* 0x0041e20000100800 */
[----:B------:R-:W-:Y:S02]  /*5590*/  @!P4 IADD3.X R27, R21, R23, RZ, P3, !PT ;  /* 0x00000017151bc210 */ /* 0x000fe40001ffe4ff */
[----:B------:R-:W-:Y:S01]  /*55a0*/  MOV R42, R36 ;  /* 0x00000024002a7202 */ /* 0x000fe20000000f00 */
[----:B------:R-:W-:Y:S01]  /*55b0*/  STL [R1+0x714], R20 ;  /* 0x0007141401007387 */ /* 0x000fe20000100800 */
[----:B------:R-:W-:Y:S02]  /*55c0*/  LOP3.LUT R29, R29, 0xfffff7ff, RZ, 0xc0, !PT ;  /* 0xfffff7ff1d1d7812 */ /* 0x000fe400078ec0ff */
[----:B------:R-:W-:Y:S01]  /*55d0*/  PRMT R18, RZ, 0x7610, R18 ;  /* 0x00007610ff127816 */ /* 0x000fe20000000012 */
[----:B------:R-:W-:Y:S01]  /*55e0*/  STL [R1+0x10], R15 ;  /* 0x0000100f01007387 */ /* 0x000fe20000100800 */
[----:B0-----:R-:W-:Y:S01]  /*55f0*/  HFMA2.MMA R22, -RZ, RZ, 0, 0 ;  /* 0x00000000ff167435 */ /* 0x001fe200000001ff */
[----:B------:R-:W-:-:S02]  /*5600*/  PRMT R19, RZ, 0x7610, R19 ;  /* 0x00007610ff137816 */ /* 0x000fc40000000013 */
[----:B------:R-:W2:Y:S07]  /*5610*/  LDL.64 R32, [R1+0x2e0] ;  /* 0x0002e00001207983 */ /* 0x000eae0000100a00 */
[----:B-----5:R0:W5:Y:S04]  /*5620*/  @!P0 LDG.E R22, desc[UR10][R40.64] ;  /* 0x0000000a28168981 */ /* 0x020168000c1e1900 */
[----:B------:R1:W-:Y:S02]  /*5630*/  @!P4 STL.64 [R1+0x300], R26 ;  /* 0x0003001a0100c387 */ /* 0x0003e40000100a00 */
[----:B-1----:R-:W-:-:S04]  /*5640*/  IADD3 R26, R0, 0x180, RZ ;  /* 0x00000180001a7810 */ /* 0x002fc80007ffe0ff */
[----:B------:R-:W-:Y:S02]  /*5650*/  SHF.R.S32.HI R21, RZ, 0x1f, R26 ;  /* 0x0000001fff157819 */ /* 0x000fe4000001141a */
[----:B------:R-:W-:-:S04]  /*5660*/  ISETP.GE.U32.AND P2, PT, R26, UR6, PT ;  /* 0x000000061a007c0c */ /* 0x000fc8000bf46070 */
[----:B------:R-:W-:-:S13]  /*5670*/  ISETP.GE.OR.EX P6, PT, R21, UR7, P1, P2 ;  /* 0x0000000715007c0c */ /* 0x000fda0008fc6720 */
[----:B------:R-:W-:Y:S02]  /*5680*/  @!P6 MOV R24, R2 ;  /* 0x000000020018e202 */ /* 0x000fe40000000f00 */
[----:B------:R-:W-:Y:S01]  /*5690*/  @!P6 MOV R25, R5 ;  /* 0x000000050019e202 */ /* 0x000fe20000000f00 */
[----:B---3--:R-:W-:Y:S01]  /*56a0*/  STL [R1+0x650], R37 ;  /* 0x0006502501007387 */ /* 0x008fe20000100800 */
[----:B------:R-:W-:Y:S02]  /*56b0*/  @P4 LOP3.LUT R29, R29, 0x800, RZ, 0xfc, !PT ;  /* 0x000008001d1d4812 */ /* 0x000fe400078efcff */
[----:B------:R-:W-:Y:S02]  /*56c0*/  LOP3.LUT P4, RZ, R30, 0x10, RZ, 0xc0, !PT ;  /* 0x000000101eff7812 */ /* 0x000fe4000788c0ff */
[----:B0-----:R-:W-:Y:S02]  /*56d0*/  MOV R40, R16 ;  /* 0x0000001000287202 */ /* 0x001fe40000000f00 */
[----:B------:R-:W-:-:S02]  /*56e0*/  MOV R41, R17 ;  /* 0x0000001100297202 */ /* 0x000fc40000000f00 */
[----:B------:R-:W3:Y:S04]  /*56f0*/  LDL.LU.64 R16, [R1+0x2e8] ;  /* 0x0002e80001107983 */ /* 0x000ee80000300a00 */
[----:B-----5:R0:W-:Y:S02]  /*5700*/  STL [R1+0x238], R22 ;  /* 0x0002381601007387 */ /* 0x0201e40000100800 */
        /* <DEDUP_REMOVED lines=12> */
[----:B0-----:R-:W-:-:S04]  /*57d0*/  @!P6 IADD3 R36, P5, R24, R22, RZ ;  /* 0x000000161824e210 */ /* 0x001fc80007fbe0ff */
[----:B------:R-:W-:Y:S02]  /*57e0*/  @!P6 IADD3.X R37, R21, R23, RZ, P5, !PT ;  /* 0x000000171525e210 */ /* 0x000fe40002ffe4ff */
[----:B------:R-:W-:-:S04]  /*57f0*/  @!P4 SHF.R.U32.HI R21, RZ, 0x10, R15 ;  /* 0x00000010ff15c819 */ /* 0x000fc8000001160f */
[----:B------:R-:W-:-:S05]  /*5800*/  @!P4 PRMT R18, R21, 0x7610, R18 ;  /* 0x000076101512c816 */ /* 0x000fca0000000012 */
[----:B------:R0:W-:Y:S04]  /*5810*/  STL.S16 [R1+0x40a], R18 ;  /* 0x00040a1201007387 */ /* 0x0001e80000100600 */
[----:B0-----:R-:W5:Y:S01]  /*5820*/  LDL.LU R18, [R1+0x71c] ;  /* 0x00071c0001127983 */ /* 0x001f620000300800 */
[----:B------:R-:W-:Y:S02]  /*5830*/  LOP3.LUT P3, RZ, R30, 0x1000000, RZ, 0xc0, !PT ;  /* 0x010000001eff7812 */ /* 0x000fe4000786c0ff */
[----:B------:R-:W-:-:S04]  /*5840*/  PRMT R20, RZ, 0x7610, R20 ;  /* 0x00007610ff147816 */ /* 0x000fc80000000014 */
[----:B------:R-:W-:Y:S02]  /*5850*/  @!P4 PRMT R20, R15, 0x7610, R20 ;  /* 0x000076100f14c816 */ /* 0x000fe40000000014 */
[----:B------:R-:W-:-:S06]  /*5860*/  MOV R15, RZ ;  /* 0x000000ff000f7202 */ /* 0x000fcc0000000f00 */
[----:B---3--:R-:W3:Y:S04]  /*5870*/  @!P3 LDG.E R15, desc[UR10][R16.64] ;  /* 0x0000000a100fb981 */ /* 0x008ee8000c1e1900 */
[----:B------:R-:W4:Y:S01]  /*5880*/  LDL.LU.64 R16, [R1+0x708] ;  /* 0x0007080001107983 */ /* 0x000f220000300a00 */
[----:B-----5:R-:W-:-:S04]  /*5890*/  @!P4 SHF.R.U32.HI R21, RZ, 0x10, R18 ;  /* 0x00000010ff15c819 */ /* 0x020fc80000011612 */
[----:B------:R-:W-:-:S05]  /*58a0*/  @!P4 PRMT R19, R21, 0x7610, R19 ;  /* 0x000076101513c816 */ /* 0x000fca0000000013 */
[----:B------:R0:W-:Y:S04]  /*58b0*/  STL.S16 [R1+0x408], R19 ;  /* 0x0004081301007387 */ /* 0x0001e80000100600 */
[----:B0-----:R-:W5:Y:S01]  /*58c0*/  LDL.LU R19, [R1+0x718] ;  /* 0x0007180001137983 */ /* 0x001f620000300800 */
[----:B------:R-:W-:-:S03]  /*58d0*/  LOP3.LUT P2, RZ, R30, 0x8, RZ, 0xc0, !PT ;  /* 0x000000081eff7812 */ /* 0x000fc6000784c0ff */
[----:B---3--:R0:W-:Y:S01]  /*58e0*/  STL [R1+0x228], R15 ;  /* 0x0002280f01007387 */ /* 0x0081e20000100800 */
[----:B----4-:R-:W-:-:S09]  /*58f0*/  PRMT R16, RZ, 0x7610, R16 ;  /* 0x00007610ff107816 */ /* 0x010fd20000000010 */
[----:B0-----:R-:W-:-:S04]  /*5900*/  @!P2 SHF.R.U32.HI R15, RZ, 0x10, R17 ;  /* 0x00000010ff0fa819 */ /* 0x001fc80000011611 */
[----:B------:R-:W-:-:S05]  /*5910*/  @!P2 PRMT R16, R15, 0x7610, R16 ;  /* 0x000076100f10a816 */ /* 0x000fca0000000010 */
[----:B------:R0:W-:Y:S04]  /*5920*/  STL.S16 [R1+0x402], R16 ;  /* 0x0004021001007387 */ /* 0x0001e80000100600 */
[----:B0-----:R-:W3:Y:S01]  /*5930*/  LDL.LU R16, [R1+0x704] ;  /* 0x0007040001107983 */ /* 0x001ee20000300800 */
[----:B------:R-:W-:-:S03]  /*5940*/  HFMA2.MMA R27, -RZ, RZ, 0, 0 ;  /* 0x00000000ff1b7435 */ /* 0x000fc600000001ff */
[----:B------:R0:W-:Y:S07]  /*5950*/  @!P6 STL.64 [R1+0x370], R36 ;  /* 0x000370240100e387 */ /* 0x0001ee0000100a00 */
[----:B--2---:R-:W2:Y:S04]  /*5960*/  @!P3 LDG.E R27, desc[UR10][R32.64] ;  /* 0x0000000a201bb981 */ /* 0x004ea8000c1e1900 */
[----:B0-----:R-:W4:Y:S04]  /*5970*/  LDL.LU.64 R36, [R1+0x230] ;  /* 0x0002300001247983 */ /* 0x001f280000300a00 */
[----:B------:R-:W2:Y:S01]  /*5980*/  LDL.64 R32, [R1+0x2a8] ;  /* 0x0002a80001207983 */ /* 0x000ea20000100a00 */
[----:B-----5:R-:W-:-:S04]  /*5990*/  PRMT R19, RZ, 0x7610, R19 ;  /* 0x00007610ff137816 */ /* 0x020fc80000000013 */
[----:B------:R-:W-:-:S05]  /*59a0*/  @!P4 PRMT R19, R18, 0x7610, R19 ;  /* 0x000076101213c816 */ /* 0x000fca0000000013 */
[----:B------:R0:W-:Y:S04]  /*59b0*/  STL.S16 [R1+0x406], R19 ;  /* 0x0004061301007387 */ /* 0x0001e80000100600 */
[----:B0-----:R-:W5:Y:S01]  /*59c0*/  LDL.LU R19, [R1+0x710] ;  /* 0x0007100001137983 */ /* 0x001f620000300800 */
[----:B------:R-:W-:Y:S02]  /*59d0*/  LOP3.LUT P0, RZ, R30, 0x800000, RZ, 0xc0, !PT ;  /* 0x008000001eff7812 */ /* 0x000fe4000780c0ff */
[----:B---3--:R-:W-:Y:S01]  /*59e0*/  @!P2 SHF.R.U32.HI R15, RZ, 0x10, R16 ;  /* 0x00000010ff0fa819 */ /* 0x008fe20000011610 */
[----:B------:R0:W-:Y:S04]  /*59f0*/  STL.S16 [R1+0x404], R20 ;  /* 0x0004041401007387 */ /* 0x0001e80000100600 */
[----:B0-----:R-:W3:Y:S01]  /*5a00*/  LDL.LU R20, [R1+0x714] ;  /* 0x0007140001147983 */ /* 0x001ee20000300800 */
[----:B-----5:R-:W-:-:S04]  /*5a10*/  PRMT R19, RZ, 0x7610, R19 ;  /* 0x00007610ff137816 */ /* 0x020fc80000000013 */
[----:B------:R-:W-:Y:S02]  /*5a20*/  @!P2 PRMT R19, R15, 0x7610, R19 ;  /* 0x000076100f13a816 */ /* 0x000fe40000000013 */
[----:B------:R-:W-:-:S04]  /*5a30*/  PRMT R15, RZ, 0x7610, R15 ;  /* 0x00007610ff0f7816 */ /* 0x000fc8000000000f */
[----:B------:R-:W-:-:S05]  /*5a40*/  @!P2 PRMT R15, R16, 0x7610, R15 ;  /* 0x00007610100fa816 */ /* 0x000fca000000000f */
[----:B------:R0:W-:Y:S02]  /*5a50*/  STL.S16 [R1+0x3fe], R15 ;  /* 0x0003fe0f01007387 */ /* 0x0001e40000100600 */
[----:B0-----:R-:W-:-:S10]  /*5a60*/  HFMA2.MMA R15, -RZ, RZ, 0, 0 ;  /* 0x00000000ff0f7435 */ /* 0x001fd400000001ff */
[----:B----4-:R0:W4:Y:S02]  /*5a70*/  @!P0 LDG.E R15, desc[UR10][R36.64] ;  /* 0x0000000a240f8981 */ /* 0x010124000c1e1900 */
[----:B0-----:R-:W-:-:S06]  /*5a80*/  MOV R37, RZ ;  /* 0x000000ff00257202 */ /* 0x001fcc0000000f00 */
[----:B--2---:R-:W2:Y:S04]  /*5a90*/  @!P0 LDG.E R37, desc[UR10][R32.64] ;  /* 0x0000000a20258981 */ /* 0x004ea8000c1e1900 */
[----:B------:R0:W-:Y:S04]  /*5aa0*/  STL.S16 [R1+0x400], R19 ;  /* 0x0004001301007387 */ /* 0x0001e80000100600 */
[----:B0-----:R-:W5:Y:S01]  /*5ab0*/  LDL.LU R19, [R1+0x700] ;  /* 0x0007000001137983 */ /* 0x001f620000300800 */
[----:B------:R-:W-:Y:S02]  /*5ac0*/  MOV R36, R40 ;  /* 0x0000002800247202 */ /* 0x000fe40000000f00 */
[----:B------:R-:W-:-:S02]  /*5ad0*/  MOV R40, R12 ;  /* 0x0000000c00287202 */ /* 0x000fc40000000f00 */
[----:B------:R-:W-:Y:S02]  /*5ae0*/  PRMT R21, RZ, 0x7610, R21 ;  /* 0x00007610ff157816 */ /* 0x000fe40000000015 */
[----:B------:R-:W-:Y:S02]  /*5af0*/  LOP3.LUT P5, RZ, R30, 0x4, RZ, 0xc0, !PT ;  /* 0x000000041eff7812 */ /* 0x000fe400078ac0ff */
[----:B------:R-:W-:Y:S02]  /*5b00*/  @!P2 PRMT R21, R17, 0x7610, R21 ;  /* 0x000076101115a816 */ /* 0x000fe40000000015 */
[----:B------:R-:W-:-:S03]  /*5b10*/  LOP3.LUT R29, R29, 0xfffffbff, RZ, 0xc0, !PT ;  /* 0xfffffbff1d1d7812 */ /* 0x000fc600078ec0ff */
[----:B------:R-:W-:Y:S01]  /*5b20*/  STL.S16 [R1+0x3fc], R21 ;  /* 0x0003fc1501007387 */ /* 0x000fe20000100600 */
[----:B------:R-:W-:-:S03]  /*5b30*/  @P6 LOP3.LUT R29, R29, 0x400, RZ, 0xfc, !PT ;  /* 0x000004001d1d6812 */ /* 0x000fc600078efcff */
[----:B------:R0:W-:Y:S04]  /*5b40*/  STL.64 [R1+0x6e0], R8 ;  /* 0x0006e00801007387 */ /* 0x0001e80000100a00 */
[----:B------:R-:W-:Y:S01]  /*5b50*/  STL [R1+0x114], R16 ;  /* 0x0001141001007387 */ /* 0x000fe20000100800 */
[----:B0-----:R-:W-:Y:S02]  /*5b60*/  PRMT R9, RZ, 0x7610, R9 ;  /* 0x00007610ff097816 */ /* 0x001fe40000000009 */
[----:B------:R-:W-:Y:S01]  /*5b70*/  PRMT R8, RZ, 0x7610, R8 ;  /* 0x00007610ff087816 */ /* 0x000fe20000000008 */
[----:B------:R-:W-:Y:S04]  /*5b80*/  STL [R1+0x14], R17 ;  /* 0x0000141101007387 */ /* 0x000fe80000100800 */
[----:B------:R0:W-:Y:S02]  /*5b90*/  STL [R1+0x110], R18 ;  /* 0x0001101201007387 */ /* 0x0001e40000100800 */
[----:B0-----:R-:W-:-:S02]  /*5ba0*/  PRMT R18, RZ, 0x7610, R18 ;  /* 0x00007610ff127816 */ /* 0x001fc40000000012 */
[----:B--2---:R0:W-:Y:S02]  /*5bb0*/  STL [R1+0x6bc], R37 ;  /* 0x0006bc2501007387 */ /* 0x0041e40000100800 */
[----:B0-----:R-:W-:Y:S02]  /*5bc0*/  MOV R37, R41 ;  /* 0x0000002900257202 */ /* 0x001fe40000000f00 */
[----:B------:R-:W-:Y:S02]  /*5bd0*/  MOV R41, R13 ;  /* 0x0000000d00297202 */ /* 0x000fe40000000f00 */
[----:B------:R-:W2:Y:S04]  /*5be0*/  LDL.64 R12, [R1+0x2d8] ;  /* 0x0002d800010c7983 */ /* 0x000ea80000100a00 */
[----:B----4-:R0:W-:Y:S02]  /*5bf0*/  STL [R1+0x220], R15 ;  /* 0x0002200f01007387 */ /* 0x0101e40000100800 */
[----:B0-----:R-:W-:-:S04]  /*5c00*/  IADD3 R15, R0, 0x188, RZ ;  /* 0x00000188000f7810 */ /* 0x001fc80007ffe0ff */
[----:B------:R-:W-:Y:S02]  /*5c10*/  SHF.R.S32.HI R21, RZ, 0x1f, R15 ;  /* 0x0000001fff157819 */ /* 0x000fe4000001140f */
[----:B------:R-:W-:Y:S02]  /*5c20*/  ISETP.GE.U32.AND P0, PT, R15, UR6, PT ;  /* 0x000000060f007c0c */ /* 0x000fe4000bf06070 */
[----:B-----5:R-:W-:Y:S02]  /*5c30*/  @!P5 SHF.R.U32.HI R16, RZ, 0x10, R19 ;  /* 0x00000010ff10d819 */ /* 0x020fe40000011613 */
[----:B------:R-:W-:Y:S02]  /*5c40*/  ISETP.GE.OR.EX P6, PT, R21, UR7, P1, P0 ;  /* 0x0000000715007c0c */ /* 0x000fe40008fc6700 */
[----:B------:R-:W-:Y:S02]  /*5c50*/  @!P5 PRMT R9, R16, 0x7610, R9 ;  /* 0x000076101009d816 */ /* 0x000fe40000000009 */
[----:B---3--:R-:W-:-:S04]  /*5c60*/  @!P5 SHF.R.U32.HI R16, RZ, 0x10, R20 ;  /* 0x00000010ff10d819 */ /* 0x008fc80000011614 */
[----:B------:R-:W-:-:S05]  /*5c70*/  @!P5 PRMT R8, R16, 0x7610, R8 ;  /* 0x000076101008d816 */ /* 0x000fca0000000008 */
[----:B------:R-:W0:Y:S01]  /*5c80*/  @!P6 LDC.64 R16, c[0x0][0x288] ;  /* 0x0000a200ff10eb82 */ /* 0x000e220000000a00 */
[----:B------:R-:W-:Y:S01]  /*5c90*/  @!P5 PRMT R18, R19, 0x7610, R18 ;  /* 0x000076101312d816 */ /* 0x000fe20000000012 */
[----:B------:R1:W-:Y:S04]  /*5ca0*/  STL [R1+0x18], R19 ;  /* 0x0000181301007387 */ /* 0x0003e80000100800 */
[----:B------:R3:W-:Y:S01]  /*5cb0*/  STL.S16 [R1+0x40e], R18 ;  /* 0x00040e1201007387 */ /* 0x0007e20000100600 */
[----:B-1----:R-:W-:Y:S02]  /*5cc0*/  @!P6 MOV R19, R5 ;  /* 0x000000050013e202 */ /* 0x002fe40000000f00 */
[----:B---3--:R-:W-:Y:S01]  /*5cd0*/  @!P6 MOV R18, R2 ;  /* 0x000000020012e202 */ /* 0x008fe20000000f00 */
[----:B0-----:R-:W-:-:S04]  /*5ce0*/  @!P6 IMAD R21, R21, R16, RZ ;  /* 0x000000101515e224 */ /* 0x001fc800078e02ff */
[----:B------:R-:W-:-:S04]  /*5cf0*/  @!P6 IMAD.WIDE.U32 R18, R15, R16, R18 ;  /* 0x000000100f12e225 */ /* 0x000fc800078e0012 */
[----:B------:R-:W-:-:S05]  /*5d00*/  @!P6 IMAD R17, R15, R17, R21 ;  /* 0x000000110f11e224 */ /* 0x000fca00078e0215 */
[----:B------:R-:W-:Y:S02]  /*5d10*/  @!P6 IADD3 R15, R19, R17, RZ ;  /* 0x00000011130fe210 */ /* 0x000fe40007ffe0ff */
[----:B------:R-:W0:Y:S02]  /*5d20*/  @!P6 LDC.64 R16, c[0x0][0x230] ;  /* 0x00008c00ff10eb82 */ /* 0x000e240000000a00 */
[C---:B------:R-:W-:Y:S02]  /*5d30*/  @!P6 SHF.L.U64.HI R15, R18.reuse, 0x1, R15 ;  /* 0x00000001120fe819 */ /* 0x040fe4000001020f */
[----:B------:R-:W-:-:S04]  /*5d40*/  @!P6 SHF.L.U32 R18, R18, 0x1, RZ ;  /* 0x000000011212e819 */ /* 0x000fc800000006ff */
[----:B0-----:R-:W-:-:S04]  /*5d50*/  @!P6 IADD3 R32, P2, R18, R16, RZ ;  /* 0x000000101220e210 */ /* 0x001fc80007f5e0ff */
[----:B------:R-:W-:Y:S02]  /*5d60*/  @!P6 IADD3.X R33, R15, R17, RZ, P2, !PT ;  /* 0x000000110f21e210 */ /* 0x000fe400017fe4ff */
[----:B------:R-:W0:Y:S03]  /*5d70*/  @!P6 LDC.64 R16, c[0x0][0x228] ;  /* 0x00008a00ff10eb82 */ /* 0x000e260000000a00 */
[----:B------:R1:W-:Y:S01]  /*5d80*/  STL.64 [R1+0x698], R32 ;  /* 0x0006982001007387 */ /* 0x0003e20000100a00 */
[----:B------:R-:W-:Y:S02]  /*5d90*/  LOP3.LUT P4, RZ, R30, 0x400000, RZ, 0xc0, !PT ;  /* 0x004000001eff7812 */ /* 0x000fe4000788c0ff */
[----:B-1----:R-:W-:Y:S02]  /*5da0*/  MOV R32, R10 ;  /* 0x0000000a00207202 */ /* 0x002fe40000000f00 */
[----:B------:R-:W-:-:S02]  /*5db0*/  MOV R33, R11 ;  /* 0x0000000b00217202 */ /* 0x000fc40000000f00 */
[----:B0-----:R-:W-:-:S04]  /*5dc0*/  @!P6 IADD3 R10, P2, R18, R16, RZ ;  /* 0x00000010120ae210 */ /* 0x001fc80007f5e0ff */
[----:B------:R-:W-:Y:S02]  /*5dd0*/  @!P6 IADD3.X R11, R15, R17, RZ, P2, !PT ;  /* 0x000000110f0be210 */ /* 0x000fe400017fe4ff */
[----:B------:R-:W-:Y:S01]  /*5de0*/  PRMT R15, RZ, 0x7610, R15 ;  /* 0x00007610ff0f7816 */ /* 0x000fe2000000000f */
[----:B------:R0:W-:Y:S03]  /*5df0*/  STL [R1+0x118], R20 ;  /* 0x0001181401007387 */ /* 0x0001e60000100800 */
[----:B------:R-:W-:Y:S01]  /*5e00*/  @!P5 PRMT R15, R20, 0x7610, R15 ;  /* 0x00007610140fd816 */ /* 0x000fe2000000000f */
[----:B0-----:R-:W-:Y:S01]  /*5e10*/  HFMA2.MMA R20, -RZ, RZ, 0, 0 ;  /* 0x00000000ff147435 */ /* 0x001fe200000001ff */
[----:B------:R-:W-:Y:S04]  /*5e20*/  STL.S16 [R1+0x410], R9 ;  /* 0x0004100901007387 */ /* 0x000fe80000100600 */
[----:B------:R0:W-:Y:S04]  /*5e30*/  STL.S16 [R1+0x40c], R8 ;  /* 0x00040c0801007387 */ /* 0x0001e80000100600 */
[----:B0-----:R-:W3:Y:S04]  /*5e40*/  LDL.LU.64 R8, [R1+0x3e8] ;  /* 0x0003e80001087983 */ /* 0x001ee80000300a00 */
[----:B--2---:R0:W2:Y:S04]  /*5e50*/  @!P4 LDG.E R20, desc[UR10][R12.64] ;  /* 0x0000000a0c14c981 */ /* 0x0040a8000c1e1900 */
[----:B------:R-:W4:Y:S01]  /*5e60*/  LDL.LU.64 R12, [R1+0x6e8] ;  /* 0x0006e800010c7983 */ /* 0x000f220000300a00 */
[----:B------:R-:W-:-:S02]  /*5e70*/  LOP3.LUT P0, RZ, R30, 0x2, RZ, 0xc0, !PT ;  /* 0x000000021eff7812 */ /* 0x000fc4000780c0ff */
[----:B------:R-:W-:Y:S01]  /*5e80*/  PRMT R23, RZ, 0x7610, R23 ;  /* 0x00007610ff177816 */ /* 0x000fe20000000017 */
[----:B------:R-:W-:Y:S01]  /*5e90*/  STL.S16 [R1+0x3fa], R15 ;  /* 0x0003fa0f01007387 */ /* 0x000fe20000100600 */
[----:B------:R-:W-:-:S03]  /*5ea0*/  PRMT R22, RZ, 0x7610, R22 ;  /* 0x00007610ff167816 */ /* 0x000fc60000000016 */
[----:B------:R1:W-:Y:S02]  /*5eb0*/  STL.64 [R1+0x6c8], R16 ;  /* 0x0006c81001007387 */ /* 0x0003e40000100a00 */
[----:B-1----:R-:W-:Y:S02]  /*5ec0*/  PRMT R17, RZ, 0x7610, R17 ;  /* 0x00007610ff117816 */ /* 0x002fe40000000011 */
[----:B------:R-:W-:-:S04]  /*5ed0*/  PRMT R16, RZ, 0x7610, R16 ;  /* 0x00007610ff107816 */ /* 0x000fc80000000010 */
[----:B------:R-:W-:-:S05]  /*5ee0*/  @!P0 PRMT R16, R14, 0x7610, R16 ;  /* 0x000076100e108816 */ /* 0x000fca0000000010 */
[----:B------:R-:W-:Y:S01]  /*5ef0*/  STL.S16 [R1+0x3f6], R16 ;  /* 0x0003f61001007387 */ /* 0x000fe20000100600 */
[----:B----4-:R-:W-:-:S04]  /*5f00*/  @!P0 SHF.R.U32.HI R15, RZ, 0x10, R13 ;  /* 0x00000010ff0f8819 */ /* 0x010fc8000001160d */
[----:B------:R-:W-:Y:S02]  /*5f10*/  @!P0 PRMT R23, R15, 0x7610, R23 ;  /* 0x000076100f178816 */ /* 0x000fe40000000017 */
[----:B------:R-:W-:-:S04]  /*5f20*/  @!P0 SHF.R.U32.HI R15, RZ, 0x10, R14 ;  /* 0x00000010ff0f8819 */ /* 0x000fc8000001160e */
[----:B------:R-:W-:Y:S02]  /*5f30*/  @!P0 PRMT R22, R15, 0x7610, R22 ;  /* 0x000076100f168816 */ /* 0x000fe40000000016 */
[----:B------:R-:W-:-:S03]  /*5f40*/  @!P0 PRMT R17, R13, 0x7610, R17 ;  /* 0x000076100d118816 */ /* 0x000fc60000000011 */
[----:B------:R1:W-:Y:S04]  /*5f50*/  STL.S16 [R1+0x414], R22 ;  /* 0x0004141601007387 */ /* 0x0003e80000100600 */
[----:B------:R4:W-:Y:S01]  /*5f60*/  STL.S16 [R1+0x3f4], R17 ;  /* 0x0003f41101007387 */ /* 0x0009e20000100600 */
[----:B-1----:R-:W-:-:S03]  /*5f70*/  MOV R22, RZ ;  /* 0x000000ff00167202 */ /* 0x002fc60000000f00 */
[----:B----4-:R-:W4:Y:S04]  /*5f80*/  LDL.64 R16, [R1+0x2a0] ;  /* 0x0002a00001107983 */ /* 0x010f280000100a00 */
[----:B---3--:R-:W3:Y:S01]  /*5f90*/  @!P4 LDG.E R22, desc[UR10][R8.64] ;  /* 0x0000000a0816c981 */ /* 0x008ee2000c1e1900 */
[----:B------:R-:W-:-:S03]  /*5fa0*/  LOP3.LUT P2, RZ, R30, 0x10000000, RZ, 0xc0, !PT ;  /* 0x100000001eff7812 */ /* 0x000fc6000784c0ff */
[----:B------:R1:W-:Y:S04]  /*5fb0*/  STL [R1+0x11c], R14 ;  /* 0x00011c0e01007387 */ /* 0x0003e80000100800 */
[----:B------:R-:W5:Y:S01]  /*5fc0*/  LDL.LU.64 R8, [R1+0x6e0] ;  /* 0x0006e00001087983 */ /* 0x000f620000300a00 */
[----:B-1----:R-:W-:-:S03]  /*5fd0*/  MOV R14, RZ ;  /* 0x000000ff000e7202 */ /* 0x002fc60000000f00 */
[----:B------:R-:W-:Y:S01]  /*5fe0*/  STL.S16 [R1+0x3f8], R23 ;  /* 0x0003f81701007387 */ /* 0x000fe20000100600 */
[----:B------:R-:W-:Y:S02]  /*5ff0*/  MOV R18, R6 ;  /* 0x0000000600127202 */ /* 0x000fe40000000f00 */
[----:B------:R-:W-:Y:S02]  /*6000*/  MOV R19, R7 ;  /* 0x0000000700137202 */ /* 0x000fe40000000f00 */
[----:B------:R-:W2:Y:S04]  /*6010*/  LDL.LU.64 R6, [R1+0x6f8] ;  /* 0x0006f80001067983 */ /* 0x000ea80000300a00 */
[----:B------:R1:W-:Y:S04]  /*6020*/  @!P6 STL.64 [R1+0x2e0], R10 ;  /* 0x0002e00a0100e387 */ /* 0x0003e80000100a00 */
[----:B-1----:R-:W2:Y:S04]  /*6030*/  LDL.LU.64 R10, [R1+0x6f0] ;  /* 0x0006f000010a7983 */ /* 0x002ea80000300a00 */
[----:B----4-:R-:W4:Y:S04]  /*6040*/  @!P2 LDG.E R14, desc[UR10][R16.64] ;  /* 0x0000000a100ea981 */ /* 0x010f28000c1e1900 */
[----:B---3--:R-:W-:Y:S04]  /*6050*/  STL [R1+0x60c], R22 ;  /* 0x00060c1601007387 */ /* 0x008fe80000100800 */
[----:B------:R-:W-:Y:S04]  /*6060*/  STL [R1+0x61c], R22 ;  /* 0x00061c1601007387 */ /* 0x000fe80000100800 */
[----:B------:R-:W-:Y:S04]  /*6070*/  STL [R1+0x620], R22 ;  /* 0x0006201601007387 */ /* 0x000fe80000100800 */
[----:B------:R1:W-:Y:S04]  /*6080*/  STL [R1+0x6d0], R22 ;  /* 0x0006d01601007387 */ /* 0x0003e80000100800 */
[----:B------:R-:W3:Y:S04]  /*6090*/  LDL.LU.64 R16, [R1+0x3c8] ;  /* 0x0003c80001107983 */ /* 0x000ee80000300a00 */
[----:B-1----:R-:W3:Y:S01]  /*60a0*/  LDL.64 R22, [R1+0x2c0] ;  /* 0x0002c00001167983 */ /* 0x002ee20000100a00 */
[----:B------:R-:W-:-:S02]  /*60b0*/  LOP3.LUT P3, RZ, R30, 0x1, RZ, 0xc0, !PT ;  /* 0x000000011eff7812 */ /* 0x000fc4000786c0ff */
[----:B------:R-:W-:Y:S02]  /*60c0*/  PRMT R25, RZ, 0x7610, R25 ;  /* 0x00007610ff197816 */ /* 0x000fe40000000019 */
[----:B------:R-:W-:Y:S02]  /*60d0*/  LOP3.LUT R29, R29, 0xfffffff7, RZ, 0xc0, !PT ;  /* 0xfffffff71d1d7812 */ /* 0x000fe400078ec0ff */
[----:B------:R-:W-:-:S07]  /*60e0*/  PRMT R15, RZ, 0x7610, R15 ;  /* 0x00007610ff0f7816 */ /* 0x000fce000000000f */
[----:B-----5:R-:W-:Y:S02]  /*60f0*/  @!P3 PRMT R25, R9, 0x7610, R25 ;  /* 0x000076100919b816 */ /* 0x020fe40000000019 */
[----:B------:R-:W-:-:S03]  /*6100*/  @P6 LOP3.LUT R29, R29, 0x8, RZ, 0xfc, !PT ;  /* 0x000000081d1d6812 */ /* 0x000fc600078efcff */
[----:B------:R1:W-:Y:S01]  /*6110*/  STL.S16 [R1+0x3f2], R25 ;  /* 0x0003f21901007387 */ /* 0x0003e20000100600 */
[----:B------:R-:W-:Y:S02]  /*6120*/  LOP3.LUT P0, RZ, R29, 0x20000000, RZ, 0xc0, !PT ;  /* 0x200000001dff7812 */ /* 0x000fe4000780c0ff */
[----:B------:R-:W-:Y:S01]  /*6130*/  @!P3 PRMT R15, R8, 0x7610, R15 ;  /* 0x00007610080fb816 */ /* 0x000fe2000000000f */
[----:B------:R-:W-:Y:S01]  /*6140*/  STL [R1+0x688], R28 ;  /* 0x0006881c01007387 */ /* 0x000fe20000100800 */
[----:B-1----:R-:W-:-:S03]  /*6150*/  HFMA2.MMA R25, -RZ, RZ, 0, 0 ;  /* 0x00000000ff197435 */ /* 0x002fc600000001ff */
[----:B------:R-:W-:Y:S04]  /*6160*/  STL [R1+0x68c], R28 ;  /* 0x00068c1c01007387 */ /* 0x000fe80000100800 */
[----:B------:R1:W-:Y:S04]  /*6170*/  STL [R1+0x6ac], R28 ;  /* 0x0006ac1c01007387 */ /* 0x0003e80000100800 */
[----:B------:R0:W-:Y:S01]  /*6180*/  STL [R1+0x1c], R13 ;  /* 0x00001c0d01007387 */ /* 0x0001e20000100800 */
[----:B------:R-:W-:Y:S02]  /*6190*/  PRMT R26, RZ, 0x7610, R26 ;  /* 0x00007610ff1a7816 */ /* 0x000fe4000000001a */
[----:B-1----:R-:W-:-:S02]  /*61a0*/  PRMT R28, RZ, 0x7610, R28 ;  /* 0x00007610ff1c7816 */ /* 0x002fc4000000001c */
[----:B0-----:R-:W-:Y:S01]  /*61b0*/  @!P3 SHF.R.U32.HI R13, RZ, 0x10, R9 ;  /* 0x00000010ff0db819 */ /* 0x001fe20000011609 */
[----:B------:R-:W-:Y:S03]  /*61c0*/  STL.S16 [R1+0x418], R15 ;  /* 0x0004180f01007387 */ /* 0x000fe60000100600 */
[----:B------:R-:W-:Y:S02]  /*61d0*/  @!P3 PRMT R28, R13, 0x7610, R28 ;  /* 0x000076100d1cb816 */ /* 0x000fe4000000001c */
[----:B------:R-:W-:Y:S01]  /*61e0*/  @!P3 SHF.R.U32.HI R13, RZ, 0x10, R8 ;  /* 0x00000010ff0db819 */ /* 0x000fe20000011608 */
[----:B------:R0:W-:Y:S03]  /*61f0*/  STL [R1+0x120], R8 ;  /* 0x0001200801007387 */ /* 0x0001e60000100800 */
[----:B------:R-:W-:-:S02]  /*6200*/  @!P3 PRMT R26, R13, 0x7610, R26 ;  /* 0x000076100d1ab816 */ /* 0x000fc4000000001a */
[----:B--2---:R-:W-:Y:S02]  /*6210*/  PRMT R7, RZ, 0x7610, R7 ;  /* 0x00007610ff077816 */ /* 0x004fe40000000007 */
[----:B0-----:R-:W-:Y:S02]  /*6220*/  @!P0 SHF.R.U32.HI R8, RZ, 0x10, R12 ;  /* 0x00000010ff088819 */ /* 0x001fe4000001160c */
[----:B------:R-:W-:Y:S02]  /*6230*/  PRMT R6, RZ, 0x7610, R6 ;  /* 0x00007610ff067816 */ /* 0x000fe40000000006 */
[----:B------:R-:W-:Y:S02]  /*6240*/  @!P0 PRMT R7, R8, 0x7610, R7 ;  /* 0x0000761008078816 */ /* 0x000fe40000000007 */
[----:B------:R-:W-:Y:S01]  /*6250*/  @!P0 SHF.R.U32.HI R8, RZ, 0x10, R10 ;  /* 0x00000010ff088819 */ /* 0x000fe2000001160a */
[----:B------:R-:W-:Y:S03]  /*6260*/  STL [R1+0x20], R9 ;  /* 0x0000200901007387 */ /* 0x000fe60000100800 */
[----:B------:R-:W-:-:S02]  /*6270*/  @!P0 PRMT R6, R8, 0x7610, R6 ;  /* 0x0000761008068816 */ /* 0x000fc40000000006 */
[----:B------:R-:W-:-:S04]  /*6280*/  PRMT R13, RZ, 0x7610, R13 ;  /* 0x00007610ff0d7816 */ /* 0x000fc8000000000d */
[----:B------:R-:W-:Y:S01]  /*6290*/  @!P0 PRMT R13, R12, 0x7610, R13 ;  /* 0x000076100c0d8816 */ /* 0x000fe2000000000d */
[----:B------:R-:W-:Y:S04]  /*62a0*/  STL [R1+0x24], R12 ;  /* 0x0000240c01007387 */ /* 0x000fe80000100800 */
[----:B------:R-:W-:Y:S04]  /*62b0*/  STL.S16 [R1+0x412], R13 ;  /* 0x0004120d01007387 */ /* 0x000fe80000100600 */
[----:B------:R-:W-:Y:S04]  /*62c0*/  STL.S16 [R1+0x41e], R6 ;  /* 0x00041e0601007387 */ /* 0x000fe80000100600 */
[----:B------:R-:W-:Y:S01]  /*62d0*/  STL.S16 [R1+0x41c], R7 ;  /* 0x00041c0701007387 */ /* 0x000fe20000100600 */
[----:B------:R-:W-:-:S03]  /*62e0*/  LOP3.LUT P4, RZ, R30, 0x8000000, RZ, 0xc0, !PT ;  /* 0x080000001eff7812 */ /* 0x000fc6000788c0ff */
[----:B------:R0:W-:Y:S02]  /*62f0*/  STL.S16 [R1+0x41a], R26 ;  /* 0x00041a1a01007387 */ /* 0x0001e40000100600 */
[----:B0-----:R-:W-:Y:S02]  /*6300*/  HFMA2.MMA R26, -RZ, RZ, 0, 0 ;  /* 0x00000000ff1a7435 */ /* 0x001fe400000001ff */
[----:B----4-:R0:W-:Y:S02]  /*6310*/  STL [R1+0x230], R14 ;  /* 0x0002300e01007387 */ /* 0x0101e40000100800 */
[----:B0-----:R-:W-:-:S04]  /*6320*/  IADD3 R14, R0, 0x190, RZ ;  /* 0x00000190000e7810 */ /* 0x001fc80007ffe0ff */
[----:B------:R-:W-:Y:S02]  /*6330*/  SHF.R.S32.HI R15, RZ, 0x1f, R14 ;  /* 0x0000001fff0f7819 */ /* 0x000fe4000001140e */
[----:B---3--:R-:W2:Y:S04]  /*6340*/  @!P4 LDG.E R26, desc[UR10][R16.64] ;  /* 0x0000000a101ac981 */ /* 0x008ea8000c1e1900 */
[----:B------:R-:W3:Y:S01]  /*6350*/  @!P2 LDG.E R25, desc[UR10][R22.64] ;  /* 0x0000000a1619a981 */ /* 0x000ee2000c1e1900 */
[----:B------:R-:W-:-:S03]  /*6360*/  ISETP.GE.U32.AND P2, PT, R14, UR6, PT ;  /* 0x000000060e007c0c */ /* 0x000fc6000bf46070 */
[----:B------:R-:W4:Y:S01]  /*6370*/  LDL.64 R16, [R1+0x298] ;  /* 0x0002980001107983 */ /* 0x000f220000100a00 */
[----:B------:R-:W-:-:S03]  /*6380*/  ISETP.GE.OR.EX P3, PT, R15, UR7, P1, P2 ;  /* 0x000000070f007c0c */ /* 0x000fc60008f66720 */
[----:B------:R-:W5:Y:S10]  /*6390*/  LDL.LU.64 R22, [R1+0x3e0] ;  /* 0x0003e00001167983 */ /* 0x000f740000300a00 */
[----:B------:R-:W0:Y:S01]  /*63a0*/  @!P3 LDC.64 R8, c[0x0][0x288] ;  /* 0x0000a200ff08bb82 */ /* 0x000e220000000a00 */
[----:B------:R-:W-:-:S02]  /*63b0*/  @!P3 MOV R12, R2 ;  /* 0x00000002000cb202 */ /* 0x000fc40000000f00 */
[----:B------:R-:W-:Y:S01]  /*63c0*/  @!P3 MOV R13, R5 ;  /* 0x00000005000db202 */ /* 0x000fe20000000f00 */
[-C--:B0-----:R-:W-:Y:S02]  /*63d0*/  @!P3 IMAD R15, R15, R8.reuse, RZ ;  /* 0x000000080f0fb224 */ /* 0x081fe400078e02ff */
[----:B------:R-:W-:-:S04]  /*63e0*/  @!P3 IMAD.WIDE.U32 R12, R14, R8, R12 ;  /* 0x000000080e0cb225 */ /* 0x000fc800078e000c */
[----:B------:R-:W-:-:S05]  /*63f0*/  @!P3 IMAD R9, R14, R9, R15 ;  /* 0x000000090e09b224 */ /* 0x000fca00078e020f */
[----:B------:R-:W-:-:S04]  /*6400*/  @!P3 IADD3 R9, R13, R9, RZ ;  /* 0x000000090d09b210 */ /* 0x000fc80007ffe0ff */
[C---:B------:R-:W-:Y:S02]  /*6410*/  @!P3 SHF.L.U64.HI R13, R12.reuse, 0x1, R9 ;  /* 0x000000010c0db819 */ /* 0x040fe40000010209 */
[----:B------:R-:W0:Y:S01]  /*6420*/  @!P3 LDC.64 R8, c[0x0][0x230] ;  /* 0x00008c00ff08bb82 */ /* 0x000e220000000a00 */
[----:B------:R-:W-:-:S04]  /*6430*/  @!P3 SHF.L.U32 R12, R12, 0x1, RZ ;  /* 0x000000010c0cb819 */ /* 0x000fc800000006ff */
[----:B0-----:R-:W-:-:S04]  /*6440*/  @!P3 IADD3 R6, P2, R12, R8, RZ ;  /* 0x000000080c06b210 */ /* 0x001fc80007f5e0ff */
[----:B------:R-:W-:Y:S02]  /*6450*/  @!P3 IADD3.X R7, R13, R9, RZ, P2, !PT ;  /* 0x000000090d07b210 */ /* 0x000fe400017fe4ff */
[----:B------:R-:W0:Y:S03]  /*6460*/  @!P3 LDC.64 R8, c[0x0][0x228] ;  /* 0x00008a00ff08bb82 */ /* 0x000e260000000a00 */
[----:B------:R0:W-:Y:S02]  /*6470*/  @!P3 STL.64 [R1+0x2d0], R6 ;  /* 0x0002d0060100b387 */ /* 0x0001e40000100a00 */
[----:B0-----:R-:W-:-:S04]  /*6480*/  @!P3 IADD3 R6, P2, R12, R8, RZ ;  /* 0x000000080c06b210 */ /* 0x001fc80007f5e0ff */
[----:B------:R-:W-:Y:S02]  /*6490*/  @!P3 IADD3.X R7, R13, R9, RZ, P2, !PT ;  /* 0x000000090d07b210 */ /* 0x000fe400017fe4ff */
[----:B------:R-:W-:-:S03]  /*64a0*/  LOP3.LUT P2, RZ, R29, 0x8000000, RZ, 0xc0, !PT ;  /* 0x080000001dff7812 */ /* 0x000fc6000784c0ff */
[----:B------:R0:W-:Y:S01]  /*64b0*/  @!P3 STL.64 [R1+0x2d8], R6 ;  /* 0x0002d8060100b387 */ /* 0x0001e20000100a00 */
[----:B------:R-:W-:-:S03]  /*64c0*/  PRMT R8, RZ, 0x7610, R8 ;  /* 0x00007610ff087816 */ /* 0x000fc60000000008 */
[----:B0-----:R-:W2:Y:S01]  /*64d0*/  LDL.LU.64 R6, [R1+0x6d8] ;  /* 0x0006d80001067983 */ /* 0x001ea20000300a00 */
[----:B------:R-:W-:Y:S02]  /*64e0*/  @!P0 PRMT R8, R10, 0x7610, R8 ;  /* 0x000076100a088816 */ /* 0x000fe40000000008 */
[----:B------:R-:W-:-:S03]  /*64f0*/  PRMT R14, RZ, 0x7610, R14 ;  /* 0x00007610ff0e7816 */ /* 0x000fc6000000000e */
[----:B------:R0:W-:Y:S02]  /*6500*/  STL.S16 [R1+0x3f0], R8 ;  /* 0x0003f00801007387 */ /* 0x0001e40000100600 */
[----:B0-----:R-:W-:-:S04]  /*6510*/  @!P2 SHF.R.U32.HI R8, RZ, 0x10, R11 ;  /* 0x00000010ff08a819 */ /* 0x001fc8000001160b */
[----:B------:R-:W-:-:S05]  /*6520*/  @!P2 PRMT R14, R8, 0x7610, R14 ;  /* 0x00007610080ea816 */ /* 0x000fca000000000e */
[----:B------:R0:W-:Y:S04]  /*6530*/  STL.S16 [R1+0x3ec], R14 ;  /* 0x0003ec0e01007387 */ /* 0x0001e80000100600 */
[----:B0-----:R-:W3:Y:S01]  /*6540*/  LDL.64 R14, [R1+0x2b8] ;  /* 0x0002b800010e7983 */ /* 0x001ee20000100a00 */
[----:B------:R-:W-:Y:S02]  /*6550*/  PRMT R21, RZ, 0x7610, R21 ;  /* 0x00007610ff157816 */ /* 0x000fe40000000015 */
[----:B------:R-:W-:-:S04]  /*6560*/  LOP3.LUT R30, R30, 0xfdffffff, RZ, 0xc0, !PT ;  /* 0xfdffffff1e1e7812 */ /* 0x000fc800078ec0ff */
[----:B------:R-:W-:-:S04]  /*6570*/  @P3 LOP3.LUT R30, R30, 0x2000000, RZ, 0xfc, !PT ;  /* 0x020000001e1e3812 */ /* 0x000fc800078efcff */
[----:B------:R-:W-:Y:S02]  /*6580*/  LOP3.LUT P0, RZ, R30, 0x4000000, RZ, 0xc0, !PT ;  /* 0x040000001eff7812 */ /* 0x000fe4000780c0ff */
[----:B------:R-:W-:Y:S01]  /*6590*/  LOP3.LUT P3, RZ, R29, 0x10000000, RZ, 0xc0, !PT ;  /* 0x100000001dff7812 */ /* 0x000fe2000786c0ff */
[----:B------:R-:W-:Y:S04]  /*65a0*/  STL [R1+0x640], R27 ;  /* 0x0006401b01007387 */ /* 0x000fe80000100800 */
[----:B------:R0:W-:Y:S01]  /*65b0*/  STL [R1+0x67c], R27 ;  /* 0x00067c1b01007387 */ /* 0x0001e20000100800 */
[----:B------:R-:W-:-:S03]  /*65c0*/  PRMT R24, RZ, 0x7610, R24 ;  /* 0x00007610ff187816 */ /* 0x000fc60000000018 */
[----:B------:R1:W-:Y:S01]  /*65d0*/  STL.64 [R1+0x6b0], R12 ;  /* 0x0006b00c01007387 */ /* 0x0003e20000100a00 */
[----:B0-----:R-:W-:-:S03]  /*65e0*/  PRMT R27, RZ, 0x7610, R27 ;  /* 0x00007610ff1b7816 */ /* 0x001fc6000000001b */
[----:B------:R0:W-:Y:S01]  /*65f0*/  STL [R1+0x124], R10 ;  /* 0x0001240a01007387 */ /* 0x0001e20000100800 */
[----:B-1----:R-:W-:Y:S02]  /*6600*/  PRMT R13, RZ, 0x7610, R13 ;  /* 0x00007610ff0d7816 */ /* 0x002fe4000000000d */
[----:B------:R-:W-:Y:S02]  /*6610*/  @!P2 PRMT R24, R11, 0x7610, R24 ;  /* 0x000076100b18a816 */ /* 0x000fe40000000018 */
[----:B------:R-:W-:Y:S02]  /*6620*/  PRMT R12, RZ, 0x7610, R12 ;  /* 0x00007610ff0c7816 */ /* 0x000fe4000000000c */
[----:B0-----:R-:W-:Y:S02]  /*6630*/  PRMT R10, RZ, 0x7610, R10 ;  /* 0x00007610ff0a7816 */ /* 0x001fe4000000000a */
[----:B------:R-:W-:Y:S01]  /*6640*/  PRMT R9, RZ, 0x7610, R9 ;  /* 0x00007610ff097816 */ /* 0x000fe20000000009 */
[----:B------:R0:W-:Y:S04]  /*6650*/  STL.S16 [R1+0x3e8], R24 ;  /* 0x0003e81801007387 */ /* 0x0001e80000100600 */
[----:B------:R-:W-:Y:S04]  /*6660*/  STL [R1+0x30], R35 ;  /* 0x0000302301007387 */ /* 0x000fe80000100800 */
[----:B0-----:R-:W3:Y:S01]  /*6670*/  LDL.LU R24, [R1+0x21c] ;  /* 0x00021c0001187983 */ /* 0x001ee20000300800 */
[----:B--2---:R-:W-:-:S05]  /*6680*/  @!P2 PRMT R21, R7, 0x7610, R21 ;  /* 0x000076100715a816 */ /* 0x004fca0000000015 */
[----:B------:R0:W-:Y:S02]  /*6690*/  STL.S16 [R1+0x3ea], R21 ;  /* 0x0003ea1501007387 */ /* 0x0001e40000100600 */
[----:B0-----:R-:W-:-:S06]  /*66a0*/  MOV R21, RZ ;  /* 0x000000ff00157202 */ /* 0x001fcc0000000f00 */
[----:B-----5:R0:W2:Y:S02]  /*66b0*/  @!P4 LDG.E R21, desc[UR10][R22.64] ;  /* 0x0000000a1615c981 */ /* 0x0200a4000c1e1900 */
[----:B0-----:R-:W-:Y:S01]  /*66c0*/  MOV R23, R19 ;  /* 0x0000001300177202 */ /* 0x001fe20000000f00 */
[----:B------:R-:W-:Y:S01]  /*66d0*/  HFMA2.MMA R19, -RZ, RZ, 0, 0 ;  /* 0x00000000ff137435 */ /* 0x000fe200000001ff */
[----:B------:R-:W-:Y:S02]  /*66e0*/  MOV R22, R18 ;  /* 0x0000001200167202 */ /* 0x000fe40000000f00 */
[----:B------:R-:W-:-:S06]  /*66f0*/  MOV R18, RZ ;  /* 0x000000ff00127202 */ /* 0x000fcc0000000f00 */
[----:B----4-:R-:W4:Y:S04]  /*6700*/  @!P0 LDG.E R18, desc[UR10][R16.64] ;  /* 0x0000000a10128981 */ /* 0x010f28000c1e1900 */
[----:B---3--:R0:W3:Y:S01]  /*6710*/  @!P0 LDG.E R19, desc[UR10][R14.64] ;  /* 0x0000000a0e138981 */ /* 0x0080e2000c1e1900 */
[----:B------:R-:W-:Y:S02]  /*6720*/  @!P2 SHF.R.U32.HI R8, RZ, 0x10, R7 ;  /* 0x00000010ff08a819 */ /* 0x000fe40000011607 */
[----:B------:R-:W-:Y:S02]  /*6730*/  LOP3.LUT P4, RZ, R29, 0x4000000, RZ, 0xc0, !PT ;  /* 0x040000001dff7812 */ /* 0x000fe4000788c0ff */
[----:B------:R-:W-:Y:S01]  /*6740*/  @!P2 PRMT R27, R8, 0x7610, R27 ;  /* 0x00007610081ba816 */ /* 0x000fe2000000001b */
[----:B------:R1:W-:Y:S01]  /*6750*/  STL [R1+0x12c], R6 ;  /* 0x00012c0601007387 */ /* 0x0003e20000100800 */
[----:B------:R-:W-:-:S02]  /*6760*/  @!P3 SHF.R.U32.HI R8, RZ, 0x10, R39 ;  /* 0x00000010ff08b819 */ /* 0x000fc40000011627 */
[----:B------:R-:W-:Y:S01]  /*6770*/  @!P3 PRMT R10, R6, 0x7610, R10 ;  /* 0x00007610060ab816 */ /* 0x000fe2000000000a */
[----:B------:R-:W5:Y:S01]  /*6780*/  LDL.LU.64 R16, [R1+0x3c0] ;  /* 0x0003c00001107983 */ /* 0x000f620000300a00 */
[----:B------:R-:W-:Y:S02]  /*6790*/  @!P3 PRMT R13, R8, 0x7610, R13 ;  /* 0x00007610080db816 */ /* 0x000fe4000000000d */
[----:B------:R-:W-:Y:S01]  /*67a0*/  @!P3 SHF.R.U32.HI R8, RZ, 0x10, R6 ;  /* 0x00000010ff08b819 */ /* 0x000fe20000011606 */
[----:B------:R-:W-:Y:S02]  /*67b0*/  STL.S16 [R1+0x3c4], RZ ;  /* 0x0003c4ff01007387 */ /* 0x000fe40000100600 */
[----:B-1----:R-:W-:Y:S02]  /*67c0*/  @!P4 SHF.R.U32.HI R6, RZ, 0x10, R35 ;  /* 0x00000010ff06c819 */ /* 0x002fe40000011623 */
[----:B------:R-:W-:Y:S02]  /*67d0*/  @!P3 PRMT R12, R8, 0x7610, R12 ;  /* 0x00007610080cb816 */ /* 0x000fe4000000000c */
[----:B------:R-:W-:-:S02]  /*67e0*/  @!P4 PRMT R9, R35, 0x7610, R9 ;  /* 0x000076102309c816 */ /* 0x000fc40000000009 */
[----:B------:R-:W2:Y:S04]  /*67f0*/  LDL.LU.S16 R35, [R1+0x3c4] ;  /* 0x0003c40001237983 */ /* 0x000ea80000300600 */
[----:B------:R1:W-:Y:S04]  /*6800*/  STL.S16 [R1+0x3e4], R13 ;  /* 0x0003e40d01007387 */ /* 0x0003e80000100600 */
[----:B------:R0:W-:Y:S01]  /*6810*/  STL.S16 [R1+0x420], R12 ;  /* 0x0004200c01007387 */ /* 0x0001e20000100600 */
[----:B-1----:R-:W-:Y:S02]  /*6820*/  MOV R13, R37 ;  /* 0x00000025000d7202 */ /* 0x002fe40000000f00 */
[----:B------:R-:W-:-:S02]  /*6830*/  MOV R37, R41 ;  /* 0x0000002900257202 */ /* 0x000fc40000000f00 */
[----:B0-----:R-:W-:Y:S02]  /*6840*/  MOV R12, R36 ;  /* 0x00000024000c7202 */ /* 0x001fe40000000f00 */
[----:B------:R-:W-:Y:S02]  /*6850*/  MOV R36, R40 ;  /* 0x0000002800247202 */ /* 0x000fe40000000f00 */
[----:B------:R-:W-:Y:S02]  /*6860*/  MOV R40, R42 ;  /* 0x0000002a00287202 */ /* 0x000fe40000000f00 */
[----:B------:R-:W-:Y:S02]  /*6870*/  MOV R41, R43 ;  /* 0x0000002b00297202 */ /* 0x000fe40000000f00 */
[----:B------:R-:W5:Y:S04]  /*6880*/  LDL.LU.64 R42, [R1+0x3d8] ;  /* 0x0003d800012a7983 */ /* 0x000f680000300a00 */
[----:B------:R0:W-:Y:S04]  /*6890*/  STL [R1+0x28], R11 ;  /* 0x0000280b01007387 */ /* 0x0001e80000100800 */
[----:B------:R1:W-:Y:S01]  /*68a0*/  STL.S16 [R1+0x3e6], R10 ;  /* 0x0003e60a01007387 */ /* 0x0003e20000100600 */
[----:B0-----:R-:W-:-:S04]  /*68b0*/  PRMT R11, RZ, 0x7610, R11 ;  /* 0x00007610ff0b7816 */ /* 0x001fc8000000000b */
[----:B------:R-:W-:Y:S02]  /*68c0*/  @!P3 PRMT R11, R39, 0x7610, R11 ;  /* 0x00007610270bb816 */ /* 0x000fe4000000000b */
[----:B-1----:R-:W-:-:S03]  /*68d0*/  IADD3 R10, R0, 0x198, RZ ;  /* 0x00000198000a7810 */ /* 0x002fc60007ffe0ff */
[----:B------:R0:W-:Y:S01]  /*68e0*/  STL.S16 [R1+0x3e0], R11 ;  /* 0x0003e00b01007387 */ /* 0x0001e20000100600 */
[----:B------:R-:W-:Y:S02]  /*68f0*/  ISETP.GE.U32.AND P0, PT, R10, UR6, PT ;  /* 0x000000060a007c0c */ /* 0x000fe4000bf06070 */
[----:B------:R-:W-:Y:S01]  /*6900*/  PRMT R8, RZ, 0x7610, R8 ;  /* 0x00007610ff087816 */ /* 0x000fe20000000008 */
[----:B------:R1:W-:Y:S01]  /*6910*/  STL [R1+0x128], R7 ;  /* 0x0001280701007387 */ /* 0x0003e20000100800 */
[----:B0-----:R-:W-:Y:S02]  /*6920*/  SHF.R.S32.HI R11, RZ, 0x1f, R10 ;  /* 0x0000001fff0b7819 */ /* 0x001fe4000001140a */
[----:B------:R-:W-:Y:S02]  /*6930*/  @!P4 PRMT R8, R6, 0x7610, R8 ;  /* 0x000076100608c816 */ /* 0x000fe40000000008 */
[----:B------:R-:W-:Y:S02]  /*6940*/  ISETP.GE.OR.EX P2, PT, R11, UR7, P1, P0 ;  /* 0x000000070b007c0c */ /* 0x000fe40008f46700 */
[----:B-1----:R-:W-:-:S02]  /*6950*/  PRMT R7, RZ, 0x7610, R7 ;  /* 0x00007610ff077816 */ /* 0x002fc40000000007 */
[----:B------:R-:W-:-:S04]  /*6960*/  @!P4 SHF.R.U32.HI R6, RZ, 0x10, R44 ;  /* 0x00000010ff06c819 */ /* 0x000fc8000001162c */
[----:B------:R-:W-:-:S05]  /*6970*/  @!P4 PRMT R7, R6, 0x7610, R7 ;  /* 0x000076100607c816 */ /* 0x000fca0000000007 */
[----:B------:R0:W-:Y:S02]  /*6980*/  STL.S16 [R1+0x424], R7 ;  /* 0x0004240701007387 */ /* 0x0001e40000100600 */
[----:B0-----:R-:W0:Y:S02]  /*6990*/  @!P2 LDC.64 R6, c[0x0][0x288] ;  /* 0x0000a200ff06ab82 */ /* 0x001e240000000a00 */
[----:B------:R1:W-:Y:S04]  /*69a0*/  STL.S16 [R1+0x3e2], R9 ;  /* 0x0003e20901007387 */ /* 0x0003e80000100600 */
[----:B------:R1:W-:Y:S02]  /*69b0*/  STL.S16 [R1+0x422], R8 ;  /* 0x0004220801007387 */ /* 0x0003e40000100600 */
[----:B-1----:R-:W-:-:S02]  /*69c0*/  @!P2 MOV R9, R5 ;  /* 0x000000050009a202 */ /* 0x002fc40000000f00 */
[----:B------:R-:W-:Y:S01]  /*69d0*/  @!P2 MOV R8, R2 ;  /* 0x000000020008a202 */ /* 0x000fe20000000f00 */
[----:B0-----:R-:W-:-:S04]  /*69e0*/  @!P2 IMAD R11, R11, R6, RZ ;  /* 0x000000060b0ba224 */ /* 0x001fc800078e02ff */
[----:B------:R-:W-:-:S04]  /*69f0*/  @!P2 IMAD.WIDE.U32 R8, R10, R6, R8 ;  /* 0x000000060a08a225 */ /* 0x000fc800078e0008 */
[----:B------:R-:W-:-:S05]  /*6a00*/  @!P2 IMAD R7, R10, R7, R11 ;  /* 0x000000070a07a224 */ /* 0x000fca00078e020b */
[----:B------:R-:W-:-:S04]  /*6a10*/  @!P2 IADD3 R7, R9, R7, RZ ;  /* 0x000000070907a210 */ /* 0x000fc80007ffe0ff */
[C---:B------:R-:W-:Y:S02]  /*6a20*/  @!P2 SHF.L.U64.HI R9, R8.reuse, 0x1, R7 ;  /* 0x000000010809a819 */ /* 0x040fe40000010207 */
[----:B------:R-:W0:Y:S01]  /*6a30*/  @!P2 LDC.64 R6, c[0x0][0x230] ;  /* 0x00008c00ff06ab82 */ /* 0x000e220000000a00 */
[----:B------:R-:W-:Y:S01]  /*6a40*/  @!P2 SHF.L.U32 R8, R8, 0x1, RZ ;  /* 0x000000010808a819 */ /* 0x000fe200000006ff */
[----:B------:R1:W-:Y:S01]  /*6a50*/  STL.S16 [R1+0x416], R28 ;  /* 0x0004161c01007387 */ /* 0x0003e20000100600 */
[----:B------:R-:W-:Y:S02]  /*6a60*/  LOP3.LUT P5, RZ, R29, 0x40000000, RZ, 0xc0, !PT ;  /* 0x400000001dff7812 */ /* 0x000fe400078ac0ff */
[----:B------:R-:W-:Y:S02]  /*6a70*/  MOV R14, R22 ;  /* 0x00000016000e7202 */ /* 0x000fe40000000f00 */
[----:B------:R-:W-:Y:S01]  /*6a80*/  LOP3.LUT P3, RZ, R30, 0x80000000, RZ, 0xc0, !PT ;  /* 0x800000001eff7812 */ /* 0x000fe2000786c0ff */
[----:B-1----:R-:W5:Y:S04]  /*6a90*/  LDL.LU R28, [R1+0x22c] ;  /* 0x00022c00011c7983 */ /* 0x002f680000300800 */
[----:B------:R-:W-:Y:S04]  /*6aa0*/  STL [R1+0x34], R24 ;  /* 0x0000341801007387 */ /* 0x000fe80000100800 */
[----:B----4-:R-:W-:Y:S04]  /*6ab0*/  STL [R1+0x5e0], R18 ;  /* 0x0005e01201007387 */ /* 0x010fe80000100800 */
[----:B---3--:R0:W-:Y:S02]  /*6ac0*/  STL.64 [R1+0x5e8], R18 ;  /* 0x0005e81201007387 */ /* 0x0081e40000100a00 */
[----:B0-----:R-:W-:-:S04]  /*6ad0*/  @!P2 IADD3 R18, P0, R8, R6, RZ ;  /* 0x000000060812a210 */ /* 0x001fc80007f1e0ff */
[----:B------:R-:W-:Y:S02]  /*6ae0*/  @!P2 IADD3.X R19, R9, R7, RZ, P0, !PT ;  /* 0x000000070913a210 */ /* 0x000fe400007fe4ff */
[----:B------:R-:W0:Y:S01]  /*6af0*/  @!P2 LDC.64 R6, c[0x0][0x228] ;  /* 0x00008a00ff06ab82 */ /* 0x000e220000000a00 */
[----:B--2---:R-:W-:Y:S02]  /*6b00*/  @!P5 PRMT R35, R24, 0x7610, R35 ;  /* 0x000076101823d816 */ /* 0x004fe40000000023 */
[----:B0-----:R-:W-:Y:S02]  /*6b10*/  @!P2 IADD3 R22, P0, R8, R6, RZ ;  /* 0x000000060816a210 */ /* 0x001fe40007f1e0ff */
[----:B------:R-:W-:-:S04]  /*6b20*/  PRMT R6, RZ, 0x7610, R6 ;  /* 0x00007610ff067816 */ /* 0x000fc80000000006 */
[----:B------:R-:W-:-:S05]  /*6b30*/  @!P4 PRMT R6, R44, 0x7610, R6 ;  /* 0x000076102c06c816 */ /* 0x000fca0000000006 */
[----:B------:R0:W-:Y:S02]  /*6b40*/  STL.S16 [R1+0x3ca], R6 ;  /* 0x0003ca0601007387 */ /* 0x0001e40000100600 */
[----:B0-----:R-:W-:Y:S02]  /*6b50*/  @!P5 SHF.R.U32.HI R6, RZ, 0x10, R24 ;  /* 0x00000010ff06d819 */ /* 0x001fe40000011618 */
[----:B------:R-:W-:-:S06]  /*6b60*/  MOV R24, RZ ;  /* 0x000000ff00187202 */ /* 0x000fcc0000000f00 */
[----:B-----5:R-:W2:Y:S04]  /*6b70*/  @!P3 LDG.E R24, desc[UR10][R42.64] ;  /* 0x0000000a2a18b981 */ /* 0x020ea8000c1e1900 */
[----:B------:R-:W3:Y:S01]  /*6b80*/  LDL.LU R43, [R1+0x6c0] ;  /* 0x0006c000012b7983 */ /* 0x000ee20000300800 */
[----:B------:R-:W-:Y:S02]  /*6b90*/  MOV R15, R23 ;  /* 0x00000017000f7202 */ /* 0x000fe40000000f00 */
[----:B------:R-:W-:Y:S01]  /*6ba0*/  @!P2 IADD3.X R23, R9, R7, RZ, P0, !PT ;  /* 0x000000070917a210 */ /* 0x000fe200007fe4ff */
[----:B------:R0:W-:Y:S04]  /*6bb0*/  STL.64 [R1+0x610], R20 ;  /* 0x0006101401007387 */ /* 0x0001e80000100a00 */
[----:B------:R1:W-:Y:S04]  /*6bc0*/  @!P2 STL.64 [R1+0x2c0], R22 ;  /* 0x0002c0160100a387 */ /* 0x0003e80000100a00 */
[----:B------:R4:W-:Y:S01]  /*6bd0*/  STL [R1+0x6c4], R38 ;  /* 0x0006c42601007387 */ /* 0x0009e20000100800 */
[----:B0-----:R-:W-:-:S03]  /*6be0*/  PRMT R20, RZ, 0x7610, R20 ;  /* 0x00007610ff147816 */ /* 0x001fc60000000014 */
[----:B------:R0:W-:Y:S01]  /*6bf0*/  STL [R1+0x5f8], R26 ;  /* 0x0005f81a01007387 */ /* 0x0001e20000100800 */
[----:B-1----:R-:W-:Y:S01]  /*6c00*/  HFMA2.MMA R23, -RZ, RZ, 0, 0 ;  /* 0x00000000ff177435 */ /* 0x002fe200000001ff */
[----:B------:R-:W-:Y:S02]  /*6c10*/  @!P5 PRMT R20, R6, 0x7610, R20 ;  /* 0x000076100614d816 */ /* 0x000fe40000000014 */
[----:B------:R-:W-:Y:S01]  /*6c20*/  LOP3.LUT P6, RZ, R29, 0x80000000, RZ, 0xc0, !PT ;  /* 0x800000001dff7812 */ /* 0x000fe200078cc0ff */
[----:B------:R1:W-:Y:S01]  /*6c30*/  STL [R1+0x6b8], R34 ;  /* 0x0006b82201007387 */ /* 0x0003e20000100800 */
[----:B----4-:R-:W-:Y:S02]  /*6c40*/  PRMT R38, RZ, 0x7610, R38 ;  /* 0x00007610ff267816 */ /* 0x010fe40000000026 */
[----:B0-----:R-:W-:Y:S01]  /*6c50*/  PRMT R26, RZ, 0x7610, R26 ;  /* 0x00007610ff1a7816 */ /* 0x001fe2000000001a */
[----:B------:R-:W-:Y:S04]  /*6c60*/  STL.S16 [R1+0x3ee], R27 ;  /* 0x0003ee1b01007387 */ /* 0x000fe80000100600 */
[----:B------:R0:W4:Y:S04]  /*6c70*/  @!P3 LDG.E R23, desc[UR10][R16.64] ;  /* 0x0000000a1017b981 */ /* 0x000128000c1e1900 */
[----:B------:R-:W-:Y:S04]  /*6c80*/  STL.S16 [R1+0x3c6], R38 ;  /* 0x0003c62601007387 */ /* 0x000fe80000100600 */
[----:B------:R-:W5:Y:S04]  /*6c90*/  LDL.LU R42, [R1+0x214] ;  /* 0x00021400012a7983 */ /* 0x000f680000300800 */
[----:B------:R-:W0:Y:S01]  /*6ca0*/  LDL.LU.64 R16, [R1+0x6c8] ;  /* 0x0006c80001107983 */ /* 0x000e220000300a00 */
[----:B-1----:R-:W-:-:S03]  /*6cb0*/  PRMT R34, RZ, 0x7610, R34 ;  /* 0x00007610ff227816 */ /* 0x002fc60000000022 */
[----:B------:R1:W-:Y:S01]  /*6cc0*/  STL.S16 [R1+0x3cc], R20 ;  /* 0x0003cc1401007387 */ /* 0x0003e20000100600 */
[----:B------:R-:W-:Y:S02]  /*6cd0*/  LOP3.LUT R30, R30, 0xffff7fff, RZ, 0xc0, !PT ;  /* 0xffff7fff1e1e7812 */ /* 0x000fe400078ec0ff */
[----:B------:R-:W-:Y:S02]  /*6ce0*/  PRMT R11, RZ, 0x7610, R11 ;  /* 0x00007610ff0b7816 */ /* 0x000fe4000000000b */
[----:B------:R-:W-:Y:S01]  /*6cf0*/  PRMT R10, RZ, 0x7610, R10 ;  /* 0x00007610ff0a7816 */ /* 0x000fe2000000000a */
[----:B------:R1:W-:Y:S04]  /*6d00*/  STL [R1+0x2c], R39 ;  /* 0x00002c2701007387 */ /* 0x0003e80000100800 */
[----:B-1----:R-:W2:Y:S04]  /*6d10*/  LDL.64 R20, [R1+0x2b0] ;  /* 0x0002b00001147983 */ /* 0x002ea80000100a00 */
[----:B------:R-:W-:Y:S01]  /*6d20*/  STL [R1+0x130], R44 ;  /* 0x0001302c01007387 */ /* 0x000fe20000100800 */
[----:B------:R-:W-:-:S02]  /*6d30*/  PRMT R8, RZ, 0x7610, R8 ;  /* 0x00007610ff087816 */ /* 0x000fc40000000008 */
[----:B------:R-:W-:Y:S01]  /*6d40*/  PRMT R7, RZ, 0x7610, R7 ;  /* 0x00007610ff077816 */ /* 0x000fe20000000007 */
[----:B------:R-:W-:Y:S04]  /*6d50*/  STL.S16 [R1+0x3c0], RZ ;  /* 0x0003c0ff01007387 */ /* 0x000fe80000100600 */
[----:B------:R1:W-:Y:S04]  /*6d60*/  @!P5 STL.S16 [R1+0x3c4], R35 ;  /* 0x0003c4230100d387 */ /* 0x0003e80000100600 */
[----:B------:R-:W4:Y:S01]  /*6d70*/  LDL.LU R22, [R1+0x6d0] ;  /* 0x0006d00001167983 */ /* 0x000f220000300800 */
[----:B------:R-:W-:-:S02]  /*6d80*/  @!P5 SHF.R.U32.HI R6, RZ, 0x10, R28 ;  /* 0x00000010ff06d819 */ /* 0x000fc4000001161c */
[----:B------:R-:W-:Y:S01]  /*6d90*/  @P2 LOP3.LUT R30, R30, 0x8000, RZ, 0xfc, !PT ;  /* 0x000080001e1e2812 */ /* 0x000fe200078efcff */
[----:B------:R-:W-:Y:S01]  /*6da0*/  HFMA2.MMA R39, -RZ, RZ, 0, 0 ;  /* 0x00000000ff277435 */ /* 0x000fe200000001ff */
[----:B------:R-:W-:Y:S01]  /*6db0*/  @!P5 PRMT R26, R6, 0x7610, R26 ;  /* 0x00007610061ad816 */ /* 0x000fe2000000001a */
[----:B-1----:R-:W4:Y:S01]  /*6dc0*/  LDL.LU R35, [R1+0x210] ;  /* 0x0002100001237983 */ /* 0x002f220000300800 */
[----:B------:R-:W-:-:S03]  /*6dd0*/  PRMT R6, R38, 0x7610, R6 ;  /* 0x0000761026067816 */ /* 0x000fc60000000006 */
[----:B------:R-:W5:Y:S01]  /*6de0*/  LDL.LU R38, [R1+0x6c4] ;  /* 0x0006c40001267983 */ /* 0x000f620000300800 */
[----:B------:R-:W-:-:S05]  /*6df0*/  @!P5 PRMT R6, R28, 0x7610, R6 ;  /* 0x000076101c06d816 */ /* 0x000fca0000000006 */
[----:B------:R-:W-:Y:S04]  /*6e00*/  @!P5 STL.S16 [R1+0x3c6], R6 ;  /* 0x0003c6060100d387 */ /* 0x000fe80000100600 */
[----:B------:R1:W-:Y:S04]  /*6e10*/  STL.S16 [R1+0x3ce], R26 ;  /* 0x0003ce1a01007387 */ /* 0x0003e80000100600 */
[----:B-1----:R-:W4:Y:S01]  /*6e20*/  LDL.64 R26, [R1+0x278] ;  /* 0x00027800011a7983 */ /* 0x002f220000100a00 */
[----:B---3--:R-:W-:-:S04]  /*6e30*/  @!P6 SHF.R.U32.HI R6, RZ, 0x10, R43 ;  /* 0x00000010ff06e819 */ /* 0x008fc8000001162b */
[----:B------:R-:W-:-:S05]  /*6e40*/  @!P6 PRMT R34, R6, 0x7610, R34 ;  /* 0x000076100622e816 */ /* 0x000fca0000000022 */
[----:B------:R1:W-:Y:S04]  /*6e50*/  STL.S16 [R1+0x3da], R34 ;  /* 0x0003da2201007387 */ /* 0x0003e80000100600 */
[----:B-1----:R-:W3:Y:S01]  /*6e60*/  LDL R34, [R1+0x24c] ;  /* 0x00024c0001227983 */ /* 0x002ee20000100800 */
[----:B------:R-:W-:Y:S02]  /*6e70*/  @!P6 PRMT R11, R43, 0x7610, R11 ;  /* 0x000076102b0be816 */ /* 0x000fe4000000000b */
[----:B------:R-:W-:Y:S02]  /*6e80*/  LOP3.LUT P2, RZ, R30, 0x40000000, RZ, 0xc0, !PT ;  /* 0x400000001eff7812 */ /* 0x000fe4000784c0ff */
[----:B------:R-:W-:Y:S01]  /*6e90*/  MOV R44, RZ ;  /* 0x000000ff002c7202 */ /* 0x000fe20000000f00 */
[----:B------:R-:W-:Y:S01]  /*6ea0*/  STL.S16 [R1+0x3c8], R11 ;  /* 0x0003c80b01007387 */ /* 0x000fe20000100600 */
[----:B0-----:R-:W-:-:S09]  /*6eb0*/  PRMT R17, RZ, 0x7610, R17 ;  /* 0x00007610ff117816 */ /* 0x001fd20000000011 */
[----:B--2---:R-:W2:Y:S04]  /*6ec0*/  @!P2 LDG.E R39, desc[UR10][R20.64] ;  /* 0x0000000a1427a981 */ /* 0x004ea8000c1e1900 */
[----:B------:R-:W2:Y:S01]  /*6ed0*/  LDL.LU.64 R20, [R1+0x3b8] ;  /* 0x0003b80001147983 */ /* 0x000ea20000300a00 */
[----:B-----5:R-:W-:Y:S02]  /*6ee0*/  @!P6 SHF.R.U32.HI R6, RZ, 0x10, R38 ;  /* 0x00000010ff06e819 */ /* 0x020fe40000011626 */
[----:B------:R-:W-:Y:S02]  /*6ef0*/  @!P6 PRMT R10, R38, 0x7610, R10 ;  /* 0x00007610260ae816 */ /* 0x000fe4000000000a */
[----:B------:R-:W-:Y:S02]  /*6f00*/  @!P6 PRMT R17, R6, 0x7610, R17 ;  /* 0x000076100611e816 */ /* 0x000fe40000000011 */
[----:B------:R-:W-:Y:S01]  /*6f10*/  LOP3.LUT P6, RZ, R30, 0x100, RZ, 0xc0, !PT ;  /* 0x000001001eff7812 */ /* 0x000fe200078cc0ff */
[----:B------:R0:W-:Y:S01]  /*6f20*/  STL.S16 [R1+0x3dc], R10 ;  /* 0x0003dc0a01007387 */ /* 0x0001e20000100600 */
[----:B------:R-:W-:-:S04]  /*6f30*/  PRMT R6, RZ, 0x7610, R6 ;  /* 0x00007610ff067816 */ /* 0x000fc80000000006 */
[----:B------:R-:W-:Y:S02]  /*6f40*/  PRMT R9, R6, 0x7610, R9 ;  /* 0x0000761006097816 */ /* 0x000fe40000000009 */
[----:B0-----:R-:W-:Y:S01]  /*6f50*/  IADD3 R10, R0, 0x1a0, RZ ;  /* 0x000001a0000a7810 */ /* 0x001fe20007ffe0ff */
[----:B------:R0:W-:Y:S03]  /*6f60*/  STL.S16 [R1+0x3d8], R6 ;  /* 0x0003d80601007387 */ /* 0x0001e60000100600 */
[----:B------:R-:W-:Y:S01]  /*6f70*/  SHF.R.S32.HI R11, RZ, 0x1f, R10 ;  /* 0x0000001fff0b7819 */ /* 0x000fe2000001140a */
[----:B----4-:R1:W4:Y:S01]  /*6f80*/  @!P2 LDG.E R44, desc[UR10][R26.64] ;  /* 0x0000000a1a2ca981 */ /* 0x010322000c1e1900 */
[----:B------:R-:W-:Y:S02]  /*6f90*/  ISETP.GE.U32.AND P0, PT, R10, UR6, PT ;  /* 0x000000060a007c0c */ /* 0x000fe4000bf06070 */
[----:B0-----:R-:W-:-:S02]  /*6fa0*/  @!P6 SHF.R.U32.HI R6, RZ, 0x10, R42 ;  /* 0x00000010ff06e819 */ /* 0x001fc4000001162a */
[----:B------:R-:W-:Y:S02]  /*6fb0*/  ISETP.GE.OR.EX P2, PT, R11, UR7, P1, P0 ;  /* 0x000000070b007c0c */ /* 0x000fe40008f46700 */
[----:B------:R-:W-:Y:S02]  /*6fc0*/  @!P6 PRMT R8, R6, 0x7610, R8 ;  /* 0x000076100608e816 */ /* 0x000fe40000000008 */
[----:B------:R-:W-:-:S03]  /*6fd0*/  @!P6 PRMT R9, R42, 0x7610, R9 ;  /* 0x000076102a09e816 */ /* 0x000fc60000000009 */
[----:B------:R0:W-:Y:S04]  /*6fe0*/  STL.S16 [R1+0x426], R8 ;  /* 0x0004260801007387 */ /* 0x0001e80000100600 */
[----:B------:R5:W-:Y:S02]  /*6ff0*/  @!P6 STL.S16 [R1+0x3d8], R9 ;  /* 0x0003d8090100e387 */ /* 0x000be40000100600 */
[----:B0-----:R-:W-:Y:S02]  /*7000*/  @!P2 MOV R8, R2 ;  /* 0x000000020008a202 */ /* 0x001fe40000000f00 */
[----:B-----5:R-:W-:Y:S02]  /*7010*/  @!P2 MOV R9, R5 ;  /* 0x000000050009a202 */ /* 0x020fe40000000f00 */
[----:B-1----:R-:W-:-:S02]  /*7020*/  MOV R26, R12 ;  /* 0x0000000c001a7202 */ /* 0x002fc40000000f00 */
[----:B------:R-:W-:Y:S02]  /*7030*/  MOV R12, R36 ;  /* 0x00000024000c7202 */ /* 0x000fe40000000f00 */
[----:B------:R-:W-:Y:S02]  /*7040*/  MOV R27, R13 ;  /* 0x0000000d001b7202 */ /* 0x000fe40000000f00 */
[----:B------:R-:W-:Y:S02]  /*7050*/  MOV R13, R37 ;  /* 0x00000025000d7202 */ /* 0x000fe40000000f00 */
[----:B---3--:R-:W-:-:S04]  /*7060*/  @!P6 SHF.R.U32.HI R6, RZ, 0x10, R34 ;  /* 0x00000010ff06e819 */ /* 0x008fc80000011622 */
[----:B------:R-:W-:-:S05]  /*7070*/  @!P6 PRMT R7, R6, 0x7610, R7 ;  /* 0x000076100607e816 */ /* 0x000fca0000000007 */
[----:B------:R0:W-:Y:S02]  /*7080*/  STL.S16 [R1+0x428], R7 ;  /* 0x0004280701007387 */ /* 0x0001e40000100600 */
[----:B0-----:R-:W0:Y:S02]  /*7090*/  @!P2 LDC.64 R6, c[0x0][0x288] ;  /* 0x0000a200ff06ab82 */ /* 0x001e240000000a00 */
        /* <DEDUP_REMOVED lines=11> */
[----:B0-----:R-:W-:Y:S02]  /*7150*/  @!P2 IADD3 R36, P0, R8, R6, RZ ;  /* 0x000000060824a210 */ /* 0x001fe40007f1e0ff */
[----:B------:R-:W3:Y:S04]  /*7160*/  LDL.LU.S16 R6, [R1+0x3c0] ;  /* 0x0003c00001067983 */ /* 0x000ee80000300600 */
[----:B------:R0:W-:Y:S04]  /*7170*/  STL [R1+0x134], R28 ;  /* 0x0001341c01007387 */ /* 0x0001e80000100800 */
[----:B------:R1:W-:Y:S04]  /*7180*/  STL [R1+0x3c], R42 ;  /* 0x00003c2a01007387 */ /* 0x0003e80000100800 */
[----:B0-----:R-:W5:Y:S04]  /*7190*/  LDL.LU R28, [R1+0x224] ;  /* 0x00022400011c7983 */ /* 0x001f680000300800 */
[----:B-1----:R-:W5:Y:S01]  /*71a0*/  LDL.LU R42, [R1+0x218] ;  /* 0x00021800012a7983 */ /* 0x002f620000300800 */
[----:B------:R-:W-:-:S03]  /*71b0*/  LOP3.LUT P4, RZ, R30, 0x20000000, RZ, 0xc0, !PT ;  /* 0x200000001eff7812 */ /* 0x000fc6000788c0ff */
[----:B------:R0:W-:Y:S02]  /*71c0*/  STL.S16 [R1+0x3de], R17 ;  /* 0x0003de1101007387 */ /* 0x0001e40000100600 */
[----:B0-----:R-:W-:-:S10]  /*71d0*/  HFMA2.MMA R17, -RZ, RZ, 0, 0 ;  /* 0x00000000ff117435 */ /* 0x001fd400000001ff */
[----:B--2---:R0:W2:Y:S02]  /*71e0*/  @!P4 LDG.E R17, desc[UR10][R20.64] ;  /* 0x0000000a1411c981 */ /* 0x0040a4000c1e1900 */
[----:B0-----:R-:W-:Y:S02]  /*71f0*/  MOV R20, R26 ;  /* 0x0000001a00147202 */ /* 0x001fe40000000f00 */
[----:B------:R-:W-:Y:S02]  /*7200*/  MOV R21, R27 ;  /* 0x0000001b00157202 */ /* 0x000fe40000000f00 */
[----:B------:R-:W-:Y:S02]  /*7210*/  MOV R26, R12 ;  /* 0x0000000c001a7202 */ /* 0x000fe40000000f00 */
[----:B------:R-:W-:Y:S02]  /*7220*/  MOV R27, R13 ;  /* 0x0000000d001b7202 */ /* 0x000fe40000000f00 */
[----:B------:R-:W-:-:S02]  /*7230*/  MOV R12, R14 ;  /* 0x0000000e000c7202 */ /* 0x000fc40000000f00 */
[----:B------:R-:W-:Y:S02]  /*7240*/  MOV R13, R15 ;  /* 0x0000000f000d7202 */ /* 0x000fe40000000f00 */
[----:B------:R-:W2:Y:S01]  /*7250*/  LDL.64 R14, [R1+0x280] ;  /* 0x00028000010e7983 */ /* 0x000ea20000100a00 */
[----:B------:R-:W-:Y:S02]  /*7260*/  LOP3.LUT P5, RZ, R30, 0x80, RZ, 0xc0, !PT ;  /* 0x000000801eff7812 */ /* 0x000fe400078ac0ff */
[----:B------:R-:W-:Y:S01]  /*7270*/  PRMT R16, RZ, 0x7610, R16 ;  /* 0x00007610ff107816 */ /* 0x000fe20000000010 */
[----:B----4-:R-:W-:Y:S04]  /*7280*/  STL [R1+0x5dc], R44 ;  /* 0x0005dc2c01007387 */ /* 0x010fe80000100800 */
[----:B------:R-:W-:Y:S04]  /*7290*/  STL [R1+0x40], R45 ;  /* 0x0000402d01007387 */ /* 0x000fe80000100800 */
[----:B------:R-:W-:Y:S02]  /*72a0*/  STL [R1+0x5d8], R45 ;  /* 0x0005d82d01007387 */ /* 0x000fe40000100800 */
[----:B------:R-:W-:-:S02]  /*72b0*/  @!P5 PRMT R16, R45, 0x7610, R16 ;  /* 0x000076102d10d816 */ /* 0x000fc40000000010 */
[----:B------:R-:W-:Y:S04]  /*72c0*/  STL.64 [R1+0x5f0], R44 ;  /* 0x0005f02c01007387 */ /* 0x000fe80000100a00 */
[----:B------:R0:W-:Y:S01]  /*72d0*/  STL.64 [R1+0x628], R18 ;  /* 0x0006281201007387 */ /* 0x0001e20000100a00 */
[----:B------:R-:W-:-:S03]  /*72e0*/  LOP3.LUT P3, RZ, R30, 0x40, RZ, 0xc0, !PT ;  /* 0x000000401eff7812 */ /* 0x000fc6000786c0ff */
[----:B------:R-:W-:Y:S01]  /*72f0*/  STL.64 [R1+0x638], R22 ;  /* 0x0006381601007387 */ /* 0x000fe20000100a00 */
[----:B0-----:R-:W-:-:S03]  /*7300*/  PRMT R19, RZ, 0x7610, R19 ;  /* 0x00007610ff137816 */ /* 0x001fc60000000013 */
[----:B------:R0:W-:Y:S01]  /*7310*/  STL.64 [R1+0x670], R22 ;  /* 0x0006701601007387 */ /* 0x0001e20000100a00 */
[----:B------:R-:W-:Y:S02]  /*7320*/  PRMT R18, RZ, 0x7610, R18 ;  /* 0x00007610ff127816 */ /* 0x000fe40000000012 */
[----:B0-----:R-:W-:Y:S02]  /*7330*/  PRMT R23, RZ, 0x7610, R23 ;  /* 0x00007610ff177816 */ /* 0x001fe40000000017 */
[----:B------:R-:W-:-:S03]  /*7340*/  PRMT R22, RZ, 0x7610, R22 ;  /* 0x00007610ff167816 */ /* 0x000fc60000000016 */
[----:B------:R-:W-:Y:S01]  /*7350*/  STL.S16 [R1+0x3ba], R23 ;  /* 0x0003ba1701007387 */ /* 0x000fe20000100600 */
[----:B------:R-:W-:-:S03]  /*7360*/  PRMT R10, RZ, 0x7610, R10 ;  /* 0x00007610ff0a7816 */ /* 0x000fc6000000000a */
[----:B------:R-:W-:Y:S01]  /*7370*/  STL.S16 [R1+0x3bc], RZ ;  /* 0x0003bcff01007387 */ /* 0x000fe20000100600 */
[----:B------:R-:W-:Y:S02]  /*7380*/  PRMT R11, RZ, 0x7610, R11 ;  /* 0x00007610ff0b7816 */ /* 0x000fe4000000000b */
[----:B---3--:R-:W-:-:S05]  /*7390*/  @!P6 PRMT R6, R34, 0x7610, R6 ;  /* 0x000076102206e816 */ /* 0x008fca0000000006 */
[----:B------:R0:W-:Y:S02]  /*73a0*/  @!P6 STL.S16 [R1+0x3c0], R6 ;  /* 0x0003c0060100e387 */ /* 0x0001e40000100600 */
[----:B0-----:R-:W-:Y:S02]  /*73b0*/  @!P5 SHF.R.U32.HI R6, RZ, 0x10, R45 ;  /* 0x00000010ff06d819 */ /* 0x001fe4000001162d */
[----:B------:R-:W3:Y:S02]  /*73c0*/  LDL.LU.64 R44, [R1+0x3d0] ;  /* 0x0003d000012c7983 */ /* 0x000ee40000300a00 */
[----:B------:R-:W-:Y:S02]  /*73d0*/  @!P5 PRMT R19, R6, 0x7610, R19 ;  /* 0x000076100613d816 */ /* 0x000fe40000000013 */
[----:B------:R-:W-:-:S04]  /*73e0*/  @!P5 SHF.R.U32.HI R6, RZ, 0x10, R35 ;  /* 0x00000010ff06d819 */ /* 0x000fc80000011623 */
[----:B------:R-:W-:Y:S02]  /*73f0*/  @!P5 PRMT R18, R6, 0x7610, R18 ;  /* 0x000076100612d816 */ /* 0x000fe40000000012 */
[----:B------:R-:W-:-:S04]  /*7400*/  PRMT R6, R23, 0x7610, R6 ;  /* 0x0000761017067816 */ /* 0x000fc80000000006 */
[----:B------:R-:W-:-:S05]  /*7410*/  @!P5 PRMT R6, R35, 0x7610, R6 ;  /* 0x000076102306d816 */ /* 0x000fca0000000006 */
[----:B------:R5:W-:Y:S02]  /*7420*/  @!P5 STL.S16 [R1+0x3ba], R6 ;  /* 0x0003ba060100d387 */ /* 0x000be40000100600 */
[----:B-----5:R-:W-:-:S04]  /*7430*/  @!P3 SHF.R.U32.HI R6, RZ, 0x10, R28 ;  /* 0x00000010ff06b819 */ /* 0x020fc8000001161c */
[----:B------:R-:W-:Y:S02]  /*7440*/  @!P3 PRMT R22, R6, 0x7610, R22 ;  /* 0x000076100616b816 */ /* 0x000fe40000000016 */
[----:B------:R-:W-:-:S04]  /*7450*/  @!P3 SHF.R.U32.HI R6, RZ, 0x10, R42 ;  /* 0x00000010ff06b819 */ /* 0x000fc8000001162a */
[----:B------:R-:W-:-:S05]  /*7460*/  @!P3 PRMT R10, R6, 0x7610, R10 ;  /* 0x00007610060ab816 */ /* 0x000fca000000000a */
[----:B------:R0:W-:Y:S01]  /*7470*/  STL.S16 [R1+0x3d4], R10 ;  /* 0x0003d40a01007387 */ /* 0x0001e20000100600 */
[----:B------:R-:W-:-:S03]  /*7480*/  PRMT R6, R11, 0x7610, R6 ;  /* 0x000076100b067816 */ /* 0x000fc60000000006 */
[----:B0-----:R-:W4:Y:S01]  /*7490*/  LDL.S16 R10, [R1+0x3bc] ;  /* 0x0003bc00010a7983 */ /* 0x001f220000100600 */
[----:B------:R-:W-:Y:S02]  /*74a0*/  @!P2 IADD3.X R37, R9, R7, RZ, P0, !PT ;  /* 0x000000070925a210 */ /* 0x000fe400007fe4ff */
[----:B------:R-:W-:Y:S02]  /*74b0*/  LOP3.LUT R30, R30, 0xffffffdf, RZ, 0xc0, !PT ;  /* 0xffffffdf1e1e7812 */ /* 0x000fe400078ec0ff */
[----:B------:R-:W-:Y:S01]  /*74c0*/  @!P3 PRMT R6, R42, 0x7610, R6 ;  /* 0x000076102a06b816 */ /* 0x000fe20000000006 */
[----:B------:R0:W-:Y:S01]  /*74d0*/  @!P2 STL.64 [R1+0x2b8], R36 ;  /* 0x0002b8240100a387 */ /* 0x0001e20000100a00 */
[----:B------:R-:W-:Y:S02]  /*74e0*/  @P2 LOP3.LUT R30, R30, 0x20, RZ, 0xfc, !PT ;  /* 0x000000201e1e2812 */ /* 0x000fe400078efcff */
[----:B------:R-:W-:Y:S01]  /*74f0*/  LOP3.LUT P2, RZ, R29, 0x4, RZ, 0xc0, !PT ;  /* 0x000000041dff7812 */ /* 0x000fe2000784c0ff */
[----:B------:R-:W-:Y:S04]  /*7500*/  STL.S16 [R1+0x3d2], R11 ;  /* 0x0003d20b01007387 */ /* 0x000fe80000100600 */
[----:B------:R1:W-:Y:S04]  /*7510*/  @!P3 STL.S16 [R1+0x3d2], R6 ;  /* 0x0003d2060100b387 */ /* 0x0003e80000100600 */
[----:B------:R5:W-:Y:S04]  /*7520*/  STL [R1+0x13c], R34 ;  /* 0x00013c2201007387 */ /* 0x000be80000100800 */
[----:B0-----:R-:W4:Y:S01]  /*7530*/  LDL.LU R36, [R1+0x244] ;  /* 0x0002440001247983 */ /* 0x001f220000300800 */
[----:B-1----:R-:W-:-:S03]  /*7540*/  HFMA2.MMA R6, -RZ, RZ, 0, 0 ;  /* 0x00000000ff067435 */ /* 0x002fc600000001ff */
[----:B------:R-:W-:Y:S04]  /*7550*/  STL.S16 [R1+0x3be], R19 ;  /* 0x0003be1301007387 */ /* 0x000fe80000100600 */
[----:B-----5:R-:W5:Y:S04]  /*7560*/  LDL.LU R34, [R1+0x6b8] ;  /* 0x0006b80001227983 */ /* 0x020f680000300800 */
[----:B--2---:R-:W2:Y:S04]  /*7570*/  @!P2 LDG.E R6, desc[UR10][R14.64] ;  /* 0x0000000a0e06a981 */ /* 0x004ea8000c1e1900 */
[----:B------:R0:W-:Y:S04]  /*7580*/  STL.S16 [R1+0x3c2], R18 ;  /* 0x0003c21201007387 */ /* 0x0001e80000100600 */
[----:B------:R1:W-:Y:S01]  /*7590*/  STL.S16 [R1+0x3b8], R16 ;  /* 0x0003b81001007387 */ /* 0x0003e20000100600 */
[----:B------:R-:W-:-:S02]  /*75a0*/  PRMT R8, RZ, 0x7610, R8 ;  /* 0x00007610ff087816 */ /* 0x000fc40000000008 */
[----:B------:R-:W-:Y:S01]  /*75b0*/  PRMT R7, RZ, 0x7610, R7 ;  /* 0x00007610ff077816 */ /* 0x000fe20000000007 */
[----:B------:R-:W-:Y:S04]  /*75c0*/  STL [R1+0x140], R35 ;  /* 0x0001402301007387 */ /* 0x000fe80000100800 */
[----:B0-----:R-:W5:Y:S01]  /*75d0*/  LDL.LU.64 R18, [R1+0x3a0] ;  /* 0x0003a00001127983 */ /* 0x001f620000300a00 */
[----:B-1----:R-:W-:Y:S01]  /*75e0*/  HFMA2.MMA R16, -RZ, RZ, 0, 0 ;  /* 0x00000000ff107435 */ /* 0x002fe200000001ff */
[----:B------:R-:W-:Y:S02]  /*75f0*/  PRMT R9, RZ, 0x7610, R9 ;  /* 0x00007610ff097816 */ /* 0x000fe40000000009 */
[----:B------:R-:W-:Y:S01]  /*7600*/  STL.S16 [R1+0x3d0], R22 ;  /* 0x0003d01601007387 */ /* 0x000fe20000100600 */
[----:B------:R-:W-:-:S03]  /*7610*/  MOV R23, R33 ;  /* 0x0000002100177202 */ /* 0x000fc60000000f00 */
[----:B------:R-:W-:Y:S04]  /*7620*/  STL [R1+0x144], R42 ;  /* 0x0001442a01007387 */ /* 0x000fe80000100800 */
[----:B------:R-:W-:Y:S04]  /*7630*/  STL [R1+0x668], R31 ;  /* 0x0006681f01007387 */ /* 0x000fe80000100800 */
[----:B------:R-:W-:Y:S04]  /*7640*/  STL [R1+0x678], R31 ;  /* 0x0006781f01007387 */ /* 0x000fe80000100800 */
[----:B------:R-:W-:Y:S04]  /*7650*/  STL [R1+0x608], R25 ;  /* 0x0006081901007387 */ /* 0x000fe80000100800 */
[----:B------:R-:W-:Y:S04]  /*7660*/  STL [R1+0x618], R25 ;  /* 0x0006181901007387 */ /* 0x000fe80000100800 */
[----:B------:R-:W-:Y:S04]  /*7670*/  STL [R1+0x630], R25 ;  /* 0x0006301901007387 */ /* 0x000fe80000100800 */
[----:B------:R-:W-:Y:S04]  /*7680*/  STL.64 [R1+0x680], R24 ;  /* 0x0006801801007387 */ /* 0x000fe80000100a00 */
[----:B------:R-:W5:Y:S04]  /*7690*/  LDL.LU R37, [R1+0x6bc] ;  /* 0x0006bc0001257983 */ /* 0x000f680000300800 */
[----:B------:R-:W5:Y:S04]  /*76a0*/  LDL R14, [R1+0x258] ;  /* 0x00025800010e7983 */ /* 0x000f680000100800 */
[----:B---3--:R-:W3:Y:S01]  /*76b0*/  @!P4 LDG.E R16, desc[UR10][R44.64] ;  /* 0x0000000a2c10c981 */ /* 0x008ee2000c1e1900 */
[----:B----4-:R-:W-:-:S03]  /*76c0*/  @!P3 PRMT R10, R28, 0x7610, R10 ;  /* 0x000076101c0ab816 */ /* 0x010fc6000000000a */
[----:B------:R-:W4:Y:S04]  /*76d0*/  LDL.LU.64 R44, [R1+0x3a8] ;  /* 0x0003a800012c7983 */ /* 0x000f280000300a00 */
[----:B------:R0:W-:Y:S04]  /*76e0*/  @!P3 STL.S16 [R1+0x3bc], R10 ;  /* 0x0003bc0a0100b387 */ /* 0x0001e80000100600 */
[----:B--2---:R1:W-:Y:S01]  /*76f0*/  STL [R1+0x21c], R6 ;  /* 0x00021c0601007387 */ /* 0x0043e20000100800 */
[----:B0-----:R-:W-:Y:S02]  /*7700*/  IADD3 R10, R0, 0x1a8, RZ ;  /* 0x000001a8000a7810 */ /* 0x001fe40007ffe0ff */
[----:B------:R-:W-:Y:S01]  /*7710*/  MOV R35, RZ ;  /* 0x000000ff00237202 */ /* 0x000fe20000000f00 */
[----:B------:R-:W2:Y:S01]  /*7720*/  LDL R42, [R1+0x25c] ;  /* 0x00025c00012a7983 */ /* 0x000ea20000100800 */
[----:B------:R-:W-:-:S02]  /*7730*/  SHF.R.S32.HI R11, RZ, 0x1f, R10 ;  /* 0x0000001fff0b7819 */ /* 0x000fc4000001140a */
[----:B------:R-:W-:-:S04]  /*7740*/  ISETP.GE.U32.AND P0, PT, R10, UR6, PT ;  /* 0x000000060a007c0c */ /* 0x000fc8000bf06070 */
[----:B------:R-:W-:Y:S02]  /*7750*/  ISETP.GE.OR.EX P6, PT, R11, UR7, P1, P0 ;  /* 0x000000070b007c0c */ /* 0x000fe40008fc6700 */
[----:B------:R-:W-:Y:S01]  /*7760*/  LOP3.LUT P0, RZ, R30, 0x800, RZ, 0xc0, !PT ;  /* 0x000008001eff7812 */ /* 0x000fe2000780c0ff */
[----:B-----5:R0:W5:-:S12]  /*7770*/  @!P2 LDG.E R35, desc[UR10][R18.64] ;  /* 0x0000000a1223a981 */ /* 0x020158000c1e1900 */
[----:B-1----:R-:W-:-:S04]  /*7780*/  @!P0 SHF.R.U32.HI R6, RZ, 0x10, R34 ;  /* 0x00000010ff068819 */ /* 0x002fc80000011622 */
[----:B------:R-:W-:Y:S02]  /*7790*/  @!P0 PRMT R8, R6, 0x7610, R8 ;  /* 0x0000761006088816 */ /* 0x000fe40000000008 */
[----:B------:R-:W-:-:S04]  /*77a0*/  @!P0 SHF.R.U32.HI R6, RZ, 0x10, R36 ;  /* 0x00000010ff068819 */ /* 0x000fc80000011624 */
[----:B------:R-:W-:-:S05]  /*77b0*/  @!P0 PRMT R7, R6, 0x7610, R7 ;  /* 0x0000761006078816 */ /* 0x000fca0000000007 */
[----:B------:R1:W-:Y:S02]  /*77c0*/  STL.S16 [R1+0x3a6], R7 ;  /* 0x0003a60701007387 */ /* 0x0003e40000100600 */
[----:B-1----:R-:W1:Y:S01]  /*77d0*/  @!P6 LDC.64 R6, c[0x0][0x288] ;  /* 0x0000a200ff06eb82 */ /* 0x002e620000000a00 */
[----:B------:R-:W-:Y:S01]  /*77e0*/  @!P0 PRMT R9, R34, 0x7610, R9 ;  /* 0x0000761022098816 */ /* 0x000fe20000000009 */
[----:B------:R0:W-:Y:S04]  /*77f0*/  STL.S16 [R1+0x3a2], R8 ;  /* 0x0003a20801007387 */ /* 0x0001e80000100600 */
[----:B------:R0:W-:Y:S02]  /*7800*/  STL.S16 [R1+0x3a0], R9 ;  /* 0x0003a00901007387 */ /* 0x0001e40000100600 */
[----:B0-----:R-:W-:-:S02]  /*7810*/  @!P6 MOV R8, R2 ;  /* 0x000000020008e202 */ /* 0x001fc40000000f00 */
[----:B------:R-:W-:Y:S01]  /*7820*/  @!P6 MOV R9, R5 ;  /* 0x000000050009e202 */ /* 0x000fe20000000f00 */
[-C--:B-1----:R-:W-:Y:S02]  /*7830*/  @!P6 IMAD R11, R11, R6.reuse, RZ ;  /* 0x000000060b0be224 */ /* 0x082fe400078e02ff */
[----:B------:R-:W-:-:S04]  /*7840*/  @!P6 IMAD.WIDE.U32 R8, R10, R6, R8 ;  /* 0x000000060a08e225 */ /* 0x000fc800078e0008 */
[----:B------:R-:W-:-:S05]  /*7850*/  @!P6 IMAD R7, R10, R7, R11 ;  /* 0x000000070a07e224 */ /* 0x000fca00078e020b */
[----:B------:R-:W-:-:S04]  /*7860*/  @!P6 IADD3 R7, R9, R7, RZ ;  /* 0x000000070907e210 */ /* 0x000fc80007ffe0ff */
[C---:B------:R-:W-:Y:S02]  /*7870*/  @!P6 SHF.L.U64.HI R9, R8.reuse, 0x1, R7 ;  /* 0x000000010809e819 */ /* 0x040fe40000010207 */
[----:B------:R-:W0:Y:S01]  /*7880*/  @!P6 LDC.64 R6, c[0x0][0x230] ;  /* 0x00008c00ff06eb82 */ /* 0x000e220000000a00 */
[----:B------:R-:W-:Y:S02]  /*7890*/  @!P6 SHF.L.U32 R8, R8, 0x1, RZ ;  /* 0x000000010808e819 */ /* 0x000fe400000006ff */
[----:B------:R-:W-:Y:S02]  /*78a0*/  MOV R18, R20 ;  /* 0x0000001400127202 */ /* 0x000fe40000000f00 */
[----:B------:R-:W-:Y:S02]  /*78b0*/  MOV R20, R12 ;  /* 0x0000000c00147202 */ /* 0x000fe40000000f00 */
[----:B------:R-:W-:Y:S02]  /*78c0*/  MOV R19, R21 ;  /* 0x0000001500137202 */ /* 0x000fe40000000f00 */
[----:B------:R-:W-:-:S02]  /*78d0*/  MOV R21, R13 ;  /* 0x0000000d00157202 */ /* 0x000fc40000000f00 */
[----:B0-----:R-:W-:-:S04]  /*78e0*/  @!P6 IADD3 R12, P0, R8, R6, RZ ;  /* 0x00000006080ce210 */ /* 0x001fc80007f1e0ff */
[----:B------:R-:W-:Y:S02]  /*78f0*/  @!P6 IADD3.X R13, R9, R7, RZ, P0, !PT ;  /* 0x00000007090de210 */ /* 0x000fe400007fe4ff */
[----:B------:R-:W0:Y:S01]  /*7900*/  @!P6 LDC.64 R6, c[0x0][0x228] ;  /* 0x00008a00ff06eb82 */ /* 0x000e220000000a00 */
[----:B------:R-:W-:Y:S02]  /*7910*/  MOV R22, R32 ;  /* 0x0000002000167202 */ /* 0x000fe40000000f00 */
[----:B------:R-:W-:Y:S02]  /*7920*/  MOV R32, R40 ;  /* 0x0000002800207202 */ /* 0x000fe40000000f00 */
[----:B------:R-:W-:Y:S01]  /*7930*/  MOV R33, R41 ;  /* 0x0000002900217202 */ /* 0x000fe20000000f00 */
[----:B---3--:R-:W-:Y:S04]  /*7940*/  STL.64 [R1+0x5d0], R16 ;  /* 0x0005d01001007387 */ /* 0x008fe80000100a00 */
[----:B------:R-:W3:Y:S04]  /*7950*/  LDL.LU.64 R40, [R1+0x3b0] ;  /* 0x0003b00001287983 */ /* 0x000ee80000300a00 */
[----:B------:R0:W-:Y:S04]  /*7960*/  @!P6 STL.64 [R1+0x2a8], R12 ;  /* 0x0002a80c0100e387 */ /* 0x0001e80000100a00 */
[----:B------:R-:W-:Y:S01]  /*7970*/  STL.S16 [R1+0x274], RZ ;  /* 0x000274ff01007387 */ /* 0x000fe20000100600 */
[----:B0-----:R-:W-:-:S03]  /*7980*/  @!P6 IADD3 R12, P0, R8, R6, RZ ;  /* 0x00000006080ce210 */ /* 0x001fc60007f1e0ff */
[----:B------:R-:W4:Y:S01]  /*7990*/  LDL.LU.S16 R6, [R1+0x274] ;  /* 0x0002740001067983 */ /* 0x000f220000300600 */
[C---:B------:R-:W-:Y:S02]  /*79a0*/  LOP3.LUT P4, RZ, R30.reuse, 0x400, RZ, 0xc0, !PT ;  /* 0x000004001eff7812 */ /* 0x040fe4000788c0ff */
[C---:B------:R-:W-:Y:S02]  /*79b0*/  LOP3.LUT P2, RZ, R30.reuse, 0x200, RZ, 0xc0, !PT ;  /* 0x000002001eff7812 */ /* 0x040fe4000784c0ff */
[----:B------:R-:W-:-:S04]  /*79c0*/  LOP3.LUT R30, R30, 0xffffffef, RZ, 0xc0, !PT ;  /* 0xffffffef1e1e7812 */ /* 0x000fc800078ec0ff */
[----:B------:R-:W-:Y:S02]  /*79d0*/  @P6 LOP3.LUT R30, R30, 0x10, RZ, 0xfc, !PT ;  /* 0x000000101e1e6812 */ /* 0x000fe400078efcff */
[----:B------:R-:W-:Y:S02]  /*79e0*/  @!P6 IADD3.X R13, R9, R7, RZ, P0, !PT ;  /* 0x00000007090de210 */ /* 0x000fe400007fe4ff */
[----:B------:R-:W-:Y:S02]  /*79f0*/  LOP3.LUT P0, RZ, R30, 0x800, RZ, 0xc0, !PT ;  /* 0x000008001eff7812 */ /* 0x000fe4000780c0ff */
[----:B------:R-:W-:Y:S02]  /*7a00*/  PRMT R25, RZ, 0x7610, R25 ;  /* 0x00007610ff197816 */ /* 0x000fe40000000019 */
[----:B------:R-:W-:Y:S01]  /*7a10*/  PRMT R17, RZ, 0x7610, R17 ;  /* 0x00007610ff117816 */ /* 0x000fe20000000011 */
[----:B------:R-:W-:Y:S08]  /*7a20*/  STL.S16 [R1+0x276], RZ ;  /* 0x000276ff01007387 */ /* 0x000ff00000100600 */
[----:B----4-:R-:W-:-:S05]  /*7a30*/  @!P0 PRMT R6, R36, 0x7610, R6 ;  /* 0x0000761024068816 */ /* 0x010fca0000000006 */
[----:B------:R0:W-:Y:S02]  /*7a40*/  @!P0 STL.S16 [R1+0x274], R6 ;  /* 0x0002740601008387 */ /* 0x0001e40000100600 */
[----:B0-----:R-:W-:-:S04]  /*7a50*/  @!P4 SHF.R.U32.HI R6, RZ, 0x10, R14 ;  /* 0x00000010ff06c819 */ /* 0x001fc8000001160e */
[----:B------:R-:W-:Y:S02]  /*7a60*/  @!P4 PRMT R25, R6, 0x7610, R25 ;  /* 0x000076100619c816 */ /* 0x000fe40000000019 */
[----:B--2---:R-:W-:-:S04]  /*7a70*/  @!P4 SHF.R.U32.HI R6, RZ, 0x10, R42 ;  /* 0x00000010ff06c819 */ /* 0x004fc8000001162a */
[----:B------:R-:W-:-:S05]  /*7a80*/  @!P4 PRMT R17, R6, 0x7610, R17 ;  /* 0x000076100611c816 */ /* 0x000fca0000000011 */
[----:B------:R0:W-:Y:S04]  /*7a90*/  STL.S16 [R1+0x3aa], R17 ;  /* 0x0003aa1101007387 */ /* 0x0001e80000100600 */
[----:B0-----:R-:W2:Y:S01]  /*7aa0*/  LDL.S16 R17, [R1+0x276] ;  /* 0x0002760001117983 */ /* 0x001ea20000100600 */
[----:B------:R-:W-:-:S03]  /*7ab0*/  LOP3.LUT P3, RZ, R29, 0x2, RZ, 0xc0, !PT ;  /* 0x000000021dff7812 */ /* 0x000fc6000786c0ff */
[----:B------:R-:W-:Y:S04]  /*7ac0*/  STL [R1+0x4c], R14 ;  /* 0x00004c0e01007387 */ /* 0x000fe80000100800 */
[----:B------:R0:W-:Y:S04]  /*7ad0*/  @!P6 STL.64 [R1+0x2a0], R12 ;  /* 0x0002a00c0100e387 */ /* 0x0001e80000100a00 */
[----:B------:R1:W-:Y:S04]  /*7ae0*/  STL [R1+0x148], R36 ;  /* 0x0001482401007387 */ /* 0x0003e80000100800 */
[----:B0-----:R-:W4:Y:S04]  /*7af0*/  LDL.LU.64 R12, [R1+0x6b0] ;  /* 0x0006b000010c7983 */ /* 0x001f280000300a00 */
[----:B-1----:R-:W5:Y:S01]  /*7b00*/  LDL.LU R36, [R1+0x6a8] ;  /* 0x0006a80001247983 */ /* 0x002f620000300800 */
[----:B--2---:R-:W-:-:S02]  /*7b10*/  @!P4 PRMT R17, R14, 0x7610, R17 ;  /* 0x000076100e11c816 */ /* 0x004fc40000000011 */
[----:B------:R-:W-:-:S06]  /*7b20*/  MOV R14, RZ ;  /* 0x000000ff000e7202 */ /* 0x000fcc0000000f00 */
[----:B---3--:R-:W2:Y:S04]  /*7b30*/  @!P3 LDG.E R14, desc[UR10][R40.64] ;  /* 0x0000000a280eb981 */ /* 0x008ea8000c1e1900 */
[----:B------:R-:W3:Y:S01]  /*7b40*/  LDL.LU.64 R40, [R1+0x6a0] ;  /* 0x0006a00001287983 */ /* 0x000ee20000300a00 */
[----:B------:R-:W-:Y:S01]  /*7b50*/  PRMT R24, RZ, 0x7610, R24 ;  /* 0x00007610ff187816 */ /* 0x000fe20000000018 */
[----:B------:R-:W-:-:S03]  /*7b60*/  HFMA2.MMA R15, -RZ, RZ, 0, 0 ;  /* 0x00000000ff0f7435 */ /* 0x000fc600000001ff */
[----:B------:R-:W-:-:S04]  /*7b70*/  PRMT R6, R24, 0x7610, R6 ;  /* 0x0000761018067816 */ /* 0x000fc80000000006 */
[----:B------:R-:W-:Y:S01]  /*7b80*/  @!P4 PRMT R6, R42, 0x7610, R6 ;  /* 0x000076102a06c816 */ /* 0x000fe20000000006 */
[----:B------:R-:W-:Y:S01]  /*7b90*/  STL.S16 [R1+0x3a8], R24 ;  /* 0x0003a81801007387 */ /* 0x000fe20000100600 */
[----:B------:R-:W-:-:S03]  /*7ba0*/  PRMT R16, RZ, 0x7610, R16 ;  /* 0x00007610ff107816 */ /* 0x000fc60000000010 */
[----:B------:R-:W-:Y:S04]  /*7bb0*/  @!P4 STL.S16 [R1+0x3a8], R6 ;  /* 0x0003a8060100c387 */ /* 0x000fe80000100600 */
[----:B------:R-:W2:Y:S04]  /*7bc0*/  @!P3 LDG.E R15, desc[UR10][R44.64] ;  /* 0x0000000a2c0fb981 */ /* 0x000ea8000c1e1900 */
[----:B------:R0:W-:Y:S01]  /*7bd0*/  STL.S16 [R1+0x3a4], R25 ;  /* 0x0003a41901007387 */ /* 0x0001e20000100600 */
[----:B----4-:R-:W-:-:S03]  /*7be0*/  PRMT R12, RZ, 0x7610, R12 ;  /* 0x00007610ff0c7816 */ /* 0x010fc6000000000c */
[----:B------:R-:W4:Y:S04]  /*7bf0*/  LDL.64 R44, [R1+0x290] ;  /* 0x00029000012c7983 */ /* 0x000f280000100a00 */
[----:B0-----:R-:W2:Y:S04]  /*7c00*/  LDL.64 R24, [R1+0x288] ;  /* 0x0002880001187983 */ /* 0x001ea80000100a00 */
[----:B------:R0:W-:Y:S04]  /*7c10*/  STL [R1+0x14c], R42 ;  /* 0x00014c2a01007387 */ /* 0x0001e80000100800 */
[----:B0-----:R-:W2:Y:S01]  /*7c20*/  LDL R42, [R1+0x26c] ;  /* 0x00026c00012a7983 */ /* 0x001ea20000100800 */
[----:B---3--:R-:W-:-:S04]  /*7c30*/  @!P2 SHF.R.U32.HI R6, RZ, 0x10, R40 ;  /* 0x00000010ff06a819 */ /* 0x008fc80000011628 */
[----:B------:R-:W-:Y:S02]  /*7c40*/  @!P2 PRMT R16, R6, 0x7610, R16 ;  /* 0x000076100610a816 */ /* 0x000fe40000000010 */
[----:B-----5:R-:W-:-:S04]  /*7c50*/  @!P2 SHF.R.U32.HI R6, RZ, 0x10, R36 ;  /* 0x00000010ff06a819 */ /* 0x020fc80000011624 */
[----:B------:R-:W-:-:S05]  /*7c60*/  @!P2 PRMT R12, R6, 0x7610, R12 ;  /* 0x00007610060ca816 */ /* 0x000fca000000000c */
[----:B------:R0:W-:Y:S04]  /*7c70*/  STL.S16 [R1+0x3b2], R12 ;  /* 0x0003b20c01007387 */ /* 0x0001e80000100600 */
[----:B0-----:R-:W3:Y:S01]  /*7c80*/  LDL R12, [R1+0x250] ;  /* 0x00025000010c7983 */ /* 0x001ee20000100800 */
[C---:B------:R-:W-:Y:S02]  /*7c90*/  LOP3.LUT P5, RZ, R29.reuse, 0x1, RZ, 0xc0, !PT ;  /* 0x000000011dff7812 */ /* 0x040fe400078ac0ff */
[----:B------:R-:W-:Y:S01]  /*7ca0*/  LOP3.LUT R29, R29, 0xff7fffff, RZ, 0xc0, !PT ;  /* 0xff7fffff1d1d7812 */ /* 0x000fe200078ec0ff */
[----:B------:R0:W-:Y:S03]  /*7cb0*/  STL [R1+0x138], R38 ;  /* 0x0001382601007387 */ /* 0x0001e60000100800 */
[----:B------:R-:W-:Y:S01]  /*7cc0*/  @P6 LOP3.LUT R29, R29, 0x800000, RZ, 0xfc, !PT ;  /* 0x008000001d1d6812 */ /* 0x000fe200078efcff */
[----:B------:R1:W-:Y:S01]  /*7cd0*/  STL [R1+0x48], R34 ;  /* 0x0000482201007387 */ /* 0x0003e20000100800 */
[----:B0-----:R-:W-:-:S03]  /*7ce0*/  HFMA2.MMA R38, -RZ, RZ, 0, 0 ;  /* 0x00000000ff267435 */ /* 0x001fc600000001ff */
[----:B------:R-:W-:Y:S01]  /*7cf0*/  @!P4 STL.S16 [R1+0x276], R17 ;  /* 0x000276110100c387 */ /* 0x000fe20000100600 */
[C---:B------:R-:W-:Y:S02]  /*7d00*/  LOP3.LUT P4, RZ, R29.reuse, 0x40, RZ, 0xc0, !PT ;  /* 0x000000401dff7812 */ /* 0x040fe4000788c0ff */
[----:B-1----:R-:W-:Y:S02]  /*7d10*/  MOV R34, RZ ;  /* 0x000000ff00227202 */ /* 0x002fe40000000f00 */
[----:B------:R-:W-:Y:S02]  /*7d20*/  LOP3.LUT R29, R29, 0xfeffffff, RZ, 0xc0, !PT ;  /* 0xfeffffff1d1d7812 */ /* 0x000fe400078ec0ff */
[----:B------:R-:W-:Y:S01]  /*7d30*/  PRMT R10, RZ, 0x7610, R10 ;  /* 0x00007610ff0a7816 */ /* 0x000fe2000000000a */
[----:B----4-:R-:W4:Y:S01]  /*7d40*/  @!P5 LDG.E R38, desc[UR10][R44.64] ;  /* 0x0000000a2c26d981 */ /* 0x010f22000c1e1900 */
[----:B------:R-:W-:-:S03]  /*7d50*/  @P5 LOP3.LUT R29, R29, 0x1000000, RZ, 0xfc, !PT ;  /* 0x010000001d1d5812 */ /* 0x000fc600078efcff */
[----:B--2---:R0:W2:Y:S01]  /*7d60*/  @!P5 LDG.E R34, desc[UR10][R24.64] ;  /* 0x0000000a1822d981 */ /* 0x0040a2000c1e1900 */
[----:B------:R-:W-:Y:S02]  /*7d70*/  LOP3.LUT P5, RZ, R30, 0x4000, RZ, 0xc0, !PT ;  /* 0x000040001eff7812 */ /* 0x000fe400078ac0ff */
[----:B------:R-:W-:Y:S02]  /*7d80*/  PRMT R11, RZ, 0x7610, R11 ;  /* 0x00007610ff0b7816 */ /* 0x000fe4000000000b */
[----:B------:R-:W-:Y:S02]  /*7d90*/  @!P2 PRMT R10, R36, 0x7610, R10 ;  /* 0x00007610240aa816 */ /* 0x000fe4000000000a */
[----:B------:R-:W-:Y:S02]  /*7da0*/  @!P2 PRMT R11, R40, 0x7610, R11 ;  /* 0x00007610280ba816 */ /* 0x000fe4000000000b */
[----:B------:R-:W-:Y:S01]  /*7db0*/  PRMT R6, RZ, 0x7610, R6 ;  /* 0x00007610ff067816 */ /* 0x000fe20000000006 */
[----:B------:R1:W-:Y:S01]  /*7dc0*/  STL.S16 [R1+0x3b0], R10 ;  /* 0x0003b00a01007387 */ /* 0x0003e20000100600 */
[----:B------:R-:W-:-:S03]  /*7dd0*/  PRMT R8, RZ, 0x7610, R8 ;  /* 0x00007610ff087816 */ /* 0x000fc60000000008 */
[----:B------:R5:W-:Y:S01]  /*7de0*/  STL.S16 [R1+0x3ac], R11 ;  /* 0x0003ac0b01007387 */ /* 0x000be20000100600 */
[----:B------:R-:W-:Y:S02]  /*7df0*/  PRMT R9, R6, 0x7610, R9 ;  /* 0x0000761006097816 */ /* 0x000fe40000000009 */
[----:B-1----:R-:W-:Y:S01]  /*7e00*/  IADD3 R10, R0, 0x1b0, RZ ;  /* 0x000001b0000a7810 */ /* 0x002fe20007ffe0ff */
[----:B------:R3:W-:Y:S03]  /*7e10*/  STL.S16 [R1+0x3b6], R6 ;  /* 0x0003b60601007387 */ /* 0x0007e60000100600 */
[----:B-----5:R-:W-:Y:S02]  /*7e20*/  SHF.R.S32.HI R11, RZ, 0x1f, R10 ;  /* 0x0000001fff0b7819 */ /* 0x020fe4000001140a */
[----:B------:R-:W-:-:S04]  /*7e30*/  ISETP.GE.U32.AND P0, PT, R10, UR6, PT ;  /* 0x000000060a007c0c */ /* 0x000fc8000bf06070 */
[----:B------:R-:W-:Y:S02]  /*7e40*/  ISETP.GE.OR.EX P6, PT, R11, UR7, P1, P0 ;  /* 0x000000070b007c0c */ /* 0x000fe40008fc6700 */
[----:B------:R-:W-:Y:S02]  /*7e50*/  PRMT R7, RZ, 0x7610, R7 ;  /* 0x00007610ff077816 */ /* 0x000fe40000000007 */
[----:B0-----:R-:W-:Y:S02]  /*7e60*/  MOV R24, R22 ;  /* 0x0000001600187202 */ /* 0x001fe40000000f00 */
[----:B------:R-:W-:Y:S02]  /*7e70*/  MOV R22, R18 ;  /* 0x0000001200167202 */ /* 0x000fe40000000f00 */
[----:B------:R-:W-:Y:S02]  /*7e80*/  MOV R18, R32 ;  /* 0x0000002000127202 */ /* 0x000fe40000000f00 */
[----:B------:R-:W-:-:S02]  /*7e90*/  MOV R25, R23 ;  /* 0x0000001700197202 */ /* 0x000fc40000000f00 */
[----:B------:R-:W-:Y:S02]  /*7ea0*/  MOV R23, R19 ;  /* 0x0000001300177202 */ /* 0x000fe40000000f00 */
[----:B------:R-:W-:Y:S01]  /*7eb0*/  MOV R19, R33 ;  /* 0x0000002100137202 */ /* 0x000fe20000000f00 */
[----:B------:R-:W-:Y:S01]  /*7ec0*/  STL.S16 [R1+0x3b4], RZ ;  /* 0x0003b4ff01007387 */ /* 0x000fe20000100600 */
[----:B---3--:R-:W-:-:S04]  /*7ed0*/  @!P5 SHF.R.U32.HI R6, RZ, 0x10, R12 ;  /* 0x00000010ff06d819 */ /* 0x008fc8000001160c */
[----:B------:R-:W-:Y:S02]  /*7ee0*/  @!P5 PRMT R8, R6, 0x7610, R8 ;  /* 0x000076100608d816 */ /* 0x000fe40000000008 */
[----:B------:R-:W-:-:S04]  /*7ef0*/  @!P5 SHF.R.U32.HI R6, RZ, 0x10, R42 ;  /* 0x00000010ff06d819 */ /* 0x000fc8000001162a */
[----:B------:R-:W-:-:S05]  /*7f00*/  @!P5 PRMT R7, R6, 0x7610, R7 ;  /* 0x000076100607d816 */ /* 0x000fca0000000007 */
[----:B------:R0:W-:Y:S02]  /*7f10*/  STL.S16 [R1+0x42a], R7 ;  /* 0x00042a0701007387 */ /* 0x0001e40000100600 */
[----:B0-----:R-:W0:Y:S01]  /*7f20*/  @!P6 LDC.64 R6, c[0x0][0x288] ;  /* 0x0000a200ff06eb82 */ /* 0x001e220000000a00 */
[----:B------:R-:W-:Y:S01]  /*7f30*/  @!P5 PRMT R9, R12, 0x7610, R9 ;  /* 0x000076100c09d816 */ /* 0x000fe20000000009 */
[----:B------:R1:W-:Y:S04]  /*7f40*/  STL.S16 [R1+0x3d6], R8 ;  /* 0x0003d60801007387 */ /* 0x0003e80000100600 */
[----:B------:R3:W-:Y:S01]  /*7f50*/  @!P5 STL.S16 [R1+0x3b6], R9 ;  /* 0x0003b6090100d387 */ /* 0x0007e20000100600 */
[----:B-1----:R-:W-:Y:S02]  /*7f60*/  @!P6 MOV R8, R2 ;  /* 0x000000020008e202 */ /* 0x002fe40000000f00 */
[----:B---3--:R-:W-:Y:S01]  /*7f70*/  @!P6 MOV R9, R5 ;  /* 0x000000050009e202 */ /* 0x008fe20000000f00 */
[----:B0-----:R-:W-:-:S02]  /*7f80*/  @!P6 IMAD R11, R11, R6, RZ ;  /* 0x000000060b0be224 */ /* 0x001fc400078e02ff */
        /* <DEDUP_REMOVED lines=11> */
[----:B------:R-:W3:Y:S01]  /*8040*/  LDL.S16 R6, [R1+0x3b4] ;  /* 0x0003b40001067983 */ /* 0x000ee20000100600 */
[----:B------:R-:W-:-:S02]  /*8050*/  MOV R45, R27 ;  /* 0x0000001b002d7202 */ /* 0x000fc40000000f00 */
[----:B------:R-:W-:Y:S02]  /*8060*/  MOV R27, R41 ;  /* 0x00000029001b7202 */ /* 0x000fe40000000f00 */
[----:B------:R-:W5:Y:S04]  /*8070*/  LDL.LU R41, [R1+0x694] ;  /* 0x0006940001297983 */ /* 0x000f680000300800 */
[----:B------:R-:W-:Y:S04]  /*8080*/  STL [R1+0x154], R42 ;  /* 0x0001542a01007387 */ /* 0x000fe80000100800 */
[----:B------:R0:W-:Y:S04]  /*8090*/  STL [R1+0x44], R28 ;  /* 0x0000441c01007387 */ /* 0x0001e80000100800 */
[----:B----4-:R-:W-:Y:S04]  /*80a0*/  STL [R1+0x5c4], R38 ;  /* 0x0005c42601007387 */ /* 0x010fe80000100800 */
[----:B------:R1:W-:Y:S04]  /*80b0*/  STL.64 [R1+0x658], R38 ;  /* 0x0006582601007387 */ /* 0x0003e80000100a00 */
[----:B0-----:R-:W4:Y:S04]  /*80c0*/  LDL.LU R28, [R1+0x6ac] ;  /* 0x0006ac00011c7983 */ /* 0x001f280000300800 */
[----:B-1----:R-:W2:Y:S01]  /*80d0*/  LDL.LU.64 R38, [R1+0x398] ;  /* 0x0003980001267983 */ /* 0x002ea20000300a00 */
[----:B---3--:R-:W-:-:S03]  /*80e0*/  @!P5 PRMT R6, R42, 0x7610, R6 ;  /* 0x000076102a06d816 */ /* 0x008fc60000000006 */
[----:B------:R-:W3:Y:S01]  /*80f0*/  LDL.LU R42, [R1+0x690] ;  /* 0x00069000012a7983 */ /* 0x000ee20000300800 */
[----:B------:R-:W-:-:S03]  /*8100*/  LOP3.LUT P3, RZ, R30, 0x2000, RZ, 0xc0, !PT ;  /* 0x000020001eff7812 */ /* 0x000fc6000786c0ff */
[----:B------:R-:W-:Y:S04]  /*8110*/  STL [R1+0x5c8], R15 ;  /* 0x0005c80f01007387 */ /* 0x000fe80000100800 */
[----:B------:R-:W-:Y:S04]  /*8120*/  STL.64 [R1+0x600], R14 ;  /* 0x0006000e01007387 */ /* 0x000fe80000100a00 */
[----:B------:R0:W-:Y:S04]  /*8130*/  STL.64 [R1+0x648], R14 ;  /* 0x0006480e01007387 */ /* 0x0001e80000100a00 */
[----:B------:R5:W-:Y:S04]  /*8140*/  @!P5 STL.S16 [R1+0x3b4], R6 ;  /* 0x0003b4060100d387 */ /* 0x000be80000100600 */
[----:B------:R1:W-:Y:S01]  /*8150*/  STL [R1+0x5c0], R14 ;  /* 0x0005c00e01007387 */ /* 0x0003e20000100800 */
[----:B0-----:R-:W-:-:S02]  /*8160*/  PRMT R15, RZ, 0x7610, R15 ;  /* 0x00007610ff0f7816 */ /* 0x001fc4000000000f */
[----:B-----5:R-:W-:-:S04]  /*8170*/  @!P3 SHF.R.U32.HI R6, RZ, 0x10, R41 ;  /* 0x00000010ff06b819 */ /* 0x020fc80000011629 */
[----:B------:R-:W-:Y:S02]  /*8180*/  @!P3 PRMT R15, R6, 0x7610, R15 ;  /* 0x00007610060fb816 */ /* 0x000fe4000000000f */
[----:B-1----:R-:W-:Y:S01]  /*8190*/  PRMT R14, RZ, 0x7610, R14 ;  /* 0x00007610ff0e7816 */ /* 0x002fe2000000000e */
[----:B------:R0:W-:Y:S01]  /*81a0*/  STL.S16 [R1+0x3ae], R16 ;  /* 0x0003ae1001007387 */ /* 0x0001e20000100600 */
[----:B----4-:R-:W-:-:S03]  /*81b0*/  PRMT R28, RZ, 0x7610, R28 ;  /* 0x00007610ff1c7816 */ /* 0x010fc6000000001c */
[----:B0-----:R-:W4:Y:S01]  /*81c0*/  LDL.LU.64 R16, [R1+0x340] ;  /* 0x0003400001107983 */ /* 0x001f220000300a00 */
[----:B------:R-:W-:Y:S02]  /*81d0*/  MOV R44, R26 ;  /* 0x0000001a002c7202 */ /* 0x000fe40000000f00 */
[----:B------:R-:W-:Y:S01]  /*81e0*/  @!P3 PRMT R28, R41, 0x7610, R28 ;  /* 0x00007610291cb816 */ /* 0x000fe2000000001c */
[----:B------:R-:W5:Y:S04]  /*81f0*/  LDL R26, [R1+0x254] ;  /* 0x00025400011a7983 */ /* 0x000f680000100800 */
[----:B------:R0:W-:Y:S04]  /*8200*/  STL [R1+0x54], R12 ;  /* 0x0000540c01007387 */ /* 0x0001e80000100800 */
[----:B------:R1:W-:Y:S04]  /*8210*/  STL.S16 [R1+0x340], R28 ;  /* 0x0003401c01007387 */ /* 0x0003e80000100600 */
[----:B0-----:R-:W5:Y:S04]  /*8220*/  LDL R12, [R1+0x248] ;  /* 0x00024800010c7983 */ /* 0x001f680000100800 */
[----:B-1----:R-:W4:Y:S04]  /*8230*/  LDL.LU R28, [R1+0x68c] ;  /* 0x00068c00011c7983 */ /* 0x002f280000300800 */
[----:B------:R-:W-:Y:S01]  /*8240*/  STL.S16 [R1+0x342], R15 ;  /* 0x0003420f01007387 */ /* 0x000fe20000100600 */
[----:B---3--:R-:W-:-:S04]  /*8250*/  @!P3 SHF.R.U32.HI R6, RZ, 0x10, R42 ;  /* 0x00000010ff06b819 */ /* 0x008fc8000001162a */
[----:B------:R-:W-:Y:S02]  /*8260*/  @!P3 PRMT R14, R6, 0x7610, R14 ;  /* 0x00007610060eb816 */ /* 0x000fe4000000000e */
[----:B------:R-:W-:-:S04]  /*8270*/  PRMT R6, RZ, 0x7610, R6 ;  /* 0x00007610ff067816 */ /* 0x000fc80000000006 */
[----:B------:R-:W-:-:S05]  /*8280*/  @!P3 PRMT R6, R42, 0x7610, R6 ;  /* 0x000076102a06b816 */ /* 0x000fca0000000006 */
[----:B------:R0:W-:Y:S02]  /*8290*/  STL.S16 [R1+0x344], R6 ;  /* 0x0003440601007387 */ /* 0x0001e40000100600 */
[----:B0-----:R-:W-:-:S06]  /*82a0*/  MOV R6, RZ ;  /* 0x000000ff00067202 */ /* 0x001fcc0000000f00 */
[----:B--2---:R-:W2:Y:S04]  /*82b0*/  @!P4 LDG.E R6, desc[UR10][R38.64] ;  /* 0x0000000a2606c981 */ /* 0x004ea8000c1e1900 */
[----:B------:R0:W-:Y:S04]  /*82c0*/  STL.S16 [R1+0x346], R14 ;  /* 0x0003460e01007387 */ /* 0x0001e80000100600 */
[----:B0-----:R-:W3:Y:S01]  /*82d0*/  LDL.LU.64 R14, [R1+0x2f8] ;  /* 0x0002f800010e7983 */ /* 0x001ee20000300a00 */
[----:B------:R-:W-:Y:S02]  /*82e0*/  LOP3.LUT P2, RZ, R30, 0x1000, RZ, 0xc0, !PT ;  /* 0x000010001eff7812 */ /* 0x000fe4000784c0ff */
[----:B------:R-:W-:-:S02]  /*82f0*/  PRMT R31, RZ, 0x7610, R31 ;  /* 0x00007610ff1f7816 */ /* 0x000fc4000000001f */
[----:B------:R-:W-:Y:S02]  /*8300*/  PRMT R8, RZ, 0x7610, R8 ;  /* 0x00007610ff087816 */ /* 0x000fe40000000008 */
[----:B------:R-:W-:Y:S02]  /*8310*/  @!P6 IADD3.X R33, R9, R7, RZ, P0, !PT ;  /* 0x000000070921e210 */ /* 0x000fe400007fe4ff */
[----:B------:R-:W-:Y:S02]  /*8320*/  LOP3.LUT R30, R30, 0xfffffff7, RZ, 0xc0, !PT ;  /* 0xfffffff71e1e7812 */ /* 0x000fe400078ec0ff */
[----:B----4-:R-:W-:Y:S01]  /*8330*/  PRMT R28, RZ, 0x7610, R28 ;  /* 0x00007610ff1c7816 */ /* 0x010fe2000000001c */
[----:B------:R-:W-:Y:S01]  /*8340*/  @!P6 STL.64 [R1+0x298], R32 ;  /* 0x000298200100e387 */ /* 0x000fe20000100a00 */
[----:B------:R-:W-:Y:S02]  /*8350*/  @P6 LOP3.LUT R30, R30, 0x8, RZ, 0xfc, !PT ;  /* 0x000000081e1e6812 */ /* 0x000fe400078efcff */
[----:B------:R-:W-:Y:S01]  /*8360*/  LOP3.LUT P6, RZ, R29, 0x20, RZ, 0xc0, !PT ;  /* 0x000000201dff7812 */ /* 0x000fe200078cc0ff */
[----:B------:R-:W-:Y:S01]  /*8370*/  STL.S16 [R1+0x39c], R28 ;  /* 0x00039c1c01007387 */ /* 0x000fe20000100600 */
[----:B------:R-:W-:-:S03]  /*8380*/  HFMA2.MMA R9, -RZ, RZ, 0, 0 ;  /* 0x00000000ff097435 */ /* 0x000fc600000001ff */
[----:B--2---:R5:W-:Y:S07]  /*8390*/  STL [R1+0x210], R6 ;  /* 0x0002100601007387 */ /* 0x004bee0000100800 */
[----:B------:R0:W2:Y:S04]  /*83a0*/  @!P4 LDG.E R9, desc[UR10][R16.64] ;  /* 0x0000000a1009c981 */ /* 0x0000a8000c1e1900 */
[----:B------:R-:W-:Y:S01]  /*83b0*/  STL.S16 [R1+0x398], RZ ;  /* 0x000398ff01007387 */ /* 0x000fe20000100600 */
[----:B-----5:R-:W-:-:S03]  /*83c0*/  @!P2 SHF.R.U32.HI R6, RZ, 0x10, R26 ;  /* 0x00000010ff06a819 */ /* 0x020fc6000001161a */
[----:B------:R-:W-:Y:S01]  /*83d0*/  STL [R1+0x15c], R12 ;  /* 0x00015c0c01007387 */ /* 0x000fe20000100800 */
[----:B------:R-:W-:Y:S02]  /*83e0*/  @!P2 PRMT R31, R6, 0x7610, R31 ;  /* 0x00007610061fa816 */ /* 0x000fe4000000001f */
[----:B------:R-:W-:Y:S01]  /*83f0*/  @!P2 SHF.R.U32.HI R6, RZ, 0x10, R12 ;  /* 0x00000010ff06a819 */ /* 0x000fe2000001160c */
[----:B------:R-:W4:Y:S03]  /*8400*/  LDL.LU.64 R16, [R1+0x2f0] ;  /* 0x0002f00001107983 */ /* 0x000f260000300a00 */
[----:B------:R-:W-:Y:S01]  /*8410*/  @!P2 PRMT R8, R6, 0x7610, R8 ;  /* 0x000076100608a816 */ /* 0x000fe20000000008 */
[----:B------:R-:W5:Y:S01]  /*8420*/  LDL.LU.64 R32, [R1+0x698] ;  /* 0x0006980001207983 */ /* 0x000f620000300a00 */
[----:B------:R-:W-:-:S03]  /*8430*/  PRMT R6, R28, 0x7610, R6 ;  /* 0x000076101c067816 */ /* 0x000fc60000000006 */
[----:B------:R1:W-:Y:S01]  /*8440*/  STL.S16 [R1+0x39e], R8 ;  /* 0x00039e0801007387 */ /* 0x0003e20000100600 */
[----:B------:R-:W-:-:S03]  /*8450*/  @!P2 PRMT R6, R12, 0x7610, R6 ;  /* 0x000076100c06a816 */ /* 0x000fc60000000006 */
[----:B------:R-:W2:Y:S04]  /*8460*/  LDL.LU R28, [R1+0x688] ;  /* 0x00068800011c7983 */ /* 0x000ea80000300800 */
[----:B------:R0:W-:Y:S04]  /*8470*/  @!P2 STL.S16 [R1+0x39c], R6 ;  /* 0x00039c060100a387 */ /* 0x0001e80000100600 */
[----:B-1----:R-:W5:Y:S01]  /*8480*/  LDL.S16 R8, [R1+0x398] ;  /* 0x0003980001087983 */ /* 0x002f620000100600 */
[----:B0-----:R-:W-:-:S10]  /*8490*/  HFMA2.MMA R6, -RZ, RZ, 0, 0 ;  /* 0x00000000ff067435 */ /* 0x001fd400000001ff */
[----:B---3--:R-:W3:Y:S04]  /*84a0*/  @!P6 LDG.E R6, desc[UR10][R14.64] ;  /* 0x0000000a0e06e981 */ /* 0x008ee8000c1e1900 */
[----:B------:R0:W-:Y:S04]  /*84b0*/  STL.S16 [R1+0x39a], R31 ;  /* 0x00039a1f01007387 */ /* 0x0001e80000100600 */
[----:B0-----:R-:W2:Y:S04]  /*84c0*/  LDL R31, [R1+0x260] ;  /* 0x00026000011f7983 */ /* 0x001ea80000100800 */
[----:B---3--:R0:W-:Y:S02]  /*84d0*/  STL [R1+0x214], R6 ;  /* 0x0002140601007387 */ /* 0x0081e40000100800 */
[----:B0-----:R-:W-:-:S06]  /*84e0*/  MOV R6, RZ ;  /* 0x000000ff00067202 */ /* 0x001fcc0000000f00 */
[----:B----4-:R-:W3:Y:S01]  /*84f0*/  @!P6 LDG.E R6, desc[UR10][R16.64] ;  /* 0x0000000a1006e981 */ /* 0x010ee2000c1e1900 */
[----:B------:R-:W-:Y:S02]  /*8500*/  LOP3.LUT P3, RZ, R30, 0x40000, RZ, 0xc0, !PT ;  /* 0x000400001eff7812 */ /* 0x000fe4000786c0ff */
[----:B-----5:R-:W-:-:S05]  /*8510*/  @!P2 PRMT R8, R26, 0x7610, R8 ;  /* 0x000076101a08a816 */ /* 0x020fca0000000008 */
[----:B------:R0:W-:Y:S01]  /*8520*/  @!P2 STL.S16 [R1+0x398], R8 ;  /* 0x000398080100a387 */ /* 0x0001e20000100600 */
[----:B------:R-:W-:Y:S02]  /*8530*/  PRMT R10, RZ, 0x7610, R10 ;  /* 0x00007610ff0a7816 */ /* 0x000fe4000000000a */
[----:B0-----:R-:W-:-:S04]  /*8540*/  IADD3 R8, R0, 0x1b8, RZ ;  /* 0x000001b800087810 */ /* 0x001fc80007ffe0ff */
[----:B------:R-:W-:Y:S02]  /*8550*/  SHF.R.S32.HI R12, RZ, 0x1f, R8 ;  /* 0x0000001fff0c7819 */ /* 0x000fe40000011408 */
[----:B------:R-:W-:-:S04]  /*8560*/  ISETP.GE.U32.AND P0, PT, R8, UR6, PT ;  /* 0x0000000608007c0c */ /* 0x000fc8000bf06070 */
[----:B------:R-:W-:Y:S02]  /*8570*/  ISETP.GE.OR.EX P2, PT, R12, UR7, P1, P0 ;  /* 0x000000070c007c0c */ /* 0x000fe40008f46700 */
[----:B------:R-:W-:Y:S02]  /*8580*/  PRMT R7, RZ, 0x7610, R7 ;  /* 0x00007610ff077816 */ /* 0x000fe40000000007 */
[----:B------:R-:W-:-:S04]  /*8590*/  PRMT R11, RZ, 0x7610, R11 ;  /* 0x00007610ff0b7816 */ /* 0x000fc8000000000b */
[----:B--2---:R-:W-:-:S05]  /*85a0*/  @!P3 PRMT R11, R28, 0x7610, R11 ;  /* 0x000076101c0bb816 */ /* 0x004fca000000000b */
[----:B------:R0:W-:Y:S02]  /*85b0*/  STL.S16 [R1+0x2f2], R11 ;  /* 0x0002f20b01007387 */ /* 0x0001e40000100600 */
[----:B0-----:R-:W-:Y:S02]  /*85c0*/  @!P2 MOV R11, R5 ;  /* 0x00000005000ba202 */ /* 0x001fe40000000f00 */
[----:B------:R-:W-:Y:S02]  /*85d0*/  MOV R38, R24 ;  /* 0x0000001800267202 */ /* 0x000fe40000000f00 */
[----:B------:R-:W-:Y:S01]  /*85e0*/  MOV R39, R25 ;  /* 0x0000001900277202 */ /* 0x000fe20000000f00 */
[----:B------:R-:W-:Y:S04]  /*85f0*/  STL.S16 [R1+0x2f0], RZ ;  /* 0x0002f0ff01007387 */ /* 0x000fe80000100600 */
[----:B---3--:R0:W-:Y:S02]  /*8600*/  STL [R1+0x218], R6 ;  /* 0x0002180601007387 */ /* 0x0081e40000100800 */
[----:B0-----:R-:W-:-:S04]  /*8610*/  @!P3 SHF.R.U32.HI R6, RZ, 0x10, R28 ;  /* 0x00000010ff06b819 */ /* 0x001fc8000001161c */
[----:B------:R-:W-:Y:S02]  /*8620*/  @!P3 PRMT R10, R6, 0x7610, R10 ;  /* 0x00007610060ab816 */ /* 0x000fe4000000000a */
[----:B------:R-:W-:-:S04]  /*8630*/  @!P3 SHF.R.U32.HI R6, RZ, 0x10, R31 ;  /* 0x00000010ff06b819 */ /* 0x000fc8000001161f */
[----:B------:R-:W-:-:S05]  /*8640*/  @!P3 PRMT R7, R6, 0x7610, R7 ;  /* 0x000076100607b816 */ /* 0x000fca0000000007 */
[----:B------:R0:W-:Y:S02]  /*8650*/  STL.S16 [R1+0x2f6], R7 ;  /* 0x0002f60701007387 */ /* 0x0001e40000100600 */
[----:B0-----:R-:W0:Y:S02]  /*8660*/  @!P2 LDC.64 R6, c[0x0][0x288] ;  /* 0x0000a200ff06ab82 */ /* 0x001e240000000a00 */
[----:B------:R1:W-:Y:S02]  /*8670*/  STL.S16 [R1+0x2f4], R10 ;  /* 0x0002f40a01007387 */ /* 0x0003e40000100600 */
[----:B-1----:R-:W-:Y:S01]  /*8680*/  @!P2 MOV R10, R2 ;  /* 0x00000002000aa202 */ /* 0x002fe20000000f00 */
[----:B0-----:R-:W-:-:S04]  /*8690*/  @!P2 IMAD R12, R12, R6, RZ ;  /* 0x000000060c0ca224 */ /* 0x001fc800078e02ff */
        /* <DEDUP_REMOVED lines=11> */
[----:B------:R-:W2:Y:S02]  /*8750*/  LDL.S16 R6, [R1+0x2f0] ;  /* 0x0002f00001067983 */ /* 0x000ea40000100600 */
[----:B------:R-:W-:-:S02]  /*8760*/  @!P2 IADD3.X R25, R8, R7, RZ, P0, !PT ;  /* 0x000000070819a210 */ /* 0x000fc400007fe4ff */
[----:B------:R-:W3:Y:S04]  /*8770*/  LDL R8, [R1+0x264] ;  /* 0x0002640001087983 */ /* 0x000ee80000100800 */
[----:B------:R0:W-:Y:S01]  /*8780*/  STL [R1+0x160], R31 ;  /* 0x0001601f01007387 */ /* 0x0001e20000100800 */
[C---:B------:R-:W-:Y:S02]  /*8790*/  LOP3.LUT P5, RZ, R29.reuse, 0x10, RZ, 0xc0, !PT ;  /* 0x000000101dff7812 */ /* 0x040fe400078ac0ff */
[----:B------:R-:W-:-:S04]  /*87a0*/  LOP3.LUT R29, R29, 0xfdffffff, RZ, 0xc0, !PT ;  /* 0xfdffffff1d1d7812 */ /* 0x000fc800078ec0ff */
[----:B------:R-:W-:Y:S02]  /*87b0*/  @P6 LOP3.LUT R29, R29, 0x2000000, RZ, 0xfc, !PT ;  /* 0x020000001d1d6812 */ /* 0x000fe400078efcff */
[----:B------:R-:W-:Y:S02]  /*87c0*/  LOP3.LUT P6, RZ, R30, 0x20000, RZ, 0xc0, !PT ;  /* 0x000200001eff7812 */ /* 0x000fe400078cc0ff */
[----:B--2---:R-:W-:Y:S02]  /*87d0*/  @!P3 PRMT R6, R31, 0x7610, R6 ;  /* 0x000076101f06b816 */ /* 0x004fe40000000006 */
[----:B0-----:R-:W2:Y:S09]  /*87e0*/  LDL.LU R31, [R1+0x678] ;  /* 0x00067800011f7983 */ /* 0x001eb20000300800 */
[----:B---3--:R-:W-:Y:S01]  /*87f0*/  @!P6 SHF.R.U32.HI R7, RZ, 0x10, R8 ;  /* 0x00000010ff07e819 */ /* 0x008fe20000011608 */
[----:B------:R0:W-:Y:S04]  /*8800*/  STL [R1+0x38], R43 ;  /* 0x0000382b01007387 */ /* 0x0001e80000100800 */
[----:B------:R1:W-:Y:S01]  /*8810*/  STL [R1+0x5c], R26 ;  /* 0x00005c1a01007387 */ /* 0x0003e20000100800 */
[----:B0-----:R-:W-:-:S03]  /*8820*/  PRMT R43, RZ, 0x7610, R43 ;  /* 0x00007610ff2b7816 */ /* 0x001fc6000000002b */
[----:B------:R0:W-:Y:S01]  /*8830*/  STL [R1+0x158], R42 ;  /* 0x0001582a01007387 */ /* 0x0001e20000100800 */
[----:B-1----:R-:W-:Y:S02]  /*8840*/  MOV R26, R27 ;  /* 0x0000001b001a7202 */ /* 0x002fe40000000f00 */
[----:B------:R-:W-:Y:S01]  /*8850*/  @!P6 PRMT R43, R7, 0x7610, R43 ;  /* 0x00007610072be816 */ /* 0x000fe2000000002b */
[----:B------:R-:W-:Y:S01]  /*8860*/  STL.S16 [R1+0x2fc], RZ ;  /* 0x0002fcff01007387 */ /* 0x000fe20000100600 */
[----:B------:R-:W-:Y:S02]  /*8870*/  @!P6 SHF.R.U32.HI R7, RZ, 0x10, R26 ;  /* 0x00000010ff07e819 */ /* 0x000fe4000001161a */
[----:B0-----:R-:W-:Y:S02]  /*8880*/  PRMT R42, RZ, 0x7610, R42 ;  /* 0x00007610ff2a7816 */ /* 0x001fe4000000002a */
[----:B------:R-:W-:Y:S02]  /*8890*/  MOV R14, R18 ;  /* 0x00000012000e7202 */ /* 0x000fe40000000f00 */
[----:B------:R-:W-:Y:S01]  /*88a0*/  MOV R15, R19 ;  /* 0x00000013000f7202 */ /* 0x000fe20000000f00 */
[----:B------:R0:W-:Y:S01]  /*88b0*/  @!P2 STL.64 [R1+0x280], R24 ;  /* 0x000280180100a387 */ /* 0x0001e20000100a00 */
[----:B------:R-:W-:-:S02]  /*88c0*/  @!P6 PRMT R42, R7, 0x7610, R42 ;  /* 0x00007610072ae816 */ /* 0x000fc4000000002a */
[----:B------:R-:W-:Y:S02]  /*88d0*/  PRMT R7, RZ, 0x7610, R7 ;  /* 0x00007610ff077816 */ /* 0x000fe40000000007 */
[----:B------:R-:W-:Y:S02]  /*88e0*/  MOV R16, R22 ;  /* 0x0000001600107202 */ /* 0x000fe40000000f00 */
[----:B------:R-:W-:Y:S01]  /*88f0*/  MOV R17, R23 ;  /* 0x0000001700117202 */ /* 0x000fe20000000f00 */
[----:B------:R1:W-:Y:S01]  /*8900*/  STL.S16 [R1+0x2f8], R7 ;  /* 0x0002f80701007387 */ /* 0x0003e20000100600 */
[----:B------:R-:W-:Y:S02]  /*8910*/  MOV R18, R32 ;  /* 0x0000002000127202 */ /* 0x000fe40000000f00 */
[----:B------:R-:W-:Y:S01]  /*8920*/  MOV R19, R33 ;  /* 0x0000002100137202 */ /* 0x000fe20000000f00 */
[----:B0-----:R-:W3:Y:S04]  /*8930*/  LDL.LU.64 R24, [R1+0x680] ;  /* 0x0006800001187983 */ /* 0x001ee80000300a00 */
[----:B------:R-:W4:Y:S04]  /*8940*/  LDL.LU.64 R32, [R1+0x390] ;  /* 0x0003900001207983 */ /* 0x000f280000300a00 */
[----:B------:R-:W5:Y:S01]  /*8950*/  LDL.LU.64 R22, [R1+0x368] ;  /* 0x0003680001167983 */ /* 0x000f620000300a00 */
[----:B------:R-:W-:-:S03]  /*8960*/  LOP3.LUT P4, RZ, R30, 0x10000, RZ, 0xc0, !PT ;  /* 0x000100001eff7812 */ /* 0x000fc6000788c0ff */
[----:B------:R-:W-:Y:S04]  /*8970*/  @!P3 STL.S16 [R1+0x2f0], R6 ;  /* 0x0002f0060100b387 */ /* 0x000fe80000100600 */
[----:B------:R-:W-:Y:S04]  /*8980*/  STL [R1+0x64], R8 ;  /* 0x0000640801007387 */ /* 0x000fe80000100800 */
[----:B------:R-:W-:Y:S04]  /*8990*/  STL [R1+0x58], R41 ;  /* 0x0000582901007387 */ /* 0x000fe80000100800 */
[----:B------:R-:W-:Y:S01]  /*89a0*/  STL [R1+0x60], R28 ;  /* 0x0000601c01007387 */ /* 0x000fe20000100800 */
[----:B------:R-:W-:-:S02]  /*89b0*/  PRMT R10, RZ, 0x7610, R10 ;  /* 0x00007610ff0a7816 */ /* 0x000fc4000000000a */
[----:B------:R-:W-:Y:S01]  /*89c0*/  PRMT R12, RZ, 0x7610, R12 ;  /* 0x00007610ff0c7816 */ /* 0x000fe2000000000c */
[----:B------:R-:W5:Y:S01]  /*89d0*/  LDL.LU R27, [R1+0x67c] ;  /* 0x00067c00011b7983 */ /* 0x000f620000300800 */
[----:B--2---:R-:W-:-:S03]  /*89e0*/  PRMT R31, R7, 0x7610, R31 ;  /* 0x00007610071f7816 */ /* 0x004fc6000000001f */
[----:B-1----:R-:W2:Y:S04]  /*89f0*/  LDL.S16 R7, [R1+0x2fc] ;  /* 0x0002fc0001077983 */ /* 0x002ea80000100600 */
[----:B------:R-:W-:Y:S04]  /*8a00*/  STL.S16 [R1+0x2fa], R43 ;  /* 0x0002fa2b01007387 */ /* 0x000fe80000100600 */
[----:B------:R0:W-:Y:S04]  /*8a10*/  STL.S16 [R1+0x2fe], R42 ;  /* 0x0002fe2a01007387 */ /* 0x0001e80000100600 */
[----:B0-----:R-:W5:Y:S01]  /*8a20*/  LDL.LU.64 R42, [R1+0x318] ;  /* 0x00031800012a7983 */ /* 0x001f620000300a00 */
[----:B--2---:R-:W-:-:S05]  /*8a30*/  @!P6 PRMT R7, R26, 0x7610, R7 ;  /* 0x000076101a07e816 */ /* 0x004fca0000000007 */
[----:B------:R0:W-:Y:S02]  /*8a40*/  @!P6 STL.S16 [R1+0x2fc], R7 ;  /* 0x0002fc070100e387 */ /* 0x0001e40000100600 */
[----:B0-----:R-:W-:-:S06]  /*8a50*/  MOV R7, RZ ;  /* 0x000000ff00077202 */ /* 0x001fcc0000000f00 */
[----:B----4-:R-:W2:Y:S04]  /*8a60*/  @!P5 LDG.E R7, desc[UR10][R32.64] ;  /* 0x0000000a2007d981 */ /* 0x010ea8000c1e1900 */
[----:B------:R-:W4:Y:S01]  /*8a70*/  LDL.LU.64 R32, [R1+0x660] ;  /* 0x0006600001207983 */ /* 0x000f220000300a00 */
[----:B------:R-:W-:Y:S01]  /*8a80*/  HFMA2.MMA R6, -RZ, RZ, 0, 0 ;  /* 0x00000000ff067435 */ /* 0x000fe200000001ff */
[----:B------:R-:W-:Y:S02]  /*8a90*/  @!P6 PRMT R31, R8, 0x7610, R31 ;  /* 0x00007610081fe816 */ /* 0x000fe4000000001f */
[----:B---3--:R-:W-:Y:S02]  /*8aa0*/  PRMT R25, RZ, 0x7610, R25 ;  /* 0x00007610ff197816 */ /* 0x008fe40000000019 */
[----:B------:R-:W-:-:S05]  /*8ab0*/  PRMT R41, RZ, 0x7610, R41 ;  /* 0x00007610ff297816 */ /* 0x000fca0000000029 */
[----:B-----5:R-:W2:Y:S04]  /*8ac0*/  @!P5 LDG.E R6, desc[UR10][R22.64] ;  /* 0x0000000a1606d981 */ /* 0x020ea8000c1e1900 */
[----:B------:R-:W3:Y:S01]  /*8ad0*/  LDL.LU.64 R22, [R1+0x670] ;  /* 0x0006700001167983 */ /* 0x000ee20000300a00 */
[----:B------:R-:W-:-:S04]  /*8ae0*/  LOP3.LUT R30, R30, 0xfffffffb, RZ, 0xc0, !PT ;  /* 0xfffffffb1e1e7812 */ /* 0x000fc800078ec0ff */
[----:B------:R-:W-:Y:S02]  /*8af0*/  @P2 LOP3.LUT R30, R30, 0x4, RZ, 0xfc, !PT ;  /* 0x000000041e1e2812 */ /* 0x000fe400078efcff */
[----:B------:R-:W-:Y:S02]  /*8b00*/  LOP3.LUT P2, RZ, R29, 0x200, RZ, 0xc0, !PT ;  /* 0x000002001dff7812 */ /* 0x000fe4000784c0ff */
[----:B----4-:R-:W-:-:S04]  /*8b10*/  @!P4 SHF.R.U32.HI R8, RZ, 0x10, R33 ;  /* 0x00000010ff08c819 */ /* 0x010fc80000011621 */
[----:B------:R-:W-:Y:S02]  /*8b20*/  @!P4 PRMT R25, R8, 0x7610, R25 ;  /* 0x000076100819c816 */ /* 0x000fe40000000019 */
[----:B------:R-:W-:-:S03]  /*8b30*/  @!P4 SHF.R.U32.HI R8, RZ, 0x10, R32 ;  /* 0x00000010ff08c819 */ /* 0x000fc60000011620 */
[----:B------:R0:W-:Y:S01]  /*8b40*/  STL.S16 [R1+0x36a], R25 ;  /* 0x00036a1901007387 */ /* 0x0001e20000100600 */
[----:B------:R-:W-:-:S05]  /*8b50*/  @!P4 PRMT R41, R8, 0x7610, R41 ;  /* 0x000076100829c816 */ /* 0x000fca0000000029 */
[----:B------:R1:W-:Y:S04]  /*8b60*/  STL.S16 [R1+0x36e], R41 ;  /* 0x00036e2901007387 */ /* 0x0003e80000100600 */
[----:B0-----:R-:W4:Y:S04]  /*8b70*/  LDL.LU R25, [R1+0x23c] ;  /* 0x00023c0001197983 */ /* 0x001f280000300800 */
[----:B-1----:R-:W5:Y:S01]  /*8b80*/  LDL.LU R41, [R1+0x270] ;  /* 0x0002700001297983 */ /* 0x002f620000300800 */
[----:B------:R-:W-:-:S10]  /*8b90*/  HFMA2.MMA R8, -RZ, RZ, 0, 0 ;  /* 0x00000000ff087435 */ /* 0x000fd400000001ff */
[----:B------:R0:W2:Y:S02]  /*8ba0*/  @!P2 LDG.E R8, desc[UR10][R38.64] ;  /* 0x0000000a2608a981 */ /* 0x0000a4000c1e1900 */
[----:B0-----:R-:W-:Y:S01]  /*8bb0*/  MOV R38, R14 ;  /* 0x0000000e00267202 */ /* 0x001fe20000000f00 */
[----:B------:R-:W-:-:S10]  /*8bc0*/  HFMA2.MMA R14, -RZ, RZ, 0, 0 ;  /* 0x00000000ff0e7435 */ /* 0x000fd400000001ff */
[----:B------:R0:W2:Y:S01]  /*8bd0*/  @!P2 LDG.E R14, desc[UR10][R42.64] ;  /* 0x0000000a2a0ea981 */ /* 0x0000a2000c1e1900 */
[----:B------:R-:W-:Y:S02]  /*8be0*/  PRMT R28, RZ, 0x7610, R28 ;  /* 0x00007610ff1c7816 */ /* 0x000fe4000000001c */
[----:B------:R-:W-:Y:S02]  /*8bf0*/  LOP3.LUT P3, RZ, R30, 0x200000, RZ, 0xc0, !PT ;  /* 0x002000001eff7812 */ /* 0x000fe4000786c0ff */
[----:B------:R-:W-:Y:S02]  /*8c00*/  @!P4 PRMT R28, R33, 0x7610, R28 ;  /* 0x00007610211cc816 */ /* 0x000fe4000000001c */
[----:B---3--:R-:W-:-:S03]  /*8c10*/  PRMT R23, RZ, 0x7610, R23 ;  /* 0x00007610ff177816 */ /* 0x008fc60000000017 */
[----:B------:R1:W-:Y:S01]  /*8c20*/  STL.S16 [R1+0x368], R28 ;  /* 0x0003681c01007387 */ /* 0x0003e20000100600 */
[----:B------:R-:W-:-:S03]  /*8c30*/  @!P4 PRMT R23, R32, 0x7610, R23 ;  /* 0x000076102017c816 */ /* 0x000fc60000000017 */
[----:B------:R3:W-:Y:S01]  /*8c40*/  STL [R1+0x168], R32 ;  /* 0x0001682001007387 */ /* 0x0007e20000100800 */
[----:B------:R-:W-:Y:S02]  /*8c50*/  PRMT R13, R10, 0x7610, R13 ;  /* 0x000076100a0d7816 */ /* 0x000fe4000000000d */
[----:B-1----:R-:W-:Y:S01]  /*8c60*/  IADD3 R28, R0, 0x1c0, RZ ;  /* 0x000001c0001c7810 */ /* 0x002fe20007ffe0ff */
[----:B------:R4:W-:Y:S03]  /*8c70*/  STL.S16 [R1+0x31a], R10 ;  /* 0x00031a0a01007387 */ /* 0x0009e60000100600 */
[----:B---3--:R-:W-:Y:S02]  /*8c80*/  SHF.R.S32.HI R32, RZ, 0x1f, R28 ;  /* 0x0000001fff207819 */ /* 0x008fe4000001141c */
[----:B------:R-:W-:-:S04]  /*8c90*/  ISETP.GE.U32.AND P0, PT, R28, UR6, PT ;  /* 0x000000061c007c0c */ /* 0x000fc8000bf06070 */
[----:B------:R-:W-:Y:S02]  /*8ca0*/  ISETP.GE.OR.EX P2, PT, R32, UR7, P1, P0 ;  /* 0x0000000720007c0c */ /* 0x000fe40008f46700 */
[----:B------:R-:W-:Y:S02]  /*8cb0*/  PRMT R11, RZ, 0x7610, R11 ;  /* 0x00007610ff0b7816 */ /* 0x000fe4000000000b */
[----:B------:R-:W-:Y:S02]  /*8cc0*/  MOV R39, R15 ;  /* 0x0000000f00277202 */ /* 0x000fe40000000f00 */
[----:B0-----:R-:W-:Y:S02]  /*8cd0*/  MOV R42, R38 ;  /* 0x00000026002a7202 */ /* 0x001fe40000000f00 */
[----:B------:R-:W-:Y:S01]  /*8ce0*/  MOV R43, R39 ;  /* 0x00000027002b7202 */ /* 0x000fe20000000f00 */
[----:B------:R-:W-:Y:S01]  /*8cf0*/  STL.S16 [R1+0x318], RZ ;  /* 0x000318ff01007387 */ /* 0x000fe20000100600 */
[----:B----4-:R-:W-:-:S04]  /*8d00*/  @!P3 SHF.R.U32.HI R10, RZ, 0x10, R25 ;  /* 0x00000010ff0ab819 */ /* 0x010fc80000011619 */
[----:B------:R-:W-:Y:S02]  /*8d10*/  @!P3 PRMT R12, R10, 0x7610, R12 ;  /* 0x000076100a0cb816 */ /* 0x000fe4000000000c */
[----:B-----5:R-:W-:-:S04]  /*8d20*/  @!P3 SHF.R.U32.HI R10, RZ, 0x10, R41 ;  /* 0x00000010ff0ab819 */ /* 0x020fc80000011629 */
        /* <DEDUP_REMOVED lines=18> */
[----:B------:R-:W-:Y:S04]  /*8e50*/  @!P2 STL.64 [R1+0x268], R38 ;  /* 0x000268260100a387 */ /* 0x000fe80000100a00 */
[----:B--2---:R1:W-:Y:S04]  /*8e60*/  STL [R1+0x22c], R14 ;  /* 0x00022c0e01007387 */ /* 0x0043e80000100800 */
[----:B-1----:R-:W2:Y:S01]  /*8e70*/  LDL.LU.64 R14, [R1+0x360] ;  /* 0x00036000010e7983 */ /* 0x002ea20000300a00 */
[----:B0-----:R-:W-:-:S03]  /*8e80*/  @!P2 IADD3 R38, P0, R12, R10, RZ ;  /* 0x0000000a0c26a210 */ /* 0x001fc60007f1e0ff */
[----:B------:R-:W3:Y:S04]  /*8e90*/  LDL.S16 R10, [R1+0x318] ;  /* 0x00031800010a7983 */ /* 0x000ee80000100600 */
[----:B------:R0:W-:Y:S04]  /*8ea0*/  @!P6 STL.S16 [R1+0x2f8], R31 ;  /* 0x0002f81f0100e387 */ /* 0x0001e80000100600 */
[----:B------:R1:W-:Y:S04]  /*8eb0*/  STL [R1+0x6c], R25 ;  /* 0x00006c1901007387 */ /* 0x0003e80000100800 */
[----:B0-----:R-:W4:Y:S01]  /*8ec0*/  LDL.LU R31, [R1+0x668] ;  /* 0x00066800011f7983 */ /* 0x001f220000300800 */
[----:B-1----:R-:W-:-:S03]  /*8ed0*/  MOV R25, R37 ;  /* 0x0000002500197202 */ /* 0x002fc60000000f00 */
[----:B------:R-:W5:Y:S04]  /*8ee0*/  LDL.LU R37, [R1+0x650] ;  /* 0x0006500001257983 */ /* 0x000f680000300800 */
[----:B------:R0:W-:Y:S04]  /*8ef0*/  STL.S16 [R1+0x36c], R23 ;  /* 0x00036c1701007387 */ /* 0x0001e80000100600 */
[----:B------:R1:W-:Y:S04]  /*8f00*/  STL [R1+0x164], R26 ;  /* 0x0001641a01007387 */ /* 0x0003e80000100800 */
[----:B0-----:R-:W5:Y:S01]  /*8f10*/  LDL.LU R23, [R1+0x240] ;  /* 0x0002400001177983 */ /* 0x001f620000300800 */
[----:B------:R-:W-:-:S03]  /*8f20*/  LOP3.LUT P5, RZ, R29, 0x100, RZ, 0xc0, !PT ;  /* 0x000001001dff7812 */ /* 0x000fc600078ac0ff */
[----:B-1----:R-:W5:Y:S04]  /*8f30*/  LDL.LU R26, [R1+0x238] ;  /* 0x00023800011a7983 */ /* 0x002f680000300800 */
[----:B------:R0:W-:Y:S01]  /*8f40*/  STL [R1+0x16c], R41 ;  /* 0x00016c2901007387 */ /* 0x0001e20000100800 */
[----:B---3--:R-:W-:Y:S01]  /*8f50*/  @!P3 PRMT R10, R41, 0x7610, R10 ;  /* 0x00007610290ab816 */ /* 0x008fe2000000000a */
[----:B0-----:R-:W-:-:S10]  /*8f60*/  HFMA2.MMA R41, -RZ, RZ, 0, 0 ;  /* 0x00000000ff297435 */ /* 0x001fd400000001ff */
[----:B--2---:R0:W2:Y:S04]  /*8f70*/  @!P5 LDG.E R41, desc[UR10][R14.64] ;  /* 0x0000000a0e29d981 */ /* 0x0040a8000c1e1900 */
[----:B------:R-:W0:Y:S01]  /*8f80*/  LDL.LU.64 R14, [R1+0x648] ;  /* 0x00064800010e7983 */ /* 0x000e220000300a00 */
[C---:B------:R-:W-:Y:S02]  /*8f90*/  LOP3.LUT P6, RZ, R30.reuse, 0x100000, RZ, 0xc0, !PT ;  /* 0x001000001eff7812 */ /* 0x040fe400078cc0ff */
[----:B------:R-:W-:Y:S01]  /*8fa0*/  LOP3.LUT P4, RZ, R30, 0x80000, RZ, 0xc0, !PT ;  /* 0x000800001eff7812 */ /* 0x000fe2000788c0ff */
[----:B------:R1:W-:Y:S04]  /*8fb0*/  STL [R1+0x50], R40 ;  /* 0x0000502801007387 */ /* 0x0003e80000100800 */
[----:B------:R4:W-:Y:S01]  /*8fc0*/  @!P3 STL.S16 [R1+0x318], R10 ;  /* 0x0003180a0100b387 */ /* 0x0009e20000100600 */
[----:B-1----:R-:W-:-:S05]  /*8fd0*/  PRMT R40, RZ, 0x7610, R40 ;  /* 0x00007610ff287816 */ /* 0x002fca0000000028 */
[----:B----4-:R-:W-:Y:S01]  /*8fe0*/  @!P6 SHF.R.U32.HI R10, RZ, 0x10, R31 ;  /* 0x00000010ff0ae819 */ /* 0x010fe2000001161f */
[----:B------:R1:W-:Y:S03]  /*8ff0*/  STL [R1+0x150], R36 ;  /* 0x0001502401007387 */ /* 0x0003e60000100800 */
[----:B------:R-:W-:Y:S02]  /*9000*/  @!P6 PRMT R40, R10, 0x7610, R40 ;  /* 0x000076100a28e816 */ /* 0x000fe40000000028 */
[----:B-----5:R-:W-:Y:S02]  /*9010*/  @!P6 SHF.R.U32.HI R10, RZ, 0x10, R37 ;  /* 0x00000010ff0ae819 */ /* 0x020fe40000011625 */
[----:B-1----:R-:W-:Y:S02]  /*9020*/  PRMT R36, RZ, 0x7610, R36 ;  /* 0x00007610ff247816 */ /* 0x002fe40000000024 */
[----:B------:R-:W-:-:S02]  /*9030*/  PRMT R22, RZ, 0x7610, R22 ;  /* 0x00007610ff167816 */ /* 0x000fc40000000016 */
[----:B------:R-:W-:Y:S02]  /*9040*/  @!P6 PRMT R36, R10, 0x7610, R36 ;  /* 0x000076100a24e816 */ /* 0x000fe40000000024 */
[----:B------:R-:W-:Y:S02]  /*9050*/  @!P4 SHF.R.U32.HI R10, RZ, 0x10, R23 ;  /* 0x00000010ff0ac819 */ /* 0x000fe40000011617 */
[----:B------:R-:W-:Y:S02]  /*9060*/  PRMT R12, RZ, 0x7610, R12 ;  /* 0x00007610ff0c7816 */ /* 0x000fe4000000000c */
[----:B------:R-:W-:Y:S02]  /*9070*/  @!P4 PRMT R22, R10, 0x7610, R22 ;  /* 0x000076100a16c816 */ /* 0x000fe40000000016 */
[----:B------:R-:W-:-:S04]  /*9080*/  @!P4 SHF.R.U32.HI R10, RZ, 0x10, R26 ;  /* 0x00000010ff0ac819 */ /* 0x000fc8000001161a */
[----:B------:R-:W-:Y:S01]  /*9090*/  @!P4 PRMT R12, R10, 0x7610, R12 ;  /* 0x000076100a0cc816 */ /* 0x000fe2000000000c */
[----:B------:R-:W-:Y:S01]  /*90a0*/  STL.S16 [R1+0x33c], RZ ;  /* 0x00033cff01007387 */ /* 0x000fe20000100600 */
[----:B------:R-:W-:-:S03]  /*90b0*/  PRMT R27, RZ, 0x7610, R27 ;  /* 0x00007610ff1b7816 */ /* 0x000fc6000000001b */
[----:B------:R1:W-:Y:S01]  /*90c0*/  STL.S16 [R1+0x362], R12 ;  /* 0x0003620c01007387 */ /* 0x0003e20000100600 */
[----:B------:R-:W-:-:S03]  /*90d0*/  @!P6 PRMT R27, R37, 0x7610, R27 ;  /* 0x00007610251be816 */ /* 0x000fc6000000001b */
[----:B-1----:R-:W3:Y:S04]  /*90e0*/  LDL.S16 R12, [R1+0x33c] ;  /* 0x00033c00010c7983 */ /* 0x002ee80000100600 */
[----:B------:R1:W-:Y:S04]  /*90f0*/  STL.S16 [R1+0x338], R27 ;  /* 0x0003381b01007387 */ /* 0x0003e80000100600 */
[----:B-1----:R-:W4:Y:S01]  /*9100*/  LDL.LU R27, [R1+0x640] ;  /* 0x00064000011b7983 */ /* 0x002f220000300800 */
[----:B0-----:R-:W-:-:S04]  /*9110*/  PRMT R15, RZ, 0x7610, R15 ;  /* 0x00007610ff0f7816 */ /* 0x001fc8000000000f */
[----:B------:R-:W-:Y:S01]  /*9120*/  PRMT R10, R15, 0x7610, R10 ;  /* 0x000076100f0a7816 */ /* 0x000fe2000000000a */
[----:B------:R0:W-:Y:S04]  /*9130*/  STL.S16 [R1+0x360], R15 ;  /* 0x0003600f01007387 */ /* 0x0001e80000100600 */
[----:B0-----:R-:W5:Y:S01]  /*9140*/  LDL.LU R15, [R1+0x228] ;  /* 0x00022800010f7983 */ /* 0x001f620000300800 */
[----:B------:R-:W-:Y:S02]  /*9150*/  LOP3.LUT R30, R30, 0xfffffffd, RZ, 0xc0, !PT ;  /* 0xfffffffd1e1e7812 */ /* 0x000fe400078ec0ff */
[----:B------:R-:W-:Y:S02]  /*9160*/  @!P2 IADD3.X R39, R13, R11, RZ, P0, !PT ;  /* 0x0000000b0d27a210 */ /* 0x000fe400007fe4ff */
[----:B------:R-:W-:-:S02]  /*9170*/  @P2 LOP3.LUT R30, R30, 0x2, RZ, 0xfc, !PT ;  /* 0x000000021e1e2812 */ /* 0x000fc400078efcff */
[----:B------:R-:W-:Y:S01]  /*9180*/  PRMT R28, RZ, 0x7610, R28 ;  /* 0x00007610ff1c7816 */ /* 0x000fe2000000001c */
[----:B------:R-:W-:Y:S01]  /*9190*/  @!P2 STL.64 [R1+0x278], R38 ;  /* 0x000278260100a387 */ /* 0x000fe20000100a00 */
[----:B------:R-:W-:Y:S02]  /*91a0*/  LOP3.LUT P3, RZ, R30, 0x1000000, RZ, 0xc0, !PT ;  /* 0x010000001eff7812 */ /* 0x000fe4000786c0ff */
[----:B------:R-:W-:Y:S01]  /*91b0*/  LOP3.LUT P2, RZ, R29, 0x80, RZ, 0xc0, !PT ;  /* 0x000000801dff7812 */ /* 0x000fe2000784c0ff */
[----:B------:R0:W-:Y:S01]  /*91c0*/  STL.S16 [R1+0x33a], R36 ;  /* 0x00033a2401007387 */ /* 0x0001e20000100600 */
[----:B------:R-:W-:Y:S02]  /*91d0*/  @!P6 PRMT R28, R31, 0x7610, R28 ;  /* 0x000076101f1ce816 */ /* 0x000fe4000000001c */
[----:B------:R-:W-:Y:S02]  /*91e0*/  @!P4 PRMT R10, R26, 0x7610, R10 ;  /* 0x000076101a0ac816 */ /* 0x000fe4000000000a */
[----:B------:R-:W-:-:S02]  /*91f0*/  PRMT R13, RZ, 0x7610, R13 ;  /* 0x00007610ff0d7816 */ /* 0x000fc4000000000d */
[----:B------:R-:W-:Y:S02]  /*9200*/  PRMT R11, RZ, 0x7610, R11 ;  /* 0x00007610ff0b7816 */ /* 0x000fe4000000000b */
[----:B------:R-:W-:Y:S01]  /*9210*/  PRMT R14, RZ, 0x7610, R14 ;  /* 0x00007610ff0e7816 */ /* 0x000fe2000000000e */
[----:B------:R-:W-:Y:S01]  /*9220*/  STL.S16 [R1+0x33e], R22 ;  /* 0x00033e1601007387 */ /* 0x000fe20000100600 */
[----:B0-----:R-:W-:-:S03]  /*9230*/  MOV R36, RZ ;  /* 0x000000ff00247202 */ /* 0x001fc60000000f00 */
[----:B------:R0:W-:Y:S04]  /*9240*/  STL.S16 [R1+0x270], R28 ;  /* 0x0002701c01007387 */ /* 0x0001e80000100600 */
[----:B------:R1:W2:Y:S04]  /*9250*/  @!P5 LDG.E R36, desc[UR10][R42.64] ;  /* 0x0000000a2a24d981 */ /* 0x0002a8000c1e1900 */
[----:B------:R-:W-:Y:S01]  /*9260*/  STL [R1+0x74], R23 ;  /* 0x0000741701007387 */ /* 0x000fe20000100800 */
[----:B0-----:R-:W-:-:S03]  /*9270*/  IADD3 R28, R0, 0x1c8, RZ ;  /* 0x000001c8001c7810 */ /* 0x001fc60007ffe0ff */
[----:B------:R-:W-:Y:S01]  /*9280*/  STL.S16 [R1+0x310], RZ ;  /* 0x000310ff01007387 */ /* 0x000fe20000100600 */
[----:B-1----:R-:W-:Y:S02]  /*9290*/  CS2R R42, SRZ ;  /* 0x00000000002a7805 */ /* 0x002fe4000001ff00 */
[----:B---3--:R-:W-:Y:S01]  /*92a0*/  @!P4 PRMT R12, R23, 0x7610, R12 ;  /* 0x00007610170cc816 */ /* 0x008fe2000000000c */
[----:B------:R-:W-:Y:S01]  /*92b0*/  @!P4 STL.S16 [R1+0x360], R10 ;  /* 0x0003600a0100c387 */ /* 0x000fe20000100600 */
[----:B------:R-:W-:-:S03]  /*92c0*/  ISETP.GE.U32.AND P0, PT, R28, UR6, PT ;  /* 0x000000061c007c0c */ /* 0x000fc6000bf06070 */
[----:B------:R0:W-:Y:S04]  /*92d0*/  @!P4 STL.S16 [R1+0x33c], R12 ;  /* 0x00033c0c0100c387 */ /* 0x0001e80000100600 */
[----:B------:R1:W3:Y:S04]  /*92e0*/  @!P2 LDG.E R43, desc[UR10][R16.64] ;  /* 0x0000000a102ba981 */ /* 0x0002e8000c1e1900 */
[----:B------:R2:W3:Y:S01]  /*92f0*/  @!P2 LDG.E R42, desc[UR10][R44.64] ;  /* 0x0000000a2c2aa981 */ /* 0x0004e2000c1e1900 */
[----:B0-----:R-:W-:Y:S02]  /*9300*/  SHF.R.S32.HI R12, RZ, 0x1f, R28 ;  /* 0x0000001fff0c7819 */ /* 0x001fe4000001141c */
[----:B----4-:R-:W-:Y:S01]  /*9310*/  @!P3 SHF.R.U32.HI R10, RZ, 0x10, R27 ;  /* 0x00000010ff0ab819 */ /* 0x010fe2000001161b */
[----:B------:R-:W-:Y:S01]  /*9320*/  STL [R1+0x78], R27 ;  /* 0x0000781b01007387 */ /* 0x000fe20000100800 */
[----:B------:R-:W-:-:S02]  /*9330*/  ISETP.GE.OR.EX P2, PT, R12, UR7, P1, P0 ;  /* 0x000000070c007c0c */ /* 0x000fc40008f46700 */
[----:B------:R-:W-:Y:S01]  /*9340*/  @!P3 PRMT R13, R10, 0x7610, R13 ;  /* 0x000076100a0db816 */ /* 0x000fe2000000000d */
[----:B------:R0:W-:Y:S01]  /*9350*/  STL.S16 [R1+0x272], R40 ;  /* 0x0002722801007387 */ /* 0x0001e20000100600 */
[----:B------:R-:W-:-:S03]  /*9360*/  @!P3 PRMT R14, R27, 0x7610, R14 ;  /* 0x000076101b0eb816 */ /* 0x000fc6000000000e */
[----:B------:R4:W-:Y:S04]  /*9370*/  STL.S16 [R1+0x314], R13 ;  /* 0x0003140d01007387 */ /* 0x0009e80000100600 */
[----:B------:R-:W-:Y:S04]  /*9380*/  STL [R1+0x174], R26 ;  /* 0x0001741a01007387 */ /* 0x000fe80000100800 */
[----:B0-----:R-:W2:Y:S01]  /*9390*/  LDL.LU R40, [R1+0x220] ;  /* 0x0002200001287983 */ /* 0x001ea20000300800 */
[----:B----4-:R-:W-:-:S03]  /*93a0*/  @!P2 MOV R13, R5 ;  /* 0x00000005000da202 */ /* 0x010fc60000000f00 */
[----:B------:R-:W-:Y:S04]  /*93b0*/  STL.S16 [R1+0x334], RZ ;  /* 0x000334ff01007387 */ /* 0x000fe80000100600 */
[----:B------:R-:W-:Y:S04]  /*93c0*/  STL [R1+0x70], R31 ;  /* 0x0000701f01007387 */ /* 0x000fe80000100800 */
[----:B------:R-:W-:Y:S01]  /*93d0*/  STL [R1+0x68], R33 ;  /* 0x0000682101007387 */ /* 0x000fe20000100800 */
[----:B------:R-:W-:-:S03]  /*93e0*/  PRMT R32, RZ, 0x7610, R32 ;  /* 0x00007610ff207816 */ /* 0x000fc60000000020 */
[----:B------:R-:W-:Y:S04]  /*93f0*/  STL.S16 [R1+0x308], RZ ;  /* 0x000308ff01007387 */ /* 0x000fe80000100600 */
[----:B------:R-:W4:Y:S01]  /*9400*/  LDL.LU.64 R38, [R1+0x658] ;  /* 0x0006580001267983 */ /* 0x000f220000300a00 */
[----:B-----5:R-:W-:-:S04]  /*9410*/  @!P3 SHF.R.U32.HI R10, RZ, 0x10, R15 ;  /* 0x00000010ff0ab819 */ /* 0x020fc8000001160f */
[----:B------:R-:W-:-:S05]  /*9420*/  @!P3 PRMT R11, R10, 0x7610, R11 ;  /* 0x000076100a0bb816 */ /* 0x000fca000000000b */
[----:B------:R0:W-:Y:S02]  /*9430*/  STL.S16 [R1+0x316], R11 ;  /* 0x0003160b01007387 */ /* 0x0001e40000100600 */
[----:B0-----:R-:W0:Y:S02]  /*9440*/  @!P2 LDC.64 R10, c[0x0][0x288] ;  /* 0x0000a200ff0aab82 */ /* 0x001e240000000a00 */
[----:B0-----:R-:W-:Y:S01]  /*9450*/  @!P2 IMAD R27, R12, R10, RZ ;  /* 0x0000000a0c1ba224 */ /* 0x001fe200078e02ff */
[----:B------:R-:W-:-:S03]  /*9460*/  @!P2 MOV R12, R2 ;  /* 0x00000002000ca202 */ /* 0x000fc60000000f00 */
[C---:B------:R-:W-:Y:S02]  /*9470*/  @!P2 IMAD R11, R28.reuse, R11, R27 ;  /* 0x0000000b1c0ba224 */ /* 0x040fe400078e021b */
[----:B------:R-:W-:-:S05]  /*9480*/  @!P2 IMAD.WIDE.U32 R12, R28, R10, R12 ;  /* 0x0000000a1c0ca225 */ /* 0x000fca00078e000c */
[----:B------:R-:W-:-:S04]  /*9490*/  @!P2 IADD3 R11, R13, R11, RZ ;  /* 0x0000000b0d0ba210 */ /* 0x000fc80007ffe0ff */
[C---:B------:R-:W-:Y:S02]  /*94a0*/  @!P2 SHF.L.U64.HI R13, R12.reuse, 0x1, R11 ;  /* 0x000000010c0da819 */ /* 0x040fe4000001020b */
[----:B------:R-:W0:Y:S01]  /*94b0*/  @!P2 LDC.64 R10, c[0x0][0x230] ;  /* 0x00008c00ff0aab82 */ /* 0x000e220000000a00 */
[----:B------:R-:W-:-:S04]  /*94c0*/  @!P2 SHF.L.U32 R12, R12, 0x1, RZ ;  /* 0x000000010c0ca819 */ /* 0x000fc800000006ff */
[----:B0-----:R-:W-:-:S04]  /*94d0*/  @!P2 IADD3 R22, P0, R12, R10, RZ ;  /* 0x0000000a0c16a210 */ /* 0x001fc80007f1e0ff */
[C---:B------:R-:W-:Y:S02]  /*94e0*/  @!P2 IADD3.X R23, R13.reuse, R11, RZ, P0, !PT ;  /* 0x0000000b0d17a210 */ /* 0x040fe400007fe4ff */
[----:B------:R-:W0:Y:S03]  /*94f0*/  @!P2 LDC.64 R10, c[0x0][0x228] ;  /* 0x00008a00ff0aab82 */ /* 0x000e260000000a00 */
[----:B------:R0:W-:Y:S02]  /*9500*/  @!P2 STL.64 [R1+0x258], R22 ;  /* 0x000258160100a387 */ /* 0x0001e40000100a00 */
[----:B0-----:R-:W-:Y:S02]  /*9510*/  @!P2 IADD3 R22, P0, R12, R10, RZ ;  /* 0x0000000a0c16a210 */ /* 0x001fe40007f1e0ff */
[----:B------:R-:W5:Y:S02]  /*9520*/  LDL.S16 R10, [R1+0x310] ;  /* 0x00031000010a7983 */ /* 0x000f640000100600 */
[----:B------:R-:W-:-:S05]  /*9530*/  @!P2 IADD3.X R23, R13, R11, RZ, P0, !PT ;  /* 0x0000000b0d17a210 */ /* 0x000fca00007fe4ff */
[----:B------:R0:W-:Y:S04]  /*9540*/  @!P2 STL.64 [R1+0x260], R22 ;  /* 0x000260160100a387 */ /* 0x0001e80000100a00 */
[----:B0-----:R-:W3:Y:S01]  /*9550*/  LDL.LU.64 R22, [R1+0x638] ;  /* 0x0006380001167983 */ /* 0x001ee20000300a00 */
[----:B------:R-:W-:Y:S02]  /*9560*/  LOP3.LUT P6, RZ, R30, 0x800000, RZ, 0xc0, !PT ;  /* 0x008000001eff7812 */ /* 0x000fe400078cc0ff */
[----:B------:R-:W-:Y:S02]  /*9570*/  MOV R26, R25 ;  /* 0x00000019001a7202 */ /* 0x000fe40000000f00 */
[----:B------:R-:W4:Y:S01]  /*9580*/  LDL.LU R25, [R1+0x630] ;  /* 0x0006300001197983 */ /* 0x000f220000300800 */
[----:B-----5:R-:W-:-:S05]  /*9590*/  @!P3 PRMT R10, R15, 0x7610, R10 ;  /* 0x000076100f0ab816 */ /* 0x020fca000000000a */
[----:B------:R2:W-:Y:S03]  /*95a0*/  @!P3 STL.S16 [R1+0x310], R10 ;  /* 0x0003100a0100b387 */ /* 0x0005e60000100600 */
[----:B--2---:R-:W-:Y:S02]  /*95b0*/  @!P6 SHF.R.U32.HI R10, RZ, 0x10, R40 ;  /* 0x00000010ff0ae819 */ /* 0x004fe40000011628 */
[----:B---3--:R-:W-:-:S04]  /*95c0*/  PRMT R22, RZ, 0x7610, R22 ;  /* 0x00007610ff167816 */ /* 0x008fc80000000016 */
[----:B------:R-:W-:-:S05]  /*95d0*/  @!P6 PRMT R22, R10, 0x7610, R22 ;  /* 0x000076100a16e816 */ /* 0x000fca0000000016 */
[----:B------:R0:W-:Y:S04]  /*95e0*/  STL.S16 [R1+0x332], R22 ;  /* 0x0003321601007387 */ /* 0x0001e80000100600 */
[----:B0-----:R-:W2:Y:S01]  /*95f0*/  LDL.LU R22, [R1+0x620] ;  /* 0x0006200001167983 */ /* 0x001ea20000300800 */
[----:B------:R-:W-:Y:S02]  /*9600*/  @!P6 SHF.R.U32.HI R10, RZ, 0x10, R26 ;  /* 0x00000010ff0ae819 */ /* 0x000fe4000001161a */
[----:B-1----:R-:W-:Y:S02]  /*9610*/  MOV R16, R20 ;  /* 0x0000001400107202 */ /* 0x002fe40000000f00 */
[----:B------:R-:W-:Y:S02]  /*9620*/  MOV R17, R21 ;  /* 0x0000001500117202 */ /* 0x000fe40000000f00 */
[----:B------:R-:W3:Y:S01]  /*9630*/  LDL.LU.64 R20, [R1+0x380] ;  /* 0x0003800001147983 */ /* 0x000ee20000300a00 */
[----:B--2---:R-:W-:-:S04]  /*9640*/  PRMT R22, RZ, 0x7610, R22 ;  /* 0x00007610ff167816 */ /* 0x004fc80000000016 */
[----:B------:R-:W-:Y:S02]  /*9650*/  @!P6 PRMT R22, R10, 0x7610, R22 ;  /* 0x000076100a16e816 */ /* 0x000fe40000000016 */
[----:B------:R-:W-:-:S04]  /*9660*/  PRMT R10, RZ, 0x7610, R10 ;  /* 0x00007610ff0a7816 */ /* 0x000fc8000000000a */
[----:B----4-:R-:W-:Y:S01]  /*9670*/  PRMT R25, R10, 0x7610, R25 ;  /* 0x000076100a197816 */ /* 0x010fe20000000019 */
[----:B------:R0:W-:Y:S04]  /*9680*/  STL.S16 [R1+0x330], R10 ;  /* 0x0003300a01007387 */ /* 0x0001e80000100600 */
[----:B0-----:R-:W2:Y:S01]  /*9690*/  LDL.S16 R10, [R1+0x334] ;  /* 0x00033400010a7983 */ /* 0x001ea20000100600 */
[----:B------:R-:W-:-:S03]  /*96a0*/  LOP3.LUT P5, RZ, R29, 0x4000, RZ, 0xc0, !PT ;  /* 0x000040001dff7812 */ /* 0x000fc600078ac0ff */
[----:B------:R0:W-:Y:S04]  /*96b0*/  STL.S16 [R1+0x336], R22 ;  /* 0x0003361601007387 */ /* 0x0001e80000100600 */
[----:B0-----:R-:W4:Y:S01]  /*96c0*/  LDL.LU R22, [R1+0x61c] ;  /* 0x00061c0001167983 */ /* 0x001f220000300800 */
[----:B--2---:R-:W-:-:S05]  /*96d0*/  @!P6 PRMT R10, R26, 0x7610, R10 ;  /* 0x000076101a0ae816 */ /* 0x004fca000000000a */
[----:B------:R0:W-:Y:S02]  /*96e0*/  @!P6 STL.S16 [R1+0x334], R10 ;  /* 0x0003340a0100e387 */ /* 0x0001e40000100600 */
[----:B0-----:R-:W-:-:S06]  /*96f0*/  MOV R10, RZ ;  /* 0x000000ff000a7202 */ /* 0x001fcc0000000f00 */
[----:B---3--:R-:W2:Y:S04]  /*9700*/  @!P5 LDG.E R10, desc[UR10][R20.64] ;  /* 0x0000000a140ad981 */ /* 0x008ea8000c1e1900 */
[----:B------:R-:W3:Y:S01]  /*9710*/  LDL.LU.64 R20, [R1+0x610] ;  /* 0x0006100001147983 */ /* 0x000ee20000300a00 */
[----:B------:R-:W-:Y:S02]  /*9720*/  LOP3.LUT P4, RZ, R30, 0x400000, RZ, 0xc0, !PT ;  /* 0x004000001eff7812 */ /* 0x000fe4000788c0ff */
[----:B----4-:R-:W-:Y:S02]  /*9730*/  PRMT R22, RZ, 0x7610, R22 ;  /* 0x00007610ff167816 */ /* 0x010fe40000000016 */
[----:B------:R-:W-:Y:S02]  /*9740*/  @!P6 PRMT R25, R40, 0x7610, R25 ;  /* 0x000076102819e816 */ /* 0x000fe40000000019 */
[----:B------:R-:W-:-:S02]  /*9750*/  MOV R44, R18 ;  /* 0x00000012002c7202 */ /* 0x000fc40000000f00 */
[----:B------:R-:W-:Y:S01]  /*9760*/  MOV R45, R19 ;  /* 0x00000013002d7202 */ /* 0x000fe20000000f00 */
[----:B------:R0:W-:Y:S04]  /*9770*/  @!P6 STL.S16 [R1+0x330], R25 ;  /* 0x000330190100e387 */ /* 0x0001e80000100600 */
[----:B------:R-:W4:Y:S04]  /*9780*/  LDL.LU.64 R18, [R1+0x358] ;  /* 0x0003580001127983 */ /* 0x000f280000300a00 */
[----:B0-----:R-:W5:Y:S04]  /*9790*/  LDL.LU R25, [R1+0x618] ;  /* 0x0006180001197983 */ /* 0x001f680000300800 */
[----:B------:R-:W-:Y:S04]  /*97a0*/  STL.S16 [R1+0x312], R14 ;  /* 0x0003120e01007387 */ /* 0x000fe80000100600 */
[----:B------:R0:W-:Y:S04]  /*97b0*/  STL [R1+0x178], R15 ;  /* 0x0001780f01007387 */ /* 0x0001e80000100800 */
[----:B0-----:R-:W4:Y:S04]  /*97c0*/  LDL.LU.64 R14, [R1+0x328] ;  /* 0x00032800010e7983 */ /* 0x001f280000300a00 */
[----:B--2---:R3:W-:Y:S02]  /*97d0*/  STL [R1+0x220], R10 ;  /* 0x0002200a01007387 */ /* 0x0047e40000100800 */
[----:B---3--:R-:W-:-:S04]  /*97e0*/  @!P4 SHF.R.U32.HI R10, RZ, 0x10, R20 ;  /* 0x00000010ff0ac819 */ /* 0x008fc80000011614 */
[----:B------:R-:W-:-:S05]  /*97f0*/  @!P4 PRMT R22, R10, 0x7610, R22 ;  /* 0x000076100a16c816 */ /* 0x000fca0000000016 */
[----:B------:R0:W-:Y:S04]  /*9800*/  STL.S16 [R1+0x35a], R22 ;  /* 0x00035a1601007387 */ /* 0x0001e80000100600 */
[----:B0-----:R-:W2:Y:S01]  /*9810*/  LDL.LU R22, [R1+0x60c] ;  /* 0x00060c0001167983 */ /* 0x001ea20000300800 */
[----:B------:R-:W-:Y:S02]  /*9820*/  LOP3.LUT R30, R30, 0xfffffffe, RZ, 0xc0, !PT ;  /* 0xfffffffe1e1e7812 */ /* 0x000fe400078ec0ff */
[----:B-----5:R-:W-:Y:S02]  /*9830*/  PRMT R25, RZ, 0x7610, R25 ;  /* 0x00007610ff197816 */ /* 0x020fe40000000019 */
[----:B------:R-:W-:Y:S02]  /*9840*/  @P2 LOP3.LUT R30, R30, 0x1, RZ, 0xfc, !PT ;  /* 0x000000011e1e2812 */ /* 0x000fe400078efcff */
[----:B------:R-:W-:Y:S01]  /*9850*/  LOP3.LUT P2, RZ, R29, 0x2000, RZ, 0xc0, !PT ;  /* 0x000020001dff7812 */ /* 0x000fe2000784c0ff */
[----:B------:R-:W-:-:S10]  /*9860*/  HFMA2.MMA R31, -RZ, RZ, 0, 0 ;  /* 0x00000000ff1f7435 */ /* 0x000fd400000001ff */
[----:B----4-:R-:W3:Y:S04]  /*9870*/  @!P5 LDG.E R31, desc[UR10][R18.64] ;  /* 0x0000000a121fd981 */ /* 0x010ee8000c1e1900 */
[----:B------:R-:W4:Y:S01]  /*9880*/  LDL.LU.64 R18, [R1+0x628] ;  /* 0x0006280001127983 */ /* 0x000f220000300a00 */
[----:B--2---:R-:W-:-:S04]  /*9890*/  @!P4 SHF.R.U32.HI R10, RZ, 0x10, R22 ;  /* 0x00000010ff0ac819 */ /* 0x004fc80000011616 */
[----:B------:R-:W-:Y:S01]  /*98a0*/  @!P4 PRMT R25, R10, 0x7610, R25 ;  /* 0x000076100a19c816 */ /* 0x000fe20000000019 */
[----:B------:R-:W-:-:S10]  /*98b0*/  HFMA2.MMA R10, -RZ, RZ, 0, 0 ;  /* 0x00000000ff0a7435 */ /* 0x000fd400000001ff */
[----:B------:R-:W2:Y:S04]  /*98c0*/  @!P2 LDG.E R10, desc[UR10][R14.64] ;  /* 0x0000000a0e0aa981 */ /* 0x000ea8000c1e1900 */
[----:B------:R0:W-:Y:S04]  /*98d0*/  STL.S16 [R1+0x35e], R25 ;  /* 0x00035e1901007387 */ /* 0x0001e80000100600 */
[----:B------:R1:W-:Y:S04]  /*98e0*/  STL [R1+0x7c], R40 ;  /* 0x00007c2801007387 */ /* 0x0003e80000100800 */
[----:B0-----:R-:W5:Y:S04]  /*98f0*/  LDL.LU R25, [R1+0x608] ;  /* 0x0006080001197983 */ /* 0x001f680000300800 */
[----:B-1----:R-:W3:Y:S04]  /*9900*/  LDL.LU R40, [R1+0x230] ;  /* 0x0002300001287983 */ /* 0x002ee80000300800 */
[----:B--2---:R0:W-:Y:S02]  /*9910*/  STL [R1+0x224], R10 ;  /* 0x0002240a01007387 */ /* 0x0041e40000100800 */
[----:B0-----:R-:W-:-:S06]  /*9920*/  MOV R10, RZ ;  /* 0x000000ff000a7202 */ /* 0x001fcc0000000f00 */
[----:B------:R4:W2:Y:S02]  /*9930*/  @!P2 LDG.E R10, desc[UR10][R16.64] ;  /* 0x0000000a100aa981 */ /* 0x0008a4000c1e1900 */
[----:B----4-:R-:W-:Y:S02]  /*9940*/  MOV R16, R18 ;  /* 0x0000001200107202 */ /* 0x010fe40000000f00 */
[----:B------:R-:W-:Y:S02]  /*9950*/  MOV R17, R19 ;  /* 0x0000001300117202 */ /* 0x000fe40000000f00 */
[----:B------:R-:W4:Y:S01]  /*9960*/  LDL.LU.64 R18, [R1+0x378] ;  /* 0x0003780001127983 */ /* 0x000f220000300a00 */
[----:B------:R-:W-:Y:S02]  /*9970*/  LOP3.LUT P3, RZ, R30, 0x10000000, RZ, 0xc0, !PT ;  /* 0x100000001eff7812 */ /* 0x000fe4000786c0ff */
[----:B------:R-:W-:Y:S01]  /*9980*/  PRMT R33, RZ, 0x7610, R33 ;  /* 0x00007610ff217816 */ /* 0x000fe20000000021 */
[----:B------:R0:W-:Y:S03]  /*9990*/  STL [R1+0x80], R20 ;  /* 0x0000801401007387 */ /* 0x0001e60000100800 */
[----:B------:R-:W-:Y:S01]  /*99a0*/  @!P4 PRMT R33, R20, 0x7610, R33 ;  /* 0x000076101421c816 */ /* 0x000fe20000000021 */
[----:B------:R1:W-:Y:S01]  /*99b0*/  STL [R1+0x180], R22 ;  /* 0x0001801601007387 */ /* 0x0003e20000100800 */
[----:B------:R-:W-:-:S02]  /*99c0*/  @!P4 PRMT R32, R22, 0x7610, R32 ;  /* 0x000076101620c816 */ /* 0x000fc40000000020 */
[----:B0-----:R-:W-:Y:S02]  /*99d0*/  IADD3 R20, R0, 0x1d0, RZ ;  /* 0x000001d000147810 */ /* 0x001fe40007ffe0ff */
[----:B------:R-:W-:Y:S02]  /*99e0*/  PRMT R12, RZ, 0x7610, R12 ;  /* 0x00007610ff0c7816 */ /* 0x000fe4000000000c */
[----:B-1----:R-:W-:Y:S02]  /*99f0*/  SHF.R.S32.HI R22, RZ, 0x1f, R20 ;  /* 0x0000001fff167819 */ /* 0x002fe40000011414 */
[----:B------:R-:W-:-:S04]  /*9a00*/  ISETP.GE.U32.AND P2, PT, R20, UR6, PT ;  /* 0x0000000614007c0c */ /* 0x000fc8000bf46070 */
[----:B------:R-:W-:Y:S02]  /*9a10*/  ISETP.GE.OR.EX P2, PT, R22, UR7, P1, P2 ;  /* 0x0000000716007c0c */ /* 0x000fe40008f46720 */
[----:B------:R-:W-:Y:S02]  /*9a20*/  PRMT R11, RZ, 0x7610, R11 ;  /* 0x00007610ff0b7816 */ /* 0x000fe4000000000b */
[----:B------:R-:W-:-:S04]  /*9a30*/  PRMT R13, RZ, 0x7610, R13 ;  /* 0x00007610ff0d7816 */ /* 0x000fc8000000000d */
[----:B-----5:R-:W-:-:S05]  /*9a40*/  @!P3 PRMT R13, R25, 0x7610, R13 ;  /* 0x00007610190db816 */ /* 0x020fca000000000d */
[----:B------:R0:W-:Y:S02]  /*9a50*/  STL.S16 [R1+0x30a], R13 ;  /* 0x00030a0d01007387 */ /* 0x0001e40000100600 */
[----:B0-----:R-:W-:Y:S02]  /*9a60*/  @!P2 MOV R13, R5 ;  /* 0x00000005000da202 */ /* 0x001fe40000000f00 */
[----:B------:R0:W-:Y:S01]  /*9a70*/  STL [R1+0x17c], R26 ;  /* 0x00017c1a01007387 */ /* 0x0001e20000100800 */
[----:B------:R-:W-:-:S03]  /*9a80*/  LOP3.LUT P5, RZ, R29, 0x1000, RZ, 0xc0, !PT ;  /* 0x000010001dff7812 */ /* 0x000fc600078ac0ff */
[----:B0-----:R-:W5:Y:S04]  /*9a90*/  LDL.LU R26, [R1+0x5f8] ;  /* 0x0005f800011a7983 */ /* 0x001f680000300800 */
[----:B--2---:R0:W-:Y:S02]  /*9aa0*/  STL [R1+0x228], R10 ;  /* 0x0002280a01007387 */ /* 0x0041e40000100800 */
[----:B0-----:R-:W-:-:S04]  /*9ab0*/  @!P3 SHF.R.U32.HI R10, RZ, 0x10, R25 ;  /* 0x00000010ff0ab819 */ /* 0x001fc80000011619 */
[----:B------:R-:W-:Y:S02]  /*9ac0*/  @!P3 PRMT R12, R10, 0x7610, R12 ;  /* 0x000076100a0cb816 */ /* 0x000fe4000000000c */
[----:B---3--:R-:W-:-:S04]  /*9ad0*/  @!P3 SHF.R.U32.HI R10, RZ, 0x10, R40 ;  /* 0x00000010ff0ab819 */ /* 0x008fc80000011628 */
        /* <DEDUP_REMOVED lines=13> */
[C---:B------:R-:W-:Y:S02]  /*9bb0*/  @!P2 IADD3.X R15, R13.reuse, R11, RZ, P0, !PT ;  /* 0x0000000b0d0fa210 */ /* 0x040fe400007fe4ff */
[----:B------:R-:W0:Y:S03]  /*9bc0*/  @!P2 LDC.64 R10, c[0x0][0x228] ;  /* 0x00008a00ff0aab82 */ /* 0x000e260000000a00 */
[----:B------:R0:W-:Y:S01]  /*9bd0*/  @!P2 STL.64 [R1+0x248], R14 ;  /* 0x0002480e0100a387 */ /* 0x0001e20000100a00 */
[----:B------:R-:W-:Y:S02]  /*9be0*/  PRMT R20, RZ, 0x7610, R20 ;  /* 0x00007610ff147816 */ /* 0x000fe40000000014 */
[----:B0-----:R-:W-:Y:S02]  /*9bf0*/  @!P2 IADD3 R14, P0, R12, R10, RZ ;  /* 0x0000000a0c0ea210 */ /* 0x001fe40007f1e0ff */
[----:B------:R-:W2:Y:S02]  /*9c00*/  LDL.S16 R10, [R1+0x308] ;  /* 0x00030800010a7983 */ /* 0x000ea40000100600 */
[----:B------:R-:W-:-:S02]  /*9c10*/  @!P2 IADD3.X R15, R13, R11, RZ, P0, !PT ;  /* 0x0000000b0d0fa210 */ /* 0x000fc400007fe4ff */
[----:B------:R-:W-:Y:S01]  /*9c20*/  LOP3.LUT P0, RZ, R30, 0x8000000, RZ, 0xc0, !PT ;  /* 0x080000001eff7812 */ /* 0x000fe2000780c0ff */
[----:B------:R-:W-:Y:S04]  /*9c30*/  STL.S16 [R1+0x358], R33 ;  /* 0x0003582101007387 */ /* 0x000fe80000100600 */
[----:B------:R-:W-:Y:S04]  /*9c40*/  STL.S16 [R1+0x35c], R32 ;  /* 0x00035c2001007387 */ /* 0x000fe80000100600 */
[----:B------:R-:W-:Y:S04]  /*9c50*/  STL.64 [R1+0x598], R42 ;  /* 0x0005982a01007387 */ /* 0x000fe80000100a00 */
[----:B------:R-:W-:Y:S01]  /*9c60*/  @!P0 PRMT R20, R21, 0x7610, R20 ;  /* 0x0000761015148816 */ /* 0x000fe20000000014 */
[----:B------:R-:W3:Y:S04]  /*9c70*/  LDL.LU.64 R12, [R1+0x320] ;  /* 0x00032000010c7983 */ /* 0x000ee80000300a00 */
[----:B------:R0:W-:Y:S02]  /*9c80*/  STL.S16 [R1+0x32c], R20 ;  /* 0x00032c1401007387 */ /* 0x0001e40000100600 */
[----:B0-----:R-:W-:-:S06]  /*9c90*/  MOV R20, RZ ;  /* 0x000000ff00147202 */ /* 0x001fcc0000000f00 */
[----:B----4-:R0:W4:Y:S04]  /*9ca0*/  @!P5 LDG.E R20, desc[UR10][R18.64] ;  /* 0x0000000a1214d981 */ /* 0x010128000c1e1900 */
[----:B------:R-:W0:Y:S01]  /*9cb0*/  LDL.LU.64 R18, [R1+0x5e8] ;  /* 0x0005e80001127983 */ /* 0x000e220000300a00 */
[----:B------:R-:W-:Y:S02]  /*9cc0*/  MOV R32, R44 ;  /* 0x0000002c00207202 */ /* 0x000fe40000000f00 */
[----:B------:R-:W-:Y:S02]  /*9cd0*/  MOV R33, R45 ;  /* 0x0000002d00217202 */ /* 0x000fe40000000f00 */
[----:B------:R-:W3:Y:S01]  /*9ce0*/  LDL.LU.64 R44, [R1+0x350] ;  /* 0x00035000012c7983 */ /* 0x000ee20000300a00 */
[----:B------:R-:W-:-:S02]  /*9cf0*/  PRMT R43, RZ, 0x7610, R43 ;  /* 0x00007610ff2b7816 */ /* 0x000fc4000000002b */
[----:B------:R-:W-:Y:S02]  /*9d00*/  PRMT R42, RZ, 0x7610, R42 ;  /* 0x00007610ff2a7816 */ /* 0x000fe4000000002a */
[----:B------:R-:W-:Y:S01]  /*9d10*/  LOP3.LUT P4, RZ, R30, 0x4000000, RZ, 0xc0, !PT ;  /* 0x040000001eff7812 */ /* 0x000fe2000788c0ff */
[----:B------:R-:W-:Y:S01]  /*9d20*/  STL [R1+0x184], R40 ;  /* 0x0001842801007387 */ /* 0x000fe20000100800 */
[----:B--2---:R-:W-:-:S05]  /*9d30*/  @!P3 PRMT R10, R40, 0x7610, R10 ;  /* 0x00007610280ab816 */ /* 0x004fca000000000a */
[----:B------:R5:W-:Y:S02]  /*9d40*/  @!P3 STL.S16 [R1+0x308], R10 ;  /* 0x0003080a0100b387 */ /* 0x000be40000100600 */
[----:B-----5:R-:W-:-:S04]  /*9d50*/  @!P0 SHF.R.U32.HI R10, RZ, 0x10, R26 ;  /* 0x00000010ff0a8819 */ /* 0x020fc8000001161a */
[----:B------:R-:W-:Y:S02]  /*9d60*/  @!P0 PRMT R43, R10, 0x7610, R43 ;  /* 0x000076100a2b8816 */ /* 0x000fe4000000002b */
[----:B------:R-:W-:-:S04]  /*9d70*/  @!P0 SHF.R.U32.HI R10, RZ, 0x10, R21 ;  /* 0x00000010ff0a8819 */ /* 0x000fc80000011615 */
[----:B------:R-:W-:Y:S02]  /*9d80*/  @!P0 PRMT R42, R10, 0x7610, R42 ;  /* 0x000076100a2a8816 */ /* 0x000fe4000000002a */
[----:B------:R-:W-:-:S04]  /*9d90*/  PRMT R10, RZ, 0x7610, R10 ;  /* 0x00007610ff0a7816 */ /* 0x000fc8000000000a */
[----:B------:R-:W-:-:S05]  /*9da0*/  @!P0 PRMT R10, R26, 0x7610, R10 ;  /* 0x000076101a0a8816 */ /* 0x000fca000000000a */
[----:B------:R1:W-:Y:S01]  /*9db0*/  STL.S16 [R1+0x328], R10 ;  /* 0x0003280a01007387 */ /* 0x0003e20000100600 */
[----:B0-----:R-:W-:Y:S02]  /*9dc0*/  PRMT R18, RZ, 0x7610, R18 ;  /* 0x00007610ff127816 */ /* 0x001fe40000000012 */
[----:B-1----:R-:W-:-:S04]  /*9dd0*/  @!P4 SHF.R.U32.HI R10, RZ, 0x10, R19 ;  /* 0x00000010ff0ac819 */ /* 0x002fc80000011613 */
[----:B------:R-:W-:-:S05]  /*9de0*/  @!P4 PRMT R18, R10, 0x7610, R18 ;  /* 0x000076100a12c816 */ /* 0x000fca0000000012 */
[----:B------:R0:W-:Y:S04]  /*9df0*/  STL.S16 [R1+0x352], R18 ;  /* 0x0003521201007387 */ /* 0x0001e80000100600 */
[----:B0-----:R-:W2:Y:S04]  /*9e00*/  LDL.LU R18, [R1+0x5e0] ;  /* 0x0005e00001127983 */ /* 0x001ea80000300800 */
[----:B------:R-:W-:Y:S04]  /*9e10*/  STL.S16 [R1+0x32a], R43 ;  /* 0x00032a2b01007387 */ /* 0x000fe80000100600 */
[----:B------:R0:W-:Y:S04]  /*9e20*/  STL.S16 [R1+0x32e], R42 ;  /* 0x00032e2a01007387 */ /* 0x0001e80000100600 */
[----:B0-----:R-:W5:Y:S01]  /*9e30*/  LDL.LU.64 R42, [R1+0x300] ;  /* 0x00030000012a7983 */ /* 0x001f620000300a00 */
[----:B------:R-:W-:-:S10]  /*9e40*/  HFMA2.MMA R40, -RZ, RZ, 0, 0 ;  /* 0x00000000ff287435 */ /* 0x000fd400000001ff */
[----:B---3--:R-:W3:Y:S04]  /*9e50*/  @!P5 LDG.E R40, desc[UR10][R44.64] ;  /* 0x0000000a2c28d981 */ /* 0x008ee8000c1e1900 */
[----:B------:R-:W4:Y:S01]  /*9e60*/  LDL.LU.64 R44, [R1+0x5f0] ;  /* 0x0005f000012c7983 */ /* 0x000f220000300a00 */
[----:B------:R-:W-:Y:S02]  /*9e70*/  LOP3.LUT R29, R29, 0xffdfffff, RZ, 0xc0, !PT ;  /* 0xffdfffff1d1d7812 */ /* 0x000fe400078ec0ff */
[----:B------:R-:W-:Y:S02]  /*9e80*/  PRMT R22, RZ, 0x7610, R22 ;  /* 0x00007610ff167816 */ /* 0x000fe40000000016 */
[----:B------:R-:W-:Y:S01]  /*9e90*/  @P2 LOP3.LUT R29, R29, 0x200000, RZ, 0xfc, !PT ;  /* 0x002000001d1d2812 */ /* 0x000fe200078efcff */
[----:B------:R0:W-:Y:S03]  /*9ea0*/  STL [R1+0x188], R21 ;  /* 0x0001881501007387 */ /* 0x0001e60000100800 */
[----:B------:R-:W-:Y:S01]  /*9eb0*/  LOP3.LUT P3, RZ, R29, 0x800, RZ, 0xc0, !PT ;  /* 0x000008001dff7812 */ /* 0x000fe2000786c0ff */
[----:B------:R1:W-:Y:S01]  /*9ec0*/  STL [R1+0x88], R26 ;  /* 0x0000881a01007387 */ /* 0x0003e20000100800 */
[----:B------:R-:W-:Y:S01]  /*9ed0*/  LOP3.LUT P6, RZ, R30, 0x80000000, RZ, 0xc0, !PT ;  /* 0x800000001eff7812 */ /* 0x000fe200078cc0ff */
[----:B0-----:R-:W-:Y:S01]  /*9ee0*/  HFMA2.MMA R21, -RZ, RZ, 0, 0 ;  /* 0x00000000ff157435 */ /* 0x001fe200000001ff */
[----:B-1----:R-:W-:Y:S01]  /*9ef0*/  PRMT R26, RZ, 0x7610, R26 ;  /* 0x00007610ff1a7816 */ /* 0x002fe2000000001a */
[----:B------:R-:W-:Y:S01]  /*9f00*/  STL [R1+0x8c], R19 ;  /* 0x00008c1301007387 */ /* 0x000fe20000100800 */
[----:B------:R-:W-:-:S02]  /*9f10*/  PRMT R27, RZ, 0x7610, R27 ;  /* 0x00007610ff1b7816 */ /* 0x000fc4000000001b */
[----:B------:R-:W-:-:S05]  /*9f20*/  @!P4 PRMT R26, R19, 0x7610, R26 ;  /* 0x00007610131ac816 */ /* 0x000fca000000001a */
[----:B------:R0:W3:Y:S01]  /*9f30*/  @!P3 LDG.E R21, desc[UR10][R12.64] ;  /* 0x0000000a0c15b981 */ /* 0x0000e2000c1e1900 */
[----:B------:R-:W-:-:S03]  /*9f40*/  PRMT R11, RZ, 0x7610, R11 ;  /* 0x00007610ff0b7816 */ /* 0x000fc6000000000b */
[----:B------:R1:W-:Y:S01]  /*9f50*/  STL.64 [R1+0x5a8], R6 ;  /* 0x0005a80601007387 */ /* 0x0003e20000100a00 */
[----:B------:R-:W-:Y:S02]  /*9f60*/  @!P6 PRMT R11, R23, 0x7610, R11 ;  /* 0x00007610170be816 */ /* 0x000fe4000000000b */
[----:B-1----:R-:W-:Y:S02]  /*9f70*/  PRMT R7, RZ, 0x7610, R7 ;  /* 0x00007610ff077816 */ /* 0x002fe40000000007 */
[----:B------:R-:W-:Y:S01]  /*9f80*/  PRMT R6, RZ, 0x7610, R6 ;  /* 0x00007610ff067816 */ /* 0x000fe20000000006 */
[----:B------:R-:W-:Y:S04]  /*9f90*/  STL.S16 [R1+0x302], R11 ;  /* 0x0003020b01007387 */ /* 0x000fe80000100600 */
[----:B------:R1:W-:Y:S02]  /*9fa0*/  STL.S16 [R1+0x350], R26 ;  /* 0x0003501a01007387 */ /* 0x0003e40000100600 */
[----:B-1----:R-:W-:-:S02]  /*9fb0*/  MOV R26, R32 ;  /* 0x00000020001a7202 */ /* 0x002fc40000000f00 */
[----:B------:R-:W-:Y:S02]  /*9fc0*/  MOV R32, R16 ;  /* 0x0000001000207202 */ /* 0x000fe40000000f00 */
[----:B--2---:R-:W-:Y:S01]  /*9fd0*/  @!P4 PRMT R22, R18, 0x7610, R22 ;  /* 0x000076101216c816 */ /* 0x004fe20000000016 */
[----:B------:R1:W-:Y:S01]  /*9fe0*/  STL [R1+0x18c], R18 ;  /* 0x00018c1201007387 */ /* 0x0003e20000100800 */
[----:B------:R-:W-:-:S03]  /*9ff0*/  @!P4 SHF.R.U32.HI R10, RZ, 0x10, R18 ;  /* 0x00000010ff0ac819 */ /* 0x000fc60000011612 */
[----:B------:R2:W-:Y:S01]  /*a000*/  STL.S16 [R1+0x354], R22 ;  /* 0x0003541601007387 */ /* 0x0005e20000100600 */
[----:B-1----:R-:W-:Y:S02]  /*a010*/  IADD3 R18, R0, 0x1d8, RZ ;  /* 0x000001d800127810 */ /* 0x002fe40007ffe0ff */
[----:B--2---:R-:W-:Y:S02]  /*a020*/  MOV R22, RZ ;  /* 0x000000ff00167202 */ /* 0x004fe40000000f00 */
[----:B------:R-:W-:-:S04]  /*a030*/  SHF.R.S32.HI R19, RZ, 0x1f, R18 ;  /* 0x0000001fff137819 */ /* 0x000fc80000011412 */
[----:B-----5:R1:W2:Y:S01]  /*a040*/  @!P3 LDG.E R22, desc[UR10][R42.64] ;  /* 0x0000000a2a16b981 */ /* 0x0202a2000c1e1900 */
[----:B------:R-:W-:Y:S02]  /*a050*/  ISETP.GE.U32.AND P3, PT, R18, UR6, PT ;  /* 0x0000000612007c0c */ /* 0x000fe4000bf66070 */
[----:B------:R-:W-:Y:S02]  /*a060*/  @!P4 PRMT R27, R10, 0x7610, R27 ;  /* 0x000076100a1bc816 */ /* 0x000fe4000000001b */
[----:B------:R-:W-:Y:S02]  /*a070*/  ISETP.GE.OR.EX P3, PT, R19, UR7, P1, P3 ;  /* 0x0000000713007c0c */ /* 0x000fe40008f66730 */
[----:B------:R-:W-:-:S04]  /*a080*/  @!P6 SHF.R.U32.HI R10, RZ, 0x10, R23 ;  /* 0x00000010ff0ae819 */ /* 0x000fc80000011617 */
[----:B------:R-:W-:Y:S02]  /*a090*/  @!P6 PRMT R7, R10, 0x7610, R7 ;  /* 0x000076100a07e816 */ /* 0x000fe40000000007 */
[----:B------:R-:W-:-:S04]  /*a0a0*/  @!P6 SHF.R.U32.HI R10, RZ, 0x10, R24 ;  /* 0x00000010ff0ae819 */ /* 0x000fc80000011618 */
[----:B------:R-:W-:Y:S02]  /*a0b0*/  @!P6 PRMT R6, R10, 0x7610, R6 ;  /* 0x000076100a06e816 */ /* 0x000fe40000000006 */
[----:B------:R-:W5:Y:S01]  /*a0c0*/  @!P3 LDC.64 R10, c[0x0][0x288] ;  /* 0x0000a200ff0abb82 */ /* 0x000f620000000a00 */
[----:B0-----:R-:W-:Y:S02]  /*a0d0*/  @!P3 MOV R12, R2 ;  /* 0x00000002000cb202 */ /* 0x001fe40000000f00 */
[----:B------:R-:W-:Y:S01]  /*a0e0*/  @!P3 MOV R13, R5 ;  /* 0x00000005000db202 */ /* 0x000fe20000000f00 */
[-C--:B-----5:R-:W-:Y:S02]  /*a0f0*/  @!P3 IMAD R19, R19, R10.reuse, RZ ;  /* 0x0000000a1313b224 */ /* 0x0a0fe400078e02ff */
[----:B------:R-:W-:-:S04]  /*a100*/  @!P3 IMAD.WIDE.U32 R12, R18, R10, R12 ;  /* 0x0000000a120cb225 */ /* 0x000fc800078e000c */
[----:B------:R-:W-:Y:S01]  /*a110*/  @!P3 IMAD R11, R18, R11, R19 ;  /* 0x0000000b120bb224 */ /* 0x000fe200078e0213 */
[----:B------:R-:W-:Y:S04]  /*a120*/  STL.S16 [R1+0x306], R6 ;  /* 0x0003060601007387 */ /* 0x000fe80000100600 */
[----:B------:R-:W-:Y:S01]  /*a130*/  @!P3 IADD3 R11, R13, R11, RZ ;  /* 0x0000000b0d0bb210 */ /* 0x000fe20007ffe0ff */
[----:B------:R-:W-:Y:S03]  /*a140*/  STL.S16 [R1+0x304], R7 ;  /* 0x0003040701007387 */ /* 0x000fe60000100600 */
[C---:B------:R-:W-:Y:S02]  /*a150*/  @!P3 SHF.L.U64.HI R13, R12.reuse, 0x1, R11 ;  /* 0x000000010c0db819 */ /* 0x040fe4000001020b */
[----:B----4-:R-:W-:Y:S01]  /*a160*/  PRMT R44, RZ, 0x7610, R44 ;  /* 0x00007610ff2c7816 */ /* 0x010fe2000000002c */
[----:B------:R-:W1:Y:S01]  /*a170*/  @!P3 LDC.64 R10, c[0x0][0x230] ;  /* 0x00008c00ff0abb82 */ /* 0x000e620000000a00 */
[----:B------:R-:W-:Y:S01]  /*a180*/  @!P3 SHF.L.U32 R12, R12, 0x1, RZ ;  /* 0x000000010c0cb819 */ /* 0x000fe200000006ff */
[----:B------:R-:W-:Y:S01]  /*a190*/  STL.S16 [R1+0x356], R27 ;  /* 0x0003561b01007387 */ /* 0x000fe20000100600 */
[----:B------:R-:W-:-:S03]  /*a1a0*/  PRMT R28, RZ, 0x7610, R28 ;  /* 0x00007610ff1c7816 */ /* 0x000fc6000000001c */
[----:B------:R0:W-:Y:S04]  /*a1b0*/  @!P2 STL.64 [R1+0x250], R14 ;  /* 0x0002500e0100a387 */ /* 0x0001e80000100a00 */
[----:B------:R-:W4:Y:S01]  /*a1c0*/  LDL.LU.64 R18, [R1+0x348] ;  /* 0x0003480001127983 */ /* 0x000f220000300a00 */
[----:B-1----:R-:W-:-:S03]  /*a1d0*/  @!P3 IADD3 R42, P0, R12, R10, RZ ;  /* 0x0000000a0c2ab210 */ /* 0x002fc60007f1e0ff */
[----:B------:R-:W-:Y:S01]  /*a1e0*/  STL [R1+0x90], R23 ;  /* 0x0000901701007387 */ /* 0x000fe20000100800 */
[----:B------:R-:W-:-:S03]  /*a1f0*/  @!P3 IADD3.X R43, R13, R11, RZ, P0, !PT ;  /* 0x0000000b0d2bb210 */ /* 0x000fc600007fe4ff */
[----:B0-----:R-:W5:Y:S01]  /*a200*/  LDL.LU.64 R14, [R1+0x600] ;  /* 0x00060000010e7983 */ /* 0x001f620000300a00 */
[----:B------:R-:W0:Y:S02]  /*a210*/  @!P3 LDC.64 R10, c[0x0][0x228] ;  /* 0x00008a00ff0abb82 */ /* 0x000e240000000a00 */
[----:B0-----:R-:W-:-:S04]  /*a220*/  @!P3 IADD3 R6, P0, R12, R10, RZ ;  /* 0x0000000a0c06b210 */ /* 0x001fc80007f1e0ff */
[----:B------:R-:W-:Y:S02]  /*a230*/  @!P3 IADD3.X R7, R13, R11, RZ, P0, !PT ;  /* 0x0000000b0d07b210 */ /* 0x000fe400007fe4ff */
[----:B------:R-:W-:-:S13]  /*a240*/  LOP3.LUT P0, RZ, R30, 0x40000000, RZ, 0xc0, !PT ;  /* 0x400000001eff7812 */ /* 0x000fda000780c0ff */
[----:B------:R-:W-:-:S04]  /*a250*/  @!P0 SHF.R.U32.HI R10, RZ, 0x10, R39 ;  /* 0x00000010ff0a8819 */ /* 0x000fc80000011627 */
[----:B------:R-:W-:-:S05]  /*a260*/  @!P0 PRMT R44, R10, 0x7610, R44 ;  /* 0x000076100a2c8816 */ /* 0x000fca000000002c */
[----:B------:R0:W-:Y:S04]  /*a270*/  STL.S16 [R1+0x326], R44 ;  /* 0x0003262c01007387 */ /* 0x0001e80000100600 */
[----:B0-----:R-:W3:Y:S01]  /*a280*/  LDL.LU R44, [R1+0x5dc] ;  /* 0x0005dc00012c7983 */ /* 0x001ee20000300800 */
[----:B------:R-:W-:Y:S02]  /*a290*/  MOV R27, R33 ;  /* 0x00000021001b7202 */ /* 0x000fe40000000f00 */
[----:B------:R-:W-:Y:S02]  /*a2a0*/  MOV R33, R17 ;  /* 0x0000001100217202 */ /* 0x000fe40000000f00 */
[----:B------:R-:W2:Y:S01]  /*a2b0*/  LDL.LU.64 R16, [R1+0x370] ;  /* 0x0003700001107983 */ /* 0x000ea20000300a00 */
[----:B------:R-:W-:-:S02]  /*a2c0*/  LOP3.LUT P2, RZ, R29, 0x400, RZ, 0xc0, !PT ;  /* 0x000004001dff7812 */ /* 0x000fc4000784c0ff */
[----:B---3--:R-:W-:-:S05]  /*a2d0*/  @!P0 PRMT R28, R44, 0x7610, R28 ;  /* 0x000076102c1c8816 */ /* 0x008fca000000001c */
[----:B------:R0:W-:Y:S02]  /*a2e0*/  STL.S16 [R1+0x348], R28 ;  /* 0x0003481c01007387 */ /* 0x0001e40000100600 */
[----:B0-----:R-:W-:-:S10]  /*a2f0*/  HFMA2.MMA R28, -RZ, RZ, 0, 0 ;  /* 0x00000000ff1c7435 */ /* 0x001fd400000001ff */
[----:B--2---:R-:W2:Y:S04]  /*a300*/  @!P2 LDG.E R28, desc[UR10][R16.64] ;  /* 0x0000000a101ca981 */ /* 0x004ea8000c1e1900 */
[----:B------:R-:W3:Y:S01]  /*a310*/  LDL.LU.64 R16, [R1+0x5d0] ;  /* 0x0005d00001107983 */ /* 0x000ee20000300a00 */
[----:B------:R-:W-:-:S04]  /*a320*/  PRMT R23, RZ, 0x7610, R23 ;  /* 0x00007610ff177816 */ /* 0x000fc80000000017 */
[----:B------:R-:W-:Y:S02]  /*a330*/  @!P6 PRMT R23, R24, 0x7610, R23 ;  /* 0x000076101817e816 */ /* 0x000fe40000000017 */
[----:B------:R-:W-:-:S03]  /*a340*/  LOP3.LUT P5, RZ, R30, 0x20000000, RZ, 0xc0, !PT ;  /* 0x200000001eff7812 */ /* 0x000fc600078ac0ff */
[----:B------:R0:W-:Y:S01]  /*a350*/  STL.S16 [R1+0x300], R23 ;  /* 0x0003001701007387 */ /* 0x0001e20000100600 */
[----:B------:R-:W-:Y:S01]  /*a360*/  PRMT R45, RZ, 0x7610, R45 ;  /* 0x00007610ff2d7816 */ /* 0x000fe2000000002d */
[----:B0-----:R-:W-:Y:S01]  /*a370*/  HFMA2.MMA R23, -RZ, RZ, 0, 0 ;  /* 0x00000000ff177435 */ /* 0x001fe200000001ff */
[----:B------:R-:W-:Y:S02]  /*a380*/  @!P0 SHF.R.U32.HI R10, RZ, 0x10, R44 ;  /* 0x00000010ff0a8819 */ /* 0x000fe4000001162c */
[----:B------:R-:W-:Y:S02]  /*a390*/  PRMT R38, RZ, 0x7610, R38 ;  /* 0x00007610ff267816 */ /* 0x000fe40000000026 */
[----:B------:R-:W-:-:S05]  /*a3a0*/  @!P0 PRMT R45, R10, 0x7610, R45 ;  /* 0x000076100a2d8816 */ /* 0x000fca000000002d */
[----:B----4-:R0:W4:Y:S02]  /*a3b0*/  @!P2 LDG.E R23, desc[UR10][R18.64] ;  /* 0x0000000a1217a981 */ /* 0x010124000c1e1900 */
[----:B0-----:R-:W-:Y:S02]  /*a3c0*/  MOV R18, R26 ;  /* 0x0000001a00127202 */ /* 0x001fe40000000f00 */
[----:B------:R-:W-:Y:S02]  /*a3d0*/  MOV R19, R27 ;  /* 0x0000001b00137202 */ /* 0x000fe40000000f00 */
[----:B------:R-:W2:Y:S04]  /*a3e0*/  LDL.LU.64 R26, [R1+0x2e0] ;  /* 0x0002e000011a7983 */ /* 0x000ea80000300a00 */
[----:B------:R0:W-:Y:S04]  /*a3f0*/  STL.S16 [R1+0x34a], R45 ;  /* 0x00034a2d01007387 */ /* 0x0001e80000100600 */
[----:B0-----:R-:W4:Y:S01]  /*a400*/  LDL.LU R45, [R1+0x5d8] ;  /* 0x0005d800012d7983 */ /* 0x001f220000300800 */
[----:B---3--:R-:W-:-:S04]  /*a410*/  @!P5 SHF.R.U32.HI R10, RZ, 0x10, R17 ;  /* 0x00000010ff0ad819 */ /* 0x008fc80000011611 */
[----:B------:R-:W-:-:S05]  /*a420*/  @!P5 PRMT R38, R10, 0x7610, R38 ;  /* 0x000076100a26d816 */ /* 0x000fca0000000026 */
[----:B------:R0:W-:Y:S04]  /*a430*/  STL.S16 [R1+0x34e], R38 ;  /* 0x00034e2601007387 */ /* 0x0001e80000100600 */
[----:B0-----:R-:W3:Y:S01]  /*a440*/  LDL.LU R38, [R1+0x21c] ;  /* 0x00021c0001267983 */ /* 0x001ee20000300800 */
[----:B------:R-:W-:Y:S02]  /*a450*/  LOP3.LUT P4, RZ, R29, 0x8, RZ, 0xc0, !PT ;  /* 0x000000081dff7812 */ /* 0x000fe4000788c0ff */
[----:B-----5:R-:W-:Y:S02]  /*a460*/  PRMT R15, RZ, 0x7610, R15 ;  /* 0x00007610ff0f7816 */ /* 0x020fe4000000000f */
[----:B------:R-:W-:-:S04]  /*a470*/  @!P5 SHF.R.U32.HI R10, RZ, 0x10, R16 ;  /* 0x00000010ff0ad819 */ /* 0x000fc80000011610 */
[----:B------:R-:W-:Y:S02]  /*a480*/  @!P5 PRMT R15, R10, 0x7610, R15 ;  /* 0x000076100a0fd816 */ /* 0x000fe4000000000f */
[----:B------:R-:W-:Y:S02]  /*a490*/  MOV R10, RZ ;  /* 0x000000ff000a7202 */ /* 0x000fe40000000f00 */
[----:B------:R-:W-:Y:S02]  /*a4a0*/  LOP3.LUT R29, R29, 0xffbfffff, RZ, 0xc0, !PT ;  /* 0xffbfffff1d1d7812 */ /* 0x000fe400078ec0ff */
[----:B------:R-:W-:Y:S02]  /*a4b0*/  PRMT R11, RZ, 0x7610, R11 ;  /* 0x00007610ff0b7816 */ /* 0x000fe4000000000b */
[----:B------:R0:W5:Y:S01]  /*a4c0*/  @!P4 LDG.E R10, desc[UR10][R18.64] ;  /* 0x0000000a120ac981 */ /* 0x000162000c1e1900 */
[----:B------:R-:W-:Y:S02]  /*a4d0*/  @P3 LOP3.LUT R29, R29, 0x400000, RZ, 0xfc, !PT ;  /* 0x004000001d1d3812 */ /* 0x000fe400078efcff */
[----:B------:R-:W-:-:S02]  /*a4e0*/  @!P5 PRMT R11, R16, 0x7610, R11 ;  /* 0x00007610100bd816 */ /* 0x000fc4000000000b */
[----:B------:R-:W-:Y:S01]  /*a4f0*/  LOP3.LUT P3, RZ, R29, 0x4, RZ, 0xc0, !PT ;  /* 0x000000041dff7812 */ /* 0x000fe2000786c0ff */
[----:B0-----:R-:W-:Y:S02]  /*a500*/  HFMA2.MMA R19, -RZ, RZ, 0, 0 ;  /* 0x00000000ff137435 */ /* 0x001fe400000001ff */
[----:B------:R0:W-:Y:S01]  /*a510*/  STL.S16 [R1+0x364], R11 ;  /* 0x0003640b01007387 */ /* 0x0001e20000100600 */
[----:B------:R-:W-:-:S04]  /*a520*/  PRMT R12, RZ, 0x7610, R12 ;  /* 0x00007610ff0c7816 */ /* 0x000fc8000000000c */
[----:B------:R-:W-:-:S03]  /*a530*/  @!P5 PRMT R12, R17, 0x7610, R12 ;  /* 0x00007610110cd816 */ /* 0x000fc6000000000c */
[----:B--2---:R1:W2:Y:S01]  /*a540*/  @!P4 LDG.E R19, desc[UR10][R26.64] ;  /* 0x0000000a1a13c981 */ /* 0x0042a2000c1e1900 */
[----:B0-----:R-:W-:-:S04]  /*a550*/  IADD3 R11, R0, 0x1e0, RZ ;  /* 0x000001e0000b7810 */ /* 0x001fc80007ffe0ff */
[----:B------:R-:W-:Y:S02]  /*a560*/  SHF.R.S32.HI R18, RZ, 0x1f, R11 ;  /* 0x0000001fff127819 */ /* 0x000fe4000001140b */
[----:B------:R-:W-:Y:S01]  /*a570*/  ISETP.GE.U32.AND P4, PT, R11, UR6, PT ;  /* 0x000000060b007c0c */ /* 0x000fe2000bf86070 */
[----:B------:R0:W-:Y:S03]  /*a580*/  STL.64 [R1+0x5b8], R8 ;  /* 0x0005b80801007387 */ /* 0x0001e60000100a00 */
[----:B------:R-:W-:Y:S01]  /*a590*/  ISETP.GE.OR.EX P4, PT, R18, UR7, P1, P4 ;  /* 0x0000000712007c0c */ /* 0x000fe20008f86740 */
[----:B------:R4:W-:Y:S01]  /*a5a0*/  STL.S16 [R1+0x34c], R12 ;  /* 0x00034c0c01007387 */ /* 0x0009e20000100600 */
[----:B------:R-:W-:Y:S02]  /*a5b0*/  PRMT R13, RZ, 0x7610, R13 ;  /* 0x00007610ff0d7816 */ /* 0x000fe4000000000d */
[----:B0-----:R-:W-:-:S02]  /*a5c0*/  PRMT R9, RZ, 0x7610, R9 ;  /* 0x00007610ff097816 */ /* 0x001fc40000000009 */
[----:B----4-:R-:W-:Y:S01]  /*a5d0*/  @!P3 SHF.R.U32.HI R12, RZ, 0x10, R35 ;  /* 0x00000010ff0cb819 */ /* 0x010fe20000011623 */
[----:B------:R0:W-:Y:S01]  /*a5e0*/  STL [R1+0x5b0], R8 ;  /* 0x0005b00801007387 */ /* 0x0001e20000100800 */
[----:B------:R-:W-:Y:S02]  /*a5f0*/  @!P3 PRMT R13, R35, 0x7610, R13 ;  /* 0x00007610230db816 */ /* 0x000fe4000000000d */
[----:B------:R-:W-:-:S03]  /*a600*/  @!P3 PRMT R9, R12, 0x7610, R9 ;  /* 0x000076100c09b816 */ /* 0x000fc60000000009 */
[----:B------:R-:W-:Y:S01]  /*a610*/  STL.S16 [R1+0x2e2], R13 ;  /* 0x0002e20d01007387 */ /* 0x000fe20000100600 */
[----:B0-----:R-:W-:-:S03]  /*a620*/  PRMT R8, RZ, 0x7610, R8 ;  /* 0x00007610ff087816 */ /* 0x001fc60000000008 */
[----:B------:R0:W-:Y:S04]  /*a630*/  STL [R1+0x98], R17 ;  /* 0x0000981101007387 */ /* 0x0001e80000100800 */
[----:B------:R4:W-:Y:S01]  /*a640*/  STL [R1+0x198], R16 ;  /* 0x0001981001007387 */ /* 0x0009e20000100800 */
[----:B0-----:R-:W-:Y:S02]  /*a650*/  @!P4 MOV R17, R5 ;  /* 0x000000050011c202 */ /* 0x001fe40000000f00 */
[----:B----4-:R-:W-:Y:S02]  /*a660*/  @!P4 MOV R16, R2 ;  /* 0x000000020010c202 */ /* 0x010fe40000000f00 */
[----:B------:R-:W-:-:S04]  /*a670*/  PRMT R45, RZ, 0x7610, R45 ;  /* 0x00007610ff2d7816 */ /* 0x000fc8000000002d */
[----:B------:R-:W-:Y:S01]  /*a680*/  @!P0 PRMT R45, R39, 0x7610, R45 ;  /* 0x00007610272d8816 */ /* 0x000fe2000000002d */
[----:B------:R0:W-:Y:S04]  /*a690*/  STL [R1+0x194], R44 ;  /* 0x0001942c01007387 */ /* 0x0001e80000100800 */
[----:B------:R4:W-:Y:S01]  /*a6a0*/  STL.S16 [R1+0x324], R45 ;  /* 0x0003242d01007387 */ /* 0x0009e20000100600 */
[----:B---3--:R-:W-:-:S04]  /*a6b0*/  @!P3 SHF.R.U32.HI R12, RZ, 0x10, R38 ;  /* 0x00000010ff0cb819 */ /* 0x008fc80000011626 */
[----:B------:R-:W-:Y:S02]  /*a6c0*/  @!P3 PRMT R8, R12, 0x7610, R8 ;  /* 0x000076100c08b816 */ /* 0x000fe40000000008 */
[----:B------:R-:W3:Y:S02]  /*a6d0*/  @!P4 LDC.64 R12, c[0x0][0x288] ;  /* 0x0000a200ff0ccb82 */ /* 0x000ee40000000a00 */
[-C--:B---3--:R-:W-:Y:S02]  /*a6e0*/  @!P4 IMAD R18, R18, R12.reuse, RZ ;  /* 0x0000000c1212c224 */ /* 0x088fe400078e02ff */
[----:B------:R-:W-:-:S04]  /*a6f0*/  @!P4 IMAD.WIDE.U32 R16, R11, R12, R16 ;  /* 0x0000000c0b10c225 */ /* 0x000fc800078e0010 */
[----:B------:R-:W-:-:S05]  /*a700*/  @!P4 IMAD R13, R11, R13, R18 ;  /* 0x0000000d0b0dc224 */ /* 0x000fca00078e0212 */
[----:B------:R-:W-:Y:S02]  /*a710*/  @!P4 IADD3 R11, R17, R13, RZ ;  /* 0x0000000d110bc210 */ /* 0x000fe40007ffe0ff */
[----:B------:R-:W1:Y:S02]  /*a720*/  @!P4 LDC.64 R12, c[0x0][0x230] ;  /* 0x00008c00ff0ccb82 */ /* 0x000e640000000a00 */
[C---:B------:R-:W-:Y:S02]  /*a730*/  @!P4 SHF.L.U64.HI R11, R16.reuse, 0x1, R11 ;  /* 0x00000001100bc819 */ /* 0x040fe4000001020b */
[----:B------:R-:W-:-:S04]  /*a740*/  @!P4 SHF.L.U32 R16, R16, 0x1, RZ ;  /* 0x000000011010c819 */ /* 0x000fc800000006ff */
[----:B-1----:R-:W-:-:S04]  /*a750*/  @!P4 IADD3 R26, P0, R16, R12, RZ ;  /* 0x0000000c101ac210 */ /* 0x002fc80007f1e0ff */
[----:B------:R-:W-:Y:S02]  /*a760*/  @!P4 IADD3.X R27, R11, R13, RZ, P0, !PT ;  /* 0x0000000d0b1bc210 */ /* 0x000fe400007fe4ff */
[----:B------:R-:W0:Y:S02]  /*a770*/  @!P4 LDC.64 R12, c[0x0][0x228] ;  /* 0x00008a00ff0ccb82 */ /* 0x000e240000000a00 */
[----:B0-----:R-:W-:-:S04]  /*a780*/  @!P4 IADD3 R44, P0, R16, R12, RZ ;  /* 0x0000000c102cc210 */ /* 0x001fc80007f1e0ff */
[----:B----4-:R-:W-:Y:S01]  /*a790*/  @!P4 IADD3.X R45, R11, R13, RZ, P0, !PT ;  /* 0x0000000d0b2dc210 */ /* 0x010fe200007fe4ff */
[----:B------:R-:W-:Y:S04]  /*a7a0*/  STL [R1+0x4ec], R44 ;  /* 0x0004ec2c01007387 */ /* 0x000fe80000100800 */
[----:B------:R-:W-:Y:S04]  /*a7b0*/  STL [R1+0x4f0], R44 ;  /* 0x0004f02c01007387 */ /* 0x000fe80000100800 */
[----:B------:R-:W-:Y:S04]  /*a7c0*/  STL [R1+0x4e8], R45 ;  /* 0x0004e82d01007387 */ /* 0x000fe80000100800 */
[----:B------:R0:W-:Y:S04]  /*a7d0*/  STL.64 [R1+0x4f8], R44 ;  /* 0x0004f82c01007387 */ /* 0x0001e80000100a00 */
[----:B0-----:R-:W3:Y:S01]  /*a7e0*/  LDL.LU.64 R44, [R1+0x2d0] ;  /* 0x0002d000012c7983 */ /* 0x001ee20000300a00 */
[----:B------:R-:W-:-:S03]  /*a7f0*/  LOP3.LUT P0, RZ, R30, 0x2000000, RZ, 0xc0, !PT ;  /* 0x020000001eff7812 */ /* 0x000fc6000780c0ff */
[----:B------:R-:W-:Y:S04]  /*a800*/  STL.S16 [R1+0x2e0], RZ ;  /* 0x0002e0ff01007387 */ /* 0x000fe80000100600 */
[----:B------:R-:W4:Y:S01]  /*a810*/  LDL.S16 R11, [R1+0x2e0] ;  /* 0x0002e000010b7983 */ /* 0x000f220000100600 */
[----:B------:R-:W-:-:S03]  /*a820*/  HFMA2.MMA R12, -RZ, RZ, 0, 0 ;  /* 0x00000000ff0c7435 */ /* 0x000fc600000001ff */
[----:B------:R0:W-:Y:S04]  /*a830*/  STL.S16 [R1+0x366], R15 ;  /* 0x0003660f01007387 */ /* 0x0001e80000100600 */
[----:B0-----:R-:W5:Y:S04]  /*a840*/  LDL.LU R15, [R1+0x5c8] ;  /* 0x0005c800010f7983 */ /* 0x001f680000300800 */
[----:B---3--:R0:W3:Y:S01]  /*a850*/  @!P0 LDG.E R12, desc[UR10][R44.64] ;  /* 0x0000000a2c0c8981 */ /* 0x0080e2000c1e1900 */
[----:B------:R-:W-:Y:S02]  /*a860*/  LOP3.LUT P5, RZ, R29, 0x2, RZ, 0xc0, !PT ;  /* 0x000000021dff7812 */ /* 0x000fe400078ac0ff */
[----:B----4-:R-:W-:-:S02]  /*a870*/  @!P3 PRMT R11, R38, 0x7610, R11 ;  /* 0x00007610260bb816 */ /* 0x010fc4000000000b */
[----:B------:R-:W-:-:S03]  /*a880*/  PRMT R14, RZ, 0x7610, R14 ;  /* 0x00007610ff0e7816 */ /* 0x000fc6000000000e */
[----:B------:R5:W-:Y:S01]  /*a890*/  @!P3 STL.S16 [R1+0x2e0], R11 ;  /* 0x0002e00b0100b387 */ /* 0x000be20000100600 */
[----:B0-----:R-:W-:-:S05]  /*a8a0*/  MOV R44, R32 ;  /* 0x00000020002c7202 */ /* 0x001fca0000000f00 */
[----:B-----5:R-:W-:-:S04]  /*a8b0*/  @!P5 SHF.R.U32.HI R11, RZ, 0x10, R15 ;  /* 0x00000010ff0bd819 */ /* 0x020fc8000001160f */
[----:B------:R-:W-:Y:S01]  /*a8c0*/  @!P5 PRMT R14, R11, 0x7610, R14 ;  /* 0x000076100b0ed816 */ /* 0x000fe2000000000e */
[----:B------:R-:W-:Y:S01]  /*a8d0*/  STL.S16 [R1+0x2e4], R9 ;  /* 0x0002e40901007387 */ /* 0x000fe20000100600 */
[----:B------:R-:W-:-:S03]  /*a8e0*/  MOV R45, R33 ;  /* 0x00000021002d7202 */ /* 0x000fc60000000f00 */
[----:B------:R0:W-:Y:S04]  /*a8f0*/  STL.S16 [R1+0x2e6], R8 ;  /* 0x0002e60801007387 */ /* 0x0001e80000100600 */
[----:B------:R1:W-:Y:S04]  /*a900*/  STL [R1+0x19c], R38 ;  /* 0x00019c2601007387 */ /* 0x0003e80000100800 */
        /* <DEDUP_REMOVED lines=17> */
[----:B--2---:R-:W-:Y:S04]  /*aa20*/  STL [R1+0x550], R19 ;  /* 0x0005501301007387 */ /* 0x004fe80000100800 */
[----:B0-----:R-:W2:Y:S04]  /*aa30*/  LDL.LU.64 R8, [R1+0x2d8] ;  /* 0x0002d80001087983 */ /* 0x001ea80000300a00 */
[----:B-1----:R-:W4:Y:S04]  /*aa40*/  LDL.LU R38, [R1+0x5c4] ;  /* 0x0005c40001267983 */ /* 0x002f280000300800 */
[----:B------:R-:W5:Y:S04]  /*aa50*/  LDL.LU.64 R32, [R1+0x2c0] ;  /* 0x0002c00001207983 */ /* 0x000f680000300a00 */
[----:B------:R0:W-:Y:S04]  /*aa60*/  STL.S16 [R1+0x2d2], R14 ;  /* 0x0002d20e01007387 */ /* 0x0001e80000100600 */
[----:B---3--:R-:W-:Y:S04]  /*aa70*/  STL [R1+0x548], R12 ;  /* 0x0005480c01007387 */ /* 0x008fe80000100800 */
[----:B------:R-:W-:Y:S04]  /*aa80*/  STL [R1+0x54c], R12 ;  /* 0x00054c0c01007387 */ /* 0x000fe80000100800 */
[----:B0-----:R-:W3:Y:S01]  /*aa90*/  LDL.LU R14, [R1+0x5c0] ;  /* 0x0005c000010e7983 */ /* 0x001ee20000300800 */
[----:B------:R-:W-:-:S02]  /*aaa0*/  LOP3.LUT P6, RZ, R29, 0x2000000, RZ, 0xc0, !PT ;  /* 0x020000001dff7812 */ /* 0x000fc400078cc0ff */
[----:B------:R-:W-:Y:S01]  /*aab0*/  LOP3.LUT R29, R29, 0xffefffff, RZ, 0xc0, !PT ;  /* 0xffefffff1d1d7812 */ /* 0x000fe200078ec0ff */
[----:B------:R0:W-:Y:S01]  /*aac0*/  STL [R1+0x94], R39 ;  /* 0x0000942701007387 */ /* 0x0001e20000100800 */
[----:B------:R-:W-:Y:S02]  /*aad0*/  PRMT R41, RZ, 0x7610, R41 ;  /* 0x00007610ff297816 */ /* 0x000fe40000000029 */
[----:B------:R-:W-:Y:S02]  /*aae0*/  PRMT R36, RZ, 0x7610, R36 ;  /* 0x00007610ff247816 */ /* 0x000fe40000000024 */
[----:B------:R-:W-:Y:S02]  /*aaf0*/  @P4 LOP3.LUT R29, R29, 0x100000, RZ, 0xfc, !PT ;  /* 0x001000001d1d4812 */ /* 0x000fe400078efcff */
[----:B0-----:R-:W-:-:S04]  /*ab00*/  PRMT R39, RZ, 0x7610, R39 ;  /* 0x00007610ff277816 */ /* 0x001fc80000000027 */
[----:B------:R-:W-:Y:S01]  /*ab10*/  @!P5 PRMT R39, R15, 0x7610, R39 ;  /* 0x000076100f27d816 */ /* 0x000fe20000000027 */
[----:B------:R0:W-:Y:S01]  /*ab20*/  STL [R1+0xa0], R15 ;  /* 0x0000a00f01007387 */ /* 0x0001e20000100800 */
[----:B------:R-:W-:-:S03]  /*ab30*/  PRMT R13, RZ, 0x7610, R13 ;  /* 0x00007610ff0d7816 */ /* 0x000fc6000000000d */
[----:B------:R1:W-:Y:S01]  /*ab40*/  STL [R1+0x84], R25 ;  /* 0x0000841901007387 */ /* 0x0003e20000100800 */
[----:B0-----:R-:W-:Y:S01]  /*ab50*/  HFMA2.MMA R15, -RZ, RZ, 0, 0 ;  /* 0x00000000ff0f7435 */ /* 0x001fe200000001ff */
[----:B-1----:R-:W-:Y:S02]  /*ab60*/  PRMT R25, RZ, 0x7610, R25 ;  /* 0x00007610ff197816 */ /* 0x002fe40000000019 */
[----:B------:R0:W-:Y:S07]  /*ab70*/  STL [R1+0x1a4], R34 ;  /* 0x0001a42201007387 */ /* 0x0001ee0000100800 */
[----:B--2---:R-:W2:Y:S04]  /*ab80*/  @!P0 LDG.E R15, desc[UR10][R8.64] ;  /* 0x0000000a080f8981 */ /* 0x004ea8000c1e1900 */
[----:B------:R-:W2:Y:S01]  /*ab90*/  LDL.LU.64 R8, [R1+0x5b8] ;  /* 0x0005b80001087983 */ /* 0x000ea20000300a00 */
[----:B---3--:R-:W-:-:S02]  /*aba0*/  @!P5 SHF.R.U32.HI R11, RZ, 0x10, R14 ;  /* 0x00000010ff0bd819 */ /* 0x008fc4000001160e */
[----:B------:R-:W-:Y:S02]  /*abb0*/  @!P5 PRMT R36, R14, 0x7610, R36 ;  /* 0x000076100e24d816 */ /* 0x000fe40000000024 */
[----:B------:R-:W-:Y:S02]  /*abc0*/  @!P5 PRMT R41, R11, 0x7610, R41 ;  /* 0x000076100b29d816 */ /* 0x000fe40000000029 */
[----:B------:R-:W-:-:S13]  /*abd0*/  LOP3.LUT P5, RZ, R29, 0x1000000, RZ, 0xc0, !PT ;  /* 0x010000001dff7812 */ /* 0x000fda00078ac0ff */
[----:B----4-:R-:W-:Y:S02]  /*abe0*/  @!P5 SHF.R.U32.HI R11, RZ, 0x10, R38 ;  /* 0x00000010ff0bd819 */ /* 0x010fe40000011626 */
[----:B------:R-:W-:Y:S02]  /*abf0*/  @!P5 PRMT R13, R34, 0x7610, R13 ;  /* 0x00007610220dd816 */ /* 0x000fe4000000000d */
[----:B------:R-:W-:Y:S02]  /*ac00*/  @!P5 PRMT R25, R11, 0x7610, R25 ;  /* 0x000076100b19d816 */ /* 0x000fe40000000019 */
[----:B------:R-:W-:Y:S02]  /*ac10*/  @!P5 SHF.R.U32.HI R11, RZ, 0x10, R34 ;  /* 0x00000010ff0bd819 */ /* 0x000fe40000011622 */
[----:B0-----:R-:W3:Y:S01]  /*ac20*/  LDL.LU R34, [R1+0x210] ;  /* 0x0002100001227983 */ /* 0x001ee20000300800 */
[----:B------:R-:W-:Y:S02]  /*ac30*/  LOP3.LUT P3, RZ, R29, 0x40, RZ, 0xc0, !PT ;  /* 0x000000401dff7812 */ /* 0x000fe4000786c0ff */
[----:B------:R-:W-:Y:S01]  /*ac40*/  PRMT R18, RZ, 0x7610, R18 ;  /* 0x00007610ff127816 */ /* 0x000fe20000000012 */
[----:B------:R0:W-:Y:S01]  /*ac50*/  STL.S16 [R1+0x2dc], R13 ;  /* 0x0002dc0d01007387 */ /* 0x0001e20000100600 */
[----:B------:R-:W-:-:S02]  /*ac60*/  PRMT R16, RZ, 0x7610, R16 ;  /* 0x00007610ff107816 */ /* 0x000fc40000000010 */
[----:B------:R-:W-:Y:S01]  /*ac70*/  @!P5 PRMT R18, R11, 0x7610, R18 ;  /* 0x000076100b12d816 */ /* 0x000fe20000000012 */
[----:B------:R1:W-:Y:S01]  /*ac80*/  STL [R1+0x1a0], R14 ;  /* 0x0001a00e01007387 */ /* 0x0003e20000100800 */
[----:B------:R-:W-:Y:S02]  /*ac90*/  @!P5 PRMT R16, R38, 0x7610, R16 ;  /* 0x000076102610d816 */ /* 0x000fe40000000010 */
[----:B0-----:R-:W-:Y:S01]  /*aca0*/  IADD3 R13, R0, 0x1e8, RZ ;  /* 0x000001e8000d7810 */ /* 0x001fe20007ffe0ff */
[----:B------:R0:W-:Y:S03]  /*acb0*/  STL [R1+0x190], R24 ;  /* 0x0001901801007387 */ /* 0x0001e60000100800 */
[----:B-1----:R-:W-:Y:S02]  /*acc0*/  SHF.R.S32.HI R14, RZ, 0x1f, R13 ;  /* 0x0000001fff0e7819 */ /* 0x002fe4000001140d */
[----:B------:R-:W-:Y:S01]  /*acd0*/  ISETP.GE.U32.AND P5, PT, R13, UR6, PT ;  /* 0x000000060d007c0c */ /* 0x000fe2000bfa6070 */
[----:B------:R-:W-:Y:S01]  /*ace0*/  STL.S16 [R1+0x2d8], R16 ;  /* 0x0002d81001007387 */ /* 0x000fe20000100600 */
[----:B0-----:R-:W-:-:S02]  /*acf0*/  PRMT R24, RZ, 0x7610, R24 ;  /* 0x00007610ff187816 */ /* 0x001fc40000000018 */
[----:B------:R-:W-:Y:S02]  /*ad00*/  ISETP.GE.OR.EX P5, PT, R14, UR7, P1, P5 ;  /* 0x000000070e007c0c */ /* 0x000fe40008fa6750 */
[----:B------:R-:W-:Y:S02]  /*ad10*/  PRMT R17, RZ, 0x7610, R17 ;  /* 0x00007610ff117816 */ /* 0x000fe40000000011 */
[----:B------:R-:W-:Y:S02]  /*ad20*/  PRMT R21, RZ, 0x7610, R21 ;  /* 0x00007610ff157816 */ /* 0x000fe40000000015 */
[----:B------:R-:W-:Y:S01]  /*ad30*/  LOP3.LUT P4, RZ, R30, 0x8000, RZ, 0xc0, !PT ;  /* 0x000080001eff7812 */ /* 0x000fe2000788c0ff */
[----:B------:R-:W-:Y:S01]  /*ad40*/  HFMA2.MMA R11, -RZ, RZ, 0, 0 ;  /* 0x00000000ff0b7435 */ /* 0x000fe200000001ff */
[----:B------:R-:W-:Y:S04]  /*ad50*/  STL.S16 [R1+0x2d0], R39 ;  /* 0x0002d02701007387 */ /* 0x000fe80000100600 */
[----:B------:R0:W-:Y:S04]  /*ad60*/  STL [R1+0xa4], R38 ;  /* 0x0000a42601007387 */ /* 0x0001e80000100800 */
[----:B------:R1:W-:Y:S04]  /*ad70*/  STL.S16 [R1+0x2da], R25 ;  /* 0x0002da1901007387 */ /* 0x0003e80000100600 */
[----:B-----5:R4:W5:Y:S01]  /*ad80*/  @!P4 LDG.E R11, desc[UR10][R32.64] ;  /* 0x0000000a200bc981 */ /* 0x020962000c1e1900 */
[----:B0-----:R-:W0:Y:S01]  /*ad90*/  @!P5 LDC.64 R38, c[0x0][0x230] ;  /* 0x00008c00ff26db82 */ /* 0x001e220000000a00 */
[----:B-1----:R-:W-:-:S07]  /*ada0*/  @!P5 MOV R25, R5 ;  /* 0x000000050019d202 */ /* 0x002fce0000000f00 */
[----:B----4-:R-:W1:Y:S01]  /*adb0*/  @!P5 LDC.64 R32, c[0x0][0x228] ;  /* 0x00008a00ff20db82 */ /* 0x010e620000000a00 */
[----:B--2---:R-:W-:Y:S01]  /*adc0*/  @!P3 SHF.R.U32.HI R16, RZ, 0x10, R9 ;  /* 0x00000010ff10b819 */ /* 0x004fe20000011609 */
[----:B------:R-:W-:Y:S01]  /*add0*/  STL [R1+0xa8], R9 ;  /* 0x0000a80901007387 */ /* 0x000fe20000100800 */
[----:B------:R-:W-:Y:S02]  /*ade0*/  @!P3 PRMT R24, R9, 0x7610, R24 ;  /* 0x000076100918b816 */ /* 0x000fe40000000018 */
[----:B------:R-:W-:-:S03]  /*adf0*/  @!P3 PRMT R21, R16, 0x7610, R21 ;  /* 0x000076101015b816 */ /* 0x000fc60000000015 */
[----:B------:R2:W-:Y:S02]  /*ae00*/  STL.S16 [R1+0x2c2], R24 ;  /* 0x0002c21801007387 */ /* 0x0005e40000100600 */
[----:B--2---:R-:W-:Y:S02]  /*ae10*/  @!P5 MOV R24, R2 ;  /* 0x000000020018d202 */ /* 0x004fe40000000f00 */
[----:B------:R-:W-:Y:S04]  /*ae20*/  STL.S16 [R1+0x2c0], RZ ;  /* 0x0002c0ff01007387 */ /* 0x000fe80000100600 */
[----:B------:R2:W-:Y:S04]  /*ae30*/  STL.S16 [R1+0x2c4], R21 ;  /* 0x0002c41501007387 */ /* 0x0005e80000100600 */
[----:B------:R4:W-:Y:S04]  /*ae40*/  STL.S16 [R1+0x2d4], R36 ;  /* 0x0002d42401007387 */ /* 0x0009e80000100600 */
[----:B--2---:R-:W2:Y:S04]  /*ae50*/  LDL.LU R21, [R1+0x214] ;  /* 0x0002140001157983 */ /* 0x004ea80000300800 */
[----:B----4-:R-:W4:Y:S01]  /*ae60*/  LDL.LU R36, [R1+0x218] ;  /* 0x0002180001247983 */ /* 0x010f220000300800 */
[----:B---3--:R-:W-:-:S04]  /*ae70*/  @!P3 SHF.R.U32.HI R9, RZ, 0x10, R34 ;  /* 0x00000010ff09b819 */ /* 0x008fc80000011622 */
[----:B------:R-:W-:-:S05]  /*ae80*/  @!P3 PRMT R17, R9, 0x7610, R17 ;  /* 0x000076100911b816 */ /* 0x000fca0000000011 */
[----:B------:R3:W-:Y:S02]  /*ae90*/  STL.S16 [R1+0x2c6], R17 ;  /* 0x0002c61101007387 */ /* 0x0007e40000100600 */
[----:B---3--:R-:W3:Y:S02]  /*aea0*/  @!P5 LDC.64 R16, c[0x0][0x288] ;  /* 0x0000a200ff10db82 */ /* 0x008ee40000000a00 */
[-C--:B---3--:R-:W-:Y:S02]  /*aeb0*/  @!P5 IMAD R9, R14, R16.reuse, RZ ;  /* 0x000000100e09d224 */ /* 0x088fe400078e02ff */
[----:B------:R-:W-:-:S04]  /*aec0*/  @!P5 IMAD.WIDE.U32 R24, R13, R16, R24 ;  /* 0x000000100d18d225 */ /* 0x000fc800078e0018 */
[----:B------:R-:W-:-:S05]  /*aed0*/  @!P5 IMAD R9, R13, R17, R9 ;  /* 0x000000110d09d224 */ /* 0x000fca00078e0209 */
[----:B------:R-:W-:-:S04]  /*aee0*/  @!P5 IADD3 R9, R25, R9, RZ ;  /* 0x000000091909d210 */ /* 0x000fc80007ffe0ff */
[C---:B------:R-:W-:Y:S02]  /*aef0*/  @!P5 SHF.L.U64.HI R9, R24.reuse, 0x1, R9 ;  /* 0x000000011809d819 */ /* 0x040fe40000010209 */
[----:B------:R-:W-:-:S04]  /*af00*/  @!P5 SHF.L.U32 R24, R24, 0x1, RZ ;  /* 0x000000011818d819 */ /* 0x000fc800000006ff */
[----:B0-----:R-:W-:-:S04]  /*af10*/  @!P5 IADD3 R38, P0, R24, R38, RZ ;  /* 0x000000261826d210 */ /* 0x001fc80007f1e0ff */
[C---:B------:R-:W-:Y:S02]  /*af20*/  @!P5 IADD3.X R39, R9.reuse, R39, RZ, P0, !PT ;  /* 0x000000270927d210 */ /* 0x040fe400007fe4ff */
[----:B-1----:R-:W-:Y:S01]  /*af30*/  @!P5 IADD3 R32, P0, R24, R32, RZ ;  /* 0x000000201820d210 */ /* 0x002fe20007f1e0ff */
[----:B------:R0:W-:Y:S03]  /*af40*/  STL.S16 [R1+0x2de], R18 ;  /* 0x0002de1201007387 */ /* 0x0001e60000100600 */
[----:B------:R-:W-:Y:S02]  /*af50*/  @!P5 IADD3.X R33, R9, R33, RZ, P0, !PT ;  /* 0x000000210921d210 */ /* 0x000fe400007fe4ff */
[----:B------:R-:W-:Y:S01]  /*af60*/  PRMT R8, RZ, 0x7610, R8 ;  /* 0x00007610ff087816 */ /* 0x000fe20000000008 */
[----:B------:R-:W3:Y:S01]  /*af70*/  LDL.S16 R9, [R1+0x2c0] ;  /* 0x0002c00001097983 */ /* 0x000ee20000100600 */
[----:B0-----:R-:W-:-:S03]  /*af80*/  MOV R18, RZ ;  /* 0x000000ff00127202 */ /* 0x001fc60000000f00 */
[----:B------:R-:W-:Y:S04]  /*af90*/  STL [R1+0x4d0], R33 ;  /* 0x0004d02101007387 */ /* 0x000fe80000100800 */
[----:B------:R-:W-:Y:S04]  /*afa0*/  STL [R1+0x4e0], R38 ;  /* 0x0004e02601007387 */ /* 0x000fe80000100800 */
[----:B------:R0:W5:Y:S04]  /*afb0*/  @!P4 LDG.E R18, desc[UR10][R44.64] ;  /* 0x0000000a2c12c981 */ /* 0x000168000c1e1900 */
[----:B------:R1:W-:Y:S04]  /*afc0*/  STL.64 [R1+0x528], R32 ;  /* 0x0005282001007387 */ /* 0x0003e80000100a00 */
[----:B------:R-:W-:Y:S01]  /*afd0*/  STL [R1+0x4e4], R38 ;  /* 0x0004e42601007387 */ /* 0x000fe20000100800 */
[----:B0-----:R-:W-:-:S02]  /*afe0*/  MOV R44, R6 ;  /* 0x00000006002c7202 */ /* 0x001fc40000000f00 */
[----:B------:R-:W-:Y:S01]  /*aff0*/  MOV R45, R7 ;  /* 0x00000007002d7202 */ /* 0x000fe20000000f00 */
[----:B------:R-:W-:Y:S04]  /*b000*/  STL [R1+0x500], R38 ;  /* 0x0005002601007387 */ /* 0x000fe80000100800 */
[----:B------:R-:W5:Y:S01]  /*b010*/  LDL.LU.64 R6, [R1+0x2b8] ;  /* 0x0002b80001067983 */ /* 0x000f620000300a00 */
[----:B-1----:R-:W-:-:S03]  /*b020*/  PRMT R33, RZ, 0x7610, R33 ;  /* 0x00007610ff217816 */ /* 0x002fc60000000021 */
[----:B------:R-:W-:Y:S04]  /*b030*/  STL [R1+0x508], R38 ;  /* 0x0005082601007387 */ /* 0x000fe80000100800 */
[----:B------:R-:W-:Y:S04]  /*b040*/  STL [R1+0x50c], R38 ;  /* 0x00050c2601007387 */ /* 0x000fe80000100800 */
[----:B------:R-:W-:Y:S04]  /*b050*/  STL [R1+0x4dc], R39 ;  /* 0x0004dc2701007387 */ /* 0x000fe80000100800 */
[----:B------:R-:W-:Y:S04]  /*b060*/  STL [R1+0x504], R39 ;  /* 0x0005042701007387 */ /* 0x000fe80000100800 */
[----:B------:R0:W-:Y:S01]  /*b070*/  STL.64 [R1+0x510], R38 ;  /* 0x0005102601007387 */ /* 0x0001e20000100a00 */
[----:B------:R-:W-:Y:S01]  /*b080*/  PRMT R16, RZ, 0x7610, R16 ;  /* 0x00007610ff107816 */ /* 0x000fe20000000010 */
[----:B------:R-:W-:-:S02]  /*b090*/  HFMA2.MMA R17, -RZ, RZ, 0, 0 ;  /* 0x00000000ff117435 */ /* 0x000fc400000001ff */
[----:B------:R-:W5:Y:S04]  /*b0a0*/  LDL.LU.64 R24, [R1+0x2a8] ;  /* 0x0002a80001187983 */ /* 0x000f680000300a00 */
[----:B0-----:R-:W5:Y:S04]  /*b0b0*/  LDL.LU.64 R38, [R1+0x2b0] ;  /* 0x0002b00001267983 */ /* 0x001f680000300a00 */
[----:B------:R-:W-:Y:S01]  /*b0c0*/  STL.S16 [R1+0x2b0], RZ ;  /* 0x0002b0ff01007387 */ /* 0x000fe20000100600 */
[----:B---3--:R-:W-:-:S05]  /*b0d0*/  @!P3 PRMT R9, R34, 0x7610, R9 ;  /* 0x000076102209b816 */ /* 0x008fca0000000009 */
[----:B------:R2:W-:Y:S02]  /*b0e0*/  @!P3 STL.S16 [R1+0x2c0], R9 ;  /* 0x0002c0090100b387 */ /* 0x0005e40000100600 */
[----:B--2---:R-:W-:-:S04]  /*b0f0*/  @!P6 SHF.R.U32.HI R9, RZ, 0x10, R21 ;  /* 0x00000010ff09e819 */ /* 0x004fc80000011615 */
[----:B------:R-:W-:Y:S02]  /*b100*/  @!P6 PRMT R33, R9, 0x7610, R33 ;  /* 0x000076100921e816 */ /* 0x000fe40000000021 */
[----:B----4-:R-:W-:-:S04]  /*b110*/  @!P6 SHF.R.U32.HI R9, RZ, 0x10, R36 ;  /* 0x00000010ff09e819 */ /* 0x010fc80000011624 */
[----:B------:R-:W-:-:S05]  /*b120*/  @!P6 PRMT R8, R9, 0x7610, R8 ;  /* 0x000076100908e816 */ /* 0x000fca0000000008 */
[----:B------:R0:W-:Y:S04]  /*b130*/  STL.S16 [R1+0x2b6], R8 ;  /* 0x0002b60801007387 */ /* 0x0001e80000100600 */
[----:B0-----:R-:W2:Y:S01]  /*b140*/  LDL.S16 R8, [R1+0x2b0] ;  /* 0x0002b00001087983 */ /* 0x001ea20000100600 */
[C---:B------:R-:W-:Y:S02]  /*b150*/  LOP3.LUT P0, RZ, R29.reuse, 0x10, RZ, 0xc0, !PT ;  /* 0x000000101dff7812 */ /* 0x040fe4000780c0ff */
[----:B------:R-:W-:-:S04]  /*b160*/  LOP3.LUT R29, R29, 0xfffbffff, RZ, 0xc0, !PT ;  /* 0xfffbffff1d1d7812 */ /* 0x000fc800078ec0ff */
[----:B------:R-:W-:Y:S02]  /*b170*/  @P5 LOP3.LUT R29, R29, 0x40000, RZ, 0xfc, !PT ;  /* 0x000400001d1d5812 */ /* 0x000fe400078efcff */
[----:B------:R-:W-:Y:S01]  /*b180*/  LOP3.LUT P5, RZ, R30, 0x20, RZ, 0xc0, !PT ;  /* 0x000000201eff7812 */ /* 0x000fe200078ac0ff */
[----:B------:R0:W-:Y:S01]  /*b190*/  STL.S16 [R1+0x2b4], R16 ;  /* 0x0002b41001007387 */ /* 0x0001e20000100600 */
[----:B------:R-:W-:Y:S02]  /*b1a0*/  PRMT R9, R16, 0x7610, R9 ;  /* 0x0000761010097816 */ /* 0x000fe40000000009 */
[----:B0-----:R-:W-:-:S09]  /*b1b0*/  MOV R16, RZ ;  /* 0x000000ff00107202 */ /* 0x001fd20000000f00 */
[----:B-----5:R-:W3:Y:S04]  /*b1c0*/  @!P5 LDG.E R17, desc[UR10][R38.64] ;  /* 0x0000000a2611d981 */ /* 0x020ee8000c1e1900 */
[----:B------:R-:W3:Y:S04]  /*b1d0*/  @!P5 LDG.E R16, desc[UR10][R6.64] ;  /* 0x0000000a0610d981 */ /* 0x000ee8000c1e1900 */
[----:B------:R-:W4:Y:S04]  /*b1e0*/  LDL.LU.64 R38, [R1+0x2a0] ;  /* 0x0002a00001267983 */ /* 0x000f280000300a00 */
[----:B------:R-:W5:Y:S04]  /*b1f0*/  LDL.LU.64 R6, [R1+0x5a8] ;  /* 0x0005a80001067983 */ /* 0x000f680000300a00 */
[----:B------:R0:W-:Y:S01]  /*b200*/  STL [R1+0xac], R21 ;  /* 0x0000ac1501007387 */ /* 0x0001e20000100800 */
[----:B--2---:R-:W-:-:S03]  /*b210*/  @!P6 PRMT R8, R21, 0x7610, R8 ;  /* 0x000076101508e816 */ /* 0x004fc60000000008 */
[----:B0-----:R-:W2:Y:S04]  /*b220*/  LDL.LU R21, [R1+0x22c] ;  /* 0x00022c0001157983 */ /* 0x001ea80000300800 */
[----:B------:R0:W-:Y:S04]  /*b230*/  @!P6 STL.S16 [R1+0x2b0], R8 ;  /* 0x0002b0080100e387 */ /* 0x0001e80000100600 */
[----:B0-----:R-:W3:Y:S01]  /*b240*/  LDL.LU R8, [R1+0x5b0] ;  /* 0x0005b00001087983 */ /* 0x001ee20000300800 */
[----:B------:R-:W-:Y:S02]  /*b250*/  PRMT R14, RZ, 0x7610, R14 ;  /* 0x00007610ff0e7816 */ /* 0x000fe4000000000e */
[----:B------:R-:W-:-:S02]  /*b260*/  @!P6 PRMT R9, R36, 0x7610, R9 ;  /* 0x000076102409e816 */ /* 0x000fc40000000009 */
[----:B------:R-:W-:-:S03]  /*b270*/  PRMT R13, RZ, 0x7610, R13 ;  /* 0x00007610ff0d7816 */ /* 0x000fc6000000000d */
[----:B------:R0:W-:Y:S01]  /*b280*/  @!P6 STL.S16 [R1+0x2b4], R9 ;  /* 0x0002b4090100e387 */ /* 0x0001e20000100600 */
[----:B------:R-:W-:Y:S02]  /*b290*/  LOP3.LUT P6, RZ, R29, 0x800000, RZ, 0xc0, !PT ;  /* 0x008000001dff7812 */ /* 0x000fe400078cc0ff */
[----:B-----5:R-:W-:Y:S02]  /*b2a0*/  @!P0 PRMT R14, R6, 0x7610, R14 ;  /* 0x00007610060e8816 */ /* 0x020fe4000000000e */
[----:B------:R-:W-:-:S03]  /*b2b0*/  @!P0 PRMT R13, R7, 0x7610, R13 ;  /* 0x00007610070d8816 */ /* 0x000fc6000000000d */
[----:B------:R1:W-:Y:S01]  /*b2c0*/  STL.S16 [R1+0x2b8], R14 ;  /* 0x0002b80e01007387 */ /* 0x0003e20000100600 */
[----:B------:R-:W-:Y:S02]  /*b2d0*/  LOP3.LUT P3, RZ, R29, 0x200, RZ, 0xc0, !PT ;  /* 0x000002001dff7812 */ /* 0x000fe4000786c0ff */
[----:B0-----:R-:W-:Y:S01]  /*b2e0*/  @!P0 SHF.R.U32.HI R9, RZ, 0x10, R6 ;  /* 0x00000010ff098819 */ /* 0x001fe20000011606 */
[----:B------:R-:W-:Y:S01]  /*b2f0*/  STL [R1+0x4d4], R32 ;  /* 0x0004d42001007387 */ /* 0x000fe20000100800 */
[----:B-1----:R-:W-:-:S03]  /*b300*/  HFMA2.MMA R14, -RZ, RZ, 0, 0 ;  /* 0x00000000ff0e7435 */ /* 0x002fc600000001ff */
[----:B------:R-:W-:Y:S04]  /*b310*/  STL [R1+0x4d8], R32 ;  /* 0x0004d82001007387 */ /* 0x000fe80000100800 */
[----:B------:R-:W-:Y:S04]  /*b320*/  STL [R1+0x518], R32 ;  /* 0x0005182001007387 */ /* 0x000fe80000100800 */
[----:B------:R0:W-:Y:S04]  /*b330*/  STL [R1+0x51c], R32 ;  /* 0x00051c2001007387 */ /* 0x0001e80000100800 */
[----:B------:R1:W-:Y:S04]  /*b340*/  STL.S16 [R1+0x2bc], R13 ;  /* 0x0002bc0d01007387 */ /* 0x0003e80000100600 */
[----:B------:R5:W2:Y:S01]  /*b350*/  @!P6 LDG.E R14, desc[UR10][R24.64] ;  /* 0x0000000a180ee981 */ /* 0x000aa2000c1e1900 */
[----:B0-----:R-:W-:-:S02]  /*b360*/  PRMT R32, RZ, 0x7610, R32 ;  /* 0x00007610ff207816 */ /* 0x001fc40000000020 */
[----:B-1----:R-:W-:Y:S01]  /*b370*/  MOV R13, RZ ;  /* 0x000000ff000d7202 */ /* 0x002fe20000000f00 */
[----:B------:R0:W-:Y:S01]  /*b380*/  STL.64 [R1+0x558], R18 ;  /* 0x0005581201007387 */ /* 0x0001e20000100a00 */
[----:B------:R-:W-:Y:S02]  /*b390*/  @!P0 PRMT R32, R9, 0x7610, R32 ;  /* 0x0000761009208816 */ /* 0x000fe40000000020 */
[----:B-----5:R-:W-:Y:S02]  /*b3a0*/  IADD3 R24, R0, 0x1f0, RZ ;  /* 0x000001f000187810 */ /* 0x020fe40007ffe0ff */
[----:B------:R-:W-:Y:S01]  /*b3b0*/  @!P0 SHF.R.U32.HI R9, RZ, 0x10, R7 ;  /* 0x00000010ff098819 */ /* 0x000fe20000011607 */
[----:B----4-:R1:W4:Y:S01]  /*b3c0*/  @!P6 LDG.E R13, desc[UR10][R38.64] ;  /* 0x0000000a260de981 */ /* 0x010322000c1e1900 */
[----:B------:R-:W-:Y:S02]  /*b3d0*/  SHF.R.S32.HI R25, RZ, 0x1f, R24 ;  /* 0x0000001fff197819 */ /* 0x000fe40000011418 */
[----:B------:R-:W-:-:S02]  /*b3e0*/  ISETP.GE.U32.AND P6, PT, R24, UR6, PT ;  /* 0x0000000618007c0c */ /* 0x000fc4000bfc6070 */
[----:B0-----:R-:W-:Y:S01]  /*b3f0*/  PRMT R19, RZ, 0x7610, R19 ;  /* 0x00007610ff137816 */ /* 0x001fe20000000013 */
[----:B------:R-:W-:Y:S03]  /*b400*/  STL [R1+0xb0], R6 ;  /* 0x0000b00601007387 */ /* 0x000fe60000100800 */
[----:B------:R-:W-:Y:S02]  /*b410*/  @!P0 PRMT R19, R9, 0x7610, R19 ;  /* 0x0000761009138816 */ /* 0x000fe40000000013 */
[----:B------:R-:W-:Y:S02]  /*b420*/  PRMT R9, RZ, 0x7610, R9 ;  /* 0x00007610ff097816 */ /* 0x000fe40000000009 */
[----:B------:R-:W-:Y:S01]  /*b430*/  ISETP.GE.OR.EX P6, PT, R25, UR7, P1, P6 ;  /* 0x0000000719007c0c */ /* 0x000fe20008fc6760 */
[----:B------:R0:W-:Y:S02]  /*b440*/  STL [R1+0x1b0], R7 ;  /* 0x0001b00701007387 */ /* 0x0001e40000100800 */
[----:B0-----:R-:W-:-:S02]  /*b450*/  PRMT R7, RZ, 0x7610, R7 ;  /* 0x00007610ff077816 */ /* 0x001fc40000000007 */
[----:B------:R-:W-:Y:S04]  /*b460*/  STL [R1+0x530], R18 ;  /* 0x0005301201007387 */ /* 0x000fe80000100800 */
[----:B------:R0:W-:Y:S02]  /*b470*/  STL [R1+0x534], R18 ;  /* 0x0005341201007387 */ /* 0x0001e40000100800 */
[----:B0-----:R-:W-:Y:S02]  /*b480*/  PRMT R18, RZ, 0x7610, R18 ;  /* 0x00007610ff127816 */ /* 0x001fe40000000012 */
[----:B-1----:R-:W-:Y:S02]  /*b490*/  MOV R38, R44 ;  /* 0x0000002c00267202 */ /* 0x002fe40000000f00 */
[----:B------:R-:W-:-:S02]  /*b4a0*/  MOV R39, R45 ;  /* 0x0000002d00277202 */ /* 0x000fc40000000f00 */
[----:B------:R-:W-:Y:S02]  /*b4b0*/  MOV R44, R26 ;  /* 0x0000001a002c7202 */ /* 0x000fe40000000f00 */
[----:B------:R-:W-:Y:S02]  /*b4c0*/  MOV R45, R27 ;  /* 0x0000001b002d7202 */ /* 0x000fe40000000f00 */
[----:B------:R-:W0:Y:S01]  /*b4d0*/  @!P6 LDC.64 R26, c[0x0][0x228] ;  /* 0x00008a00ff1aeb82 */ /* 0x000e220000000a00 */
[----:B------:R-:W-:Y:S04]  /*b4e0*/  STL.S16 [R1+0x2a0], RZ ;  /* 0x0002a0ff01007387 */ /* 0x000fe80000100600 */
[----:B------:R1:W-:Y:S04]  /*b4f0*/  STL.S16 [R1+0x2d6], R41 ;  /* 0x0002d62901007387 */ /* 0x0003e80000100600 */
[----:B------:R5:W-:Y:S04]  /*b500*/  STL [R1+0x1ac], R36 ;  /* 0x0001ac2401007387 */ /* 0x000be80000100800 */
[----:B-1----:R-:W4:Y:S04]  /*b510*/  LDL.LU R41, [R1+0x5b4] ;  /* 0x0005b40001297983 */ /* 0x002f280000300800 */
[----:B-----5:R-:W5:Y:S04]  /*b520*/  LDL.LU R36, [R1+0x5a4] ;  /* 0x0005a40001247983 */ /* 0x020f680000300800 */
[----:B------:R1:W-:Y:S02]  /*b530*/  STL.S16 [R1+0x2be], R19 ;  /* 0x0002be1301007387 */ /* 0x0003e40000100600 */
[----:B-1----:R-:W-:-:S02]  /*b540*/  MOV R19, R43 ;  /* 0x0000002b00137202 */ /* 0x002fc40000000f00 */
[----:B---3--:R-:W-:-:S04]  /*b550*/  @!P3 SHF.R.U32.HI R6, RZ, 0x10, R8 ;  /* 0x00000010ff06b819 */ /* 0x008fc80000011608 */
[----:B------:R-:W-:Y:S02]  /*b560*/  @!P3 PRMT R9, R6, 0x7610, R9 ;  /* 0x000076100609b816 */ /* 0x000fe40000000009 */
[----:B--2---:R-:W-:-:S04]  /*b570*/  @!P3 SHF.R.U32.HI R6, RZ, 0x10, R21 ;  /* 0x00000010ff06b819 */ /* 0x004fc80000011615 */
[----:B------:R-:W-:-:S05]  /*b580*/  @!P3 PRMT R7, R6, 0x7610, R7 ;  /* 0x000076100607b816 */ /* 0x000fca0000000007 */
[----:B------:R1:W-:Y:S02]  /*b590*/  STL.S16 [R1+0x2a6], R7 ;  /* 0x0002a60701007387 */ /* 0x0003e40000100600 */
[----:B-1----:R-:W1:Y:S01]  /*b5a0*/  @!P6 LDC.64 R6, c[0x0][0x288] ;  /* 0x0000a200ff06eb82 */ /* 0x002e620000000a00 */
[----:B------:R-:W-:Y:S01]  /*b5b0*/  @!P3 PRMT R18, R8, 0x7610, R18 ;  /* 0x000076100812b816 */ /* 0x000fe20000000012 */
[----:B------:R2:W-:Y:S04]  /*b5c0*/  STL [R1+0xb4], R8 ;  /* 0x0000b40801007387 */ /* 0x0005e80000100800 */
[----:B------:R3:W-:Y:S01]  /*b5d0*/  STL.S16 [R1+0x2a4], R9 ;  /* 0x0002a40901007387 */ /* 0x0007e20000100600 */
[----:B--2---:R-:W-:Y:S02]  /*b5e0*/  @!P6 MOV R8, R2 ;  /* 0x000000020008e202 */ /* 0x004fe40000000f00 */
[----:B---3--:R-:W-:Y:S01]  /*b5f0*/  @!P6 MOV R9, R5 ;  /* 0x000000050009e202 */ /* 0x008fe20000000f00 */
[----:B-1----:R-:W-:-:S02]  /*b600*/  @!P6 IMAD R25, R25, R6, RZ ;  /* 0x000000061919e224 */ /* 0x002fc400078e02ff */
        /* <DEDUP_REMOVED lines=8> */
[----:B0-----:R-:W-:-:S04]  /*b690*/  @!P6 IADD3 R26, P0, R8, R26, RZ ;  /* 0x0000001a081ae210 */ /* 0x001fc80007f1e0ff */
[----:B------:R-:W-:Y:S02]  /*b6a0*/  @!P6 IADD3.X R27, R6, R27, RZ, P0, !PT ;  /* 0x0000001b061be210 */ /* 0x000fe400007fe4ff */
[----:B------:R-:W2:Y:S04]  /*b6b0*/  LDL.S16 R6, [R1+0x2a0] ;  /* 0x0002a00001067983 */ /* 0x000ea80000100600 */
[----:B------:R0:W-:Y:S02]  /*b6c0*/  STL.S16 [R1+0x2a2], R18 ;  /* 0x0002a21201007387 */ /* 0x0001e40000100600 */
[----:B0-----:R-:W-:Y:S02]  /*b6d0*/  MOV R18, R42 ;  /* 0x0000002a00127202 */ /* 0x001fe40000000f00 */
[----:B------:R-:W3:Y:S01]  /*b6e0*/  LDL.LU.64 R42, [R1+0x298] ;  /* 0x00029800012a7983 */ /* 0x000ee20000300a00 */
[----:B------:R-:W-:-:S02]  /*b6f0*/  LOP3.LUT P0, RZ, R29, 0x80, RZ, 0xc0, !PT ;  /* 0x000000801dff7812 */ /* 0x000fc4000780c0ff */
[----:B------:R-:W-:-:S04]  /*b700*/  LOP3.LUT R29, R29, 0xfffeffff, RZ, 0xc0, !PT ;  /* 0xfffeffff1d1d7812 */ /* 0x000fc800078ec0ff */
[----:B------:R-:W-:-:S04]  /*b710*/  @P6 LOP3.LUT R29, R29, 0x10000, RZ, 0xfc, !PT ;  /* 0x000100001d1d6812 */ /* 0x000fc800078efcff */
[----:B------:R-:W-:Y:S01]  /*b720*/  LOP3.LUT P6, RZ, R29, 0x100, RZ, 0xc0, !PT ;  /* 0x000001001dff7812 */ /* 0x000fe200078cc0ff */
[----:B------:R0:W-:Y:S01]  /*b730*/  STL [R1+0x9c], R35 ;  /* 0x00009c2301007387 */ /* 0x0001e20000100800 */
[----:B------:R-:W-:Y:S02]  /*b740*/  PRMT R20, RZ, 0x7610, R20 ;  /* 0x00007610ff147816 */ /* 0x000fe40000000014 */
[----:B------:R-:W-:Y:S01]  /*b750*/  LOP3.LUT P5, RZ, R30, 0x8, RZ, 0xc0, !PT ;  /* 0x000000081eff7812 */ /* 0x000fe200078ac0ff */
[----:B------:R1:W-:Y:S01]  /*b760*/  STL [R1+0x170], R37 ;  /* 0x0001702501007387 */ /* 0x0003e20000100800 */
[----:B0-----:R-:W-:-:S03]  /*b770*/  PRMT R35, RZ, 0x7610, R35 ;  /* 0x00007610ff237816 */ /* 0x001fc60000000023 */
[----:B------:R-:W-:Y:S04]  /*b780*/  STL.S16 [R1+0x2b2], R33 ;  /* 0x0002b22101007387 */ /* 0x000fe80000100600 */
[----:B-----5:R-:W-:Y:S01]  /*b790*/  @!P6 PRMT R35, R36, 0x7610, R35 ;  /* 0x000076102423e816 */ /* 0x020fe20000000023 */
[----:B------:R0:W-:Y:S01]  /*b7a0*/  STL.S16 [R1+0x2ba], R32 ;  /* 0x0002ba2001007387 */ /* 0x0001e20000100600 */
[----:B-1----:R-:W-:-:S03]  /*b7b0*/  PRMT R37, RZ, 0x7610, R37 ;  /* 0x00007610ff257816 */ /* 0x002fc60000000025 */
[----:B0-----:R-:W5:Y:S04]  /*b7c0*/  LDL.LU.64 R32, [R1+0x290] ;  /* 0x0002900001207983 */ /* 0x001f680000300a00 */
[----:B------:R0:W-:Y:S02]  /*b7d0*/  STL.S16 [R1+0x294], R35 ;  /* 0x0002942301007387 */ /* 0x0001e40000100600 */
[----:B0-----:R-:W-:Y:S02]  /*b7e0*/  MOV R35, RZ ;  /* 0x000000ff00237202 */ /* 0x001fe40000000f00 */
[----:B--2---:R-:W-:-:S05]  /*b7f0*/  @!P3 PRMT R6, R21, 0x7610, R6 ;  /* 0x000076101506b816 */ /* 0x004fca0000000006 */
[----:B------:R4:W-:Y:S02]  /*b800*/  @!P3 STL.S16 [R1+0x2a0], R6 ;  /* 0x0002a0060100b387 */ /* 0x0009e40000100600 */
[----:B----4-:R-:W-:Y:S02]  /*b810*/  @!P6 SHF.R.U32.HI R6, RZ, 0x10, R41 ;  /* 0x00000010ff06e819 */ /* 0x010fe40000011629 */
[----:B---3--:R-:W2:Y:S02]  /*b820*/  @!P5 LDG.E R35, desc[UR10][R42.64] ;  /* 0x0000000a2a23d981 */ /* 0x008ea4000c1e1900 */
[----:B------:R-:W-:Y:S02]  /*b830*/  @!P6 PRMT R20, R6, 0x7610, R20 ;  /* 0x000076100614e816 */ /* 0x000fe40000000014 */
[----:B------:R-:W-:-:S04]  /*b840*/  @!P6 SHF.R.U32.HI R6, RZ, 0x10, R36 ;  /* 0x00000010ff06e819 */ /* 0x000fc80000011624 */
[----:B------:R-:W-:Y:S01]  /*b850*/  @!P6 PRMT R37, R6, 0x7610, R37 ;  /* 0x000076100625e816 */ /* 0x000fe20000000025 */
[----:B------:R-:W3:Y:S04]  /*b860*/  LDL.LU.64 R42, [R1+0x598] ;  /* 0x00059800012a7983 */ /* 0x000ee80000300a00 */
[----:B------:R0:W-:Y:S04]  /*b870*/  STL.S16 [R1+0x296], R37 ;  /* 0x0002962501007387 */ /* 0x0001e80000100600 */
[----:B0-----:R-:W4:Y:S01]  /*b880*/  LDL.LU R37, [R1+0x5a0] ;  /* 0x0005a00001257983 */ /* 0x001f220000300800 */
[----:B------:R-:W-:-:S04]  /*b890*/  PRMT R6, RZ, 0x7610, R6 ;  /* 0x00007610ff067816 */ /* 0x000fc80000000006 */
[----:B------:R-:W-:-:S05]  /*b8a0*/  @!P6 PRMT R6, R41, 0x7610, R6 ;  /* 0x000076102906e816 */ /* 0x000fca0000000006 */
[----:B------:R-:W-:Y:S04]  /*b8b0*/  STL.S16 [R1+0x290], R6 ;  /* 0x0002900601007387 */ /* 0x000fe80000100600 */
[----:B------:R0:W-:Y:S02]  /*b8c0*/  STL.64 [R1+0x540], R16 ;  /* 0x0005401001007387 */ /* 0x0001e40000100a00 */
[----:B0-----:R-:W-:Y:S02]  /*b8d0*/  PRMT R17, RZ, 0x7610, R17 ;  /* 0x00007610ff117816 */ /* 0x001fe40000000011 */
[----:B------:R0:W-:Y:S02]  /*b8e0*/  STL [R1+0x1a8], R34 ;  /* 0x0001a82201007387 */ /* 0x0001e40000100800 */
[----:B0-----:R-:W-:-:S02]  /*b8f0*/  HFMA2.MMA R34, -RZ, RZ, 0, 0 ;  /* 0x00000000ff227435 */ /* 0x001fc400000001ff */
[----:B------:R-:W-:Y:S04]  /*b900*/  STL [R1+0x1b4], R21 ;  /* 0x0001b41501007387 */ /* 0x000fe80000100800 */
[----:B------:R0:W-:Y:S04]  /*b910*/  STL.S16 [R1+0x292], R20 ;  /* 0x0002921401007387 */ /* 0x0001e80000100600 */
[----:B-----5:R-:W5:Y:S04]  /*b920*/  @!P5 LDG.E R34, desc[UR10][R32.64] ;  /* 0x0000000a2022d981 */ /* 0x020f68000c1e1900 */
[----:B0-----:R-:W2:Y:S04]  /*b930*/  LDL.LU.64 R20, [R1+0x288] ;  /* 0x0002880001147983 */ /* 0x001ea80000300a00 */
[----:B------:R-:W5:Y:S01]  /*b940*/  LDL.LU.64 R32, [R1+0x280] ;  /* 0x0002800001207983 */ /* 0x000f620000300a00 */
[----:B---3--:R-:W-:-:S02]  /*b950*/  @!P0 SHF.R.U32.HI R6, RZ, 0x10, R43 ;  /* 0x00000010ff068819 */ /* 0x008fc4000001162b */
[----:B----4-:R-:W-:-:S04]  /*b960*/  PRMT R37, RZ, 0x7610, R37 ;  /* 0x00007610ff257816 */ /* 0x010fc80000000025 */
[----:B------:R-:W-:Y:S02]  /*b970*/  @!P0 PRMT R37, R6, 0x7610, R37 ;  /* 0x0000761006258816 */ /* 0x000fe40000000025 */
[----:B------:R-:W-:-:S04]  /*b980*/  @!P0 SHF.R.U32.HI R6, RZ, 0x10, R42 ;  /* 0x00000010ff068819 */ /* 0x000fc8000001162a */
[----:B------:R-:W-:Y:S02]  /*b990*/  @!P0 PRMT R17, R6, 0x7610, R17 ;  /* 0x0000761006118816 */ /* 0x000fe40000000011 */
[----:B------:R-:W-:Y:S01]  /*b9a0*/  PRMT R6, RZ, 0x7610, R6 ;  /* 0x00007610ff067816 */ /* 0x000fe20000000006 */
[----:B------:R0:W-:Y:S03]  /*b9b0*/  STL [R1+0x1bc], R42 ;  /* 0x0001bc2a01007387 */ /* 0x0001e60000100800 */
[----:B------:R-:W-:Y:S02]  /*b9c0*/  @!P0 PRMT R6, R42, 0x7610, R6 ;  /* 0x000076102a068816 */ /* 0x000fe40000000006 */
[----:B0-----:R-:W3:Y:S01]  /*b9d0*/  LDL.LU R42, [R1+0x220] ;  /* 0x00022000012a7983 */ /* 0x001ee20000300800 */
[----:B------:R-:W-:-:S04]  /*b9e0*/  LOP3.LUT R29, R29, 0xfff7ffff, RZ, 0xc0, !PT ;  /* 0xfff7ffff1d1d7812 */ /* 0x000fc800078ec0ff */
[----:B------:R-:W-:Y:S02]  /*b9f0*/  @P5 LOP3.LUT R29, R29, 0x80000, RZ, 0xfc, !PT ;  /* 0x000800001d1d5812 */ /* 0x000fe400078efcff */
[----:B------:R-:W-:Y:S02]  /*ba00*/  PRMT R8, RZ, 0x7610, R8 ;  /* 0x00007610ff087816 */ /* 0x000fe40000000008 */
[----:B------:R-:W-:Y:S01]  /*ba10*/  LOP3.LUT P5, RZ, R29, 0x4000, RZ, 0xc0, !PT ;  /* 0x000040001dff7812 */ /* 0x000fe200078ac0ff */
[----:B------:R0:W-:Y:S01]  /*ba20*/  STL [R1+0xb8], R41 ;  /* 0x0000b82901007387 */ /* 0x0001e20000100800 */
[----:B------:R-:W-:Y:S02]  /*ba30*/  @!P0 PRMT R8, R43, 0x7610, R8 ;  /* 0x000076102b088816 */ /* 0x000fe40000000008 */
[----:B------:R-:W-:Y:S01]  /*ba40*/  PRMT R9, RZ, 0x7610, R9 ;  /* 0x00007610ff097816 */ /* 0x000fe20000000009 */
[----:B------:R1:W-:Y:S01]  /*ba50*/  STL.S16 [R1+0x29c], R6 ;  /* 0x00029c0601007387 */ /* 0x0003e20000100600 */
[----:B0-----:R-:W-:-:S03]  /*ba60*/  IADD3 R41, R0, 0x1f8, RZ ;  /* 0x000001f800297810 */ /* 0x001fc60007ffe0ff */
[----:B------:R0:W-:Y:S01]  /*ba70*/  STL.S16 [R1+0x298], R8 ;  /* 0x0002980801007387 */ /* 0x0001e20000100600 */
[----:B------:R-:W-:-:S03]  /*ba80*/  ISETP.GE.U32.AND P0, PT, R41, UR6, PT ;  /* 0x0000000629007c0c */ /* 0x000fc6000bf06070 */
[----:B-1----:R-:W-:Y:S02]  /*ba90*/  @!P5 SHF.R.U32.HI R6, RZ, 0x10, R31 ;  /* 0x00000010ff06d819 */ /* 0x002fe4000001161f */
[----:B0-----:R-:W-:Y:S02]  /*baa0*/  SHF.R.S32.HI R8, RZ, 0x1f, R41 ;  /* 0x0000001fff087819 */ /* 0x001fe40000011429 */
[----:B------:R-:W-:Y:S02]  /*bab0*/  @!P5 PRMT R9, R6, 0x7610, R9 ;  /* 0x000076100609d816 */ /* 0x000fe40000000009 */
[----:B------:R-:W-:Y:S02]  /*bac0*/  ISETP.GE.OR.EX P0, PT, R8, UR7, P1, P0 ;  /* 0x0000000708007c0c */ /* 0x000fe40008f06700 */
[----:B------:R-:W-:Y:S02]  /*bad0*/  PRMT R7, RZ, 0x7610, R7 ;  /* 0x00007610ff077816 */ /* 0x000fe40000000007 */
[----:B------:R-:W-:Y:S01]  /*bae0*/  PRMT R16, RZ, 0x7610, R16 ;  /* 0x00007610ff107816 */ /* 0x000fe20000000010 */
[----:B------:R-:W-:Y:S01]  /*baf0*/  STL [R1+0xc0], R31 ;  /* 0x0000c01f01007387 */ /* 0x000fe20000100800 */
[----:B------:R-:W-:Y:S01]  /*bb00*/  LOP3.LUT P3, RZ, R30, 0x4, RZ, 0xc0, !PT ;  /* 0x000000041eff7812 */ /* 0x000fe2000786c0ff */
[----:B------:R-:W-:Y:S01]  /*bb10*/  ULDC.64 UR6, c[0x0][0x248] ;  /* 0x0000920000067ab9 */ /* 0x000fe20000000a00 */
[----:B------:R-:W-:Y:S01]  /*bb20*/  @!P5 PRMT R16, R31, 0x7610, R16 ;  /* 0x000076101f10d816 */ /* 0x000fe20000000010 */
[----:B------:R0:W-:Y:S04]  /*bb30*/  STL.S16 [R1+0x284], R9 ;  /* 0x0002840901007387 */ /* 0x0001e80000100600 */
[----:B0-----:R-:W-:Y:S01]  /*bb40*/  @!P0 MOV R9, R5 ;  /* 0x0000000500098202 */ /* 0x001fe20000000f00 */
[----:B------:R-:W-:Y:S04]  /*bb50*/  STL.S16 [R1+0x29a], R37 ;  /* 0x00029a2501007387 */ /* 0x000fe80000100600 */
[----:B------:R0:W-:Y:S02]  /*bb60*/  STL [R1+0x1b8], R36 ;  /* 0x0001b82401007387 */ /* 0x0001e40000100800 */
[----:B0-----:R-:W-:-:S06]  /*bb70*/  CS2R R36, SRZ ;  /* 0x0000000000247805 */ /* 0x001fcc000001ff00 */
[----:B--2---:R0:W2:Y:S04]  /*bb80*/  @!P3 LDG.E R36, desc[UR10][R20.64] ;  /* 0x0000000a1424b981 */ /* 0x0040a8000c1e1900 */
[----:B-----5:R-:W4:Y:S01]  /*bb90*/  @!P3 LDG.E R37, desc[UR10][R32.64] ;  /* 0x0000000a2025b981 */ /* 0x020f22000c1e1900 */
[C---:B------:R-:W-:Y:S02]  /*bba0*/  LOP3.LUT P3, RZ, R29.reuse, 0x2000, RZ, 0xc0, !PT ;  /* 0x000020001dff7812 */ /* 0x040fe4000786c0ff */
[----:B------:R-:W-:Y:S02]  /*bbb0*/  LOP3.LUT R29, R29, 0xffff7fff, RZ, 0xc0, !PT ;  /* 0xffff7fff1d1d7812 */ /* 0x000fe400078ec0ff */
[----:B------:R-:W-:Y:S01]  /*bbc0*/  PRMT R40, RZ, 0x7610, R40 ;  /* 0x00007610ff287816 */ /* 0x000fe20000000028 */
[----:B------:R1:W-:Y:S01]  /*bbd0*/  STL [R1+0xbc], R43 ;  /* 0x0000bc2b01007387 */ /* 0x0003e20000100800 */
[----:B------:R-:W-:-:S03]  /*bbe0*/  @P1 LOP3.LUT R29, R29, 0x8000, RZ, 0xfc, !PT ;  /* 0x000080001d1d1812 */ /* 0x000fc600078efcff */
[----:B------:R-:W-:Y:S04]  /*bbf0*/  STL.S16 [R1+0x280], RZ ;  /* 0x000280ff01007387 */ /* 0x000fe80000100600 */
[----:B------:R-:W0:Y:S04]  /*bc00*/  LDL.S16 R20, [R1+0x280] ;  /* 0x0002800001147983 */ /* 0x000e280000100600 */
[----:B-1----:R-:W5:Y:S04]  /*bc10*/  LDL.LU R43, [R1+0x228] ;  /* 0x00022800012b7983 */ /* 0x002f680000300800 */
[----:B------:R-:W2:Y:S01]  /*bc20*/  LDL.LU R21, [R1+0x594] ;  /* 0x0005940001157983 */ /* 0x000ea20000300800 */
[----:B---3--:R-:W-:-:S03]  /*bc30*/  @!P5 SHF.R.U32.HI R6, RZ, 0x10, R42 ;  /* 0x00000010ff06d819 */ /* 0x008fc6000001162a */
[----:B------:R-:W-:Y:S01]  /*bc40*/  STL.S16 [R1+0x2ac], RZ ;  /* 0x0002acff01007387 */ /* 0x000fe20000100600 */
[----:B------:R-:W-:-:S03]  /*bc50*/  @!P5 PRMT R7, R6, 0x7610, R7 ;  /* 0x000076100607d816 */ /* 0x000fc60000000007 */
[----:B------:R-:W3:Y:S04]  /*bc60*/  LDL.LU.64 R32, [R1+0x268] ;  /* 0x0002680001207983 */ /* 0x000ee80000300a00 */
[----:B------:R1:W-:Y:S02]  /*bc70*/  STL.S16 [R1+0x286], R7 ;  /* 0x0002860701007387 */ /* 0x0003e40000100600 */
[----:B-1----:R-:W1:Y:S02]  /*bc80*/  @!P0 LDC.64 R6, c[0x0][0x288] ;  /* 0x0000a200ff068b82 */ /* 0x002e640000000a00 */
[----:B-1----:R-:W-:Y:S01]  /*bc90*/  @!P0 IMAD R31, R8, R6, RZ ;  /* 0x00000006081f8224 */ /* 0x002fe200078e02ff */
[----:B------:R-:W-:-:S03]  /*bca0*/  @!P0 MOV R8, R2 ;  /* 0x0000000200088202 */ /* 0x000fc60000000f00 */
[C---:B------:R-:W-:Y:S02]  /*bcb0*/  @!P0 IMAD R7, R41.reuse, R7, R31 ;  /* 0x0000000729078224 */ /* 0x040fe400078e021f */
[----:B------:R-:W-:-:S05]  /*bcc0*/  @!P0 IMAD.WIDE.U32 R8, R41, R6, R8 ;  /* 0x0000000629088225 */ /* 0x000fca00078e0008 */
[----:B------:R-:W-:-:S04]  /*bcd0*/  @!P0 IADD3 R7, R9, R7, RZ ;  /* 0x0000000709078210 */ /* 0x000fc80007ffe0ff */
[C---:B------:R-:W-:Y:S02]  /*bce0*/  @!P0 SHF.L.U64.HI R31, R8.reuse, 0x1, R7 ;  /* 0x00000001081f8819 */ /* 0x040fe40000010207 */
[----:B------:R-:W1:Y:S01]  /*bcf0*/  @!P0 LDC.64 R6, c[0x0][0x230] ;  /* 0x00008c00ff068b82 */ /* 0x000e620000000a00 */
[----:B------:R-:W-:-:S07]  /*bd00*/  @!P0 SHF.L.U32 R41, R8, 0x1, RZ ;  /* 0x0000000108298819 */ /* 0x000fce00000006ff */
[----:B------:R-:W4:Y:S01]  /*bd10*/  @!P0 LDC.64 R8, c[0x0][0x228] ;  /* 0x00008a00ff088b82 */ /* 0x000f220000000a00 */
[----:B-1----:R-:W-:-:S04]  /*bd20*/  @!P0 IADD3 R6, P1, R41, R6, RZ ;  /* 0x0000000629068210 */ /* 0x002fc80007f3e0ff */
[----:B------:R-:W-:Y:S02]  /*bd30*/  @!P0 IADD3.X R7, R31, R7, RZ, P1, !PT ;  /* 0x000000071f078210 */ /* 0x000fe40000ffe4ff */
[----:B----4-:R-:W-:Y:S02]  /*bd40*/  @!P0 IADD3 R8, P1, R41, R8, RZ ;  /* 0x0000000829088210 */ /* 0x010fe40007f3e0ff */
[----:B------:R-:W4:Y:S02]  /*bd50*/  LDL.LU R41, [R1+0x224] ;  /* 0x0002240001297983 */ /* 0x000f240000300800 */
[----:B------:R-:W-:Y:S02]  /*bd60*/  @!P0 IADD3.X R9, R31, R9, RZ, P1, !PT ;  /* 0x000000091f098210 */ /* 0x000fe40000ffe4ff */
[----:B----4-:R-:W-:-:S04]  /*bd70*/  @!P3 SHF.R.U32.HI R31, RZ, 0x10, R41 ;  /* 0x00000010ff1fb819 */ /* 0x010fc80000011629 */
[----:B------:R-:W-:-:S05]  /*bd80*/  @!P3 PRMT R40, R31, 0x7610, R40 ;  /* 0x000076101f28b816 */ /* 0x000fca0000000028 */
[----:B------:R1:W-:Y:S04]  /*bd90*/  STL.S16 [R1+0x2aa], R40 ;  /* 0x0002aa2801007387 */ /* 0x0003e80000100600 */
[----:B-1----:R-:W4:Y:S01]  /*bda0*/  LDL.LU R40, [R1+0x58c] ;  /* 0x00058c0001287983 */ /* 0x002f220000300800 */
[----:B-----5:R-:W-:Y:S02]  /*bdb0*/  @!P3 SHF.R.U32.HI R31, RZ, 0x10, R43 ;  /* 0x00000010ff1fb819 */ /* 0x020fe4000001162b */
[----:B0-----:R-:W-:Y:S02]  /*bdc0*/  @!P5 PRMT R20, R42, 0x7610, R20 ;  /* 0x000076102a14d816 */ /* 0x001fe40000000014 */
[----:B--2---:R-:W-:-:S03]  /*bdd0*/  PRMT R21, RZ, 0x7610, R21 ;  /* 0x00007610ff157816 */ /* 0x004fc60000000015 */
[----:B------:R0:W-:Y:S04]  /*bde0*/  @!P5 STL.S16 [R1+0x280], R20 ;  /* 0x000280140100d387 */ /* 0x0001e80000100600 */
[----:B------:R1:W-:Y:S04]  /*bdf0*/  STL.S16 [R1+0x2a8], R21 ;  /* 0x0002a81501007387 */ /* 0x0003e80000100600 */
[----:B0-----:R-:W2:Y:S01]  /*be00*/  LDL.LU R20, [R1+0x590] ;  /* 0x0005900001147983 */ /* 0x001ea20000300800 */
[----:B----4-:R-:W-:-:S04]  /*be10*/  PRMT R40, RZ, 0x7610, R40 ;  /* 0x00007610ff287816 */ /* 0x010fc80000000028 */
[----:B------:R-:W-:-:S05]  /*be20*/  @!P3 PRMT R40, R31, 0x7610, R40 ;  /* 0x000076101f28b816 */ /* 0x000fca0000000028 */
[----:B------:R0:W-:Y:S01]  /*be30*/  STL.S16 [R1+0x2ae], R40 ;  /* 0x0002ae2801007387 */ /* 0x0001e20000100600 */
[----:B------:R-:W-:-:S03]  /*be40*/  PRMT R31, R21, 0x7610, R31 ;  /* 0x00007610151f7816 */ /* 0x000fc6000000001f */
[----:B-1----:R-:W4:Y:S04]  /*be50*/  LDL.S16 R21, [R1+0x2ac] ;  /* 0x0002ac0001157983 */ /* 0x002f280000100600 */
[----:B0-----:R-:W5:Y:S01]  /*be60*/  LDL.LU R40, [R1+0x588] ;  /* 0x0005880001287983 */ /* 0x001f620000300800 */
[----:B------:R-:W-:-:S04]  /*be70*/  LOP3.LUT R29, R29, 0xfffdffff, RZ, 0xc0, !PT ;  /* 0xfffdffff1d1d7812 */ /* 0x000fc800078ec0ff */
[----:B------:R-:W-:-:S04]  /*be80*/  @P0 LOP3.LUT R29, R29, 0x20000, RZ, 0xfc, !PT ;  /* 0x000200001d1d0812 */ /* 0x000fc800078efcff */
[----:B------:R-:W-:Y:S02]  /*be90*/  LOP3.LUT P0, RZ, R29, 0x1000, RZ, 0xc0, !PT ;  /* 0x000010001dff7812 */ /* 0x000fe4000780c0ff */
[----:B------:R-:W-:Y:S02]  /*bea0*/  @!P3 PRMT R31, R41, 0x7610, R31 ;  /* 0x00007610291fb816 */ /* 0x000fe4000000001f */
[----:B--2---:R-:W-:-:S03]  /*beb0*/  PRMT R20, RZ, 0x7610, R20 ;  /* 0x00007610ff147816 */ /* 0x004fc60000000014 */
[----:B------:R5:W-:Y:S01]  /*bec0*/  @!P3 STL.S16 [R1+0x2a8], R31 ;  /* 0x0002a81f0100b387 */ /* 0x000be20000100600 */
[----:B----4-:R-:W-:-:S05]  /*bed0*/  @!P3 PRMT R21, R43, 0x7610, R21 ;  /* 0x000076102b15b816 */ /* 0x010fca0000000015 */
[----:B-----5:R-:W-:-:S04]  /*bee0*/  @!P0 SHF.R.U32.HI R31, RZ, 0x10, R40 ;  /* 0x00000010ff1f8819 */ /* 0x020fc80000011628 */
[----:B------:R-:W-:Y:S01]  /*bef0*/  @!P0 PRMT R20, R31, 0x7610, R20 ;  /* 0x000076101f148816 */ /* 0x000fe20000000014 */
[----:B------:R0:W-:Y:S04]  /*bf00*/  @!P3 STL.S16 [R1+0x2ac], R21 ;  /* 0x0002ac150100b387 */ /* 0x0001e80000100600 */
[----:B------:R1:W-:Y:S04]  /*bf10*/  STL.S16 [R1+0x2ca], R20 ;  /* 0x0002ca1401007387 */ /* 0x0003e80000100600 */
[----:B0-----:R-:W2:Y:S04]  /*bf20*/  LDL.LU R21, [R1+0x584] ;  /* 0x0005840001157983 */ /* 0x001ea80000300800 */
[----:B-1----:R-:W4:Y:S01]  /*bf30*/  LDL.LU R20, [R1+0x580] ;  /* 0x0005800001147983 */ /* 0x002f220000300800 */
[----:B--2---:R-:W-:-:S02]  /*bf40*/  PRMT R21, RZ, 0x7610, R21 ;  /* 0x00007610ff157816 */ /* 0x004fc40000000015 */
[----:B----4-:R-:W-:-:S04]  /*bf50*/  @!P0 SHF.R.U32.HI R31, RZ, 0x10, R20 ;  /* 0x00000010ff1f8819 */ /* 0x010fc80000011614 */
[----:B------:R-:W-:-:S05]  /*bf60*/  @!P0 PRMT R21, R31, 0x7610, R21 ;  /* 0x000076101f158816 */ /* 0x000fca0000000015 */
[----:B------:R0:W-:Y:S04]  /*bf70*/  STL.S16 [R1+0x2ea], R21 ;  /* 0x0002ea1501007387 */ /* 0x0001e80000100600 */
[----:B0-----:R-:W2:Y:S01]  /*bf80*/  LDL.LU R21, [R1+0x57c] ;  /* 0x00057c0001157983 */ /* 0x001ea20000300800 */
[----:B------:R-:W-:Y:S02]  /*bf90*/  LOP3.LUT P5, RZ, R29, 0x800, RZ, 0xc0, !PT ;  /* 0x000008001dff7812 */ /* 0x000fe400078ac0ff */
[----:B--2---:R-:W-:-:S04]  /*bfa0*/  PRMT R21, RZ, 0x7610, R21 ;  /* 0x00007610ff157816 */ /* 0x004fc80000000015 */
[----:B------:R-:W-:-:S05]  /*bfb0*/  @!P0 PRMT R21, R40, 0x7610, R21 ;  /* 0x0000761028158816 */ /* 0x000fca0000000015 */
[----:B------:R0:W-:Y:S04]  /*bfc0*/  STL.S16 [R1+0x2c8], R21 ;  /* 0x0002c81501007387 */ /* 0x0001e80000100600 */
[----:B0-----:R-:W2:Y:S01]  /*bfd0*/  LDL.LU R21, [R1+0x578] ;  /* 0x0005780001157983 */ /* 0x001ea20000300800 */
[----:B------:R-:W-:-:S03]  /*bfe0*/  PRMT R22, RZ, 0x7610, R22 ;  /* 0x00007610ff167816 */ /* 0x000fc60000000016 */
[----:B------:R2:W-:Y:S02]  /*bff0*/  STL [R1+0x1c4], R43 ;  /* 0x0001c42b01007387 */ /* 0x0005e40000100800 */
[----:B--2---:R-:W-:-:S04]  /*c000*/  @!P5 SHF.R.U32.HI R43, RZ, 0x10, R21 ;  /* 0x00000010ff2bd819 */ /* 0x004fc80000011615 */
[----:B------:R-:W-:-:S05]  /*c010*/  @!P5 PRMT R22, R43, 0x7610, R22 ;  /* 0x000076102b16d816 */ /* 0x000fca0000000016 */
[----:B------:R0:W-:Y:S04]  /*c020*/  STL.S16 [R1+0x2ee], R22 ;  /* 0x0002ee1601007387 */ /* 0x0001e80000100600 */
[----:B0-----:R-:W2:Y:S01]  /*c030*/  LDL.LU R22, [R1+0x574] ;  /* 0x0005740001167983 */ /* 0x001ea20000300800 */
[----:B------:R-:W-:Y:S02]  /*c040*/  PRMT R23, RZ, 0x7610, R23 ;  /* 0x00007610ff177816 */ /* 0x000fe40000000017 */
[----:B--2---:R-:W-:-:S04]  /*c050*/  @!P5 SHF.R.U32.HI R43, RZ, 0x10, R22 ;  /* 0x00000010ff2bd819 */ /* 0x004fc80000011616 */
[----:B------:R-:W-:-:S05]  /*c060*/  @!P5 PRMT R23, R43, 0x7610, R23 ;  /* 0x000076102b17d816 */ /* 0x000fca0000000017 */
[----:B------:R0:W-:Y:S04]  /*c070*/  STL.S16 [R1+0x432], R23 ;  /* 0x0004321701007387 */ /* 0x0001e80000100600 */
[----:B0-----:R-:W2:Y:S02]  /*c080*/  LDL.LU R23, [R1+0x570] ;  /* 0x0005700001177983 */ /* 0x001ea40000300800 */
[----:B--2---:R-:W-:-:S04]  /*c090*/  PRMT R23, RZ, 0x7610, R23 ;  /* 0x00007610ff177816 */ /* 0x004fc80000000017 */
[----:B------:R-:W-:-:S05]  /*c0a0*/  @!P5 PRMT R23, R21, 0x7610, R23 ;  /* 0x000076101517d816 */ /* 0x000fca0000000017 */
[----:B------:R0:W-:Y:S04]  /*c0b0*/  STL.S16 [R1+0x2ec], R23 ;  /* 0x0002ec1701007387 */ /* 0x0001e80000100600 */
[----:B0-----:R-:W2:Y:S01]  /*c0c0*/  LDL.LU R23, [R1+0x56c] ;  /* 0x00056c0001177983 */ /* 0x001ea20000300800 */
[----:B------:R-:W-:-:S04]  /*c0d0*/  PRMT R43, RZ, 0x7610, R43 ;  /* 0x00007610ff2b7816 */ /* 0x000fc8000000002b */
[----:B------:R-:W-:Y:S02]  /*c0e0*/  @!P5 PRMT R43, R22, 0x7610, R43 ;  /* 0x00007610162bd816 */ /* 0x000fe4000000002b */
[----:B------:R-:W-:-:S03]  /*c0f0*/  PRMT R28, RZ, 0x7610, R28 ;  /* 0x00007610ff1c7816 */ /* 0x000fc6000000001c */
[----:B------:R-:W-:Y:S01]  /*c100*/  STL.S16 [R1+0x430], R43 ;  /* 0x0004302b01007387 */ /* 0x000fe20000100600 */
[----:B------:R-:W-:-:S03]  /*c110*/  LOP3.LUT P6, RZ, R30, 0x2, RZ, 0xc0, !PT ;  /* 0x000000021eff7812 */ /* 0x000fc600078cc0ff */
[----:B------:R0:W-:Y:S02]  /*c120*/  STL [R1+0x1c0], R42 ;  /* 0x0001c02a01007387 */ /* 0x0001e40000100800 */
[----:B0-----:R-:W-:-:S10]  /*c130*/  HFMA2.MMA R42, -RZ, RZ, 0, 0 ;  /* 0x00000000ff2a7435 */ /* 0x001fd400000001ff */
[----:B---3--:R0:W3:Y:S02]  /*c140*/  @!P6 LDG.E R42, desc[UR10][R32.64] ;  /* 0x0000000a202ae981 */ /* 0x0080e4000c1e1900 */
[----:B0-----:R-:W-:Y:S02]  /*c150*/  MOV R32, R18 ;  /* 0x0000001200207202 */ /* 0x001fe40000000f00 */
[----:B------:R-:W-:Y:S02]  /*c160*/  MOV R33, R19 ;  /* 0x0000001300217202 */ /* 0x000fe40000000f00 */
[----:B------:R-:W4:Y:S01]  /*c170*/  LDL.LU.64 R18, [R1+0x258] ;  /* 0x0002580001127983 */ /* 0x000f220000300a00 */
[----:B--2---:R-:W-:-:S04]  /*c180*/  @!P2 SHF.R.U32.HI R43, RZ, 0x10, R23 ;  /* 0x00000010ff2ba819 */ /* 0x004fc80000011617 */
[----:B------:R-:W-:-:S05]  /*c190*/  @!P2 PRMT R28, R43, 0x7610, R28 ;  /* 0x000076102b1ca816 */ /* 0x000fca000000001c */
[----:B------:R0:W-:Y:S04]  /*c1a0*/  STL.S16 [R1+0x436], R28 ;  /* 0x0004361c01007387 */ /* 0x0001e80000100600 */
[----:B0-----:R-:W2:Y:S01]  /*c1b0*/  LDL.LU R28, [R1+0x568] ;  /* 0x00056800011c7983 */ /* 0x001ea20000300800 */
[----:B------:R-:W-:Y:S02]  /*c1c0*/  PRMT R10, RZ, 0x7610, R10 ;  /* 0x00007610ff0a7816 */ /* 0x000fe4000000000a */
[----:B------:R-:W-:Y:S02]  /*c1d0*/  PRMT R31, RZ, 0x7610, R31 ;  /* 0x00007610ff1f7816 */ /* 0x000fe4000000001f */
[----:B------:R-:W-:Y:S02]  /*c1e0*/  LOP3.LUT P1, RZ, R30, 0x1, RZ, 0xc0, !PT ;  /* 0x000000011eff7812 */ /* 0x000fe4000782c0ff */
[----:B------:R-:W-:-:S05]  /*c1f0*/  @!P0 PRMT R31, R20, 0x7610, R31 ;  /* 0x00007610141f8816 */ /* 0x000fca000000001f */
[----:B------:R0:W-:Y:S02]  /*c200*/  STL.S16 [R1+0x2e8], R31 ;  /* 0x0002e81f01007387 */ /* 0x0001e40000100600 */
[----:B0-----:R-:W-:-:S06]  /*c210*/  MOV R31, RZ ;  /* 0x000000ff001f7202 */ /* 0x001fcc0000000f00 */
[----:B----4-:R-:W4:Y:S04]  /*c220*/  @!P1 LDG.E R31, desc[UR10][R18.64] ;  /* 0x0000000a121f9981 */ /* 0x010f28000c1e1900 */
[----:B------:R-:W5:Y:S01]  /*c230*/  LDL.LU.64 R18, [R1+0x248] ;  /* 0x0002480001127983 */ /* 0x000f620000300a00 */
[----:B--2---:R-:W-:-:S04]  /*c240*/  @!P2 SHF.R.U32.HI R43, RZ, 0x10, R28 ;  /* 0x00000010ff2ba819 */ /* 0x004fc8000001161c */
[----:B------:R-:W-:-:S05]  /*c250*/  @!P2 PRMT R10, R43, 0x7610, R10 ;  /* 0x000076102b0aa816 */ /* 0x000fca000000000a */
[----:B------:R0:W-:Y:S04]  /*c260*/  STL.S16 [R1+0x43a], R10 ;  /* 0x00043a0a01007387 */ /* 0x0001e80000100600 */
[----:B0-----:R-:W2:Y:S01]  /*c270*/  LDL.LU R10, [R1+0x564] ;  /* 0x00056400010a7983 */ /* 0x001ea20000300800 */
[----:B------:R-:W-:-:S04]  /*c280*/  PRMT R43, RZ, 0x7610, R43 ;  /* 0x00007610ff2b7816 */ /* 0x000fc8000000002b */
[----:B------:R-:W-:Y:S01]  /*c290*/  @!P2 PRMT R43, R28, 0x7610, R43 ;  /* 0x000076101c2ba816 */ /* 0x000fe2000000002b */
[----:B------:R0:W-:Y:S02]  /*c2a0*/  STL [R1+0x1c8], R20 ;  /* 0x0001c81401007387 */ /* 0x0001e40000100800 */
[----:B0-----:R-:W-:Y:S02]  /*c2b0*/  MOV R20, RZ ;  /* 0x000000ff00147202 */ /* 0x001fe40000000f00 */
[----:B--2---:R-:W-:-:S04]  /*c2c0*/  PRMT R10, RZ, 0x7610, R10 ;  /* 0x00007610ff0a7816 */ /* 0x004fc8000000000a */
[----:B------:R-:W-:Y:S02]  /*c2d0*/  @!P2 PRMT R10, R23, 0x7610, R10 ;  /* 0x00007610170aa816 */ /* 0x000fe4000000000a */
[----:B------:R-:W-:-:S03]  /*c2e0*/  LOP3.LUT P2, RZ, R29, 0x200000, RZ, 0xc0, !PT ;  /* 0x002000001dff7812 */ /* 0x000fc6000784c0ff */
[----:B------:R0:W-:Y:S10]  /*c2f0*/  STL.S16 [R1+0x434], R10 ;  /* 0x0004340a01007387 */ /* 0x0001f40000100600 */
[----:B-----5:R1:W2:Y:S04]  /*c300*/  @!P2 LDG.E R20, desc[UR10][R18.64] ;  /* 0x0000000a1214a981 */ /* 0x0202a8000c1e1900 */
[----:B0-----:R-:W5:Y:S04]  /*c310*/  LDL.LU R10, [R1+0x560] ;  /* 0x00056000010a7983 */ /* 0x001f680000300800 */
[----:B------:R-:W1:Y:S01]  /*c320*/  LDL.LU.64 R18, [R1+0x558] ;  /* 0x0005580001127983 */ /* 0x000e620000300a00 */
[----:B------:R-:W-:-:S03]  /*c330*/  LOP3.LUT P0, RZ, R29, 0x8, RZ, 0xc0, !PT ;  /* 0x000000081dff7812 */ /* 0x000fc6000780c0ff */
[----:B------:R5:W-:Y:S10]  /*c340*/  STL.S16 [R1+0x438], R43 ;  /* 0x0004382b01007387 */ /* 0x000bf40000100600 */
[----:B-----5:R-:W-:-:S02]  /*c350*/  @!P0 SHF.R.U32.HI R43, RZ, 0x10, R10 ;  /* 0x00000010ff2b8819 */ /* 0x020fc4000001160a */
[----:B-1----:R-:W-:-:S04]  /*c360*/  PRMT R19, RZ, 0x7610, R19 ;  /* 0x00007610ff137816 */ /* 0x002fc80000000013 */
[----:B------:R-:W-:-:S05]  /*c370*/  @!P0 PRMT R19, R43, 0x7610, R19 ;  /* 0x000076102b138816 */ /* 0x000fca0000000013 */
[----:B------:R0:W-:Y:S04]  /*c380*/  STL.S16 [R1+0x43e], R19 ;  /* 0x00043e1301007387 */ /* 0x0001e80000100600 */
[----:B0-----:R-:W5:Y:S01]  /*c390*/  LDL.LU R19, [R1+0x550] ;  /* 0x0005500001137983 */ /* 0x001f620000300800 */
[----:B------:R-:W-:Y:S02]  /*c3a0*/  PRMT R12, RZ, 0x7610, R12 ;  /* 0x00007610ff0c7816 */ /* 0x000fe4000000000c */
[----:B-----5:R-:W-:-:S04]  /*c3b0*/  @!P0 SHF.R.U32.HI R43, RZ, 0x10, R19 ;  /* 0x00000010ff2b8819 */ /* 0x020fc80000011613 */
[----:B------:R-:W-:-:S05]  /*c3c0*/  @!P0 PRMT R12, R43, 0x7610, R12 ;  /* 0x000076102b0c8816 */ /* 0x000fca000000000c */
[----:B------:R0:W-:Y:S04]  /*c3d0*/  STL.S16 [R1+0x442], R12 ;  /* 0x0004420c01007387 */ /* 0x0001e80000100600 */
[----:B0-----:R-:W5:Y:S01]  /*c3e0*/  LDL.LU R12, [R1+0x54c] ;  /* 0x00054c00010c7983 */ /* 0x001f620000300800 */
[----:B------:R-:W-:Y:S02]  /*c3f0*/  LOP3.LUT P5, RZ, R30, 0x2000000, RZ, 0xc0, !PT ;  /* 0x020000001eff7812 */ /* 0x000fe400078ac0ff */
[----:B-----5:R-:W-:-:S04]  /*c400*/  PRMT R12, RZ, 0x7610, R12 ;  /* 0x00007610ff0c7816 */ /* 0x020fc8000000000c */
[----:B------:R-:W-:-:S05]  /*c410*/  @!P0 PRMT R12, R10, 0x7610, R12 ;  /* 0x000076100a0c8816 */ /* 0x000fca000000000c */
[----:B------:R0:W-:Y:S04]  /*c420*/  STL.S16 [R1+0x43c], R12 ;  /* 0x00043c0c01007387 */ /* 0x0001e80000100600 */
[----:B0-----:R-:W5:Y:S01]  /*c430*/  LDL.LU R12, [R1+0x548] ;  /* 0x00054800010c7983 */ /* 0x001f620000300800 */
[----:B------:R-:W-:-:S04]  /*c440*/  PRMT R43, RZ, 0x7610, R43 ;  /* 0x00007610ff2b7816 */ /* 0x000fc8000000002b */
[----:B------:R-:W-:Y:S01]  /*c450*/  @!P0 PRMT R43, R19, 0x7610, R43 ;  /* 0x00007610132b8816 */ /* 0x000fe2000000002b */
[----:B------:R0:W-:Y:S04]  /*c460*/  STL [R1+0x538], R15 ;  /* 0x0005380f01007387 */ /* 0x0001e80000100800 */
[----:B------:R-:W-:Y:S01]  /*c470*/  STL.S16 [R1+0x440], R43 ;  /* 0x0004402b01007387 */ /* 0x000fe20000100600 */
[----:B0-----:R-:W-:-:S03]  /*c480*/  PRMT R15, RZ, 0x7610, R15 ;  /* 0x00007610ff0f7816 */ /* 0x001fc6000000000f */
[----:B------:R-:W-:Y:S04]  /*c490*/  STL.S16 [R1+0x29e], R17 ;  /* 0x00029e1101007387 */ /* 0x000fe80000100600 */
[----:B------:R0:W-:Y:S04]  /*c4a0*/  STL.S16 [R1+0x282], R16 ;  /* 0x0002821001007387 */ /* 0x0001e80000100600 */
[----:B0-----:R-:W3:Y:S01]  /*c4b0*/  LDL.LU.64 R16, [R1+0x278] ;  /* 0x0002780001107983 */ /* 0x001ee20000300a00 */
[----:B-----5:R-:W-:-:S04]  /*c4c0*/  @!P5 SHF.R.U32.HI R43, RZ, 0x10, R12 ;  /* 0x00000010ff2bd819 */ /* 0x020fc8000001160c */
[----:B------:R-:W-:-:S05]  /*c4d0*/  @!P5 PRMT R15, R43, 0x7610, R15 ;  /* 0x000076102b0fd816 */ /* 0x000fca000000000f */
[----:B------:R0:W-:Y:S04]  /*c4e0*/  STL.S16 [R1+0x446], R15 ;  /* 0x0004460f01007387 */ /* 0x0001e80000100600 */
[----:B0-----:R-:W5:Y:S01]  /*c4f0*/  LDL.LU R15, [R1+0x538] ;  /* 0x00053800010f7983 */ /* 0x001f620000300800 */
[----:B------:R-:W-:-:S03]  /*c500*/  PRMT R18, RZ, 0x7610, R18 ;  /* 0x00007610ff127816 */ /* 0x000fc60000000012 */
[----:B------:R0:W-:Y:S02]  /*c510*/  STL [R1+0xc4], R41 ;  /* 0x0000c42901007387 */ /* 0x0001e40000100800 */
[----:B0-----:R-:W-:-:S10]  /*c520*/  HFMA2.MMA R41, -RZ, RZ, 0, 0 ;  /* 0x00000000ff297435 */ /* 0x001fd400000001ff */
[----:B---3--:R-:W3:Y:S04]  /*c530*/  @!P6 LDG.E R41, desc[UR10][R16.64] ;  /* 0x0000000a1029e981 */ /* 0x008ee8000c1e1900 */
[----:B------:R-:W4:Y:S01]  /*c540*/  LDL.LU.64 R16, [R1+0x260] ;  /* 0x0002600001107983 */ /* 0x000f220000300a00 */
[----:B-----5:R-:W-:-:S04]  /*c550*/  @!P5 SHF.R.U32.HI R43, RZ, 0x10, R15 ;  /* 0x00000010ff2bd819 */ /* 0x020fc8000001160f */
[----:B------:R-:W-:-:S05]  /*c560*/  @!P5 PRMT R18, R43, 0x7610, R18 ;  /* 0x000076102b12d816 */ /* 0x000fca0000000012 */
[----:B------:R0:W-:Y:S04]  /*c570*/  STL.S16 [R1+0x44a], R18 ;  /* 0x00044a1201007387 */ /* 0x0001e80000100600 */
[----:B0-----:R-:W5:Y:S04]  /*c580*/  LDL.LU R18, [R1+0x534] ;  /* 0x0005340001127983 */ /* 0x001f680000300800 */
[----:B------:R0:W-:Y:S02]  /*c590*/  STL [R1+0xc8], R40 ;  /* 0x0000c82801007387 */ /* 0x0001e40000100800 */
[----:B0-----:R-:W-:-:S10]  /*c5a0*/  HFMA2.MMA R40, -RZ, RZ, 0, 0 ;  /* 0x00000000ff287435 */ /* 0x001fd400000001ff */
[----:B----4-:R-:W4:Y:S04]  /*c5b0*/  @!P1 LDG.E R40, desc[UR10][R16.64] ;  /* 0x0000000a10289981 */ /* 0x010f28000c1e1900 */
[----:B------:R-:W2:Y:S01]  /*c5c0*/  LDL.LU.64 R16, [R1+0x250] ;  /* 0x0002500001107983 */ /* 0x000ea20000300a00 */
[----:B-----5:R-:W-:-:S04]  /*c5d0*/  PRMT R18, RZ, 0x7610, R18 ;  /* 0x00007610ff127816 */ /* 0x020fc80000000012 */
[----:B------:R-:W-:-:S05]  /*c5e0*/  @!P5 PRMT R18, R12, 0x7610, R18 ;  /* 0x000076100c12d816 */ /* 0x000fca0000000012 */
[----:B------:R0:W-:Y:S04]  /*c5f0*/  STL.S16 [R1+0x444], R18 ;  /* 0x0004441201007387 */ /* 0x0001e80000100600 */
[----:B0-----:R-:W5:Y:S01]  /*c600*/  LDL.LU R18, [R1+0x530] ;  /* 0x0005300001127983 */ /* 0x001f620000300800 */
[----:B------:R-:W-:Y:S02]  /*c610*/  PRMT R43, RZ, 0x7610, R43 ;  /* 0x00007610ff2b7816 */ /* 0x000fe4000000002b */
[----:B------:R-:W-:Y:S02]  /*c620*/  LOP3.LUT P3, RZ, R29, 0x400000, RZ, 0xc0, !PT ;  /* 0x004000001dff7812 */ /* 0x000fe4000786c0ff */
[----:B------:R-:W-:Y:S01]  /*c630*/  @!P5 PRMT R43, R15, 0x7610, R43 ;  /* 0x000076100f2bd816 */ /* 0x000fe2000000002b */
[----:B------:R0:W-:Y:S04]  /*c640*/  STL [R1+0x520], R11 ;  /* 0x0005200b01007387 */ /* 0x0001e80000100800 */
[----:B------:R-:W-:Y:S04]  /*c650*/  STL.S16 [R1+0x448], R43 ;  /* 0x0004482b01007387 */ /* 0x000fe80000100600 */
[----:B------:R1:W-:Y:S01]  /*c660*/  STL [R1+0x1cc], R22 ;  /* 0x0001cc1601007387 */ /* 0x0003e20000100800 */
[----:B0-----:R-:W-:-:S02]  /*c670*/  PRMT R11, RZ, 0x7610, R11 ;  /* 0x00007610ff0b7816 */ /* 0x001fc4000000000b */
[----:B-1----:R-:W-:Y:S01]  /*c680*/  MOV R22, RZ ;  /* 0x000000ff00167202 */ /* 0x002fe20000000f00 */
[----:B------:R0:W-:Y:S05]  /*c690*/  STL [R1+0xcc], R21 ;  /* 0x0000cc1501007387 */ /* 0x0001ea0000100800 */
[----:B------:R1:W4:Y:S04]  /*c6a0*/  @!P3 LDG.E R22, desc[UR10][R32.64] ;  /* 0x0000000a2016b981 */ /* 0x000328000c1e1900 */
[----:B------:R3:W-:Y:S01]  /*c6b0*/  STL [R1+0xd0], R23 ;  /* 0x0000d01701007387 */ /* 0x0007e20000100800 */
[----:B0-----:R-:W-:-:S03]  /*c6c0*/  HFMA2.MMA R21, -RZ, RZ, 0, 0 ;  /* 0x00000000ff157435 */ /* 0x001fc600000001ff */
[----:B------:R-:W1:Y:S01]  /*c6d0*/  LDL.LU.64 R32, [R1+0x528] ;  /* 0x0005280001207983 */ /* 0x000e620000300a00 */
[----:B---3--:R-:W-:-:S06]  /*c6e0*/  HFMA2.MMA R23, -RZ, RZ, 0, 0 ;  /* 0x00000000ff177435 */ /* 0x008fcc00000001ff */
[----:B--2---:R-:W2:Y:S04]  /*c6f0*/  @!P2 LDG.E R21, desc[UR10][R16.64] ;  /* 0x0000000a1015a981 */ /* 0x004ea8000c1e1900 */
[----:B------:R0:W3:Y:S04]  /*c700*/  @!P3 LDG.E R23, desc[UR10][R38.64] ;  /* 0x0000000a2617b981 */ /* 0x0000e8000c1e1900 */
[----:B------:R-:W4:Y:S04]  /*c710*/  LDL.LU.64 R16, [R1+0x540] ;  /* 0x0005400001107983 */ /* 0x000f280000300a00 */
[----:B------:R-:W0:Y:S01]  /*c720*/  LDL.LU.64 R38, [R1+0x510] ;  /* 0x0005100001267983 */ /* 0x000e220000300a00 */
[----:B-----5:R-:W-:-:S04]  /*c730*/  @!P4 SHF.R.U32.HI R43, RZ, 0x10, R18 ;  /* 0x00000010ff2bc819 */ /* 0x020fc80000011612 */
[----:B------:R-:W-:-:S05]  /*c740*/  @!P4 PRMT R11, R43, 0x7610, R11 ;  /* 0x000076102b0bc816 */ /* 0x000fca000000000b */
[----:B------:R5:W-:Y:S04]  /*c750*/  STL.S16 [R1+0x44e], R11 ;  /* 0x00044e0b01007387 */ /* 0x000be80000100600 */
[----:B-----5:R-:W5:Y:S01]  /*c760*/  LDL.LU R11, [R1+0x520] ;  /* 0x00052000010b7983 */ /* 0x020f620000300800 */
[----:B------:R-:W-:Y:S02]  /*c770*/  LOP3.LUT P0, RZ, R30, 0x20, RZ, 0xc0, !PT ;  /* 0x000000201eff7812 */ /* 0x000fe4000780c0ff */
[----:B-1----:R-:W-:Y:S02]  /*c780*/  PRMT R32, RZ, 0x7610, R32 ;  /* 0x00007610ff207816 */ /* 0x002fe40000000020 */
[----:B0-----:R-:W-:Y:S02]  /*c790*/  PRMT R38, RZ, 0x7610, R38 ;  /* 0x00007610ff267816 */ /* 0x001fe40000000026 */
[----:B-----5:R-:W-:-:S04]  /*c7a0*/  @!P4 SHF.R.U32.HI R43, RZ, 0x10, R11 ;  /* 0x00000010ff2bc819 */ /* 0x020fc8000001160b */
[----:B------:R-:W-:Y:S02]  /*c7b0*/  @!P4 PRMT R32, R43, 0x7610, R32 ;  /* 0x000076102b20c816 */ /* 0x000fe40000000020 */
[----:B------:R-:W-:-:S04]  /*c7c0*/  PRMT R43, RZ, 0x7610, R43 ;  /* 0x00007610ff2b7816 */ /* 0x000fc8000000002b */
[----:B------:R-:W-:-:S05]  /*c7d0*/  @!P4 PRMT R43, R11, 0x7610, R43 ;  /* 0x000076100b2bc816 */ /* 0x000fca000000002b */
[----:B------:R4:W-:Y:S04]  /*c7e0*/  STL.S16 [R1+0x450], R43 ;  /* 0x0004502b01007387 */ /* 0x0009e80000100600 */
[----:B------:R0:W-:Y:S01]  /*c7f0*/  STL.S16 [R1+0x452], R32 ;  /* 0x0004522001007387 */ /* 0x0001e20000100600 */
[----:B----4-:R-:W-:-:S04]  /*c800*/  @!P0 SHF.R.U32.HI R43, RZ, 0x10, R17 ;  /* 0x00000010ff2b8819 */ /* 0x010fc80000011611 */
[----:B------:R-:W-:Y:S01]  /*c810*/  @!P0 PRMT R38, R43, 0x7610, R38 ;  /* 0x000076102b268816 */ /* 0x000fe20000000026 */
[----:B0-----:R-:W4:Y:S04]  /*c820*/  LDL.LU R32, [R1+0x51c] ;  /* 0x00051c0001207983 */ /* 0x001f280000300800 */
[----:B------:R0:W-:Y:S04]  /*c830*/  STL.S16 [R1+0x456], R38 ;  /* 0x0004562601007387 */ /* 0x0001e80000100600 */
[----:B0-----:R-:W5:Y:S01]  /*c840*/  LDL.LU R38, [R1+0x50c] ;  /* 0x00050c0001267983 */ /* 0x001f620000300800 */
[----:B------:R-:W-:-:S03]  /*c850*/  @!P0 SHF.R.U32.HI R43, RZ, 0x10, R16 ;  /* 0x00000010ff2b8819 */ /* 0x000fc60000011610 */
[----:B------:R0:W-:Y:S02]  /*c860*/  STL [R1+0x1d0], R28 ;  /* 0x0001d01c01007387 */ /* 0x0001e40000100800 */
[----:B0-----:R-:W-:Y:S02]  /*c870*/  MOV R28, RZ ;  /* 0x000000ff001c7202 */ /* 0x001fe40000000f00 */
[----:B----4-:R-:W-:-:S04]  /*c880*/  PRMT R32, RZ, 0x7610, R32 ;  /* 0x00007610ff207816 */ /* 0x010fc80000000020 */
[----:B------:R-:W-:Y:S02]  /*c890*/  @!P4 PRMT R32, R18, 0x7610, R32 ;  /* 0x000076101220c816 */ /* 0x000fe40000000020 */
[----:B------:R-:W-:Y:S02]  /*c8a0*/  LOP3.LUT P4, RZ, R29, 0x100000, RZ, 0xc0, !PT ;  /* 0x001000001dff7812 */ /* 0x000fe4000788c0ff */
[----:B-----5:R-:W-:-:S04]  /*c8b0*/  PRMT R38, RZ, 0x7610, R38 ;  /* 0x00007610ff267816 */ /* 0x020fc80000000026 */
[----:B------:R-:W-:-:S07]  /*c8c0*/  @!P0 PRMT R38, R43, 0x7610, R38 ;  /* 0x000076102b268816 */ /* 0x000fce0000000026 */
[----:B------:R0:W4:Y:S04]  /*c8d0*/  @!P4 LDG.E R28, desc[UR10][R44.64] ;  /* 0x0000000a2c1cc981 */ /* 0x000128000c1e1900 */
[----:B------:R1:W-:Y:S04]  /*c8e0*/  STL.S16 [R1+0x45a], R38 ;  /* 0x00045a2601007387 */ /* 0x0003e80000100600 */
[----:B------:R-:W0:Y:S04]  /*c8f0*/  LDL.LU.64 R44, [R1+0x4f8] ;  /* 0x0004f800012c7983 */ /* 0x000e280000300a00 */
[----:B-1----:R-:W5:Y:S01]  /*c900*/  LDL.LU R38, [R1+0x508] ;  /* 0x0005080001267983 */ /* 0x002f620000300800 */
[----:B------:R-:W-:-:S02]  /*c910*/  LOP3.LUT P5, RZ, R30, 0x10, RZ, 0xc0, !PT ;  /* 0x000000101eff7812 */ /* 0x000fc400078ac0ff */
[----:B------:R-:W-:-:S04]  /*c920*/  PRMT R39, RZ, 0x7610, R39 ;  /* 0x00007610ff277816 */ /* 0x000fc80000000027 */
[----:B------:R-:W-:Y:S02]  /*c930*/  @!P0 PRMT R39, R17, 0x7610, R39 ;  /* 0x0000761011278816 */ /* 0x000fe40000000027 */
[----:B-----5:R-:W-:Y:S02]  /*c940*/  PRMT R38, RZ, 0x7610, R38 ;  /* 0x00007610ff267816 */ /* 0x020fe40000000026 */
[----:B0-----:R-:W-:Y:S02]  /*c950*/  PRMT R44, RZ, 0x7610, R44 ;  /* 0x00007610ff2c7816 */ /* 0x001fe4000000002c */
[----:B------:R-:W-:Y:S02]  /*c960*/  @!P0 PRMT R38, R16, 0x7610, R38 ;  /* 0x0000761010268816 */ /* 0x000fe40000000026 */
[----:B------:R-:W-:Y:S02]  /*c970*/  LOP3.LUT P0, RZ, R30, 0x4, RZ, 0xc0, !PT ;  /* 0x000000041eff7812 */ /* 0x000fe4000780c0ff */
[----:B------:R-:W-:-:S04]  /*c980*/  @!P5 SHF.R.U32.HI R30, RZ, 0x10, R14 ;  /* 0x00000010ff1ed819 */ /* 0x000fc8000001160e */
[----:B------:R-:W-:-:S05]  /*c990*/  @!P5 PRMT R44, R30, 0x7610, R44 ;  /* 0x000076101e2cd816 */ /* 0x000fca000000002c */
[----:B------:R0:W-:Y:S04]  /*c9a0*/  STL.S16 [R1+0x45e], R44 ;  /* 0x00045e2c01007387 */ /* 0x0001e80000100600 */
[----:B0-----:R-:W5:Y:S04]  /*c9b0*/  LDL.LU R44, [R1+0x4f0] ;  /* 0x0004f000012c7983 */ /* 0x001f680000300800 */
[----:B------:R0:W-:Y:S04]  /*c9c0*/  STL.S16 [R1+0x458], R38 ;  /* 0x0004582601007387 */ /* 0x0001e80000100600 */
[----:B0-----:R-:W2:Y:S01]  /*c9d0*/  LDL.LU R38, [R1+0x500] ;  /* 0x0005000001267983 */ /* 0x001ea20000300800 */
[----:B------:R-:W-:-:S02]  /*c9e0*/  @!P5 SHF.R.U32.HI R30, RZ, 0x10, R13 ;  /* 0x00000010ff1ed819 */ /* 0x000fc4000001160d */
[----:B------:R-:W-:-:S04]  /*c9f0*/  PRMT R45, RZ, 0x7610, R45 ;  /* 0x00007610ff2d7816 */ /* 0x000fc8000000002d */
[----:B------:R-:W-:Y:S01]  /*ca00*/  @!P5 PRMT R45, R14, 0x7610, R45 ;  /* 0x000076100e2dd816 */ /* 0x000fe2000000002d */
[----:B------:R0:W-:Y:S04]  /*ca10*/  STL.S16 [R1+0x44c], R32 ;  /* 0x00044c2001007387 */ /* 0x0001e80000100600 */
[----:B0-----:R-:W3:Y:S01]  /*ca20*/  LDL.LU R32, [R1+0x518] ;  /* 0x0005180001207983 */ /* 0x001ee20000300800 */
[----:B-----5:R-:W-:-:S04]  /*ca30*/  PRMT R44, RZ, 0x7610, R44 ;  /* 0x00007610ff2c7816 */ /* 0x020fc8000000002c */
[----:B------:R-:W-:Y:S02]  /*ca40*/  @!P5 PRMT R44, R30, 0x7610, R44 ;  /* 0x000076101e2cd816 */ /* 0x000fe4000000002c */
[----:B------:R-:W-:-:S04]  /*ca50*/  PRMT R30, RZ, 0x7610, R30 ;  /* 0x00007610ff1e7816 */ /* 0x000fc8000000001e */
[----:B------:R-:W-:Y:S02]  /*ca60*/  @!P5 PRMT R30, R13, 0x7610, R30 ;  /* 0x000076100d1ed816 */ /* 0x000fe4000000001e */
[----:B------:R-:W-:Y:S02]  /*ca70*/  LOP3.LUT P5, RZ, R29, 0x80000, RZ, 0xc0, !PT ;  /* 0x000800001dff7812 */ /* 0x000fe400078ac0ff */
[----:B--2---:R-:W-:Y:S01]  /*ca80*/  PRMT R38, RZ, 0x7610, R38 ;  /* 0x00007610ff267816 */ /* 0x004fe20000000026 */
[----:B------:R0:W-:Y:S10]  /*ca90*/  STL.S16 [R1+0x460], R30 ;  /* 0x0004601e01007387 */ /* 0x0001f40000100600 */
[----:B0-----:R-:W-:-:S04]  /*caa0*/  @!P5 SHF.R.U32.HI R30, RZ, 0x10, R34 ;  /* 0x00000010ff1ed819 */ /* 0x001fc80000011622 */
[----:B------:R-:W-:-:S05]  /*cab0*/  @!P5 PRMT R38, R30, 0x7610, R38 ;  /* 0x000076101e26d816 */ /* 0x000fca0000000026 */
[----:B------:R0:W-:Y:S04]  /*cac0*/  STL.S16 [R1+0x466], R38 ;  /* 0x0004662601007387 */ /* 0x0001e80000100600 */
[----:B0-----:R-:W2:Y:S01]  /*cad0*/  LDL.LU R38, [R1+0x4e4] ;  /* 0x0004e40001267983 */ /* 0x001ea20000300800 */
[----:B------:R-:W-:Y:S02]  /*cae0*/  @!P5 SHF.R.U32.HI R30, RZ, 0x10, R35 ;  /* 0x00000010ff1ed819 */ /* 0x000fe40000011623 */
[----:B---3--:R-:W-:Y:S02]  /*caf0*/  PRMT R32, RZ, 0x7610, R32 ;  /* 0x00007610ff207816 */ /* 0x008fe40000000020 */
[----:B--2---:R-:W-:-:S04]  /*cb00*/  PRMT R38, RZ, 0x7610, R38 ;  /* 0x00007610ff267816 */ /* 0x004fc80000000026 */
[----:B------:R-:W-:Y:S02]  /*cb10*/  @!P5 PRMT R38, R30, 0x7610, R38 ;  /* 0x000076101e26d816 */ /* 0x000fe40000000026 */
[----:B------:R-:W-:-:S04]  /*cb20*/  PRMT R30, RZ, 0x7610, R30 ;  /* 0x00007610ff1e7816 */ /* 0x000fc8000000001e */
[----:B------:R-:W-:-:S05]  /*cb30*/  @!P5 PRMT R30, R35, 0x7610, R30 ;  /* 0x00007610231ed816 */ /* 0x000fca000000001e */
[----:B------:R0:W-:Y:S02]  /*cb40*/  STL.S16 [R1+0x468], R30 ;  /* 0x0004681e01007387 */ /* 0x0001e40000100600 */
[----:B0-----:R-:W-:-:S04]  /*cb50*/  @!P0 SHF.R.U32.HI R30, RZ, 0x10, R36 ;  /* 0x00000010ff1e8819 */ /* 0x001fc80000011624 */
[----:B------:R-:W-:-:S05]  /*cb60*/  @!P0 PRMT R32, R30, 0x7610, R32 ;  /* 0x000076101e208816 */ /* 0x000fca0000000020 */
[----:B------:R0:W-:Y:S04]  /*cb70*/  STL.S16 [R1+0x46e], R32 ;  /* 0x00046e2001007387 */ /* 0x0001e80000100600 */
[----:B0-----:R-:W2:Y:S01]  /*cb80*/  LDL.LU R32, [R1+0x4d8] ;  /* 0x0004d80001207983 */ /* 0x001ea20000300800 */
[----:B------:R-:W-:-:S03]  /*cb90*/  @!P0 SHF.R.U32.HI R30, RZ, 0x10, R37 ;  /* 0x00000010ff1e8819 */ /* 0x000fc60000011625 */
[----:B------:R-:W-:Y:S04]  /*cba0*/  STL [R1+0x4c4], R24 ;  /* 0x0004c41801007387 */ /* 0x000fe80000100800 */
[----:B------:R-:W-:Y:S04]  /*cbb0*/  STL [R1+0x4c8], R24 ;  /* 0x0004c81801007387 */ /* 0x000fe80000100800 */
[----:B------:R0:W-:Y:S02]  /*cbc0*/  STL [R1+0x4cc], R24 ;  /* 0x0004cc1801007387 */ /* 0x0001e40000100800 */
[----:B0-----:R-:W-:-:S02]  /*cbd0*/  PRMT R24, RZ, 0x7610, R24 ;  /* 0x00007610ff187816 */ /* 0x001fc40000000018 */
        /* <DEDUP_REMOVED lines=9> */
[----:B------:R-:W-:Y:S02]  /*cc70*/  @!P6 SHF.R.U32.HI R30, RZ, 0x10, R41 ;  /* 0x00000010ff1ee819 */ /* 0x000fe40000011629 */
[----:B--2---:R-:W-:-:S04]  /*cc80*/  PRMT R24, RZ, 0x7610, R24 ;  /* 0x00007610ff187816 */ /* 0x004fc80000000018 */
[----:B------:R-:W-:-:S05]  /*cc90*/  @!P6 PRMT R24, R30, 0x7610, R24 ;  /* 0x000076101e18e816 */ /* 0x000fca0000000018 */
[----:B------:R0:W-:Y:S04]  /*cca0*/  STL.S16 [R1+0x47a], R24 ;  /* 0x00047a1801007387 */ /* 0x0001e80000100600 */
[----:B0-----:R-:W2:Y:S04]  /*ccb0*/  LDL.LU R24, [R1+0x4c8] ;  /* 0x0004c80001187983 */ /* 0x001ea80000300800 */
[----:B------:R0:W-:Y:S04]  /*ccc0*/  STL [R1+0x4c0], R25 ;  /* 0x0004c01901007387 */ /* 0x0001e80000100800 */
[----:B------:R1:W-:Y:S01]  /*ccd0*/  STL.S16 [R1+0x454], R39 ;  /* 0x0004542701007387 */ /* 0x0003e20000100600 */
[----:B0-----:R-:W-:-:S04]  /*cce0*/  PRMT R25, RZ, 0x7610, R25 ;  /* 0x00007610ff197816 */ /* 0x001fc80000000019 */
[----:B------:R-:W-:Y:S01]  /*ccf0*/  @!P6 PRMT R25, R41, 0x7610, R25 ;  /* 0x000076102919e816 */ /* 0x000fe20000000019 */
[----:B-1----:R-:W3:Y:S04]  /*cd00*/  LDL.LU R39, [R1+0x504] ;  /* 0x0005040001277983 */ /* 0x002ee80000300800 */
[----:B------:R0:W-:Y:S04]  /*cd10*/  STL.S16 [R1+0x478], R25 ;  /* 0x0004781901007387 */ /* 0x0001e80000100600 */
[----:B0-----:R-:W5:Y:S04]  /*cd20*/  LDL.LU R25, [R1+0x4c0] ;  /* 0x0004c00001197983 */ /* 0x001f680000300800 */
[----:B------:R0:W-:Y:S04]  /*cd30*/  STL.S16 [R1+0x462], R44 ;  /* 0x0004622c01007387 */ /* 0x0001e80000100600 */
[----:B------:R1:W-:Y:S04]  /*cd40*/  STL.S16 [R1+0x45c], R45 ;  /* 0x00045c2d01007387 */ /* 0x0003e80000100600 */
[----:B0-----:R-:W4:Y:S04]  /*cd50*/  LDL.LU R44, [R1+0x4ec] ;  /* 0x0004ec00012c7983 */ /* 0x001f280000300800 */
[----:B-1----:R-:W4:Y:S01]  /*cd60*/  LDL.LU R45, [R1+0x4e8] ;  /* 0x0004e800012d7983 */ /* 0x002f220000300800 */
[----:B--2---:R-:W-:-:S04]  /*cd70*/  PRMT R24, RZ, 0x7610, R24 ;  /* 0x00007610ff187816 */ /* 0x004fc80000000018 */
[----:B------:R-:W-:-:S05]  /*cd80*/  @!P6 PRMT R24, R42, 0x7610, R24 ;  /* 0x000076102a18e816 */ /* 0x000fca0000000018 */
[----:B------:R0:W-:Y:S04]  /*cd90*/  STL.S16 [R1+0x474], R24 ;  /* 0x0004741801007387 */ /* 0x0001e80000100600 */
[----:B0-----:R-:W5:Y:S01]  /*cda0*/  LDL.LU R24, [R1+0x4c4] ;  /* 0x0004c40001187983 */ /* 0x001f620000300800 */
[----:B------:R-:W-:-:S03]  /*cdb0*/  LOP3.LUT P6, RZ, R29, 0x10000, RZ, 0xc0, !PT ;  /* 0x000100001dff7812 */ /* 0x000fc600078cc0ff */
[----:B------:R0:W-:Y:S01]  /*cdc0*/  STL [R1+0x1d8], R15 ;  /* 0x0001d80f01007387 */ /* 0x0001e20000100800 */
[----:B---3--:R-:W-:Y:S02]  /*cdd0*/  PRMT R39, RZ, 0x7610, R39 ;  /* 0x00007610ff277816 */ /* 0x008fe40000000027 */
[----:B------:R-:W-:Y:S01]  /*cde0*/  PRMT R33, RZ, 0x7610, R33 ;  /* 0x00007610ff217816 */ /* 0x000fe20000000021 */
[----:B------:R1:W-:Y:S01]  /*cdf0*/  STL [R1+0x4bc], R27 ;  /* 0x0004bc1b01007387 */ /* 0x0003e20000100800 */
[----:B0-----:R-:W-:Y:S02]  /*ce00*/  MOV R15, RZ ;  /* 0x000000ff000f7202 */ /* 0x001fe40000000f00 */
[----:B------:R-:W-:Y:S02]  /*ce10*/  @!P5 PRMT R39, R34, 0x7610, R39 ;  /* 0x000076102227d816 */ /* 0x000fe40000000027 */
[----:B-1----:R-:W-:Y:S01]  /*ce20*/  PRMT R27, RZ, 0x7610, R27 ;  /* 0x00007610ff1b7816 */ /* 0x002fe2000000001b */
[----:B------:R0:W-:Y:S01]  /*ce30*/  STL.S16 [R1+0x46a], R38 ;  /* 0x00046a2601007387 */ /* 0x0001e20000100600 */
[----:B------:R-:W-:-:S03]  /*ce40*/  @!P0 PRMT R33, R36, 0x7610, R33 ;  /* 0x0000761024218816 */ /* 0x000fc60000000021 */
[----:B------:R1:W-:Y:S04]  /*ce50*/  STL.S16 [R1+0x464], R39 ;  /* 0x0004642701007387 */ /* 0x0003e80000100600 */
[----:B0-----:R-:W2:Y:S04]  /*ce60*/  LDL.LU R38, [R1+0x4e0] ;  /* 0x0004e00001267983 */ /* 0x001ea80000300800 */
[----:B-1----:R-:W2:Y:S04]  /*ce70*/  LDL.LU R39, [R1+0x4dc] ;  /* 0x0004dc0001277983 */ /* 0x002ea80000300800 */
[----:B------:R0:W-:Y:S04]  /*ce80*/  STL.S16 [R1+0x472], R32 ;  /* 0x0004722001007387 */ /* 0x0001e80000100600 */
[----:B------:R1:W-:Y:S04]  /*ce90*/  STL.S16 [R1+0x46c], R33 ;  /* 0x00046c2101007387 */ /* 0x0003e80000100600 */
[----:B0-----:R-:W3:Y:S04]  /*cea0*/  LDL.LU R32, [R1+0x4d4] ;  /* 0x0004d40001207983 */ /* 0x001ee80000300800 */
[----:B-1----:R-:W3:Y:S04]  /*ceb0*/  LDL.LU R33, [R1+0x4d0] ;  /* 0x0004d00001217983 */ /* 0x002ee80000300800 */
[----:B------:R0:W-:Y:S01]  /*cec0*/  STL [R1+0xd4], R10 ;  /* 0x0000d40a01007387 */ /* 0x0001e20000100800 */
[----:B------:R-:W-:Y:S01]  /*ced0*/  LOP3.LUT P0, RZ, R29, 0x20000, RZ, 0xc0, !PT ;  /* 0x000200001dff7812 */ /* 0x000fe2000780c0ff */
[----:B0-----:R-:W-:Y:S01]  /*cee0*/  HFMA2.MMA R10, -RZ, RZ, 0, 0 ;  /* 0x00000000ff0a7435 */ /* 0x001fe200000001ff */
[----:B------:R-:W-:-:S09]  /*cef0*/  UIMAD.WIDE UR6, UR5, 0x8, UR6 ;  /* 0x00000008050678a5 */ /* 0x000fd2000f8e0206 */
[----:B----4-:R-:W4:Y:S04]  /*cf00*/  @!P4 LDG.E R10, desc[UR10][R44.64] ;  /* 0x0000000a2c0ac981 */ /* 0x010f28000c1e1900 */
[----:B-----5:R0:W5:Y:S02]  /*cf10*/  @!P6 LDG.E R15, desc[UR10][R24.64] ;  /* 0x0000000a180fe981 */ /* 0x020164000c1e1900 */
[----:B0-----:R-:W-:-:S04]  /*cf20*/  @!P1 SHF.R.U32.HI R24, RZ, 0x10, R31 ;  /* 0x00000010ff189819 */ /* 0x001fc8000001161f */
[----:B------:R-:W-:-:S05]  /*cf30*/  @!P1 PRMT R27, R24, 0x7610, R27 ;  /* 0x00007610181b9816 */ /* 0x000fca000000001b */
[----:B------:R0:W-:Y:S04]  /*cf40*/  STL.S16 [R1+0x47e], R27 ;  /* 0x00047e1b01007387 */ /* 0x0001e80000100600 */
[----:B0-----:R-:W4:Y:S01]  /*cf50*/  LDL.LU R27, [R1+0x4bc] ;  /* 0x0004bc00011b7983 */ /* 0x001f220000300800 */
[----:B------:R-:W-:Y:S02]  /*cf60*/  PRMT R25, RZ, 0x7610, R25 ;  /* 0x00007610ff197816 */ /* 0x000fe40000000019 */
[----:B------:R-:W-:Y:S02]  /*cf70*/  PRMT R45, RZ, 0x7610, R45 ;  /* 0x00007610ff2d7816 */ /* 0x000fe4000000002d */
[----:B------:R-:W-:Y:S02]  /*cf80*/  @!P1 PRMT R25, R40, 0x7610, R25 ;  /* 0x0000761028199816 */ /* 0x000fe40000000019 */
[----:B------:R-:W-:-:S03]  /*cf90*/  @!P1 SHF.R.U32.HI R24, RZ, 0x10, R40 ;  /* 0x00000010ff189819 */ /* 0x000fc60000011628 */
[----:B------:R0:W-:Y:S01]  /*cfa0*/  STL.S16 [R1+0x480], R25 ;  /* 0x0004801901007387 */ /* 0x0001e20000100600 */
[----:B------:R-:W-:Y:S02]  /*cfb0*/  @!P1 PRMT R45, R24, 0x7610, R45 ;  /* 0x00007610182d9816 */ /* 0x000fe4000000002d */
[----:B0-----:R-:W-:-:S06]  /*cfc0*/  CS2R R24, SRZ ;  /* 0x0000000000187805 */ /* 0x001fcc000001ff00 */
[----:B------:R0:W5:Y:S01]  /*cfd0*/  @!P0 LDG.E R25, desc[UR10][R6.64] ;  /* 0x0000000a06198981 */ /* 0x000162000c1e1900 */
[----:B------:R-:W-:-:S03]  /*cfe0*/  LOP3.LUT P5, RZ, R29, 0x40000, RZ, 0xc0, !PT ;  /* 0x000400001dff7812 */ /* 0x000fc600078ac0ff */
[----:B------:R1:W-:Y:S04]  /*cff0*/  STL [R1+0x1d4], R19 ;  /* 0x0001d41301007387 */ /* 0x0003e80000100800 */
[----:B------:R2:W-:Y:S01]  /*d000*/  STL [R1+0xd8], R12 ;  /* 0x0000d80c01007387 */ /* 0x0005e20000100800 */
[----:B0-----:R-:W-:Y:S02]  /*d010*/  MOV R6, UR6 ;  /* 0x0000000600067c02 */ /* 0x001fe40008000f00 */
[----:B------:R-:W-:Y:S01]  /*d020*/  MOV R7, UR7 ;  /* 0x0000000700077c02 */ /* 0x000fe20008000f00 */
[----:B------:R0:W-:Y:S04]  /*d030*/  STL [R1+0xdc], R18 ;  /* 0x0000dc1201007387 */ /* 0x0001e80000100800 */
[----:B------:R-:W5:Y:S04]  /*d040*/  @!P0 LDG.E R24, desc[UR10][R8.64] ;  /* 0x0000000a08188981 */ /* 0x000f68000c1e1900 */
[----:B------:R-:W5:Y:S01]  /*d050*/  LDG.E.64 R6, desc[UR10][R6.64] ;  /* 0x0000000a06067981 */ /* 0x000f62000c1e1b00 */
[----:B-1----:R-:W-:Y:S01]  /*d060*/  MOV R19, RZ ;  /* 0x000000ff00137202 */ /* 0x002fe20000000f00 */
[----:B--2---:R-:W-:-:S02]  /*d070*/  HFMA2.MMA R12, -RZ, RZ, 0, 0 ;  /* 0x00000000ff0c7435 */ /* 0x004fc400000001ff */
[----:B0-----:R-:W-:-:S03]  /*d080*/  HFMA2.MMA R18, -RZ, RZ, 0, 0 ;  /* 0x00000000ff127435 */ /* 0x001fc600000001ff */
[----:B------:R0:W2:Y:S05]  /*d090*/  @!P5 LDG.E R19, desc[UR10][R38.64] ;  /* 0x0000000a2613d981 */ /* 0x0000aa000c1e1900 */
[----:B---3--:R1:W3:Y:S04]  /*d0a0*/  @!P5 LDG.E R12, desc[UR10][R32.64] ;  /* 0x0000000a200cd981 */ /* 0x0082e8000c1e1900 */
[----:B----4-:R4:W3:Y:S01]  /*d0b0*/  @!P6 LDG.E R18, desc[UR10][R26.64] ;  /* 0x0000000a1a12e981 */ /* 0x0108e2000c1e1900 */
[----:B------:R-:W-:-:S02]  /*d0c0*/  PRMT R43, RZ, 0x7610, R43 ;  /* 0x00007610ff2b7816 */ /* 0x000fc4000000002b */
[----:B0-----:R-:W-:Y:S02]  /*d0d0*/  PRMT R39, RZ, 0x7610, R39 ;  /* 0x00007610ff277816 */ /* 0x001fe40000000027 */
[----:B------:R-:W-:Y:S02]  /*d0e0*/  PRMT R38, RZ, 0x7610, R38 ;  /* 0x00007610ff267816 */ /* 0x000fe40000000026 */
[----:B-1----:R-:W-:Y:S02]  /*d0f0*/  PRMT R33, RZ, 0x7610, R33 ;  /* 0x00007610ff217816 */ /* 0x002fe40000000021 */
[----:B------:R-:W-:Y:S02]  /*d100*/  @!P2 SHF.R.U32.HI R8, RZ, 0x10, R21 ;  /* 0x00000010ff08a819 */ /* 0x000fe40000011615 */
[----:B------:R-:W-:Y:S02]  /*d110*/  @!P2 PRMT R39, R20, 0x7610, R39 ;  /* 0x000076101427a816 */ /* 0x000fe40000000027 */
[----:B------:R-:W-:-:S02]  /*d120*/  @!P2 PRMT R38, R21, 0x7610, R38 ;  /* 0x000076101526a816 */ /* 0x000fc40000000026 */
[----:B------:R-:W-:Y:S02]  /*d130*/  @!P2 PRMT R33, R8, 0x7610, R33 ;  /* 0x000076100821a816 */ /* 0x000fe40000000021 */
[----:B-----5:R-:W-:-:S13]  /*d140*/  R2UR UR16, R6 ;  /* 0x00000000061072ca */ /* 0x020fda00000e0000 */
[----:B------:R-:W-:-:S05]  /*d150*/  MOV R6, UR16 ;  /* 0x0000001000067c02 */ /* 0x000fca0008000f00 */
[----:B------:R-:W-:Y:S01]  /*d160*/  FFMA.FTZ R6, -R6, UR16, R7 ;  /* 0x0000001006067c23 */ /* 0x000fe20008010107 */
[----:B------:R-:W-:-:S04]  /*d170*/  @!P2 SHF.R.U32.HI R7, RZ, 0x10, R20 ;  /* 0x00000010ff07a819 */ /* 0x000fc80000011614 */
[----:B------:R-:W-:Y:S02]  /*d180*/  @!P2 PRMT R43, R7, 0x7610, R43 ;  /* 0x00007610072ba816 */ /* 0x000fe4000000002b */
[----:B------:R-:W-:-:S13]  /*d190*/  FSETP.GTU.FTZ.AND P2, PT, R6, RZ, PT ;  /* 0x000000ff0600720b */ /* 0x000fda0003f5c000 */
[----:B------:R-:W-:Y:S01]  /*d1a0*/  VOTEU.ANY UP0, P2 ;  /* 0x00000000003f7886 */ /* 0x000fe20001000100 */
[----:B------:R-:W-:Y:S02]  /*d1b0*/  PLOP3.LUT P2, PT, PT, PT, UP0, 0x80, 0x0 ;  /* 0x000000000000781c */ /* 0x000fe40003f4f008 */
[----:B------:R-:W-:Y:S02]  /*d1c0*/  PRMT R44, RZ, 0x7610, R44 ;  /* 0x00007610ff2c7816 */ /* 0x000fe4000000002c */
[----:B------:R-:W-:Y:S01]  /*d1d0*/  @UP0 ULDC UR6, c[0x0][0x250] ;  /* 0x0000940000060ab9 */ /* 0x000fe20000000800 */
[----:B------:R0:W-:Y:S01]  /*d1e0*/  STL [R1+0xf4], R31 ;  /* 0x0000f41f01007387 */ /* 0x0001e20000100800 */
[----:B------:R-:W-:Y:S02]  /*d1f0*/  @!P1 PRMT R44, R31, 0x7610, R44 ;  /* 0x000076101f2c9816 */ /* 0x000fe4000000002c */
[----:B------:R-:W-:-:S05]  /*d200*/  @!P3 SHF.R.U32.HI R7, RZ, 0x10, R22 ;  /* 0x00000010ff07b819 */ /* 0x000fca0000011616 */
[----:B------:R-:W-:Y:S01]  /*d210*/  @P2 FADD.FTZ R6, R6, UR6 ;  /* 0x0000000606062e21 */ /* 0x000fe20008010000 */
[----:B0-----:R-:W-:-:S05]  /*d220*/  PRMT R31, RZ, 0x7610, R31 ;  /* 0x00007610ff1f7816 */ /* 0x001fca000000001f */
[----:B------:R-:W0:Y:S01]  /*d230*/  @P2 MUFU.RSQ R6, R6 ;  /* 0x0000000600062308 */ /* 0x000e220000001400 */
[----:B------:R-:W-:Y:S02]  /*d240*/  @!P3 PRMT R31, R7, 0x7610, R31 ;  /* 0x00007610071fb816 */ /* 0x000fe4000000001f */
[----:B------:R-:W-:Y:S02]  /*d250*/  PRMT R32, RZ, 0x7610, R32 ;  /* 0x00007610ff207816 */ /* 0x000fe40000000020 */
[----:B------:R-:W-:Y:S02]  /*d260*/  PRMT R30, RZ, 0x7610, R30 ;  /* 0x00007610ff1e7816 */ /* 0x000fe4000000001e */
[----:B----4-:R-:W-:Y:S02]  /*d270*/  PRMT R26, RZ, 0x7610, R26 ;  /* 0x00007610ff1a7816 */ /* 0x010fe4000000001a */
[----:B------:R-:W-:Y:S01]  /*d280*/  @!P4 SHF.R.U32.HI R7, RZ, 0x10, R28 ;  /* 0x00000010ff07c819 */ /* 0x000fe2000001161c */
[----:B------:R1:W-:Y:S01]  /*d290*/  STL [R1+0xfc], R22 ;  /* 0x0000fc1601007387 */ /* 0x0003e20000100800 */
[----:B------:R-:W-:-:S02]  /*d2a0*/  LOP3.LUT P1, RZ, R29, 0x8000, RZ, 0xc0, !PT ;  /* 0x000080001dff7812 */ /* 0x000fc4000782c0ff */
[----:B------:R-:W-:Y:S01]  /*d2b0*/  @!P3 PRMT R32, R22, 0x7610, R32 ;  /* 0x000076101620b816 */ /* 0x000fe20000000020 */
[----:B------:R4:W-:Y:S01]  /*d2c0*/  STL [R1+0x1fc], R23 ;  /* 0x0001fc1701007387 */ /* 0x0009e20000100800 */
[----:B------:R-:W-:Y:S02]  /*d2d0*/  @!P3 PRMT R30, R23, 0x7610, R30 ;  /* 0x00007610171eb816 */ /* 0x000fe4000000001e */
[----:B------:R-:W-:Y:S02]  /*d2e0*/  @!P4 PRMT R26, R7, 0x7610, R26 ;  /* 0x00007610071ac816 */ /* 0x000fe4000000001a */
[----:B------:R-:W-:Y:S02]  /*d2f0*/  PRMT R29, RZ, 0x7610, R29 ;  /* 0x00007610ff1d7816 */ /* 0x000fe4000000001d */
[----:B-1----:R-:W-:Y:S02]  /*d300*/  PRMT R22, RZ, 0x7610, R22 ;  /* 0x00007610ff167816 */ /* 0x002fe40000000016 */
[----:B------:R-:W-:-:S02]  /*d310*/  @!P4 SHF.R.U32.HI R7, RZ, 0x10, R10 ;  /* 0x00000010ff07c819 */ /* 0x000fc4000001160a */
[----:B----4-:R-:W-:Y:S01]  /*d320*/  @!P3 SHF.R.U32.HI R23, RZ, 0x10, R23 ;  /* 0x00000010ff17b819 */ /* 0x010fe20000011617 */
[----:B------:R1:W-:Y:S01]  /*d330*/  STL [R1+0xe0], R17 ;  /* 0x0000e01101007387 */ /* 0x0003e20000100800 */
[----:B------:R-:W-:Y:S02]  /*d340*/  @!P4 PRMT R22, R7, 0x7610, R22 ;  /* 0x000076100716c816 */ /* 0x000fe40000000016 */
[----:B------:R-:W-:Y:S01]  /*d350*/  @!P3 PRMT R29, R23, 0x7610, R29 ;  /* 0x00007610171db816 */ /* 0x000fe2000000001d */
[----:B------:R4:W-:Y:S01]  /*d360*/  STL [R1+0xf8], R20 ;  /* 0x0000f81401007387 */ /* 0x0009e20000100800 */
[----:B------:R-:W-:Y:S02]  /*d370*/  PRMT R23, RZ, 0x7610, R23 ;  /* 0x00007610ff177816 */ /* 0x000fe40000000017 */
[----:B--2---:R-:W-:Y:S02]  /*d380*/  @!P5 SHF.R.U32.HI R7, RZ, 0x10, R19 ;  /* 0x00000010ff07d819 */ /* 0x004fe40000011613 */
[----:B-1----:R-:W-:Y:S01]  /*d390*/  PRMT R17, RZ, 0x7610, R17 ;  /* 0x00007610ff117816 */ /* 0x002fe20000000011 */
[----:B------:R1:W-:Y:S01]  /*d3a0*/  STL [R1+0x1dc], R11 ;  /* 0x0001dc0b01007387 */ /* 0x0003e20000100800 */
[----:B----4-:R-:W-:-:S03]  /*d3b0*/  PRMT R20, RZ, 0x7610, R20 ;  /* 0x00007610ff147816 */ /* 0x010fc60000000014 */
[----:B------:R2:W-:Y:S01]  /*d3c0*/  STL [R1+0x1f8], R21 ;  /* 0x0001f81501007387 */ /* 0x0005e20000100800 */
[----:B------:R-:W-:Y:S02]  /*d3d0*/  @!P4 PRMT R23, R10, 0x7610, R23 ;  /* 0x000076100a17c816 */ /* 0x000fe40000000017 */
[----:B------:R-:W-:Y:S01]  /*d3e0*/  @!P5 PRMT R20, R7, 0x7610, R20 ;  /* 0x000076100714d816 */ /* 0x000fe20000000014 */
[----:B------:R4:W-:Y:S01]  /*d3f0*/  STL [R1+0x1e0], R16 ;  /* 0x0001e01001007387 */ /* 0x0009e20000100800 */
[----:B---3--:R-:W-:Y:S02]  /*d400*/  @!P5 PRMT R17, R12, 0x7610, R17 ;  /* 0x000076100c11d816 */ /* 0x008fe40000000011 */
[----:B0-----:R-:W-:Y:S01]  /*d410*/  @P2 R2UR UR6, R6 ;  /* 0x00000000060622ca */ /* 0x001fe200000e0000 */
[----:B------:R0:W-:Y:S01]  /*d420*/  STL [R1+0xe4], R14 ;  /* 0x0000e40e01007387 */ /* 0x0001e20000100800 */
[----:B-1----:R-:W-:Y:S02]  /*d430*/  PRMT R11, RZ, 0x7610, R11 ;  /* 0x00007610ff0b7816 */ /* 0x002fe4000000000b */
[----:B--2---:R-:W-:Y:S01]  /*d440*/  PRMT R21, RZ, 0x7610, R21 ;  /* 0x00007610ff157816 */ /* 0x004fe20000000015 */
[----:B------:R1:W-:Y:S01]  /*d450*/  STL [R1+0x1e4], R13 ;  /* 0x0001e40d01007387 */ /* 0x0003e20000100800 */
[----:B------:R-:W-:-:S02]  /*d460*/  PRMT R27, RZ, 0x7610, R27 ;  /* 0x00007610ff1b7816 */ /* 0x000fc4000000001b */
[----:B----4-:R-:W-:Y:S01]  /*d470*/  PRMT R16, RZ, 0x7610, R16 ;  /* 0x00007610ff107816 */ /* 0x010fe20000000010 */
[----:B------:R2:W-:Y:S01]  /*d480*/  STL [R1+0x200], R10 ;  /* 0x0002000a01007387 */ /* 0x0005e20000100800 */
[----:B------:R-:W-:Y:S02]  /*d490*/  @!P6 SHF.R.U32.HI R7, RZ, 0x10, R15 ;  /* 0x00000010ff07e819 */ /* 0x000fe4000001160f */
[----:B0-----:R-:W-:Y:S01]  /*d4a0*/  PRMT R14, RZ, 0x7610, R14 ;  /* 0x00007610ff0e7816 */ /* 0x001fe2000000000e */
[----:B------:R0:W-:Y:S01]  /*d4b0*/  STL [R1+0x204], R12 ;  /* 0x0002040c01007387 */ /* 0x0001e20000100800 */
[----:B-1----:R-:W-:Y:S02]  /*d4c0*/  PRMT R13, RZ, 0x7610, R13 ;  /* 0x00007610ff0d7816 */ /* 0x002fe4000000000d */
[----:B--2---:R-:W-:Y:S01]  /*d4d0*/  PRMT R10, RZ, 0x7610, R10 ;  /* 0x00007610ff0a7816 */ /* 0x004fe2000000000a */
[----:B------:R1:W-:Y:S01]  /*d4e0*/  STL [R1+0x104], R19 ;  /* 0x0001041301007387 */ /* 0x0003e20000100800 */
[----:B0-----:R-:W-:-:S02]  /*d4f0*/  @!P5 SHF.R.U32.HI R12, RZ, 0x10, R12 ;  /* 0x00000010ff0cd819 */ /* 0x001fc4000001160c */
[----:B------:R-:W-:Y:S02]  /*d500*/  @!P5 PRMT R21, R19, 0x7610, R21 ;  /* 0x000076101315d816 */ /* 0x000fe40000000015 */
[----:B------:R-:W-:Y:S02]  /*d510*/  @!P4 PRMT R27, R28, 0x7610, R27 ;  /* 0x000076101c1bc816 */ /* 0x000fe4000000001b */
[----:B------:R-:W-:Y:S02]  /*d520*/  @!P5 PRMT R16, R12, 0x7610, R16 ;  /* 0x000076100c10d816 */ /* 0x000fe40000000010 */
[----:B------:R-:W-:Y:S02]  /*d530*/  @!P6 PRMT R14, R15, 0x7610, R14 ;  /* 0x000076100f0ee816 */ /* 0x000fe4000000000e */
[----:B------:R-:W-:Y:S02]  /*d540*/  @!P6 PRMT R13, R7, 0x7610, R13 ;  /* 0x00007610070de816 */ /* 0x000fe4000000000d */
[----:B-1----:R-:W-:Y:S01]  /*d550*/  PRMT R19, RZ, 0x7610, R19 ;  /* 0x00007610ff137816 */ /* 0x002fe20000000013 */
[----:B------:R-:W-:Y:S04]  /*d560*/  STL.S16 [R1+0x486], R45 ;  /* 0x0004862d01007387 */ /* 0x000fe80000100600 */
[----:B------:R-:W-:Y:S04]  /*d570*/  STL.S16 [R1+0x47c], R44 ;  /* 0x00047c2c01007387 */ /* 0x000fe80000100600 */
[----:B------:R-:W-:Y:S04]  /*d580*/  STL [R1+0xe8], R34 ;  /* 0x0000e82201007387 */ /* 0x000fe80000100800 */
[----:B------:R-:W-:Y:S04]  /*d590*/  STL [R1+0x1e8], R35 ;  /* 0x0001e82301007387 */ /* 0x000fe80000100800 */
[----:B------:R-:W-:Y:S04]  /*d5a0*/  STL [R1+0xec], R36 ;  /* 0x0000ec2401007387 */ /* 0x000fe80000100800 */
[----:B------:R-:W-:Y:S04]  /*d5b0*/  STL [R1+0x1ec], R37 ;  /* 0x0001ec2501007387 */ /* 0x000fe80000100800 */
[----:B------:R-:W-:Y:S04]  /*d5c0*/  STL [R1+0xf0], R42 ;  /* 0x0000f02a01007387 */ /* 0x000fe80000100800 */
[----:B------:R-:W-:Y:S04]  /*d5d0*/  STL [R1+0x1f0], R41 ;  /* 0x0001f02901007387 */ /* 0x000fe80000100800 */
[----:B------:R-:W-:Y:S04]  /*d5e0*/  STL.S16 [R1+0x484], R43 ;  /* 0x0004842b01007387 */ /* 0x000fe80000100600 */
[----:B------:R-:W-:Y:S04]  /*d5f0*/  STL.S16 [R1+0x482], R39 ;  /* 0x0004822701007387 */ /* 0x000fe80000100600 */
[----:B------:R-:W-:Y:S04]  /*d600*/  STL [R1+0x1f4], R40 ;  /* 0x0001f42801007387 */ /* 0x000fe80000100800 */
[----:B------:R-:W-:Y:S04]  /*d610*/  STL.S16 [R1+0x488], R38 ;  /* 0x0004882601007387 */ /* 0x000fe80000100600 */
[----:B------:R-:W-:Y:S04]  /*d620*/  STL.S16 [R1+0x48a], R33 ;  /* 0x00048a2101007387 */ /* 0x000fe80000100600 */
[----:B------:R-:W-:Y:S04]  /*d630*/  STL.S16 [R1+0x48c], R32 ;  /* 0x00048c2001007387 */ /* 0x000fe80000100600 */
        /* <DEDUP_REMOVED lines=11> */
[----:B------:R-:W-:Y:S01]  /*d6f0*/  STL [R1+0x108], R15 ;  /* 0x0001080f01007387 */ /* 0x000fe20000100800 */
[----:B------:R-:W-:-:S03]  /*d700*/  @!P6 SHF.R.U32.HI R6, RZ, 0x10, R18 ;  /* 0x00000010ff06e819 */ /* 0x000fc60000011612 */
[----:B------:R0:W-:Y:S01]  /*d710*/  STL [R1+0x208], R18 ;  /* 0x0002081201007387 */ /* 0x0001e20000100800 */
[----:B------:R-:W-:Y:S02]  /*d720*/  @!P6 PRMT R11, R18, 0x7610, R11 ;  /* 0x00007610120be816 */ /* 0x000fe4000000000b */
[----:B------:R-:W-:Y:S01]  /*d730*/  @!P6 PRMT R10, R6, 0x7610, R10 ;  /* 0x00007610060ae816 */ /* 0x000fe2000000000a */
[----:B------:R-:W-:Y:S01]  /*d740*/  STL.S16 [R1+0x4a0], R16 ;  /* 0x0004a01001007387 */ /* 0x000fe20000100600 */
[----:B0-----:R-:W-:-:S03]  /*d750*/  PRMT R18, RZ, 0x7610, R18 ;  /* 0x00007610ff127816 */ /* 0x001fc60000000012 */
[----:B------:R-:W-:Y:S04]  /*d760*/  STL.S16 [R1+0x4a4], R14 ;  /* 0x0004a40e01007387 */ /* 0x000fe80000100600 */
[----:B------:R-:W-:Y:S04]  /*d770*/  STL [R1+0x10c], R25 ;  /* 0x00010c1901007387 */ /* 0x000fe80000100800 */
[----:B------:R-:W-:Y:S04]  /*d780*/  STL.S16 [R1+0x4a6], R13 ;  /* 0x0004a60d01007387 */ /* 0x000fe80000100600 */
[----:B------:R-:W-:Y:S04]  /*d790*/  STL [R1+0x20c], R24 ;  /* 0x00020c1801007387 */ /* 0x000fe80000100800 */
[----:B------:R-:W-:Y:S04]  /*d7a0*/  STL.S16 [R1+0x4a8], R11 ;  /* 0x0004a80b01007387 */ /* 0x000fe80000100600 */
[----:B------:R-:W-:Y:S04]  /*d7b0*/  STL.S16 [R1+0x4aa], R10 ;  /* 0x0004aa0a01007387 */ /* 0x000fe80000100600 */
[----:B------:R-:W-:Y:S04]  /*d7c0*/  STL.S16 [R1+0x4b0], R19 ;  /* 0x0004b01301007387 */ /* 0x000fe80000100600 */
[----:B------:R-:W-:Y:S01]  /*d7d0*/  STL.S16 [R1+0x4b2], R18 ;  /* 0x0004b21201007387 */ /* 0x000fe20000100600 */
[----:B------:R-:W-:-:S02]  /*d7e0*/  PRMT R8, RZ, 0x7610, R8 ;  /* 0x00007610ff087816 */ /* 0x000fc40000000008 */
[----:B------:R-:W-:Y:S02]  /*d7f0*/  PRMT R9, RZ, 0x7610, R9 ;  /* 0x00007610ff097816 */ /* 0x000fe40000000009 */
[----:B------:R-:W-:Y:S02]  /*d800*/  @!P0 SHF.R.U32.HI R7, RZ, 0x10, R25 ;  /* 0x00000010ff078819 */ /* 0x000fe40000011619 */
[----:B------:R-:W-:Y:S02]  /*d810*/  @!P0 PRMT R9, R25, 0x7610, R9 ;  /* 0x0000761019098816 */ /* 0x000fe40000000009 */
[----:B------:R-:W-:Y:S01]  /*d820*/  @!P0 PRMT R8, R7, 0x7610, R8 ;  /* 0x0000761007088816 */ /* 0x000fe20000000008 */
[----:B------:R-:W-:Y:S01]  /*d830*/  UMOV UR12, 0x3f800000 ;  /* 0x3f800000000c7882 */ /* 0x000fe20000000000 */
[----:B------:R-:W-:Y:S01]  /*d840*/  @UP0 UMOV UR12, UR6 ;  /* 0x00000006000c0c82 */ /* 0x000fe20008000000 */
[----:B------:R-:W-:Y:S01]  /*d850*/  BSSY B0, `(.L_x_1492) ;  /* 0x0000012000007945 */ /* 0x000fe20003800000 */
[----:B------:R-:W-:Y:S01]  /*d860*/  STL.S16 [R1+0x4ac], R9 ;  /* 0x0004ac0901007387 */ /* 0x000fe20000100600 */
[----:B------:R-:W-:-:S03]  /*d870*/  CS2R R6, SRZ ;  /* 0x0000000000067805 */ /* 0x000fc6000001ff00 */
[----:B------:R0:W-:Y:S02]  /*d880*/  STL.S16 [R1+0x4ae], R8 ;  /* 0x0004ae0801007387 */ /* 0x0001e40000100600 */
[----:B0-----:R-:W-:Y:S01]  /*d890*/  CS2R R8, SRZ ;  /* 0x0000000000087805 */ /* 0x001fe2000001ff00 */
        /* <DEDUP_REMOVED lines=13> */
.L_x_1493:
[----:B------:R-:W-:Y:S05]  /*d970*/  BSYNC B0 ;  /* 0x0000000000007941 */ /* 0x000fea0003800000 */
.L_x_1492:
[----:B0-----:R-:W2:Y:S01]  /*d980*/  LDL.S16 R10, [R1+0x404] ;  /* 0x00040400010a7983 */ /* 0x001ea20000100600 */
[----:B------:R-:W-:Y:S01]  /*d990*/  PRMT R16, R19, 0x7610, R16 ;  /* 0x0000761013107816 */ /* 0x000fe20000000010 */
[----:B------:R-:W-:Y:S01]  /*d9a0*/  ULDC.U8 UR15, c[0x0][0x2a4] ;  /* 0x0000a900000f7ab9 */ /* 0x000fe20000000000 */
[----:B--2---:R-:W-:Y:S02]  /*d9b0*/  PRMT R25, R10, 0x7610, R25 ;  /* 0x000076100a197816 */ /* 0x004fe40000000019 */
[----:B------:R-:W2:Y:S01]  /*d9c0*/  LDL.S16 R10, [R1+0x40a] ;  /* 0x00040a00010a7983 */ /* 0x000ea20000100600 */
[----:B------:R-:W-:Y:S02]  /*d9d0*/  @!P0 PRMT R16, R24, 0x7610, R16 ;  /* 0x0000761018108816 */ /* 0x000fe40000000010 */
[----:B------:R-:W-:Y:S02]  /*d9e0*/  PRMT R23, R25, 0x7610, R23 ;  /* 0x0000761019177816 */ /* 0x000fe40000000017 */
[----:B--2---:R-:W-:-:S02]  /*d9f0*/  PRMT R22, R10, 0x7610, R22 ;  /* 0x000076100a167816 */ /* 0x004fc40000000016 */
[----:B------:R-:W2:Y:S01]  /*da00*/  LDL.LU.S16 R10, [R1+0x406] ;  /* 0x00040600010a7983 */ /* 0x000ea20000300600 */
[----:B------:R-:W-:Y:S02]  /*da10*/  PRMT R21, R23, 0x7610, R21 ;  /* 0x0000761017157816 */ /* 0x000fe40000000015 */
[----:B------:R-:W-:Y:S01]  /*da20*/  PRMT R20, R22, 0x7610, R20 ;  /* 0x0000761016147816 */ /* 0x000fe20000000014 */
[----:B------:R-:W-:Y:S01]  /*da30*/  @!P0 STL.S16 [R1+0x4b0], R16 ;  /* 0x0004b01001008387 */ /* 0x000fe20000100600 */
[----:B--2---:R-:W-:-:S03]  /*da40*/  PRMT R17, R10, 0x7610, R17 ;  /* 0x000076100a117816 */ /* 0x004fc60000000011 */
[----:B------:R-:W2:Y:S01]  /*da50*/  LDL.LU.S16 R10, [R1+0x408] ;  /* 0x00040800010a7983 */ /* 0x000ea20000300600 */
[----:B------:R-:W-:Y:S02]  /*da60*/  PRMT R11, R21, 0x7610, R11 ;  /* 0x00007610150b7816 */ /* 0x000fe4000000000b */
[----:B------:R-:W-:Y:S02]  /*da70*/  ISETP.NE.AND P2, PT, RZ, UR15, PT ;  /* 0x0000000fff007c0c */ /* 0x000fe4000bf45270 */
[----:B------:R-:W-:Y:S01]  /*da80*/  PRMT R12, R20, 0x7610, R12 ;  /* 0x00007610140c7816 */ /* 0x000fe2000000000c */
[----:B------:R-:W-:Y:S01]  /*da90*/  HADD2.F32 R11, -RZ, R11.H0_H0 ;  /* 0x2000000bff0b7230 */ /* 0x000fe20000004100 */
[----:B------:R-:W-:Y:S02]  /*daa0*/  PRMT R14, R18, 0x7610, R14 ;  /* 0x00007610120e7816 */ /* 0x000fe4000000000e */
[----:B------:R-:W-:Y:S01]  /*dab0*/  PRMT R15, R17, 0x7610, R15 ;  /* 0x00007610110f7816 */ /* 0x000fe2000000000f */
[----:B------:R-:W-:-:S02]  /*dac0*/  HADD2.F32 R12, -RZ, R12.H0_H0 ;  /* 0x2000000cff0c7230 */ /* 0x000fc40000004100 */
[----:B------:R-:W-:Y:S01]  /*dad0*/  FADD.FTZ R11, R11, -UR16 ;  /* 0x800000100b0b7e21 */ /* 0x000fe20008010000 */
[----:B--2---:R-:W-:Y:S02]  /*dae0*/  PRMT R13, R10, 0x7610, R13 ;  /* 0x000076100a0d7816 */ /* 0x004fe4000000000d */
[----:B------:R-:W-:-:S03]  /*daf0*/  @!P0 SHF.R.U32.HI R10, RZ, 0x10, R24 ;  /* 0x00000010ff0a8819 */ /* 0x000fc60000011618 */
[----:B------:R-:W-:Y:S01]  /*db00*/  HADD2.F32 R13, -RZ, R13.H0_H0 ;  /* 0x2000000dff0d7230 */ /* 0x000fe20000004100 */
[----:B------:R-:W-:Y:S01]  /*db10*/  @!P0 PRMT R14, R10, 0x7610, R14 ;  /* 0x000076100a0e8816 */ /* 0x000fe2000000000e */
[----:B------:R-:W-:-:S04]  /*db20*/  HADD2.F32 R10, -RZ, R15.H0_H0 ;  /* 0x2000000fff0a7230 */ /* 0x000fc80000004100 */
[----:B------:R0:W-:Y:S02]  /*db30*/  @!P0 STL.S16 [R1+0x4b2], R14 ;  /* 0x0004b20e01008387 */ /* 0x0001e40000100600 */
[----:B0-----:R-:W-:Y:S01]  /*db40*/  FADD.FTZ R14, R12, -UR16 ;  /* 0x800000100c0e7e21 */ /* 0x001fe20008010000 */
[----:B------:R-:W-:-:S03]  /*db50*/  FMUL.FTZ R12, R11, UR12 ;  /* 0x0000000c0b0c7c20 */ /* 0x000fc60008410000 */
        /* <DEDUP_REMOVED lines=20> */
.L_x_1494:
[----:B------:R-:W2:Y:S02]  /*dca0*/  LDL.S16 R14, [R1+0x3fc] ;  /* 0x0003fc00010e7983 */ /* 0x000ea40000100600 */
[----:B--2---:R-:W-:Y:S02]  /*dcb0*/  PRMT R24, R14, 0x7610, R24 ;  /* 0x000076100e187816 */ /* 0x004fe40000000018 */
[----:B------:R-:W2:Y:S02]  /*dcc0*/  LDL.S16 R14, [R1+0x402] ;  /* 0x00040200010e7983 */ /* 0x000ea40000100600 */
[----:B------:R-:W-:Y:S02]  /*dcd0*/  PRMT R23, R24, 0x7610, R23 ;  /* 0x0000761018177816 */ /* 0x000fe40000000017 */
[----:B--2---:R-:W-:Y:S02]  /*dce0*/  PRMT R22, R14, 0x7610, R22 ;  /* 0x000076100e167816 */ /* 0x004fe40000000016 */
[----:B------:R-:W2:Y:S01]  /*dcf0*/  LDL.LU.S16 R14, [R1+0x3fe] ;  /* 0x0003fe00010e7983 */ /* 0x000ea20000300600 */
[----:B------:R-:W-:-:S02]  /*dd00*/  PRMT R21, R23, 0x7610, R21 ;  /* 0x0000761017157816 */ /* 0x000fc40000000015 */
[----:B------:R-:W-:Y:S02]  /*dd10*/  PRMT R20, R22, 0x7610, R20 ;  /* 0x0000761016147816 */ /* 0x000fe40000000014 */
[----:B--2---:R-:W-:Y:S02]  /*dd20*/  PRMT R18, R14, 0x7610, R18 ;  /* 0x000076100e127816 */ /* 0x004fe40000000012 */
[----:B------:R-:W2:Y:S01]  /*dd30*/  LDL.LU.S16 R14, [R1+0x400] ;  /* 0x00040000010e7983 */ /* 0x000ea20000300600 */
[----:B------:R-:W-:Y:S02]  /*dd40*/  PRMT R16, R21, 0x7610, R16 ;  /* 0x0000761015107816 */ /* 0x000fe40000000010 */
[----:B------:R-:W-:Y:S02]  /*dd50*/  PRMT R15, R20, 0x7610, R15 ;  /* 0x00007610140f7816 */ /* 0x000fe4000000000f */
[----:B------:R-:W-:Y:S01]  /*dd60*/  PRMT R19, R18, 0x7610, R19 ;  /* 0x0000761012137816 */ /* 0x000fe20000000013 */
[----:B------:R-:W-:-:S02]  /*dd70*/  HADD2.F32 R18, -RZ, R16.H0_H0 ;  /* 0x20000010ff127230 */ /* 0x000fc40000004100 */
[----:B-----5:R-:W-:Y:S01]  /*dd80*/  FMUL.FTZ R16, R13, R7 ;  /* 0x000000070d107220 */ /* 0x020fe20000410000 */
[----:B------:R-:W-:Y:S02]  /*dd90*/  HADD2.F32 R15, -RZ, R15.H0_H0 ;  /* 0x2000000fff0f7230 */ /* 0x000fe40000004100 */
[----:B------:R-:W-:-:S03]  /*dda0*/  FADD.FTZ R18, R18, -UR16 ;  /* 0x8000001012127e21 */ /* 0x000fc60008010000 */
[----:B------:R-:W-:Y:S01]  /*ddb0*/  FADD.FTZ R15, R15, -UR16 ;  /* 0x800000100f0f7e21 */ /* 0x000fe20008010000 */
[----:B------:R-:W-:-:S03]  /*ddc0*/  FMUL.FTZ R18, R18, UR12 ;  /* 0x0000000c12127c20 */ /* 0x000fc60008410000 */
[----:B------:R-:W-:Y:S01]  /*ddd0*/  FMUL.FTZ R15, R15, UR12 ;  /* 0x0000000c0f0f7c20 */ /* 0x000fe20008410000 */
[----:B--2---:R-:W-:Y:S01]  /*dde0*/  PRMT R17, R14, 0x7610, R17 ;  /* 0x000076100e117816 */ /* 0x004fe20000000011 */
[----:B------:R-:W-:-:S04]  /*ddf0*/  FMUL.FTZ R14, R10, R6 ;  /* 0x000000060a0e7220 */ /* 0x000fc80000410000 */
[C---:B------:R-:W-:Y:S01]  /*de00*/  FFMA.FTZ R14, R12.reuse, R14, RZ ;  /* 0x0000000e0c0e7223 */ /* 0x040fe200000100ff */
[----:B------:R-:W-:Y:S02]  /*de10*/  HADD2.F32 R17, -RZ, R17.H0_H0 ;  /* 0x20000011ff117230 */ /* 0x000fe40000004100 */
[----:B------:R-:W-:Y:S01]  /*de20*/  FFMA.FTZ R12, R12, R10, RZ ;  /* 0x0000000a0c0c7223 */ /* 0x000fe200000100ff */
[----:B------:R-:W-:Y:S01]  /*de30*/  FFMA.FTZ R14, R11, R16, R14 ;  /* 0x000000100b0e7223 */ /* 0x000fe2000001000e */
[----:B------:R-:W-:Y:S01]  /*de40*/  HADD2.F32 R16, -RZ, R19.H0_H0 ;  /* 0x20000013ff107230 */ /* 0x000fe20000004100 */
        /* <DEDUP_REMOVED lines=19> */
.L_x_1495:
[----:B------:R-:W2:Y:S02]  /*df80*/  LDL.S16 R19, [R1+0x40e] ;  /* 0x00040e0001137983 */ /* 0x000ea40000100600 */
[----:B--2---:R-:W-:Y:S02]  /*df90*/  PRMT R29, R19, 0x7610, R29 ;  /* 0x00007610131d7816 */ /* 0x004fe4000000001d */
[----:B------:R-:W2:Y:S01]  /*dfa0*/  LDL.S16 R19, [R1+0x410] ;  /* 0x0004100001137983 */ /* 0x000ea20000100600 */
[----:B------:R-:W-:Y:S01]  /*dfb0*/  FFMA.FTZ R12, R18, R16, R12 ;  /* 0x00000010120c7223 */ /* 0x000fe2000001000c */
[----:B------:R-:W-:Y:S02]  /*dfc0*/  PRMT R28, R29, 0x7610, R28 ;  /* 0x000076101d1c7816 */ /* 0x000fe4000000001c */
[----:B--2---:R-:W-:Y:S02]  /*dfd0*/  PRMT R27, R19, 0x7610, R27 ;  /* 0x00007610131b7816 */ /* 0x004fe4000000001b */
[----:B------:R-:W2:Y:S01]  /*dfe0*/  LDL.S16 R19, [R1+0x3fa] ;  /* 0x0003fa0001137983 */ /* 0x000ea20000100600 */
[----:B------:R-:W-:-:S02]  /*dff0*/  PRMT R26, R28, 0x7610, R26 ;  /* 0x000076101c1a7816 */ /* 0x000fc4000000001a */
[----:B------:R-:W-:Y:S02]  /*e000*/  PRMT R25, R27, 0x7610, R25 ;  /* 0x000076101b197816 */ /* 0x000fe40000000019 */
[----:B--2---:R-:W-:Y:S02]  /*e010*/  PRMT R24, R19, 0x7610, R24 ;  /* 0x0000761013187816 */ /* 0x004fe40000000018 */
[----:B------:R-:W2:Y:S01]  /*e020*/  LDL.LU.S16 R19, [R1+0x40c] ;  /* 0x00040c0001137983 */ /* 0x000ea20000300600 */
[----:B------:R-:W-:Y:S01]  /*e030*/  FFMA.FTZ R11, R11, R13, RZ ;  /* 0x0000000d0b0b7223 */ /* 0x000fe200000100ff */
[----:B------:R-:W-:Y:S02]  /*e040*/  PRMT R23, R26, 0x7610, R23 ;  /* 0x000076101a177816 */ /* 0x000fe40000000017 */
[----:B------:R-:W-:Y:S01]  /*e050*/  PRMT R22, R25, 0x7610, R22 ;  /* 0x0000761019167816 */ /* 0x000fe20000000016 */
[----:B------:R-:W-:Y:S01]  /*e060*/  FFMA.FTZ R11, R15, R17, R11 ;  /* 0x000000110f0b7223 */ /* 0x000fe2000001000b */
[----:B------:R-:W-:-:S02]  /*e070*/  PRMT R21, R24, 0x7610, R21 ;  /* 0x0000761018157816 */ /* 0x000fc40000000015 */
[----:B--2---:R-:W-:Y:S01]  /*e080*/  PRMT R20, R19, 0x7610, R20 ;  /* 0x0000761013147816 */ /* 0x004fe20000000014 */
[----:B------:R-:W-:-:S04]  /*e090*/  FMUL.FTZ R19, R16, R6 ;  /* 0x0000000610137220 */ /* 0x000fc80000410000 */
[----:B------:R-:W-:Y:S01]  /*e0a0*/  FFMA.FTZ R14, R18, R19, R14 ;  /* 0x00000013120e7223 */ /* 0x000fe2000001000e */
[----:B------:R-:W-:Y:S01]  /*e0b0*/  FADD.FTZ R18, RZ, R10 ;  /* 0x0000000aff127221 */ /* 0x000fe20000010000 */
[----:B------:R-:W-:-:S03]  /*e0c0*/  FFMA.FTZ R10, R10, R6, RZ ;  /* 0x000000060a0a7223 */ /* 0x000fc600000100ff */
[----:B------:R-:W-:Y:S01]  /*e0d0*/  FADD.FTZ R16, R18, R16 ;  /* 0x0000001012107221 */ /* 0x000fe20000010000 */
[-C--:B------:R-:W-:Y:S01]  /*e0e0*/  FFMA.FTZ R10, R13, R7.reuse, R10 ;  /* 0x000000070d0a7223 */ /* 0x080fe2000001000a */
[----:B------:R-:W-:Y:S01]  /*e0f0*/  FADD.FTZ R13, RZ, R13 ;  /* 0x0000000dff0d7221 */ /* 0x000fe20000010000 */
[----:B------:R-:W-:Y:S02]  /*e100*/  FMUL.FTZ R18, R17, R7 ;  /* 0x0000000711127220 */ /* 0x000fe40000410000 */
[----:B------:R-:W-:Y:S01]  /*e110*/  FADD.FTZ R10, R10, R19 ;  /* 0x000000130a0a7221 */ /* 0x000fe20000010000 */
[----:B------:R-:W-:Y:S01]  /*e120*/  FADD.FTZ R13, R13, R17 ;  /* 0x000000110d0d7221 */ /* 0x000fe20000010000 */
[----:B------:R-:W-:Y:S01]  /*e130*/  FFMA.FTZ R14, R15, R18, R14 ;  /* 0x000000120f0e7223 */ /* 0x000fe2000001000e */
[----:B------:R-:W-:Y:S02]  /*e140*/  HADD2.F32 R15, -RZ, R23.H0_H0 ;  /* 0x20000017ff0f7230 */ /* 0x000fe40000004100 */
[----:B------:R-:W-:Y:S01]  /*e150*/  FADD.FTZ R10, R18, R10 ;  /* 0x0000000a120a7221 */ /* 0x000fe20000010000 */
[----:B------:R-:W-:-:S02]  /*e160*/  HADD2.F32 R17, -RZ, R22.H0_H0 ;  /* 0x20000016ff117230 */ /* 0x000fc40000004100 */
[----:B------:R-:W-:Y:S02]  /*e170*/  HADD2.F32 R23, -RZ, R20.H0_H0 ;  /* 0x20000014ff177230 */ /* 0x000fe40000004100 */
[----:B------:R-:W-:Y:S01]  /*e180*/  FADD.FTZ R15, R15, -UR16 ;  /* 0x800000100f0f7e21 */ /* 0x000fe20008010000 */
[----:B------:R-:W-:Y:S01]  /*e190*/  FADD.FTZ R18, R17, -UR16 ;  /* 0x8000001011127e21 */ /* 0x000fe20008010000 */
        /* <DEDUP_REMOVED lines=22> */
.L_x_1496:
[----:B------:R-:W2:Y:S02]  /*e300*/  LDL.S16 R19, [R1+0x3f4] ;  /* 0x0003f40001137983 */ /* 0x000ea40000100600 */
[----:B--2---:R-:W-:Y:S02]  /*e310*/  PRMT R30, R19, 0x7610, R30 ;  /* 0x00007610131e7816 */ /* 0x004fe4000000001e */
[----:B------:R-:W2:Y:S02]  /*e320*/  LDL.LU.S16 R19, [R1+0x3f8] ;  /* 0x0003f80001137983 */ /* 0x000ea40000300600 */
[----:B------:R-:W-:Y:S02]  /*e330*/  PRMT R29, R30, 0x7610, R29 ;  /* 0x000076101e1d7816 */ /* 0x000fe4000000001d */
[----:B--2---:R-:W-:Y:S02]  /*e340*/  PRMT R28, R19, 0x7610, R28 ;  /* 0x00007610131c7816 */ /* 0x004fe4000000001c */
[----:B------:R-:W2:Y:S01]  /*e350*/  LDL.LU.S16 R19, [R1+0x3f6] ;  /* 0x0003f60001137983 */ /* 0x000ea20000300600 */
[----:B------:R-:W-:-:S02]  /*e360*/  PRMT R27, R29, 0x7610, R27 ;  /* 0x000076101d1b7816 */ /* 0x000fc4000000001b */
[----:B------:R-:W-:Y:S02]  /*e370*/  PRMT R26, R28, 0x7610, R26 ;  /* 0x000076101c1a7816 */ /* 0x000fe4000000001a */
[----:B--2---:R-:W-:Y:S02]  /*e380*/  PRMT R24, R19, 0x7610, R24 ;  /* 0x0000761013187816 */ /* 0x004fe40000000018 */
[----:B------:R-:W2:Y:S01]  /*e390*/  LDL.S16 R19, [R1+0x414] ;  /* 0x0004140001137983 */ /* 0x000ea20000100600 */
[----:B------:R-:W-:Y:S01]  /*e3a0*/  PRMT R25, R27, 0x7610, R25 ;  /* 0x000076101b197816 */ /* 0x000fe20000000019 */
[----:B------:R-:W-:Y:S01]  /*e3b0*/  FFMA.FTZ R12, R15, R17, R12 ;  /* 0x000000110f0c7223 */ /* 0x000fe2000001000c */
[----:B------:R-:W-:Y:S01]  /*e3c0*/  PRMT R22, R26, 0x7610, R22 ;  /* 0x000076101a167816 */ /* 0x000fe20000000016 */
[----:B------:R-:W-:Y:S01]  /*e3d0*/  FFMA.FTZ R11, R18, R23, R11 ;  /* 0x00000017120b7223 */ /* 0x000fe2000001000b */
[----:B------:R-:W-:Y:S01]  /*e3e0*/  PRMT R21, R24, 0x7610, R21 ;  /* 0x0000761018157816 */ /* 0x000fe20000000015 */
[----:B------:R-:W-:Y:S01]  /*e3f0*/  FADD.FTZ R24, R16, R17 ;  /* 0x0000001110187221 */ /* 0x000fe20000010000 */
[----:B------:R-:W-:Y:S01]  /*e400*/  HADD2.F32 R16, -RZ, R25.H0_H0 ;  /* 0x20000019ff107230 */ /* 0x000fe20000004100 */
[----:B--2---:R-:W-:Y:S01]  /*e410*/  PRMT R20, R19, 0x7610, R20 ;  /* 0x0000761013147816 */ /* 0x004fe20000000014 */
[----:B------:R-:W-:Y:S01]  /*e420*/  FMUL.FTZ R19, R17, R6 ;  /* 0x0000000611137220 */ /* 0x000fe20000410000 */
[----:B------:R-:W-:-:S03]  /*e430*/  HADD2.F32 R17, -RZ, R22.H0_H0 ;  /* 0x20000016ff117230 */ /* 0x000fc60000004100 */
[----:B------:R-:W-:Y:S01]  /*e440*/  FFMA.FTZ R14, R15, R19, R14 ;  /* 0x000000130f0e7223 */ /* 0x000fe2000001000e */
[----:B------:R-:W-:Y:S01]  /*e450*/  FADD.FTZ R19, R10, R19 ;  /* 0x000000130a137221 */ /* 0x000fe20000010000 */
[----:B------:R-:W-:Y:S01]  /*e460*/  FMUL.FTZ R15, R23, R7 ;  /* 0x00000007170f7220 */ /* 0x000fe20000410000 */
[----:B------:R-:W-:-:S03]  /*e470*/  FADD.FTZ R17, R17, -UR16 ;  /* 0x8000001011117e21 */ /* 0x000fc60008010000 */
[----:B------:R-:W-:Y:S01]  /*e480*/  FFMA.FTZ R10, R18, R15, R14 ;  /* 0x0000000f120a7223 */ /* 0x000fe2000001000e */
[----:B------:R-:W-:Y:S01]  /*e490*/  FADD.FTZ R19, R15, R19 ;  /* 0x000000130f137221 */ /* 0x000fe20000010000 */
[----:B------:R-:W-:Y:S01]  /*e4a0*/  FADD.FTZ R15, R16, -UR16 ;  /* 0x80000010100f7e21 */ /* 0x000fe20008010000 */
[----:B------:R-:W-:Y:S02]  /*e4b0*/  HADD2.F32 R18, -RZ, R20.H0_H0 ;  /* 0x20000014ff127230 */ /* 0x000fe40000004100 */
[----:B------:R-:W-:Y:S01]  /*e4c0*/  FMUL.FTZ R20, R17, UR12 ;  /* 0x0000000c11147c20 */ /* 0x000fe20008410000 */
[----:B------:R-:W-:Y:S02]  /*e4d0*/  HADD2.F32 R14, -RZ, R21.H0_H0 ;  /* 0x20000015ff0e7230 */ /* 0x000fe40000004100 */
        /* <DEDUP_REMOVED lines=20> */
.L_x_1497:
[----:B------:R-:W2:Y:S02]  /*e620*/  LDL.S16 R16, [R1+0x3f2] ;  /* 0x0003f20001107983 */ /* 0x000ea40000100600 */
[----:B--2---:R-:W-:Y:S02]  /*e630*/  PRMT R31, R16, 0x7610, R31 ;  /* 0x00007610101f7816 */ /* 0x004fe4000000001f */
[----:B------:R-:W2:Y:S02]  /*e640*/  LDL.LU.S16 R16, [R1+0x416] ;  /* 0x0004160001107983 */ /* 0x000ea40000300600 */
[----:B------:R-:W-:Y:S02]  /*e650*/  PRMT R30, R31, 0x7610, R30 ;  /* 0x000076101f1e7816 */ /* 0x000fe4000000001e */
[----:B--2---:R-:W-:Y:S02]  /*e660*/  PRMT R29, R16, 0x7610, R29 ;  /* 0x00007610101d7816 */ /* 0x004fe4000000001d */
[----:B------:R-:W2:Y:S01]  /*e670*/  LDL.S16 R16, [R1+0x418] ;  /* 0x0004180001107983 */ /* 0x000ea20000100600 */
[----:B------:R-:W-:-:S02]  /*e680*/  PRMT R28, R30, 0x7610, R28 ;  /* 0x000076101e1c7816 */ /* 0x000fc4000000001c */
[----:B------:R-:W-:Y:S02]  /*e690*/  PRMT R27, R29, 0x7610, R27 ;  /* 0x000076101d1b7816 */ /* 0x000fe4000000001b */
[----:B--2---:R-:W-:Y:S02]  /*e6a0*/  PRMT R17, R16, 0x7610, R17 ;  /* 0x0000761010117816 */ /* 0x004fe40000000011 */
[----:B------:R-:W2:Y:S01]  /*e6b0*/  LDL.LU.S16 R16, [R1+0x41a] ;  /* 0x00041a0001107983 */ /* 0x000ea20000300600 */
[----:B------:R-:W-:Y:S01]  /*e6c0*/  PRMT R26, R28, 0x7610, R26 ;  /* 0x000076101c1a7816 */ /* 0x000fe2000000001a */
[----:B------:R-:W-:Y:S01]  /*e6d0*/  FADD.FTZ R23, R13, R23 ;  /* 0x000000170d177221 */ /* 0x000fe20000010000 */
[----:B------:R-:W-:Y:S01]  /*e6e0*/  PRMT R25, R17, 0x7610, R25 ;  /* 0x0000761011197816 */ /* 0x000fe20000000019 */
[----:B------:R-:W-:Y:S01]  /*e6f0*/  FMUL.FTZ R17, R14, R6 ;  /* 0x000000060e117220 */ /* 0x000fe20000410000 */
[----:B------:R-:W-:Y:S01]  /*e700*/  PRMT R21, R27, 0x7610, R21 ;  /* 0x000076101b157816 */ /* 0x000fe20000000015 */
[----:B------:R-:W-:-:S02]  /*e710*/  HADD2.F32 R13, -RZ, R26.H0_H0 ;  /* 0x2000001aff0d7230 */ /* 0x000fc40000004100 */
[C---:B------:R-:W-:Y:S01]  /*e720*/  FFMA.FTZ R10, R15.reuse, R17, R10 ;  /* 0x000000110f0a7223 */ /* 0x040fe2000001000a */
[----:B--2---:R-:W-:Y:S01]  /*e730*/  PRMT R22, R16, 0x7610, R22 ;  /* 0x0000761010167816 */ /* 0x004fe20000000016 */
[----:B------:R-:W-:Y:S01]  /*e740*/  FFMA.FTZ R16, R15, R14, R12 ;  /* 0x0000000e0f107223 */ /* 0x000fe2000001000c */
[----:B------:R-:W-:Y:S01]  /*e750*/  FADD.FTZ R15, R19, R17 ;  /* 0x00000011130f7221 */ /* 0x000fe20000010000 */
[----:B------:R-:W-:Y:S01]  /*e760*/  FMUL.FTZ R17, R18, R7 ;  /* 0x0000000712117220 */ /* 0x000fe20000410000 */
[----:B------:R-:W-:Y:S02]  /*e770*/  HADD2.F32 R19, -RZ, R21.H0_H0 ;  /* 0x20000015ff137230 */ /* 0x000fe40000004100 */
[----:B------:R-:W-:Y:S01]  /*e780*/  FADD.FTZ R21, R13, -UR16 ;  /* 0x800000100d157e21 */ /* 0x000fe20008010000 */
[----:B------:R-:W-:Y:S02]  /*e790*/  HADD2.F32 R13, -RZ, R25.H0_H0 ;  /* 0x20000019ff0d7230 */ /* 0x000fe40000004100 */
[----:B------:R-:W-:Y:S01]  /*e7a0*/  FFMA.FTZ R12, R20, R17, R10 ;  /* 0x00000011140c7223 */ /* 0x000fe2000001000a */
[----:B------:R-:W-:Y:S01]  /*e7b0*/  FADD.FTZ R15, R17, R15 ;  /* 0x0000000f110f7221 */ /* 0x000fe20000010000 */
[----:B------:R-:W-:Y:S01]  /*e7c0*/  FADD.FTZ R10, R19, -UR16 ;  /* 0x80000010130a7e21 */ /* 0x000fe20008010000 */
[----:B------:R-:W-:-:S02]  /*e7d0*/  HADD2.F32 R17, -RZ, R22.H0_H0 ;  /* 0x20000016ff117230 */ /* 0x000fc40000004100 */
        /* <DEDUP_REMOVED lines=21> */
.L_x_1498:
[----:B------:R-:W2:Y:S02]  /*e930*/  LDL.LU.S16 R19, [R1+0x412] ;  /* 0x0004120001137983 */ /* 0x000ea40000300600 */
        /* <DEDUP_REMOVED lines=9> */
[----:B------:R-:W-:Y:S01]  /*e9d0*/  PRMT R27, R30, 0x7610, R27 ;  /* 0x000076101e1b7816 */ /* 0x000fe2000000001b */
[----:B------:R-:W-:Y:S01]  /*e9e0*/  FFMA.FTZ R20, R20, R18, R11 ;  /* 0x0000001214147223 */ /* 0x000fe2000001000b */
[----:B------:R-:W-:Y:S01]  /*e9f0*/  PRMT R22, R29, 0x7610, R22 ;  /* 0x000076101d167816 */ /* 0x000fe20000000016 */
[----:B------:R-:W-:Y:S01]  /*ea00*/  FADD.FTZ R24, R24, R14 ;  /* 0x0000000e18187221 */ /* 0x000fe20000010000 */
[----:B------:R-:W-:Y:S01]  /*ea10*/  PRMT R26, R28, 0x7610, R26 ;  /* 0x000076101c1a7816 */ /* 0x000fe2000000001a */
[----:B------:R-:W-:-:S02]  /*ea20*/  HADD2.F32 R11, -RZ, R27.H0_H0 ;  /* 0x2000001bff0b7230 */ /* 0x000fc40000004100 */
[----:B------:R-:W-:-:S03]  /*ea30*/  FMUL.FTZ R14, R17, R7 ;  /* 0x00000007110e7220 */ /* 0x000fc60000410000 */
[----:B------:R-:W-:Y:S01]  /*ea40*/  FADD.FTZ R11, R11, -UR16 ;  /* 0x800000100b0b7e21 */ /* 0x000fe20008010000 */
[----:B--2---:R-:W-:Y:S01]  /*ea50*/  PRMT R25, R19, 0x7610, R25 ;  /* 0x0000761013197816 */ /* 0x004fe20000000019 */
[----:B------:R-:W-:-:S04]  /*ea60*/  FMUL.FTZ R19, R13, R6 ;  /* 0x000000060d137220 */ /* 0x000fc80000410000 */
[----:B------:R-:W-:Y:S01]  /*ea70*/  FFMA.FTZ R12, R21, R19, R12 ;  /* 0x00000013150c7223 */ /* 0x000fe2000001000c */
[----:B------:R-:W-:Y:S01]  /*ea80*/  FADD.FTZ R19, R15, R19 ;  /* 0x000000130f137221 */ /* 0x000fe20000010000 */
[----:B------:R-:W-:Y:S02]  /*ea90*/  HADD2.F32 R15, -RZ, R22.H0_H0 ;  /* 0x20000016ff0f7230 */ /* 0x000fe40000004100 */
[----:B------:R-:W-:Y:S01]  /*eaa0*/  FFMA.FTZ R12, R10, R14, R12 ;  /* 0x0000000e0a0c7223 */ /* 0x000fe2000001000c */
[----:B------:R-:W-:Y:S01]  /*eab0*/  FADD.FTZ R19, R14, R19 ;  /* 0x000000130e137221 */ /* 0x000fe20000010000 */
[----:B------:R-:W-:Y:S02]  /*eac0*/  HADD2.F32 R14, -RZ, R26.H0_H0 ;  /* 0x2000001aff0e7230 */ /* 0x000fe40000004100 */
[----:B------:R-:W-:Y:S01]  /*ead0*/  FADD.FTZ R22, R15, -UR16 ;  /* 0x800000100f167e21 */ /* 0x000fe20008010000 */
[----:B------:R-:W-:Y:S01]  /*eae0*/  FMUL.FTZ R15, R11, UR12 ;  /* 0x0000000c0b0f7c20 */ /* 0x000fe20008410000 */
[----:B------:R-:W-:-:S02]  /*eaf0*/  HADD2.F32 R30, -RZ, R25.H0_H0 ;  /* 0x20000019ff1e7230 */ /* 0x000fc40000004100 */
        /* <DEDUP_REMOVED lines=20> */
.L_x_1499:
        /* <DEDUP_REMOVED lines=15> */
[----:B------:R-:W-:-:S02]  /*ed30*/  FMUL.FTZ R23, R30, R7 ;  /* 0x000000071e177220 */ /* 0x000fc40000410000 */
[----:B------:R-:W-:-:S05]  /*ed40*/  HADD2.F32 R25, -RZ, R25.H0_H0 ;  /* 0x20000019ff197230 */ /* 0x000fca0000004100 */
[----:B------:R-:W-:Y:S01]  /*ed50*/  FADD.FTZ R25, R25, -UR16 ;  /* 0x8000001019197e21 */ /* 0x000fe20008010000 */
[----:B--2---:R-:W-:Y:S01]  /*ed60*/  PRMT R26, R22, 0x7610, R26 ;  /* 0x00007610161a7816 */ /* 0x004fe2000000001a */
[----:B------:R-:W-:-:S04]  /*ed70*/  FMUL.FTZ R22, R14, R6 ;  /* 0x000000060e167220 */ /* 0x000fc80000410000 */
[----:B------:R-:W-:Y:S01]  /*ed80*/  FFMA.FTZ R12, R15, R22, R12 ;  /* 0x000000160f0c7223 */ /* 0x000fe2000001000c */
[----:B------:R-:W-:Y:S01]  /*ed90*/  FADD.FTZ R21, R19, R22 ;  /* 0x0000001613157221 */ /* 0x000fe20000010000 */
[----:B------:R-:W-:Y:S02]  /*eda0*/  HADD2.F32 R22, -RZ, R28.H0_H0 ;  /* 0x2000001cff167230 */ /* 0x000fe40000004100 */
[----:B------:R-:W-:Y:S01]  /*edb0*/  FFMA.FTZ R19, R11, R23, R12 ;  /* 0x000000170b137223 */ /* 0x000fe2000001000c */
[----:B------:R-:W-:Y:S02]  /*edc0*/  HADD2.F32 R28, -RZ, R27.H0_H0 ;  /* 0x2000001bff1c7230 */ /* 0x000fe40000004100 */
[----:B------:R-:W-:Y:S01]  /*edd0*/  FADD.FTZ R21, R23, R21 ;  /* 0x0000001517157221 */ /* 0x000fe20000010000 */
        /* <DEDUP_REMOVED lines=23> */
.L_x_1500:
[----:B------:R-:W2:Y:S04]  /*ef50*/  LDL.S16 R22, [R1+0x3e0] ;  /* 0x0003e00001167983 */ /* 0x000ea80000100600 */
[----:B------:R-:W3:Y:S04]  /*ef60*/  LDL.S16 R29, [R1+0x3e4] ;  /* 0x0003e400011d7983 */ /* 0x000ee80000100600 */
[----:B------:R-:W4:Y:S04]  /*ef70*/  LDL.LU.S16 R25, [R1+0x3e6] ;  /* 0x0003e60001197983 */ /* 0x000f280000300600 */
[----:B------:R-:W5:Y:S01]  /*ef80*/  LDL.S16 R23, [R1+0x420] ;  /* 0x0004200001177983 */ /* 0x000f620000100600 */
[----:B------:R-:W-:Y:S01]  /*ef90*/  FADD.FTZ R24, R24, R13 ;  /* 0x0000000d18187221 */ /* 0x000fe20000010000 */
[----:B------:R-:W-:Y:S01]  /*efa0*/  FFMA.FTZ R20, R10, R17, R20 ;  /* 0x000000110a147223 */ /* 0x000fe20000010014 */
[----:B------:R-:W-:Y:S01]  /*efb0*/  FMUL.FTZ R13, R12, R7 ;  /* 0x000000070c0d7220 */ /* 0x000fe20000410000 */
[----:B--2---:R-:W-:Y:S01]  /*efc0*/  PRMT R31, R22, 0x7610, R31 ;  /* 0x00007610161f7816 */ /* 0x004fe2000000001f */
[----:B------:R-:W-:-:S04]  /*efd0*/  FMUL.FTZ R22, R28, R6 ;  /* 0x000000061c167220 */ /* 0x000fc80000410000 */
[----:B------:R-:W-:Y:S01]  /*efe0*/  FFMA.FTZ R19, R26, R22, R19 ;  /* 0x000000161a137223 */ /* 0x000fe20000010013 */
[----:B------:R-:W-:Y:S01]  /*eff0*/  FADD.FTZ R21, R21, R22 ;  /* 0x0000001615157221 */ /* 0x000fe20000010000 */
[----:B------:R-:W-:Y:S02]  /*f000*/  HADD2.F32 R10, -RZ, R31.H0_H0 ;  /* 0x2000001fff0a7230 */ /* 0x000fe40000004100 */
[----:B---3--:R-:W-:Y:S02]  /*f010*/  HADD2.F32 R22, -RZ, R29.H0_H0 ;  /* 0x2000001dff167230 */ /* 0x008fe40000004100 */
[----:B------:R-:W-:Y:S01]  /*f020*/  FFMA.FTZ R19, R27, R13, R19 ;  /* 0x0000000d1b137223 */ /* 0x000fe20000010013 */
[----:B------:R-:W-:Y:S01]  /*f030*/  FADD.FTZ R21, R13, R21 ;  /* 0x000000150d157221 */ /* 0x000fe20000010000 */
[----:B------:R-:W-:Y:S01]  /*f040*/  FADD.FTZ R10, R10, -UR16 ;  /* 0x800000100a0a7e21 */ /* 0x000fe20008010000 */
[----:B------:R-:W-:Y:S01]  /*f050*/  FADD.FTZ R13, R22, -UR16 ;  /* 0x80000010160d7e21 */ /* 0x000fe20008010000 */
[----:B----4-:R-:W-:-:S02]  /*f060*/  HADD2.F32 R41, -RZ, R25.H0_H0 ;  /* 0x20000019ff297230 */ /* 0x010fc40000004100 */
[----:B------:R-:W-:Y:S01]  /*f070*/  FMUL.FTZ R10, R10, UR12 ;  /* 0x0000000c0a0a7c20 */ /* 0x000fe20008410000 */
[----:B-----5:R-:W-:Y:S02]  /*f080*/  HADD2.F32 R40, -RZ, R23.H0_H0 ;  /* 0x20000017ff287230 */ /* 0x020fe40000004100 */
        /* <DEDUP_REMOVED lines=20> */
.L_x_1501:
[----:B------:R-:W2:Y:S04]  /*f1d0*/  LDL.LU.S16 R31, [R1+0x3e2] ;  /* 0x0003e200011f7983 */ /* 0x000ea80000300600 */
[----:B------:R-:W3:Y:S04]  /*f1e0*/  LDL.LU.S16 R29, [R1+0x422] ;  /* 0x00042200011d7983 */ /* 0x000ee80000300600 */
[----:B------:R-:W4:Y:S04]  /*f1f0*/  LDL.S16 R23, [R1+0x3ca] ;  /* 0x0003ca0001177983 */ /* 0x000f280000100600 */
[----:B------:R-:W5:Y:S01]  /*f200*/  LDL.S16 R25, [R1+0x424] ;  /* 0x0004240001197983 */ /* 0x000f620000100600 */
        /* <DEDUP_REMOVED lines=8> */
[----:B--2---:R-:W-:Y:S02]  /*f290*/  HADD2.F32 R16, -RZ, R31.H0_H0 ;  /* 0x2000001fff107230 */ /* 0x004fe40000004100 */
[----:B---3--:R-:W-:-:S03]  /*f2a0*/  HADD2.F32 R22, -RZ, R29.H0_H0 ;  /* 0x2000001dff167230 */ /* 0x008fc60000004100 */
[----:B------:R-:W-:Y:S01]  /*f2b0*/  FADD.FTZ R16, R16, -UR16 ;  /* 0x8000001010107e21 */ /* 0x000fe20008010000 */
[----:B----4-:R-:W-:Y:S02]  /*f2c0*/  HADD2.F32 R23, -RZ, R23.H0_H0 ;  /* 0x20000017ff177230 */ /* 0x010fe40000004100 */
[----:B------:R-:W-:Y:S01]  /*f2d0*/  FADD.FTZ R22, R22, -UR16 ;  /* 0x8000001016167e21 */ /* 0x000fe20008010000 */
        /* <DEDUP_REMOVED lines=22> */
.L_x_1502:
[----:B------:R-:W2:Y:S04]  /*f440*/  LDL.S16 R32, [R1+0x3c4] ;  /* 0x0003c40001207983 */ /* 0x000ea80000100600 */
[----:B------:R-:W3:Y:S04]  /*f450*/  LDL.S16 R31, [R1+0x3cc] ;  /* 0x0003cc00011f7983 */ /* 0x000ee80000100600 */
[----:B------:R-:W4:Y:S04]  /*f460*/  LDL.LU.S16 R29, [R1+0x3c6] ;  /* 0x0003c600011d7983 */ /* 0x000f280000300600 */
[----:B------:R-:W5:Y:S01]  /*f470*/  LDL.LU.S16 R25, [R1+0x3ce] ;  /* 0x0003ce0001197983 */ /* 0x000f620000300600 */
[----:B------:R-:W-:Y:S01]  /*f480*/  FADD.FTZ R14, R24, R14 ;  /* 0x0000000e180e7221 */ /* 0x000fe20000010000 */
[----:B------:R-:W-:Y:S01]  /*f490*/  FFMA.FTZ R11, R11, R30, R20 ;  /* 0x0000001e0b0b7223 */ /* 0x000fe20000010014 */
[----:B------:R-:W-:-:S04]  /*f4a0*/  FMUL.FTZ R21, R23, R6 ;  /* 0x0000000617157220 */ /* 0x000fc80000410000 */
        /* <DEDUP_REMOVED lines=32> */
.L_x_1503:
[----:B------:R-:W2:Y:S04]  /*f6b0*/  LDL.LU.S16 R31, [R1+0x3c8] ;  /* 0x0003c800011f7983 */ /* 0x000ea80000300600 */
[----:B------:R-:W3:Y:S04]  /*f6c0*/  LDL.S16 R25, [R1+0x3da] ;  /* 0x0003da0001197983 */ /* 0x000ee80000100600 */
[----:B------:R-:W4:Y:S04]  /*f6d0*/  LDL.LU.S16 R21, [R1+0x3de] ;  /* 0x0003de0001157983 */ /* 0x000f280000300600 */
[----:B------:R-:W5:Y:S01]  /*f6e0*/  LDL.S16 R29, [R1+0x3dc] ;  /* 0x0003dc00011d7983 */ /* 0x000f620000100600 */
[----:B------:R-:W-:Y:S01]  /*f6f0*/  FMUL.FTZ R20, R39, R6 ;  /* 0x0000000627147220 */ /* 0x000fe20000410000 */
[----:B------:R-:W-:-:S03]  /*f700*/  FFMA.FTZ R26, R26, R28, R15 ;  /* 0x0000001c1a1a7223 */ /* 0x000fc6000001000f */
[----:B------:R-:W-:Y:S01]  /*f710*/  FFMA.FTZ R18, R24, R20, R18 ;  /* 0x0000001418127223 */ /* 0x000fe20000010012 */
[----:B------:R-:W-:Y:S01]  /*f720*/  FADD.FTZ R19, R19, R20 ;  /* 0x0000001413137221 */ /* 0x000fe20000010000 */
[----:B------:R-:W-:Y:S01]  /*f730*/  FADD.FTZ R30, R17, R30 ;  /* 0x0000001e111e7221 */ /* 0x000fe20000010000 */
[----:B------:R-:W-:-:S04]  /*f740*/  FMUL.FTZ R17, R37, R7 ;  /* 0x0000000725117220 */ /* 0x000fc80000410000 */
[----:B------:R-:W-:Y:S01]  /*f750*/  FFMA.FTZ R18, R38, R17, R18 ;  /* 0x0000001126127223 */ /* 0x000fe20000010012 */
[----:B------:R-:W-:Y:S01]  /*f760*/  FADD.FTZ R19, R17, R19 ;  /* 0x0000001311137221 */ /* 0x000fe20000010000 */
[----:B--2---:R-:W-:Y:S02]  /*f770*/  HADD2.F32 R15, -RZ, R31.H0_H0 ;  /* 0x2000001fff0f7230 */ /* 0x004fe40000004100 */
[----:B---3--:R-:W-:-:S03]  /*f780*/  HADD2.F32 R20, -RZ, R25.H0_H0 ;  /* 0x20000019ff147230 */ /* 0x008fc60000004100 */
[----:B------:R-:W-:Y:S02]  /*f790*/  FADD.FTZ R15, R15, -UR16 ;  /* 0x800000100f0f7e21 */ /* 0x000fe40008010000 */
[----:B------:R-:W-:Y:S01]  /*f7a0*/  FADD.FTZ R25, R20, -UR16 ;  /* 0x8000001014197e21 */ /* 0x000fe20008010000 */
[----:B----4-:R-:W-:Y:S02]  /*f7b0*/  HADD2.F32 R20, -RZ, R21.H0_H0 ;  /* 0x20000015ff147230 */ /* 0x010fe40000004100 */
        /* <DEDUP_REMOVED lines=22> */
.L_x_1504:
[----:B------:R-:W2:Y:S04]  /*f920*/  LDL.LU.S16 R33, [R1+0x3d8] ;  /* 0x0003d80001217983 */ /* 0x000ea80000300600 */
[----:B------:R-:W3:Y:S04]  /*f930*/  LDL.LU.S16 R29, [R1+0x426] ;  /* 0x00042600011d7983 */ /* 0x000ee80000300600 */
[----:B------:R-:W4:Y:S04]  /*f940*/  LDL.S16 R32, [R1+0x3c0] ;  /* 0x0003c00001207983 */ /* 0x000f280000100600 */
[----:B------:R-:W5:Y:S01]  /*f950*/  LDL.S16 R31, [R1+0x428] ;  /* 0x00042800011f7983 */ /* 0x000f620000100600 */
[----:B------:R-:W-:Y:S01]  /*f960*/  FMUL.FTZ R25, R17, R6 ;  /* 0x0000000611197220 */ /* 0x000fe20000410000 */
[----:B------:R-:W-:Y:S01]  /*f970*/  FFMA.FTZ R27, R27, R12, R11 ;  /* 0x0000000c1b1b7223 */ /* 0x000fe2000001000b */
[----:B------:R-:W-:Y:S01]  /*f980*/  FADD.FTZ R28, R14, R28 ;  /* 0x0000001c0e1c7221 */ /* 0x000fe20000010000 */
[----:B------:R-:W-:Y:S01]  /*f990*/  FMUL.FTZ R14, R20, R7 ;  /* 0x00000007140e7220 */ /* 0x000fe20000410000 */
[----:B------:R-:W-:Y:S01]  /*f9a0*/  FFMA.FTZ R18, R21, R25, R18 ;  /* 0x0000001915127223 */ /* 0x000fe20000010012 */
[----:B------:R-:W-:-:S03]  /*f9b0*/  FADD.FTZ R25, R19, R25 ;  /* 0x0000001913197221 */ /* 0x000fc60000010000 */
        /* <DEDUP_REMOVED lines=29> */
.L_x_1505:
[----:B------:R-:W2:Y:S04]  /*fb90*/  LDL.S16 R34, [R1+0x3b8] ;  /* 0x0003b80001227983 */ /* 0x000ea80000100600 */
[----:B------:R-:W3:Y:S04]  /*fba0*/  LDL.S16 R31, [R1+0x3be] ;  /* 0x0003be00011f7983 */ /* 0x000ee80000100600 */
[----:B------:R-:W4:Y:S04]  /*fbb0*/  LDL.LU.S16 R33, [R1+0x3ba] ;  /* 0x0003ba0001217983 */ /* 0x000f280000300600 */
[----:B------:R-:W5:Y:S01]  /*fbc0*/  LDL.LU.S16 R32, [R1+0x3c2] ;  /* 0x0003c20001207983 */ /* 0x000f620000300600 */
[----:B------:R-:W-:Y:S01]  /*fbd0*/  FMUL.FTZ R29, R14, R6 ;  /* 0x000000060e1d7220 */ /* 0x000fe20000410000 */
[----:B------:R-:W-:Y:S01]  /*fbe0*/  FADD.FTZ R12, R30, R12 ;  /* 0x0000000c1e0c7221 */ /* 0x000fe20000010000 */
[----:B------:R-:W-:Y:S01]  /*fbf0*/  FFMA.FTZ R10, R10, R41, R26 ;  /* 0x000000290a0a7223 */ /* 0x000fe2000001001a */
        /* <DEDUP_REMOVED lines=32> */
.L_x_1506:
[----:B------:R-:W2:Y:S04]  /*fe00*/  LDL.LU.S16 R42, [R1+0x3bc] ;  /* 0x0003bc00012a7983 */ /* 0x000ea80000300600 */
[----:B------:R-:W3:Y:S04]  /*fe10*/  LDL.S16 R34, [R1+0x3d0] ;  /* 0x0003d00001227983 */ /* 0x000ee80000100600 */
[----:B------:R-:W4:Y:S04]  /*fe20*/  LDL.LU.S16 R33, [R1+0x3d2] ;  /* 0x0003d20001217983 */ /* 0x000f280000300600 */
[----:B------:R-:W5:Y:S01]  /*fe30*/  LDL.S16 R32, [R1+0x3d4] ;  /* 0x0003d40001207983 */ /* 0x000f620000100600 */
        /* <DEDUP_REMOVED lines=35> */
.L_x_1507:
[----:B------:R-:W2:Y:S04]  /*10070*/  LDL.S16 R45, [R1+0x3a0] ;  /* 0x0003a000012d7983 */ /* 0x000ea80000100600 */
        /* <DEDUP_REMOVED lines=38> */
.L_x_1508:
[----:B------:R-:W-:Y:S01]  /*102e0*/  FADD.FTZ R23, R41, R23 ;  /* 0x0000001729177221 */ /* 0x000fe20000010000 */
[----:B------:R-:W2:Y:S04]  /*102f0*/  LDL.LU.S16 R45, [R1+0x3a4] ;  /* 0x0003a400012d7983 */ /* 0x000ea80000300600 */
[----:B------:R-:W3:Y:S01]  /*10300*/  LDL.LU.S16 R41, [R1+0x276] ;  /* 0x0002760001297983 */ /* 0x000ee20000300600 */
[----:B------:R-:W-:-:S03]  /*10310*/  FMUL.FTZ R34, R32, R6 ;  /* 0x0000000620227220 */ /* 0x000fc60000410000 */
[----:B------:R-:W4:Y:S01]  /*10320*/  LDL.S16 R42, [R1+0x3aa] ;  /* 0x0003aa00012a7983 */ /* 0x000f220000100600 */
[----:B------:R-:W-:Y:S01]  /*10330*/  FFMA.FTZ R10, R29, R34, R10 ;  /* 0x000000221d0a7223 */ /* 0x000fe2000001000a */
[----:B------:R-:W-:Y:S01]  /*10340*/  FADD.FTZ R12, R12, R34 ;  /* 0x000000220c0c7221 */ /* 0x000fe20000010000 */
[----:B------:R-:W-:-:S04]  /*10350*/  FMUL.FTZ R34, R44, R7 ;  /* 0x000000072c227220 */ /* 0x000fc80000410000 */
[----:B------:R-:W-:Y:S01]  /*10360*/  FFMA.FTZ R10, R30, R34, R10 ;  /* 0x000000221e0a7223 */ /* 0x000fe2000001000a */
[----:B------:R-:W-:Y:S02]  /*10370*/  FADD.FTZ R12, R34, R12 ;  /* 0x0000000c220c7221 */ /* 0x000fe40000010000 */
[----:B------:R-:W5:Y:S01]  /*10380*/  LDL.LU.S16 R34, [R1+0x3a8] ;  /* 0x0003a80001227983 */ /* 0x000f620000300600 */
[----:B------:R-:W-:Y:S01]  /*10390*/  FFMA.FTZ R22, R22, R36, R13 ;  /* 0x0000002416167223 */ /* 0x000fe2000001000d */
[----:B---3--:R-:W-:Y:S02]  /*103a0*/  HADD2.F32 R13, -RZ, R41.H0_H0 ;  /* 0x20000029ff0d7230 */ /* 0x008fe40000004100 */
[----:B--2---:R-:W-:-:S03]  /*103b0*/  HADD2.F32 R41, -RZ, R45.H0_H0 ;  /* 0x2000002dff297230 */ /* 0x004fc60000004100 */
[----:B------:R-:W-:Y:S02]  /*103c0*/  FADD.FTZ R13, R13, -UR16 ;  /* 0x800000100d0d7e21 */ /* 0x000fe40008010000 */
[----:B------:R-:W-:Y:S02]  /*103d0*/  FADD.FTZ R45, R41, -UR16 ;  /* 0x80000010292d7e21 */ /* 0x000fe40008010000 */
[----:B------:R-:W-:Y:S02]  /*103e0*/  FMUL.FTZ R41, R13, UR12 ;  /* 0x0000000c0d297c20 */ /* 0x000fe40008410000 */
[----:B------:R-:W-:-:S05]  /*103f0*/  FMUL.FTZ R13, R45, UR12 ;  /* 0x0000000c2d0d7c20 */ /* 0x000fca0008410000 */
[----:B------:R0:W-:Y:S01]  /*10400*/  STL [R1+0x210], R13 ;  /* 0x0002100d01007387 */ /* 0x0001e20000100800 */
[----:B-----5:R-:W-:Y:S02]  /*10410*/  HADD2.F32 R34, -RZ, R34.H0_H0 ;  /* 0x20000022ff227230 */ /* 0x020fe40000004100 */
[----:B----4-:R-:W-:Y:S01]  /*10420*/  HADD2.F32 R42, -RZ, R42.H0_H0 ;  /* 0x2000002aff2a7230 */ /* 0x010fe20000004100 */
        /* <DEDUP_REMOVED lines=20> */
.L_x_1509:
[----:B------:R-:W-:Y:S01]  /*10570*/  FFMA.FTZ R24, R24, R39, R16 ;  /* 0x0000002718187223 */ /* 0x000fe20000010010 */
[----:B------:R-:W2:Y:S01]  /*10580*/  LDL R45, [R1+0x210] ;  /* 0x00021000012d7983 */ /* 0x000ea20000100800 */
[----:B0-----:R-:W-:Y:S01]  /*10590*/  FMUL.FTZ R13, R34, R6 ;  /* 0x00000006220d7220 */ /* 0x001fe20000410000 */
[----:B------:R-:W-:Y:S02]  /*105a0*/  FADD.FTZ R36, R40, R36 ;  /* 0x0000002428247221 */ /* 0x000fe40000010000 */
[----:B------:R-:W3:Y:S01]  /*105b0*/  LDL.S16 R16, [R1+0x3ae] ;  /* 0x0003ae0001107983 */ /* 0x000ee20000100600 */
[----:B------:R-:W-:Y:S01]  /*105c0*/  FFMA.FTZ R10, R41, R13, R10 ;  /* 0x0000000d290a7223 */ /* 0x000fe2000001000a */
[----:B------:R-:W-:Y:S02]  /*105d0*/  FADD.FTZ R12, R12, R13 ;  /* 0x0000000d0c0c7221 */ /* 0x000fe40000010000 */
[----:B------:R-:W4:Y:S01]  /*105e0*/  LDL.LU.S16 R13, [R1+0x3ac] ;  /* 0x0003ac00010d7983 */ /* 0x000f220000300600 */
[----:B------:R-:W-:-:S04]  /*105f0*/  FMUL.FTZ R40, R42, R7 ;  /* 0x000000072a287220 */ /* 0x000fc80000410000 */
[----:B------:R-:W-:Y:S01]  /*10600*/  FADD.FTZ R12, R40, R12 ;  /* 0x0000000c280c7221 */ /* 0x000fe20000010000 */
[----:B--2---:R-:W-:Y:S02]  /*10610*/  FFMA.FTZ R10, R45, R40, R10 ;  /* 0x000000282d0a7223 */ /* 0x004fe4000001000a */
[----:B------:R-:W2:Y:S01]  /*10620*/  LDL.S16 R40, [R1+0x3b2] ;  /* 0x0003b20001287983 */ /* 0x000ea20000100600 */
[----:B---3--:R-:W-:Y:S02]  /*10630*/  HADD2.F32 R16, -RZ, R16.H0_H0 ;  /* 0x20000010ff107230 */ /* 0x008fe40000004100 */
[----:B----4-:R-:W-:-:S03]  /*10640*/  HADD2.F32 R13, -RZ, R13.H0_H0 ;  /* 0x2000000dff0d7230 */ /* 0x010fc60000004100 */
[----:B------:R-:W-:Y:S02]  /*10650*/  FADD.FTZ R45, R16, -UR16 ;  /* 0x80000010102d7e21 */ /* 0x000fe40008010000 */
[----:B------:R-:W3:Y:S01]  /*10660*/  LDL.LU.S16 R16, [R1+0x3b0] ;  /* 0x0003b00001107983 */ /* 0x000ee20000300600 */
[----:B------:R-:W-:Y:S01]  /*10670*/  FADD.FTZ R13, R13, -UR16 ;  /* 0x800000100d0d7e21 */ /* 0x000fe20008010000 */
[----:B------:R-:W-:-:S03]  /*10680*/  FMUL.FTZ R45, R45, UR12 ;  /* 0x0000000c2d2d7c20 */ /* 0x000fc60008410000 */
[----:B------:R-:W-:Y:S02]  /*10690*/  FMUL.FTZ R13, R13, UR12 ;  /* 0x0000000c0d0d7c20 */ /* 0x000fe40008410000 */
[----:B------:R0:W-:Y:S04]  /*106a0*/  STL [R1+0x22c], R45 ;  /* 0x00022c2d01007387 */ /* 0x0001e80000100800 */
[----:B------:R0:W-:Y:S01]  /*106b0*/  STL [R1+0x220], R13 ;  /* 0x0002200d01007387 */ /* 0x0001e20000100800 */
[----:B--2---:R-:W-:Y:S02]  /*106c0*/  HADD2.F32 R40, -RZ, R40.H0_H0 ;  /* 0x20000028ff287230 */ /* 0x004fe40000004100 */
[----:B---3--:R-:W-:Y:S01]  /*106d0*/  HADD2.F32 R16, -RZ, R16.H0_H0 ;  /* 0x20000010ff107230 */ /* 0x008fe20000004100 */
        /* <DEDUP_REMOVED lines=20> */
.L_x_1510:
[----:B------:R-:W-:Y:S01]  /*10820*/  FADD.FTZ R23, R23, R39 ;  /* 0x0000002717177221 */ /* 0x000fe20000010000 */
[----:B------:R-:W2:Y:S01]  /*10830*/  LDL R45, [R1+0x22c] ;  /* 0x00022c00012d7983 */ /* 0x000ea20000100800 */
[----:B------:R-:W-:-:S03]  /*10840*/  FMUL.FTZ R13, R16, R6 ;  /* 0x00000006100d7220 */ /* 0x000fc60000410000 */
[----:B------:R-:W3:Y:S01]  /*10850*/  LDL R39, [R1+0x220] ;  /* 0x0002200001277983 */ /* 0x000ee20000100800 */
[----:B------:R-:W-:-:S03]  /*10860*/  FFMA.FTZ R22, R38, R37, R22 ;  /* 0x0000002526167223 */ /* 0x000fc60000010016 */
[----:B------:R-:W4:Y:S01]  /*10870*/  LDL.LU.S16 R38, [R1+0x3d6] ;  /* 0x0003d60001267983 */ /* 0x000f220000300600 */
[----:B------:R-:W-:Y:S01]  /*10880*/  FADD.FTZ R12, R12, R13 ;  /* 0x0000000d0c0c7221 */ /* 0x000fe20000010000 */
[----:B---3--:R-:W-:Y:S02]  /*10890*/  FFMA.FTZ R10, R39, R13, R10 ;  /* 0x0000000d270a7223 */ /* 0x008fe4000001000a */
[----:B------:R-:W3:Y:S01]  /*108a0*/  LDL.S16 R13, [R1+0x3b6] ;  /* 0x0003b600010d7983 */ /* 0x000ee20000100600 */
[----:B------:R-:W-:Y:S01]  /*108b0*/  FMUL.FTZ R39, R40, R7 ;  /* 0x0000000728277220 */ /* 0x000fe20000410000 */
[----:B----4-:R-:W-:-:S03]  /*108c0*/  HADD2.F32 R38, -RZ, R38.H0_H0 ;  /* 0x20000026ff267230 */ /* 0x010fc60000004100 */
[----:B--2---:R-:W-:Y:S01]  /*108d0*/  FFMA.FTZ R10, R45, R39, R10 ;  /* 0x000000272d0a7223 */ /* 0x004fe2000001000a */
[----:B------:R-:W-:Y:S01]  /*108e0*/  FADD.FTZ R12, R39, R12 ;  /* 0x0000000c270c7221 */ /* 0x000fe20000010000 */
[----:B------:R-:W-:Y:S01]  /*108f0*/  FADD.FTZ R45, R38, -UR16 ;  /* 0x80000010262d7e21 */ /* 0x000fe20008010000 */
[----:B------:R-:W2:Y:S04]  /*10900*/  LDL.LU.S16 R39, [R1+0x3b4] ;  /* 0x0003b40001277983 */ /* 0x000ea80000300600 */
[----:B------:R-:W4:Y:S01]  /*10910*/  LDL.LU.S16 R38, [R1+0x42a] ;  /* 0x00042a0001267983 */ /* 0x000f220000300600 */
[----:B------:R-:W-:-:S05]  /*10920*/  FMUL.FTZ R45, R45, UR12 ;  /* 0x0000000c2d2d7c20 */ /* 0x000fca0008410000 */
[----:B------:R0:W-:Y:S01]  /*10930*/  STL [R1+0x234], R45 ;  /* 0x0002342d01007387 */ /* 0x0001e20000100800 */
[----:B---3--:R-:W-:-:S05]  /*10940*/  HADD2.F32 R13, -RZ, R13.H0_H0 ;  /* 0x2000000dff0d7230 */ /* 0x008fca0000004100 */
[----:B------:R-:W-:-:S04]  /*10950*/  FADD.FTZ R13, R13, -UR16 ;  /* 0x800000100d0d7e21 */ /* 0x000fc80008010000 */
[----:B------:R-:W-:-:S05]  /*10960*/  FMUL.FTZ R13, R13, UR12 ;  /* 0x0000000c0d0d7c20 */ /* 0x000fca0008410000 */
[----:B------:R0:W-:Y:S01]  /*10970*/  STL [R1+0x228], R13 ;  /* 0x0002280d01007387 */ /* 0x0001e20000100800 */
[----:B--2---:R-:W-:Y:S02]  /*10980*/  HADD2.F32 R39, -RZ, R39.H0_H0 ;  /* 0x20000027ff277230 */ /* 0x004fe40000004100 */
        /* <DEDUP_REMOVED lines=21> */
.L_x_1511:
[----:B------:R-:W-:Y:S01]  /*10ae0*/  FADD.FTZ R36, R36, R37 ;  /* 0x0000002524247221 */ /* 0x000fe20000010000 */
[----:B0-----:R-:W2:Y:S01]  /*10af0*/  LDL R45, [R1+0x234] ;  /* 0x00023400012d7983 */ /* 0x001ea20000100800 */
[----:B------:R-:W-:-:S03]  /*10b00*/  FMUL.FTZ R13, R39, R6 ;  /* 0x00000006270d7220 */ /* 0x000fc60000410000 */
[----:B------:R-:W3:Y:S01]  /*10b10*/  LDL R37, [R1+0x228] ;  /* 0x0002280001257983 */ /* 0x000ee20000100800 */
[----:B------:R-:W-:-:S03]  /*10b20*/  FFMA.FTZ R24, R21, R17, R24 ;  /* 0x0000001115187223 */ /* 0x000fc60000010018 */
[----:B------:R-:W4:Y:S01]  /*10b30*/  LDL.S16 R21, [R1+0x342] ;  /* 0x0003420001157983 */ /* 0x000f220000100600 */
[----:B------:R-:W-:Y:S01]  /*10b40*/  FADD.FTZ R12, R12, R13 ;  /* 0x0000000d0c0c7221 */ /* 0x000fe20000010000 */
[----:B---3--:R-:W-:Y:S02]  /*10b50*/  FFMA.FTZ R10, R37, R13, R10 ;  /* 0x0000000d250a7223 */ /* 0x008fe4000001000a */
[----:B------:R-:W3:Y:S01]  /*10b60*/  LDL.LU.S16 R13, [R1+0x340] ;  /* 0x00034000010d7983 */ /* 0x000ee20000300600 */
[----:B------:R-:W-:Y:S01]  /*10b70*/  FMUL.FTZ R37, R38, R7 ;  /* 0x0000000726257220 */ /* 0x000fe20000410000 */
[----:B----4-:R-:W-:-:S03]  /*10b80*/  HADD2.F32 R21, -RZ, R21.H0_H0 ;  /* 0x20000015ff157230 */ /* 0x010fc60000004100 */
[----:B--2---:R-:W-:Y:S01]  /*10b90*/  FFMA.FTZ R10, R45, R37, R10 ;  /* 0x000000252d0a7223 */ /* 0x004fe2000001000a */
[----:B------:R-:W-:Y:S01]  /*10ba0*/  FADD.FTZ R12, R37, R12 ;  /* 0x0000000c250c7221 */ /* 0x000fe20000010000 */
[----:B------:R-:W-:Y:S01]  /*10bb0*/  FADD.FTZ R45, R21, -UR16 ;  /* 0x80000010152d7e21 */ /* 0x000fe20008010000 */
[----:B------:R-:W2:Y:S04]  /*10bc0*/  LDL.S16 R37, [R1+0x344] ;  /* 0x0003440001257983 */ /* 0x000ea80000100600 */
        /* <DEDUP_REMOVED lines=29> */
.L_x_1512:
[----:B------:R-:W-:Y:S01]  /*10da0*/  FFMA.FTZ R22, R15, R20, R22 ;  /* 0x000000140f167223 */ /* 0x000fe20000010016 */
[----:B0-----:R-:W2:Y:S01]  /*10db0*/  LDL R45, [R1+0x23c] ;  /* 0x00023c00012d7983 */ /* 0x001ea20000100800 */
[----:B------:R-:W-:Y:S01]  /*10dc0*/  FMUL.FTZ R13, R37, R6 ;  /* 0x00000006250d7220 */ /* 0x000fe20000410000 */
[----:B------:R-:W-:Y:S02]  /*10dd0*/  FADD.FTZ R23, R23, R17 ;  /* 0x0000001117177221 */ /* 0x000fe40000010000 */
[----:B------:R-:W3:Y:S04]  /*10de0*/  LDL R15, [R1+0x230] ;  /* 0x00023000010f7983 */ /* 0x000ee80000100800 */
[----:B------:R-:W4:Y:S01]  /*10df0*/  LDL.S16 R17, [R1+0x398] ;  /* 0x0003980001117983 */ /* 0x000f220000100600 */
[----:B---3--:R-:W-:Y:S01]  /*10e00*/  FFMA.FTZ R10, R15, R13, R10 ;  /* 0x0000000d0f0a7223 */ /* 0x008fe2000001000a */
[----:B------:R-:W-:-:S02]  /*10e10*/  FADD.FTZ R15, R12, R13 ;  /* 0x0000000d0c0f7221 */ /* 0x000fc40000010000 */
[----:B------:R-:W3:Y:S01]  /*10e20*/  LDL.LU.S16 R12, [R1+0x39a] ;  /* 0x00039a00010c7983 */ /* 0x000ee20000300600 */
[----:B------:R-:W-:-:S04]  /*10e30*/  FMUL.FTZ R13, R21, R7 ;  /* 0x00000007150d7220 */ /* 0x000fc80000410000 */
[----:B--2---:R-:W-:Y:S01]  /*10e40*/  FFMA.FTZ R10, R45, R13, R10 ;  /* 0x0000000d2d0a7223 */ /* 0x004fe2000001000a */
[----:B------:R-:W-:Y:S02]  /*10e50*/  FADD.FTZ R15, R13, R15 ;  /* 0x0000000f0d0f7221 */ /* 0x000fe40000010000 */
[----:B------:R-:W2:Y:S01]  /*10e60*/  LDL.S16 R13, [R1+0x39e] ;  /* 0x00039e00010d7983 */ /* 0x000ea20000100600 */
[----:B----4-:R-:W-:-:S05]  /*10e70*/  HADD2.F32 R17, -RZ, R17.H0_H0 ;  /* 0x20000011ff117230 */ /* 0x010fca0000004100 */
[----:B------:R-:W-:-:S04]  /*10e80*/  FADD.FTZ R17, R17, -UR16 ;  /* 0x8000001011117e21 */ /* 0x000fc80008010000 */
[----:B------:R-:W-:Y:S01]  /*10e90*/  FMUL.FTZ R17, R17, UR12 ;  /* 0x0000000c11117c20 */ /* 0x000fe20008410000 */
[----:B---3--:R-:W-:-:S05]  /*10ea0*/  HADD2.F32 R12, -RZ, R12.H0_H0 ;  /* 0x2000000cff0c7230 */ /* 0x008fca0000004100 */
[----:B------:R-:W-:Y:S02]  /*10eb0*/  FADD.FTZ R45, R12, -UR16 ;  /* 0x800000100c2d7e21 */ /* 0x000fe40008010000 */
[----:B------:R-:W3:Y:S02]  /*10ec0*/  LDL.LU.S16 R12, [R1+0x39c] ;  /* 0x00039c00010c7983 */ /* 0x000ee40000300600 */
[----:B------:R-:W-:Y:S02]  /*10ed0*/  FMUL.FTZ R45, R45, UR12 ;  /* 0x0000000c2d2d7c20 */ /* 0x000fe40008410000 */
[----:B------:R0:W-:Y:S04]  /*10ee0*/  STL [R1+0x238], R17 ;  /* 0x0002381101007387 */ /* 0x0001e80000100800 */
[----:B------:R0:W-:Y:S01]  /*10ef0*/  STL [R1+0x240], R45 ;  /* 0x0002402d01007387 */ /* 0x0001e20000100800 */
[----:B--2---:R-:W-:-:S02]  /*10f00*/  HADD2.F32 R13, -RZ, R13.H0_H0 ;  /* 0x2000000dff0d7230 */ /* 0x004fc40000004100 */
        /* <DEDUP_REMOVED lines=21> */
.L_x_1513:
[----:B------:R-:W-:Y:S01]  /*11060*/  FFMA.FTZ R24, R19, R14, R24 ;  /* 0x0000000e13187223 */ /* 0x000fe20000010018 */
[----:B------:R-:W2:Y:S04]  /*11070*/  LDL.S16 R45, [R1+0x2f2] ;  /* 0x0002f200012d7983 */ /* 0x000ea80000100600 */
[----:B------:R-:W3:Y:S04]  /*11080*/  LDL R19, [R1+0x238] ;  /* 0x0002380001137983 */ /* 0x000ee80000100800 */
[----:B------:R0:W-:Y:S04]  /*11090*/  STL [R1+0x4bc], R0 ;  /* 0x0004bc0001007387 */ /* 0x0001e80000100800 */
[----:B0-----:R-:W4:Y:S01]  /*110a0*/  LDL R0, [R1+0x240] ;  /* 0x0002400001007983 */ /* 0x001f220000100800 */
[----:B------:R-:W-:Y:S01]  /*110b0*/  FADD.FTZ R36, R36, R20 ;  /* 0x0000001424247221 */ /* 0x000fe20000010000 */
[----:B------:R-:W-:-:S02]  /*110c0*/  FMUL.FTZ R17, R12, R6 ;  /* 0x000000060c117220 */ /* 0x000fc40000410000 */
[----:B------:R-:W2:Y:S02]  /*110d0*/  LDL.S16 R20, [R1+0x2f4] ;  /* 0x0002f40001147983 */ /* 0x000ea40000100600 */
[----:B------:R-:W-:Y:S01]  /*110e0*/  FADD.FTZ R15, R15, R17 ;  /* 0x000000110f0f7221 */ /* 0x000fe20000010000 */
[----:B---3--:R-:W-:Y:S01]  /*110f0*/  FFMA.FTZ R10, R19, R17, R10 ;  /* 0x00000011130a7223 */ /* 0x008fe2000001000a */
[----:B------:R-:W-:Y:S01]  /*11100*/  FMUL.FTZ R19, R13, R7 ;  /* 0x000000070d137220 */ /* 0x000fe20000410000 */
[----:B------:R-:W3:Y:S03]  /*11110*/  LDL.LU.S16 R17, [R1+0x2f6] ;  /* 0x0002f60001117983 */ /* 0x000ee60000300600 */
[----:B----4-:R-:W-:Y:S01]  /*11120*/  FFMA.FTZ R10, R0, R19, R10 ;  /* 0x00000013000a7223 */ /* 0x010fe2000001000a */
[----:B------:R-:W-:Y:S01]  /*11130*/  FADD.FTZ R19, R19, R15 ;  /* 0x0000000f13137221 */ /* 0x000fe20000010000 */
[----:B------:R0:W5:Y:S04]  /*11140*/  LDL.LU R0, [R1+0x4bc] ;  /* 0x0004bc0001007983 */ /* 0x0001680000300800 */
[----:B------:R-:W4:Y:S01]  /*11150*/  LDL.LU.S16 R15, [R1+0x2f0] ;  /* 0x0002f000010f7983 */ /* 0x000f220000300600 */
[----:B--2---:R-:W-:-:S02]  /*11160*/  HADD2.F32 R45, -RZ, R45.H0_H0 ;  /* 0x2000002dff2d7230 */ /* 0x004fc40000004100 */
[----:B------:R-:W-:-:S03]  /*11170*/  HADD2.F32 R20, -RZ, R20.H0_H0 ;  /* 0x20000014ff147230 */ /* 0x000fc60000004100 */
[----:B------:R-:W-:Y:S02]  /*11180*/  FADD.FTZ R45, R45, -UR16 ;  /* 0x800000102d2d7e21 */ /* 0x000fe40008010000 */
[----:B------:R-:W-:Y:S02]  /*11190*/  FADD.FTZ R20, R20, -UR16 ;  /* 0x8000001014147e21 */ /* 0x000fe40008010000 */
[----:B------:R-:W-:Y:S02]  /*111a0*/  FMUL.FTZ R45, R45, UR12 ;  /* 0x0000000c2d2d7c20 */ /* 0x000fe40008410000 */
[----:B------:R-:W-:-:S03]  /*111b0*/  FMUL.FTZ R20, R20, UR12 ;  /* 0x0000000c14147c20 */ /* 0x000fc60008410000 */
[----:B------:R0:W-:Y:S04]  /*111c0*/  STL [R1+0x21c], R45 ;  /* 0x00021c2d01007387 */ /* 0x0001e80000100800 */
[----:B------:R0:W-:Y:S01]  /*111d0*/  STL [R1+0x224], R20 ;  /* 0x0002241401007387 */ /* 0x0001e20000100800 */
[----:B---3--:R-:W-:Y:S02]  /*111e0*/  HADD2.F32 R17, -RZ, R17.H0_H0 ;  /* 0x20000011ff117230 */ /* 0x008fe40000004100 */
[----:B----4-:R-:W-:Y:S01]  /*111f0*/  HADD2.F32 R15, -RZ, R15.H0_H0 ;  /* 0x2000000fff0f7230 */ /* 0x010fe20000004100 */
        /* <DEDUP_REMOVED lines=20> */
.L_x_1514:
[----:B------:R-:W-:Y:S01]  /*11340*/  FFMA.FTZ R11, R11, R43, R22 ;  /* 0x0000002b0b0b7223 */ /* 0x000fe20000010016 */
[----:B------:R-:W2:Y:S04]  /*11350*/  LDL.S16 R45, [R1+0x2f8] ;  /* 0x0002f800012d7983 */ /* 0x000ea80000100600 */
[----:B------:R-:W3:Y:S04]  /*11360*/  LDL R22, [R1+0x21c] ;  /* 0x00021c0001167983 */ /* 0x000ee80000100800 */
[----:B-----5:R0:W-:Y:S04]  /*11370*/  STL [R1+0x4bc], R0 ;  /* 0x0004bc0001007387 */ /* 0x0201e80000100800 */
[----:B0-----:R-:W4:Y:S01]  /*11380*/  LDL R0, [R1+0x224] ;  /* 0x0002240001007983 */ /* 0x001f220000100800 */
[----:B------:R-:W-:Y:S01]  /*11390*/  FADD.FTZ R14, R23, R14 ;  /* 0x0000000e170e7221 */ /* 0x000fe20000010000 */
[----:B------:R-:W-:-:S02]  /*113a0*/  FMUL.FTZ R20, R15, R6 ;  /* 0x000000060f147220 */ /* 0x000fc40000410000 */
[----:B------:R-:W2:Y:S02]  /*113b0*/  LDL.LU.S16 R23, [R1+0x2fa] ;  /* 0x0002fa0001177983 */ /* 0x000ea40000300600 */
[----:B------:R-:W-:Y:S01]  /*113c0*/  FADD.FTZ R19, R19, R20 ;  /* 0x0000001413137221 */ /* 0x000fe20000010000 */
[----:B---3--:R-:W-:Y:S01]  /*113d0*/  FFMA.FTZ R10, R22, R20, R10 ;  /* 0x00000014160a7223 */ /* 0x008fe2000001000a */
[----:B------:R-:W-:Y:S01]  /*113e0*/  FMUL.FTZ R22, R17, R7 ;  /* 0x0000000711167220 */ /* 0x000fe20000410000 */
[----:B------:R-:W3:Y:S03]  /*113f0*/  LDL.S16 R20, [R1+0x2fe] ;  /* 0x0002fe0001147983 */ /* 0x000ee60000100600 */
        /* <DEDUP_REMOVED lines=34> */
.L_x_1515:
[----:B------:R-:W-:Y:S01]  /*11620*/  FADD.FTZ R43, R36, R43 ;  /* 0x0000002b242b7221 */ /* 0x000fe20000010000 */
[----:B------:R-:W2:Y:S01]  /*11630*/  LDL R45, [R1+0x244] ;  /* 0x00024400012d7983 */ /* 0x000ea20000100800 */
[----:B------:R-:W-:-:S03]  /*11640*/  FMUL.FTZ R23, R19, R6 ;  /* 0x0000000613177220 */ /* 0x000fc60000410000 */
[----:B------:R-:W3:Y:S01]  /*11650*/  LDL R36, [R1+0x218] ;  /* 0x0002180001247983 */ /* 0x000ee20000100800 */
[----:B------:R-:W-:-:S03]  /*11660*/  FFMA.FTZ R18, R18, R26, R24 ;  /* 0x0000001a12127223 */ /* 0x000fc60000010018 */
[----:B------:R-:W4:Y:S01]  /*11670*/  LDL.S16 R24, [R1+0x368] ;  /* 0x0003680001187983 */ /* 0x000f220000100600 */
[----:B---3--:R-:W-:Y:S01]  /*11680*/  FFMA.FTZ R10, R36, R23, R10 ;  /* 0x00000017240a7223 */ /* 0x008fe2000001000a */
[----:B------:R-:W-:Y:S02]  /*11690*/  FADD.FTZ R23, R22, R23 ;  /* 0x0000001716177221 */ /* 0x000fe40000010000 */
[----:B------:R-:W3:Y:S01]  /*116a0*/  LDL.LU.S16 R22, [R1+0x36a] ;  /* 0x00036a0001167983 */ /* 0x000ee20000300600 */
[----:B------:R-:W-:Y:S01]  /*116b0*/  FMUL.FTZ R36, R20, R7 ;  /* 0x0000000714247220 */ /* 0x000fe20000410000 */
[----:B----4-:R-:W-:-:S03]  /*116c0*/  HADD2.F32 R24, -RZ, R24.H0_H0 ;  /* 0x20000018ff187230 */ /* 0x010fc60000004100 */
[----:B--2---:R-:W-:Y:S01]  /*116d0*/  FFMA.FTZ R10, R45, R36, R10 ;  /* 0x000000242d0a7223 */ /* 0x004fe2000001000a */
[----:B------:R-:W-:Y:S02]  /*116e0*/  FADD.FTZ R23, R36, R23 ;  /* 0x0000001724177221 */ /* 0x000fe40000010000 */
[----:B------:R-:W2:Y:S01]  /*116f0*/  LDL.S16 R36, [R1+0x36c] ;  /* 0x00036c0001247983 */ /* 0x000ea20000100600 */
        /* <DEDUP_REMOVED lines=30> */
.L_x_1516:
[----:B------:R-:W-:Y:S01]  /*118e0*/  FFMA.FTZ R11, R25, R35, R11 ;  /* 0x00000023190b7223 */ /* 0x000fe2000001000b */
[----:B------:R-:W2:Y:S01]  /*118f0*/  LDL R45, [R1+0x24c] ;  /* 0x00024c00012d7983 */ /* 0x000ea20000100800 */
[----:B------:R-:W-:Y:S01]  /*11900*/  FMUL.FTZ R24, R36, R6 ;  /* 0x0000000624187220 */ /* 0x000fe20000410000 */
[----:B------:R-:W-:Y:S02]  /*11910*/  FADD.FTZ R14, R14, R26 ;  /* 0x0000001a0e0e7221 */ /* 0x000fe40000010000 */
[----:B------:R-:W3:Y:S04]  /*11920*/  LDL R25, [R1+0x248] ;  /* 0x0002480001197983 */ /* 0x000ee80000100800 */
[----:B------:R-:W4:Y:S01]  /*11930*/  LDL.S16 R26, [R1+0x31a] ;  /* 0x00031a00011a7983 */ /* 0x000f220000100600 */
[----:B---3--:R-:W-:Y:S01]  /*11940*/  FFMA.FTZ R10, R25, R24, R10 ;  /* 0x00000018190a7223 */ /* 0x008fe2000001000a */
[----:B------:R-:W-:-:S02]  /*11950*/  FADD.FTZ R25, R23, R24 ;  /* 0x0000001817197221 */ /* 0x000fc40000010000 */
[----:B------:R-:W3:Y:S01]  /*11960*/  LDL.S16 R23, [R1+0x31c] ;  /* 0x00031c0001177983 */ /* 0x000ee20000100600 */
[----:B------:R-:W-:-:S04]  /*11970*/  FMUL.FTZ R24, R22, R7 ;  /* 0x0000000716187220 */ /* 0x000fc80000410000 */
[----:B--2---:R-:W-:Y:S01]  /*11980*/  FFMA.FTZ R10, R45, R24, R10 ;  /* 0x000000182d0a7223 */ /* 0x004fe2000001000a */
[----:B------:R-:W-:Y:S02]  /*11990*/  FADD.FTZ R25, R24, R25 ;  /* 0x0000001918197221 */ /* 0x000fe40000010000 */
[----:B------:R-:W2:Y:S01]  /*119a0*/  LDL.LU.S16 R24, [R1+0x318] ;  /* 0x0003180001187983 */ /* 0x000ea20000300600 */
        /* <DEDUP_REMOVED lines=31> */
.L_x_1517:
        /* <DEDUP_REMOVED lines=44> */
.L_x_1518:
        /* <DEDUP_REMOVED lines=44> */
.L_x_1519:
        /* <DEDUP_REMOVED lines=8> */
[----:B------:R-:W3:Y:S01]  /*121a0*/  LDL.S16 R27, [R1+0x314] ;  /* 0x00031400011b7983 */ /* 0x000ee20000100600 */
[----:B------:R-:W-:Y:S01]  /*121b0*/  FMUL.FTZ R31, R33, R7 ;  /* 0x00000007211f7220 */ /* 0x000fe20000410000 */
[----:B----4-:R-:W-:-:S03]  /*121c0*/  HADD2.F32 R29, -RZ, R29.H0_H0 ;  /* 0x2000001dff1d7230 */ /* 0x010fc60000004100 */
[----:B--2---:R-:W-:Y:S01]  /*121d0*/  FFMA.FTZ R10, R45, R31, R10 ;  /* 0x0000001f2d0a7223 */ /* 0x004fe2000001000a */
[----:B------:R-:W-:Y:S02]  /*121e0*/  FADD.FTZ R28, R31, R28 ;  /* 0x0000001c1f1c7221 */ /* 0x000fe40000010000 */
[----:B------:R-:W2:Y:S01]  /*121f0*/  LDL.LU.S16 R31, [R1+0x316] ;  /* 0x00031600011f7983 */ /* 0x000ea20000300600 */
        /* <DEDUP_REMOVED lines=30> */
.L_x_1520:
        /* <DEDUP_REMOVED lines=44> */
.L_x_1521:
[----:B------:R-:W-:Y:S01]  /*126a0*/  FADD.FTZ R43, R43, R44 ;  /* 0x0000002c2b2b7221 */ /* 0x000fe20000010000 */
[----:B------:R-:W2:Y:S01]  /*126b0*/  LDL R45, [R1+0x274] ;  /* 0x00027400012d7983 */ /* 0x000ea20000100800 */
[----:B------:R-:W-:-:S03]  /*126c0*/  FMUL.FTZ R32, R28, R6 ;  /* 0x000000061c207220 */ /* 0x000fc60000410000 */
[----:B------:R-:W3:Y:S01]  /*126d0*/  LDL R44, [R1+0x270] ;  /* 0x00027000012c7983 */ /* 0x000ee20000100800 */
[----:B------:R-:W-:Y:S01]  /*126e0*/  FFMA.FTZ R18, R41, R34, R18 ;  /* 0x0000002229127223 */ /* 0x000fe20000010012 */
[----:B------:R-:W-:Y:S02]  /*126f0*/  FADD.FTZ R41, R30, R32 ;  /* 0x000000201e297221 */ /* 0x000fe40000010000 */
[----:B------:R-:W4:Y:S01]  /*12700*/  LDL.LU.S16 R30, [R1+0x35a] ;  /* 0x00035a00011e7983 */ /* 0x000f220000300600 */
[----:B---3--:R-:W-:-:S03]  /*12710*/  FFMA.FTZ R10, R44, R32, R10 ;  /* 0x000000202c0a7223 */ /* 0x008fc6000001000a */
[----:B------:R-:W3:Y:S01]  /*12720*/  LDL.S16 R32, [R1+0x358] ;  /* 0x0003580001207983 */ /* 0x000ee20000100600 */
[----:B------:R-:W-:Y:S01]  /*12730*/  FMUL.FTZ R44, R29, R7 ;  /* 0x000000071d2c7220 */ /* 0x000fe20000410000 */
[----:B----4-:R-:W-:-:S03]  /*12740*/  HADD2.F32 R30, -RZ, R30.H0_H0 ;  /* 0x2000001eff1e7230 */ /* 0x010fc60000004100 */
[----:B--2---:R-:W-:Y:S01]  /*12750*/  FFMA.FTZ R45, R45, R44, R10 ;  /* 0x0000002c2d2d7223 */ /* 0x004fe2000001000a */
[----:B------:R-:W-:Y:S01]  /*12760*/  FADD.FTZ R41, R44, R41 ;  /* 0x000000292c297221 */ /* 0x000fe20000010000 */
[----:B------:R-:W-:Y:S02]  /*12770*/  FADD.FTZ R44, R30, -UR16 ;  /* 0x800000101e2c7e21 */ /* 0x000fe40008010000 */
[----:B------:R-:W2:Y:S02]  /*12780*/  LDL.LU.S16 R30, [R1+0x35c] ;  /* 0x00035c00011e7983 */ /* 0x000ea40000300600 */
[----:B------:R-:W-:Y:S01]  /*12790*/  FMUL.FTZ R44, R44, UR12 ;  /* 0x0000000c2c2c7c20 */ /* 0x000fe20008410000 */
[----:B---3--:R-:W-:-:S05]  /*127a0*/  HADD2.F32 R32, -RZ, R32.H0_H0 ;  /* 0x20000020ff207230 */ /* 0x008fca0000004100 */
[----:B------:R-:W-:Y:S02]  /*127b0*/  FADD.FTZ R10, R32, -UR16 ;  /* 0x80000010200a7e21 */ /* 0x000fe40008010000 */
[----:B------:R-:W3:Y:S02]  /*127c0*/  LDL.S16 R32, [R1+0x35e] ;  /* 0x00035e0001207983 */ /* 0x000ee40000100600 */
        /* <DEDUP_REMOVED lines=25> */
.L_x_1522:
[----:B------:R0:W-:Y:S04]  /*12960*/  STL [R1+0x4c0], R2 ;  /* 0x0004c00201007387 */ /* 0x0001e80000100800 */
[----:B------:R-:W2:Y:S04]  /*12970*/  LDL.S16 R44, [R1+0x30c] ;  /* 0x00030c00012c7983 */ /* 0x000ea80000100600 */
[----:B0-----:R-:W3:Y:S04]  /*12980*/  LDL.LU R2, [R1+0x210] ;  /* 0x0002100001027983 */ /* 0x001ee80000300800 */
[----:B-----5:R0:W-:Y:S04]  /*12990*/  STL [R1+0x4bc], R0 ;  /* 0x0004bc0001007387 */ /* 0x0201e80000100800 */
[----:B0-----:R-:W4:Y:S01]  /*129a0*/  LDL R0, [R1+0x27c] ;  /* 0x00027c0001007983 */ /* 0x001f220000100800 */
[----:B---3--:R-:W-:Y:S01]  /*129b0*/  FFMA.FTZ R11, R2, R42, R11 ;  /* 0x0000002a020b7223 */ /* 0x008fe2000001000b */
[----:B------:R-:W-:Y:S01]  /*129c0*/  FMUL.FTZ R10, R30, R6 ;  /* 0x000000061e0a7220 */ /* 0x000fe20000410000 */
[----:B------:R-:W-:Y:S01]  /*129d0*/  FADD.FTZ R14, R14, R34 ;  /* 0x000000220e0e7221 */ /* 0x000fe20000010000 */
[----:B------:R0:W5:Y:S04]  /*129e0*/  LDL.LU R2, [R1+0x4c0] ;  /* 0x0004c00001027983 */ /* 0x0001680000300800 */
[----:B------:R1:W-:Y:S01]  /*129f0*/  STL [R1+0x214], R11 ;  /* 0x0002140b01007387 */ /* 0x0003e20000100800 */
[----:B------:R-:W-:-:S03]  /*12a00*/  FADD.FTZ R41, R41, R10 ;  /* 0x0000000a29297221 */ /* 0x000fc60000010000 */
[----:B------:R-:W3:Y:S04]  /*12a10*/  LDL.S16 R34, [R1+0x308] ;  /* 0x0003080001227983 */ /* 0x000ee80000100600 */
[----:B-1----:R-:W2:Y:S02]  /*12a20*/  LDL R11, [R1+0x278] ;  /* 0x00027800010b7983 */ /* 0x002ea40000100800 */
[----:B--2---:R-:W-:Y:S02]  /*12a30*/  FFMA.FTZ R45, R11, R10, R45 ;  /* 0x0000000a0b2d7223 */ /* 0x004fe4000001002d */
[----:B------:R-:W2:Y:S01]  /*12a40*/  LDL.LU.S16 R10, [R1+0x30a] ;  /* 0x00030a00010a7983 */ /* 0x000ea20000300600 */
[----:B------:R-:W-:-:S04]  /*12a50*/  FMUL.FTZ R11, R32, R7 ;  /* 0x00000007200b7220 */ /* 0x000fc80000410000 */
[----:B----4-:R-:W-:Y:S01]  /*12a60*/  FFMA.FTZ R45, R0, R11, R45 ;  /* 0x0000000b002d7223 */ /* 0x010fe2000001002d */
[----:B------:R-:W-:Y:S01]  /*12a70*/  FADD.FTZ R41, R11, R41 ;  /* 0x000000290b297221 */ /* 0x000fe20000010000 */
[----:B------:R0:W5:Y:S04]  /*12a80*/  LDL.LU R0, [R1+0x4bc] ;  /* 0x0004bc0001007983 */ /* 0x0001680000300800 */
[----:B------:R-:W4:Y:S01]  /*12a90*/  LDL.LU.S16 R11, [R1+0x30e] ;  /* 0x00030e00010b7983 */ /* 0x000f220000300600 */
[----:B------:R-:W-:-:S05]  /*12aa0*/  HADD2.F32 R44, -RZ, R44.H0_H0 ;  /* 0x2000002cff2c7230 */ /* 0x000fca0000004100 */
[----:B------:R-:W-:-:S04]  /*12ab0*/  FADD.FTZ R44, R44, -UR16 ;  /* 0x800000102c2c7e21 */ /* 0x000fc80008010000 */
[----:B------:R-:W-:-:S05]  /*12ac0*/  FMUL.FTZ R44, R44, UR12 ;  /* 0x0000000c2c2c7c20 */ /* 0x000fca0008410000 */
[----:B------:R0:W-:Y:S01]  /*12ad0*/  STL [R1+0x28c], R44 ;  /* 0x00028c2c01007387 */ /* 0x0001e20000100800 */
[----:B---3--:R-:W-:Y:S02]  /*12ae0*/  HADD2.F32 R34, -RZ, R34.H0_H0 ;  /* 0x20000022ff227230 */ /* 0x008fe40000004100 */
[----:B--2---:R-:W-:-:S05]  /*12af0*/  HADD2.F32 R10, -RZ, R10.H0_H0 ;  /* 0x2000000aff0a7230 */ /* 0x004fca0000004100 */
[----:B------:R-:W-:-:S04]  /*12b00*/  FADD.FTZ R10, R10, -UR16 ;  /* 0x800000100a0a7e21 */ /* 0x000fc80008010000 */
[----:B------:R-:W-:-:S05]  /*12b10*/  FMUL.FTZ R10, R10, UR12 ;  /* 0x0000000c0a0a7c20 */ /* 0x000fca0008410000 */
[----:B------:R0:W-:Y:S01]  /*12b20*/  STL [R1+0x288], R10 ;  /* 0x0002880a01007387 */ /* 0x0001e20000100800 */
        /* <DEDUP_REMOVED lines=21> */
.L_x_1523:
[----:B------:R-:W-:Y:S01]  /*12c80*/  FADD.FTZ R42, R43, R42 ;  /* 0x0000002a2b2a7221 */ /* 0x000fe20000010000 */
[----:B-----5:R1:W-:Y:S04]  /*12c90*/  STL [R1+0x4bc], R0 ;  /* 0x0004bc0001007387 */ /* 0x0203e80000100800 */
[----:B------:R-:W2:Y:S01]  /*12ca0*/  LDL R43, [R1+0x288] ;  /* 0x00028800012b7983 */ /* 0x000ea20000100800 */
[----:B0-----:R-:W-:-:S03]  /*12cb0*/  FMUL.FTZ R10, R34, R6 ;  /* 0x00000006220a7220 */ /* 0x001fc60000410000 */
[----:B------:R0:W-:Y:S01]  /*12cc0*/  STL [R1+0x4c0], R2 ;  /* 0x0004c00201007387 */ /* 0x0001e20000100800 */
[----:B------:R-:W-:-:S03]  /*12cd0*/  FADD.FTZ R41, R41, R10 ;  /* 0x0000000a29297221 */ /* 0x000fc60000010000 */
[----:B-1----:R-:W3:Y:S04]  /*12ce0*/  LDL R0, [R1+0x28c] ;  /* 0x00028c0001007983 */ /* 0x002ee80000100800 */
[----:B------:R-:W4:Y:S04]  /*12cf0*/  LDL.S16 R44, [R1+0x32e] ;  /* 0x00032e00012c7983 */ /* 0x000f280000100600 */
[----:B0-----:R-:W4:Y:S04]  /*12d00*/  LDL.LU R2, [R1+0x220] ;  /* 0x0002200001027983 */ /* 0x001f280000300800 */
[----:B------:R0:W-:Y:S04]  /*12d10*/  STL [R1+0x210], R42 ;  /* 0x0002102a01007387 */ /* 0x0001e80000100800 */
[----:B0-----:R-:W4:Y:S01]  /*12d20*/  LDL.S16 R42, [R1+0x32a] ;  /* 0x00032a00012a7983 */ /* 0x001f220000100600 */
[----:B--2---:R-:W-:-:S03]  /*12d30*/  FFMA.FTZ R45, R43, R10, R45 ;  /* 0x0000000a2b2d7223 */ /* 0x004fc6000001002d */
[----:B------:R-:W2:Y:S01]  /*12d40*/  LDL.LU.S16 R10, [R1+0x328] ;  /* 0x00032800010a7983 */ /* 0x000ea20000300600 */
[----:B------:R-:W-:-:S04]  /*12d50*/  FMUL.FTZ R43, R11, R7 ;  /* 0x000000070b2b7220 */ /* 0x000fc80000410000 */
[----:B------:R-:W-:Y:S01]  /*12d60*/  FADD.FTZ R41, R43, R41 ;  /* 0x000000292b297221 */ /* 0x000fe20000010000 */
[----:B---3--:R-:W-:Y:S02]  /*12d70*/  FFMA.FTZ R45, R0, R43, R45 ;  /* 0x0000002b002d7223 */ /* 0x008fe4000001002d */
[----:B------:R0:W5:Y:S01]  /*12d80*/  LDL.LU R0, [R1+0x4bc] ;  /* 0x0004bc0001007983 */ /* 0x0001620000300800 */
[----:B----4-:R-:W-:-:S03]  /*12d90*/  FFMA.FTZ R18, R2, R16, R18 ;  /* 0x0000001002127223 */ /* 0x010fc60000010012 */
[----:B------:R0:W5:Y:S01]  /*12da0*/  LDL.LU R2, [R1+0x4c0] ;  /* 0x0004c00001027983 */ /* 0x0001620000300800 */
[----:B------:R-:W-:Y:S02]  /*12db0*/  HADD2.F32 R44, -RZ, R44.H0_H0 ;  /* 0x2000002cff2c7230 */ /* 0x000fe40000004100 */
[----:B------:R-:W-:Y:S02]  /*12dc0*/  HADD2.F32 R42, -RZ, R42.H0_H0 ;  /* 0x2000002aff2a7230 */ /* 0x000fe40000004100 */
[----:B--2---:R-:W-:-:S05]  /*12dd0*/  HADD2.F32 R10, -RZ, R10.H0_H0 ;  /* 0x2000000aff0a7230 */ /* 0x004fca0000004100 */
[----:B------:R-:W-:Y:S02]  /*12de0*/  FADD.FTZ R43, R10, -UR16 ;  /* 0x800000100a2b7e21 */ /* 0x000fe40008010000 */
[----:B------:R-:W2:Y:S01]  /*12df0*/  LDL.LU.S16 R10, [R1+0x32c] ;  /* 0x00032c00010a7983 */ /* 0x000ea20000300600 */
[----:B------:R-:W-:Y:S01]  /*12e00*/  FADD.FTZ R42, R42, -UR16 ;  /* 0x800000102a2a7e21 */ /* 0x000fe20008010000 */
[----:B------:R-:W-:Y:S02]  /*12e10*/  FMUL.FTZ R43, R43, UR12 ;  /* 0x0000000c2b2b7c20 */ /* 0x000fe40008410000 */
[----:B------:R1:W-:Y:S04]  /*12e20*/  STL [R1+0x220], R44 ;  /* 0x0002202c01007387 */ /* 0x0003e80000100800 */
[----:B------:R0:W-:Y:S01]  /*12e30*/  STL [R1+0x378], R43 ;  /* 0x0003782b01007387 */ /* 0x0001e20000100800 */
[----:B-1----:R-:W-:-:S05]  /*12e40*/  FMUL.FTZ R44, R42, UR12 ;  /* 0x0000000c2a2c7c20 */ /* 0x002fca0008410000 */
[----:B------:R0:W-:Y:S01]  /*12e50*/  STL [R1+0x388], R44 ;  /* 0x0003882c01007387 */ /* 0x0001e20000100800 */
[----:B--2---:R-:W-:Y:S01]  /*12e60*/  HADD2.F32 R10, -RZ, R10.H0_H0 ;  /* 0x2000000aff0a7230 */ /* 0x004fe20000004100 */
        /* <DEDUP_REMOVED lines=11> */
[----:B------:R-:W-:-:S06]  /*12f20*/  FMUL.FTZ R42, R43, -1.4426950216293334961 ;  /* 0xbfb8aa3b2b2a7820 */ /* 0x000fcc0000410000 */
[----:B------:R-:W0:Y:S02]  /*12f30*/  MUFU.EX2 R42, R42 ;  /* 0x0000002a002a7308 */ /* 0x000e240000000800 */
[----:B0-----:R-:W-:-:S06]  /*12f40*/  FADD.FTZ R42, R42, 1 ;  /* 0x3f8000002a2a7421 */ /* 0x001fcc0000010000 */
[----:B------:R0:W1:Y:S02]  /*12f50*/  MUFU.RCP R44, R42 ;  /* 0x0000002a002c7308 */ /* 0x0000640000001000 */
[----:B0-----:R-:W1:Y:S02]  /*12f60*/  LDL.LU R42, [R1+0x220] ;  /* 0x00022000012a7983 */ /* 0x001e640000300800 */
[----:B-1----:R-:W-:Y:S01]  /*12f70*/  FMUL.FTZ R42, R42, R44 ;  /* 0x0000002c2a2a7220 */ /* 0x002fe20000410000 */
[----:B------:R-:W-:-:S04]  /*12f80*/  FADD.FTZ R44, -R44, 1 ;  /* 0x3f8000002c2c7421 */ /* 0x000fc80000010100 */
[----:B------:R-:W-:-:S04]  /*12f90*/  FFMA.FTZ R44, R43, R44, 1 ;  /* 0x3f8000002b2c7423 */ /* 0x000fc8000001002c */
[----:B------:R-:W-:-:S05]  /*12fa0*/  FMUL.FTZ R42, R42, R44 ;  /* 0x0000002c2a2a7220 */ /* 0x000fca0000410000 */
[----:B------:R0:W-:Y:S02]  /*12fb0*/  STL [R1+0x220], R42 ;  /* 0x0002202a01007387 */ /* 0x0001e40000100800 */
.L_x_1524:
[----:B------:R1:W-:Y:S04]  /*12fc0*/  STL [R1+0x4c4], R3 ;  /* 0x0004c40301007387 */ /* 0x0003e80000100800 */
[----:B------:R2:W-:Y:S04]  /*12fd0*/  STL [R1+0x4c8], R4 ;  /* 0x0004c80401007387 */ /* 0x0005e80000100800 */
[----:B------:R-:W3:Y:S04]  /*12fe0*/  LDL.S16 R43, [R1+0x350] ;  /* 0x00035000012b7983 */ /* 0x000ee80000100600 */
[----:B-1----:R-:W4:Y:S01]  /*12ff0*/  LDL R3, [R1+0x378] ;  /* 0x0003780001037983 */ /* 0x002f220000100800 */
[----:B0-----:R-:W-:-:S03]  /*13000*/  FMUL.FTZ R42, R10, R6 ;  /* 0x000000060a2a7220 */ /* 0x001fc60000410000 */
[----:B-----5:R0:W-:Y:S01]  /*13010*/  STL [R1+0x4c0], R2 ;  /* 0x0004c00201007387 */ /* 0x0201e20000100800 */
[----:B------:R-:W-:-:S03]  /*13020*/  FADD.FTZ R41, R41, R42 ;  /* 0x0000002a29297221 */ /* 0x000fc60000010000 */
[----:B------:R1:W-:Y:S01]  /*13030*/  STL [R1+0x4bc], R0 ;  /* 0x0004bc0001007387 */ /* 0x0003e20000100800 */
[----:B------:R-:W-:-:S03]  /*13040*/  FADD.FTZ R16, R14, R16 ;  /* 0x000000100e107221 */ /* 0x000fc60000010000 */
[----:B--2---:R-:W2:Y:S04]  /*13050*/  LDL.LU R4, [R1+0x214] ;  /* 0x0002140001047983 */ /* 0x004ea80000300800 */
[----:B0-----:R-:W3:Y:S04]  /*13060*/  LDL R2, [R1+0x388] ;  /* 0x0003880001027983 */ /* 0x001ee80000100800 */
[----:B-1----:R-:W2:Y:S04]  /*13070*/  LDL.S16 R0, [R1+0x354] ;  /* 0x0003540001007983 */ /* 0x002ea80000100600 */
[----:B------:R-:W3:Y:S04]  /*13080*/  LDL.LU R14, [R1+0x22c] ;  /* 0x00022c00010e7983 */ /* 0x000ee80000300800 */
[----:B------:R-:W3:Y:S01]  /*13090*/  LDL.LU.S16 R44, [R1+0x352] ;  /* 0x00035200012c7983 */ /* 0x000ee20000300600 */
[----:B----4-:R-:W-:-:S03]  /*130a0*/  FFMA.FTZ R45, R3, R42, R45 ;  /* 0x0000002a032d7223 */ /* 0x010fc6000001002d */
[----:B------:R-:W4:Y:S04]  /*130b0*/  LDL R42, [R1+0x220] ;  /* 0x00022000012a7983 */ /* 0x000f280000100800 */
[----:B------:R0:W5:Y:S01]  /*130c0*/  LDL.LU R3, [R1+0x4c4] ;  /* 0x0004c40001037983 */ /* 0x0001620000300800 */
[----:B--2---:R-:W-:Y:S02]  /*130d0*/  HADD2.F32 R0, -RZ, R0.H0_H0 ;  /* 0x20000000ff007230 */ /* 0x004fe40000004100 */
[----:B---3--:R-:W-:-:S03]  /*130e0*/  FFMA.FTZ R14, R14, R40, R4 ;  /* 0x000000280e0e7223 */ /* 0x008fc60000010004 */
[----:B------:R1:W-:Y:S04]  /*130f0*/  STL [R1+0x22c], R0 ;  /* 0x00022c0001007387 */ /* 0x0003e80000100800 */
[----:B------:R0:W5:Y:S04]  /*13100*/  LDL.LU R4, [R1+0x4c8] ;  /* 0x0004c80001047983 */ /* 0x0001680000300800 */
[----:B-1----:R0:W5:Y:S01]  /*13110*/  LDL.LU R0, [R1+0x4bc] ;  /* 0x0004bc0001007983 */ /* 0x0021620000300800 */
[----:B----4-:R-:W-:-:S04]  /*13120*/  FMUL.FTZ R42, R42, R7 ;  /* 0x000000072a2a7220 */ /* 0x010fc80000410000 */
[----:B------:R-:W-:Y:S01]  /*13130*/  FFMA.FTZ R45, R2, R42, R45 ;  /* 0x0000002a022d7223 */ /* 0x000fe2000001002d */
[----:B------:R-:W-:Y:S01]  /*13140*/  FADD.FTZ R41, R42, R41 ;  /* 0x000000292a297221 */ /* 0x000fe20000010000 */
[----:B------:R0:W5:Y:S04]  /*13150*/  LDL.LU R2, [R1+0x4c0] ;  /* 0x0004c00001027983 */ /* 0x0001680000300800 */
[----:B------:R-:W2:Y:S01]  /*13160*/  LDL.LU.S16 R42, [R1+0x356] ;  /* 0x00035600012a7983 */ /* 0x000ea20000300600 */
[----:B------:R-:W-:Y:S02]  /*13170*/  HADD2.F32 R43, -RZ, R43.H0_H0 ;  /* 0x2000002bff2b7230 */ /* 0x000fe40000004100 */
[----:B------:R-:W-:-:S03]  /*13180*/  HADD2.F32 R44, -RZ, R44.H0_H0 ;  /* 0x2000002cff2c7230 */ /* 0x000fc60000004100 */
[----:B------:R-:W-:Y:S02]  /*13190*/  FADD.FTZ R43, R43, -UR16 ;  /* 0x800000102b2b7e21 */ /* 0x000fe40008010000 */
[----:B------:R-:W-:Y:S01]  /*131a0*/  FADD.FTZ R44, R44, -UR16 ;  /* 0x800000102c2c7e21 */ /* 0x000fe20008010000 */
[----:B--2---:R-:W-:-:S05]  /*131b0*/  HADD2.F32 R42, -RZ, R42.H0_H0 ;  /* 0x2000002aff2a7230 */ /* 0x004fca0000004100 */
[----:B------:R1:W-:Y:S02]  /*131c0*/  STL [R1+0x31c], R42 ;  /* 0x00031c2a01007387 */ /* 0x0003e40000100800 */
[----:B-1----:R-:W-:Y:S01]  /*131d0*/  FMUL.FTZ R42, R43, UR12 ;  /* 0x0000000c2b2a7c20 */ /* 0x002fe20008410000 */
[----:B------:R-:W-:-:S04]  /*131e0*/  FMUL.FTZ R43, R44, UR12 ;  /* 0x0000000c2c2b7c20 */ /* 0x000fc80008410000 */
[----:B------:R0:W-:Y:S04]  /*131f0*/  STL [R1+0x390], R42 ;  /* 0x0003902a01007387 */ /* 0x0001e80000100800 */
[----:B------:R0:W-:Y:S01]  /*13200*/  STL [R1+0x39c], R43 ;  /* 0x00039c2b01007387 */ /* 0x0001e20000100800 */
[----:B------:R-:W-:Y:S05]  /*13210*/  @!P2 BRA `(.L_x_1525) ;  /* 0x00000000005ca947 */ /* 0x000fea0003800000 */
[----:B0-----:R-:W-:-:S04]  /*13220*/  FFMA.FTZ R43, R42, R6, R8 ;  /* 0x000000062a2b7223 */ /* 0x001fc80000010008 */
        /* <DEDUP_REMOVED lines=22> */
.L_x_1525:
[----:B01----:R-:W2:Y:S04]  /*13390*/  LDL R42, [R1+0x22c] ;  /* 0x00022c00012a7983 */ /* 0x003ea80000100800 */
[----:B-----5:R0:W-:Y:S04]  /*133a0*/  STL [R1+0x4c4], R3 ;  /* 0x0004c40301007387 */ /* 0x0201e80000100800 */
[----:B------:R1:W-:Y:S04]  /*133b0*/  STL [R1+0x4cc], R5 ;  /* 0x0004cc0501007387 */ /* 0x0003e80000100800 */
[----:B------:R-:W-:Y:S04]  /*133c0*/  STL [R1+0x4c8], R4 ;  /* 0x0004c80401007387 */ /* 0x000fe80000100800 */
[----:B0-----:R-:W3:Y:S04]  /*133d0*/  LDL R3, [R1+0x390] ;  /* 0x0003900001037983 */ /* 0x001ee80000100800 */
[----:B------:R0:W-:Y:S04]  /*133e0*/  STL [R1+0x4c0], R2 ;  /* 0x0004c00201007387 */ /* 0x0001e80000100800 */
[----:B------:R4:W-:Y:S04]  /*133f0*/  STL [R1+0x4bc], R0 ;  /* 0x0004bc0001007387 */ /* 0x0009e80000100800 */
[----:B-1----:R-:W3:Y:S04]  /*13400*/  LDL.LU R5, [R1+0x210] ;  /* 0x0002100001057983 */ /* 0x002ee80000300800 */
[----:B0-----:R-:W3:Y:S04]  /*13410*/  LDL R2, [R1+0x39c] ;  /* 0x00039c0001027983 */ /* 0x001ee80000100800 */
[----:B----4-:R-:W4:Y:S04]  /*13420*/  LDL.LU.S16 R0, [R1+0x300] ;  /* 0x0003000001007983 */ /* 0x010f280000300600 */
[----:B------:R-:W4:Y:S04]  /*13430*/  LDL.LU R4, [R1+0x228] ;  /* 0x0002280001047983 */ /* 0x000f280000300800 */
[----:B------:R-:W4:Y:S04]  /*13440*/  LDL.S16 R43, [R1+0x302] ;  /* 0x00030200012b7983 */ /* 0x000f280000100600 */
[----:B------:R-:W4:Y:S01]  /*13450*/  LDL.S16 R44, [R1+0x304] ;  /* 0x00030400012c7983 */ /* 0x000f220000100600 */
[----:B--2---:R-:W-:-:S04]  /*13460*/  FMUL.FTZ R42, R42, R6 ;  /* 0x000000062a2a7220 */ /* 0x004fc80000410000 */
[----:B------:R-:W-:Y:S01]  /*13470*/  FADD.FTZ R41, R41, R42 ;  /* 0x0000002a29297221 */ /* 0x000fe20000010000 */
[----:B---3--:R-:W-:Y:S02]  /*13480*/  FFMA.FTZ R45, R3, R42, R45 ;  /* 0x0000002a032d7223 */ /* 0x008fe4000001002d */
[----:B------:R-:W2:Y:S04]  /*13490*/  LDL R42, [R1+0x31c] ;  /* 0x00031c00012a7983 */ /* 0x000ea80000100800 */
[----:B------:R0:W5:Y:S01]  /*134a0*/  LDL.LU R3, [R1+0x4c4] ;  /* 0x0004c40001037983 */ /* 0x0001620000300800 */
[----:B------:R-:W-:-:S03]  /*134b0*/  FADD.FTZ R40, R5, R40 ;  /* 0x0000002805287221 */ /* 0x000fc60000010000 */
[----:B------:R0:W5:Y:S01]  /*134c0*/  LDL.LU R5, [R1+0x4cc] ;  /* 0x0004cc0001057983 */ /* 0x0001620000300800 */
[----:B----4-:R-:W-:Y:S02]  /*134d0*/  HADD2.F32 R0, -RZ, R0.H0_H0 ;  /* 0x20000000ff007230 */ /* 0x010fe40000004100 */
[----:B------:R-:W-:-:S03]  /*134e0*/  FFMA.FTZ R18, R4, R39, R18 ;  /* 0x0000002704127223 */ /* 0x000fc60000010012 */
[----:B------:R1:W-:Y:S04]  /*134f0*/  STL [R1+0x320], R0 ;  /* 0x0003200001007387 */ /* 0x0003e80000100800 */
[----:B------:R0:W5:Y:S04]  /*13500*/  LDL.LU R4, [R1+0x4c8] ;  /* 0x0004c80001047983 */ /* 0x0001680000300800 */
[----:B-1----:R0:W5:Y:S01]  /*13510*/  LDL.LU R0, [R1+0x4bc] ;  /* 0x0004bc0001007983 */ /* 0x0021620000300800 */
[----:B--2---:R-:W-:-:S04]  /*13520*/  FMUL.FTZ R42, R42, R7 ;  /* 0x000000072a2a7220 */ /* 0x004fc80000410000 */
        /* <DEDUP_REMOVED lines=38> */
.L_x_1526:
[----:B01----:R-:W2:Y:S01]  /*13790*/  LDL R42, [R1+0x320] ;  /* 0x00032000012a7983 */ /* 0x003ea20000100800 */
[----:B------:R-:W-:-:S03]  /*137a0*/  FADD.FTZ R16, R16, R39 ;  /* 0x0000002710107221 */ /* 0x000fc60000010000 */
[----:B-----5:R0:W-:Y:S04]  /*137b0*/  STL [R1+0x4c0], R2 ;  /* 0x0004c00201007387 */ /* 0x0201e80000100800 */
[----:B------:R-:W3:Y:S04]  /*137c0*/  LDL R39, [R1+0x334] ;  /* 0x0003340001277983 */ /* 0x000ee80000100800 */
[----:B------:R1:W-:Y:S04]  /*137d0*/  STL [R1+0x4bc], R0 ;  /* 0x0004bc0001007387 */ /* 0x0003e80000100800 */
[----:B0-----:R-:W4:Y:S04]  /*137e0*/  LDL R2, [R1+0x3a0] ;  /* 0x0003a00001027983 */ /* 0x001f280000100800 */
[----:B------:R0:W-:Y:S04]  /*137f0*/  STL [R1+0x4c4], R3 ;  /* 0x0004c40301007387 */ /* 0x0001e80000100800 */
[----:B-1----:R-:W4:Y:S04]  /*13800*/  LDL R0, [R1+0x3ac] ;  /* 0x0003ac0001007983 */ /* 0x002f280000100800 */
[----:B------:R-:W4:Y:S04]  /*13810*/  LDL.S16 R43, [R1+0x326] ;  /* 0x00032600012b7983 */ /* 0x000f280000100600 */
[----:B0-----:R-:W4:Y:S04]  /*13820*/  LDL.LU R3, [R1+0x234] ;  /* 0x0002340001037983 */ /* 0x001f280000300800 */
[----:B------:R-:W4:Y:S01]  /*13830*/  LDL.S16 R44, [R1+0x348] ;  /* 0x00034800012c7983 */ /* 0x000f220000100600 */
[----:B--2---:R-:W-:-:S04]  /*13840*/  FMUL.FTZ R42, R42, R6 ;  /* 0x000000062a2a7220 */ /* 0x004fc80000410000 */
[----:B------:R-:W-:Y:S01]  /*13850*/  FADD.FTZ R41, R41, R42 ;  /* 0x0000002a29297221 */ /* 0x000fe20000010000 */
[----:B---3--:R-:W-:-:S04]  /*13860*/  FMUL.FTZ R39, R39, R7 ;  /* 0x0000000727277220 */ /* 0x008fc80000410000 */
[----:B------:R-:W-:Y:S01]  /*13870*/  FADD.FTZ R41, R39, R41 ;  /* 0x0000002927297221 */ /* 0x000fe20000010000 */
[----:B----4-:R-:W-:Y:S02]  /*13880*/  FFMA.FTZ R45, R2, R42, R45 ;  /* 0x0000002a022d7223 */ /* 0x010fe4000001002d */
[----:B------:R-:W2:Y:S04]  /*13890*/  LDL.LU.S16 R42, [R1+0x324] ;  /* 0x00032400012a7983 */ /* 0x000ea80000300600 */
[----:B------:R0:W5:Y:S01]  /*138a0*/  LDL.LU R2, [R1+0x4c0] ;  /* 0x0004c00001027983 */ /* 0x0001620000300800 */
[----:B------:R-:W-:-:S03]  /*138b0*/  FFMA.FTZ R45, R0, R39, R45 ;  /* 0x00000027002d7223 */ /* 0x000fc6000001002d */
[----:B------:R-:W3:Y:S04]  /*138c0*/  LDL.LU.S16 R39, [R1+0x34a] ;  /* 0x00034a0001277983 */ /* 0x000ee80000300600 */
[----:B------:R0:W5:Y:S01]  /*138d0*/  LDL.LU R0, [R1+0x4bc] ;  /* 0x0004bc0001007983 */ /* 0x0001620000300800 */
[----:B------:R-:W-:-:S03]  /*138e0*/  FFMA.FTZ R14, R3, R38, R14 ;  /* 0x00000026030e7223 */ /* 0x000fc6000001000e */
[----:B------:R0:W5:Y:S01]  /*138f0*/  LDL.LU R3, [R1+0x4c4] ;  /* 0x0004c40001037983 */ /* 0x0001620000300800 */
[----:B------:R-:W-:-:S05]  /*13900*/  HADD2.F32 R43, -RZ, R43.H0_H0 ;  /* 0x2000002bff2b7230 */ /* 0x000fca0000004100 */
[----:B------:R-:W-:Y:S01]  /*13910*/  FADD.FTZ R43, R43, -UR16 ;  /* 0x800000102b2b7e21 */ /* 0x000fe20008010000 */
[----:B------:R-:W-:-:S05]  /*13920*/  HADD2.F32 R44, -RZ, R44.H0_H0 ;  /* 0x2000002cff2c7230 */ /* 0x000fca0000004100 */
[----:B------:R-:W-:Y:S01]  /*13930*/  STL [R1+0x324], R44 ;  /* 0x0003242c01007387 */ /* 0x000fe20000100800 */
[----:B--2---:R-:W-:-:S05]  /*13940*/  HADD2.F32 R42, -RZ, R42.H0_H0 ;  /* 0x2000002aff2a7230 */ /* 0x004fca0000004100 */
[----:B------:R-:W-:Y:S01]  /*13950*/  FADD.FTZ R42, R42, -UR16 ;  /* 0x800000102a2a7e21 */ /* 0x000fe20008010000 */
[----:B---3--:R-:W-:-:S05]  /*13960*/  HADD2.F32 R39, -RZ, R39.H0_H0 ;  /* 0x20000027ff277230 */ /* 0x008fca0000004100 */
        /* <DEDUP_REMOVED lines=22> */
[----:B------:R0:W2:Y:S02]  /*13ad0*/  MUFU.RCP R43, R39 ;  /* 0x00000027002b7308 */ /* 0x0000a40000001000 */
[----:B0-----:R-:W2:Y:S02]  /*13ae0*/  LDL.LU R39, [R1+0x328] ;  /* 0x0003280001277983 */ /* 0x001ea40000300800 */
[----:B--2---:R-:W-:Y:S01]  /*13af0*/  FMUL.FTZ R39, R39, R43 ;  /* 0x0000002b27277220 */ /* 0x004fe20000410000 */
[----:B------:R-:W-:-:S04]  /*13b00*/  FADD.FTZ R43, -R43, 1 ;  /* 0x3f8000002b2b7421 */ /* 0x000fc80000010100 */
[----:B------:R-:W-:-:S04]  /*13b10*/  FFMA.FTZ R43, R42, R43, 1 ;  /* 0x3f8000002a2b7423 */ /* 0x000fc8000001002b */
[----:B------:R-:W-:-:S05]  /*13b20*/  FMUL.FTZ R39, R39, R43 ;  /* 0x0000002b27277220 */ /* 0x000fca0000410000 */
[----:B------:R1:W-:Y:S02]  /*13b30*/  STL [R1+0x328], R39 ;  /* 0x0003282701007387 */ /* 0x0003e40000100800 */
.L_x_1527:
[----:B-----5:R2:W-:Y:S01]  /*13b40*/  STL [R1+0x4c0], R2 ;  /* 0x0004c00201007387 */ /* 0x0205e20000100800 */
[----:B01----:R-:W-:Y:S01]  /*13b50*/  MOV R39, R44 ;  /* 0x0000002c00277202 */ /* 0x003fe20000000f00 */
[----:B------:R-:W-:Y:S02]  /*13b60*/  FADD.FTZ R40, R40, R38 ;  /* 0x0000002628287221 */ /* 0x000fe40000010000 */
[----:B------:R-:W3:Y:S04]  /*13b70*/  LDL R38, [R1+0x328] ;  /* 0x0003280001267983 */ /* 0x000ee80000100800 */
[----:B------:R0:W-:Y:S04]  /*13b80*/  STL [R1+0x4c4], R3 ;  /* 0x0004c40301007387 */ /* 0x0001e80000100800 */
[----:B--2---:R-:W2:Y:S04]  /*13b90*/  LDL R2, [R1+0x3b0] ;  /* 0x0003b00001027983 */ /* 0x004ea80000100800 */
[----:B------:R1:W-:Y:S04]  /*13ba0*/  STL [R1+0x4bc], R0 ;  /* 0x0004bc0001007387 */ /* 0x0003e80000100800 */
[----:B0-----:R-:W4:Y:S04]  /*13bb0*/  LDL.LU R3, [R1+0x230] ;  /* 0x0002300001037983 */ /* 0x001f280000300800 */
[----:B------:R-:W4:Y:S04]  /*13bc0*/  LDL.S16 R42, [R1+0x34e] ;  /* 0x00034e00012a7983 */ /* 0x000f280000100600 */
[----:B-1----:R-:W4:Y:S01]  /*13bd0*/  LDL R0, [R1+0x3b4] ;  /* 0x0003b40001007983 */ /* 0x002f220000100800 */
[----:B------:R-:W-:-:S03]  /*13be0*/  FMUL.FTZ R39, R39, R6 ;  /* 0x0000000627277220 */ /* 0x000fc60000410000 */
[----:B------:R-:W4:Y:S01]  /*13bf0*/  LDL.LU.S16 R44, [R1+0x366] ;  /* 0x00036600012c7983 */ /* 0x000f220000300600 */
[----:B------:R-:W-:-:S03]  /*13c00*/  FADD.FTZ R41, R41, R39 ;  /* 0x0000002729297221 */ /* 0x000fc60000010000 */
[----:B------:R-:W4:Y:S01]  /*13c10*/  LDL.S16 R43, [R1+0x364] ;  /* 0x00036400012b7983 */ /* 0x000f220000100600 */
[----:B--2---:R-:W-:-:S03]  /*13c20*/  FFMA.FTZ R45, R2, R39, R45 ;  /* 0x00000027022d7223 */ /* 0x004fc6000001002d */
[----:B------:R-:W2:Y:S01]  /*13c30*/  LDL.LU.S16 R39, [R1+0x34c] ;  /* 0x00034c0001277983 */ /* 0x000ea20000300600 */
[----:B---3--:R-:W-:-:S03]  /*13c40*/  FMUL.FTZ R38, R38, R7 ;  /* 0x0000000726267220 */ /* 0x008fc60000410000 */
[----:B------:R0:W5:Y:S01]  /*13c50*/  LDL.LU R2, [R1+0x4c0] ;  /* 0x0004c00001027983 */ /* 0x0001620000300800 */
[----:B----4-:R-:W-:-:S03]  /*13c60*/  FFMA.FTZ R18, R3, R37, R18 ;  /* 0x0000002503127223 */ /* 0x010fc60000010012 */
[----:B------:R0:W5:Y:S01]  /*13c70*/  LDL.LU R3, [R1+0x4c4] ;  /* 0x0004c40001037983 */ /* 0x0001620000300800 */
[----:B------:R-:W-:-:S03]  /*13c80*/  FFMA.FTZ R45, R0, R38, R45 ;  /* 0x00000026002d7223 */ /* 0x000fc6000001002d */
[----:B------:R0:W5:Y:S01]  /*13c90*/  LDL.LU R0, [R1+0x4bc] ;  /* 0x0004bc0001007983 */ /* 0x0001620000300800 */
[----:B------:R-:W-:Y:S02]  /*13ca0*/  HADD2.F32 R42, -RZ, R42.H0_H0 ;  /* 0x2000002aff2a7230 */ /* 0x000fe40000004100 */
[----:B------:R-:W-:-:S03]  /*13cb0*/  HADD2.F32 R44, -RZ, R44.H0_H0 ;  /* 0x2000002cff2c7230 */ /* 0x000fc60000004100 */
[----:B------:R-:W-:Y:S01]  /*13cc0*/  FADD.FTZ R42, R42, -UR16 ;  /* 0x800000102a2a7e21 */ /* 0x000fe20008010000 */
[----:B------:R-:W-:Y:S01]  /*13cd0*/  FADD.FTZ R41, R38, R41 ;  /* 0x0000002926297221 */ /* 0x000fe20000010000 */
[----:B------:R1:W-:Y:S01]  /*13ce0*/  STL [R1+0x318], R44 ;  /* 0x0003182c01007387 */ /* 0x0003e20000100800 */
[----:B------:R-:W-:Y:S02]  /*13cf0*/  HADD2.F32 R43, -RZ, R43.H0_H0 ;  /* 0x2000002bff2b7230 */ /* 0x000fe40000004100 */
[----:B-1----:R-:W-:-:S03]  /*13d00*/  FMUL.FTZ R44, R42, UR12 ;  /* 0x0000000c2a2c7c20 */ /* 0x002fc60008410000 */
[----:B------:R0:W-:Y:S04]  /*13d10*/  STL [R1+0x314], R43 ;  /* 0x0003142b01007387 */ /* 0x0001e80000100800 */
[----:B------:R0:W-:Y:S01]  /*13d20*/  STL [R1+0x3a8], R44 ;  /* 0x0003a82c01007387 */ /* 0x0001e20000100800 */
[----:B--2---:R-:W-:-:S05]  /*13d30*/  HADD2.F32 R39, -RZ, R39.H0_H0 ;  /* 0x20000027ff277230 */ /* 0x004fca0000004100 */
[----:B------:R-:W-:-:S04]  /*13d40*/  FADD.FTZ R39, R39, -UR16 ;  /* 0x8000001027277e21 */ /* 0x000fc80008010000 */
        /* <DEDUP_REMOVED lines=24> */
.L_x_1528:
[----:B-----5:R2:W-:Y:S01]  /*13ed0*/  STL [R1+0x4bc], R0 ;  /* 0x0004bc0001007387 */ /* 0x0205e20000100800 */
[----:B01----:R-:W-:-:S03]  /*13ee0*/  MOV R38, R43 ;  /* 0x0000002b00267202 */ /* 0x003fc60000000f00 */
[----:B------:R0:W-:Y:S01]  /*13ef0*/  STL [R1+0x4c0], R2 ;  /* 0x0004c00201007387 */ /* 0x0001e20000100800 */
[----:B------:R-:W-:-:S03]  /*13f00*/  FADD.FTZ R16, R16, R37 ;  /* 0x0000002510107221 */ /* 0x000fc60000010000 */
[----:B------:R-:W3:Y:S04]  /*13f10*/  LDL.S16 R39, [R1+0x2e4] ;  /* 0x0002e40001277983 */ /* 0x000ee80000100600 */
[----:B--2---:R-:W2:Y:S04]  /*13f20*/  LDL R0, [R1+0x3a4] ;  /* 0x0003a40001007983 */ /* 0x004ea80000100800 */
[----:B0-----:R-:W4:Y:S01]  /*13f30*/  LDL.LU R2, [R1+0x23c] ;  /* 0x00023c0001027983 */ /* 0x001f220000300800 */
[----:B------:R-:W-:-:S03]  /*13f40*/  FMUL.FTZ R38, R38, R6 ;  /* 0x0000000626267220 */ /* 0x000fc60000410000 */
[----:B------:R-:W3:Y:S01]  /*13f50*/  LDL R37, [R1+0x318] ;  /* 0x0003180001257983 */ /* 0x000ee20000100800 */
[----:B------:R-:W-:-:S03]  /*13f60*/  FADD.FTZ R41, R41, R38 ;  /* 0x0000002629297221 */ /* 0x000fc60000010000 */
[----:B------:R-:W3:Y:S04]  /*13f70*/  LDL.S16 R42, [R1+0x2e0] ;  /* 0x0002e000012a7983 */ /* 0x000ee80000100600 */
[----:B------:R-:W3:Y:S01]  /*13f80*/  LDL.LU.S16 R43, [R1+0x2e6] ;  /* 0x0002e600012b7983 */ /* 0x000ee20000300600 */
[----:B--2---:R-:W-:-:S03]  /*13f90*/  FFMA.FTZ R45, R0, R38, R45 ;  /* 0x00000026002d7223 */ /* 0x004fc6000001002d */
[----:B------:R-:W2:Y:S01]  /*13fa0*/  LDL.LU.S16 R38, [R1+0x2e2] ;  /* 0x0002e20001267983 */ /* 0x000ea20000300600 */
[----:B----4-:R-:W-:-:S03]  /*13fb0*/  FFMA.FTZ R14, R2, R21, R14 ;  /* 0x00000015020e7223 */ /* 0x010fc6000001000e */
[----:B------:R0:W5:Y:S04]  /*13fc0*/  LDL.LU R2, [R1+0x4c0] ;  /* 0x0004c00001027983 */ /* 0x0001680000300800 */
[----:B------:R0:W5:Y:S01]  /*13fd0*/  LDL.LU R0, [R1+0x4bc] ;  /* 0x0004bc0001007983 */ /* 0x0001620000300800 */
[----:B---3--:R-:W-:Y:S02]  /*13fe0*/  HADD2.F32 R39, -RZ, R39.H0_H0 ;  /* 0x20000027ff277230 */ /* 0x008fe40000004100 */
[----:B------:R-:W-:-:S03]  /*13ff0*/  FMUL.FTZ R37, R37, R7 ;  /* 0x0000000725257220 */ /* 0x000fc60000410000 */
[----:B------:R-:W-:Y:S01]  /*14000*/  FADD.FTZ R39, R39, -UR16 ;  /* 0x8000001027277e21 */ /* 0x000fe20008010000 */
[----:B------:R-:W-:Y:S01]  /*14010*/  FFMA.FTZ R45, R44, R37, R45 ;  /* 0x000000252c2d7223 */ /* 0x000fe2000001002d */
[----:B------:R-:W-:Y:S01]  /*14020*/  FADD.FTZ R41, R37, R41 ;  /* 0x0000002925297221 */ /* 0x000fe20000010000 */
[----:B------:R-:W-:Y:S02]  /*14030*/  HADD2.F32 R42, -RZ, R42.H0_H0 ;  /* 0x2000002aff2a7230 */ /* 0x000fe40000004100 */
[----:B------:R-:W-:Y:S01]  /*14040*/  FMUL.FTZ R44, R39, UR12 ;  /* 0x0000000c272c7c20 */ /* 0x000fe20008410000 */
[----:B------:R-:W-:Y:S02]  /*14050*/  HADD2.F32 R43, -RZ, R43.H0_H0 ;  /* 0x2000002bff2b7230 */ /* 0x000fe40000004100 */
[----:B------:R0:W-:Y:S04]  /*14060*/  STL [R1+0x304], R42 ;  /* 0x0003042a01007387 */ /* 0x0001e80000100800 */
        /* <DEDUP_REMOVED lines=27> */
.L_x_1529:
[----:B------:R-:W-:Y:S01]  /*14220*/  FADD.FTZ R40, R40, R21 ;  /* 0x0000001528287221 */ /* 0x000fe20000010000 */
[----:B-----5:R2:W-:Y:S01]  /*14230*/  STL [R1+0x4bc], R0 ;  /* 0x0004bc0001007387 */ /* 0x0205e20000100800 */
[----:B01----:R-:W-:-:S03]  /*14240*/  MOV R37, R42 ;  /* 0x0000002a00257202 */ /* 0x003fc60000000f00 */
[----:B------:R-:W3:Y:S04]  /*14250*/  LDL R21, [R1+0x394] ;  /* 0x0003940001157983 */ /* 0x000ee80000100800 */
[----:B------:R-:W4:Y:S04]  /*14260*/  LDL.S16 R38, [R1+0x2d0] ;  /* 0x0002d00001267983 */ /* 0x000f280000100600 */
[----:B--2---:R-:W2:Y:S01]  /*14270*/  LDL.LU R0, [R1+0x238] ;  /* 0x0002380001007983 */ /* 0x004ea20000300800 */
[----:B------:R-:W-:-:S03]  /*14280*/  FMUL.FTZ R37, R37, R6 ;  /* 0x0000000625257220 */ /* 0x000fc60000410000 */
[----:B------:R-:W4:Y:S04]  /*14290*/  LDL.LU.S16 R39, [R1+0x2d2] ;  /* 0x0002d20001277983 */ /* 0x000f280000300600 */
[----:B------:R-:W4:Y:S04]  /*142a0*/  LDL.S16 R42, [R1+0x2d4] ;  /* 0x0002d400012a7983 */ /* 0x000f280000100600 */
[----:B------:R-:W4:Y:S01]  /*142b0*/  LDL.LU.S16 R43, [R1+0x2d6] ;  /* 0x0002d600012b7983 */ /* 0x000f220000300600 */
[----:B---3--:R-:W-:Y:S01]  /*142c0*/  FFMA.FTZ R45, R21, R37, R45 ;  /* 0x00000025152d7223 */ /* 0x008fe2000001002d */
[----:B------:R-:W-:-:S02]  /*142d0*/  FADD.FTZ R21, R41, R37 ;  /* 0x0000002529157221 */ /* 0x000fc40000010000 */
[----:B------:R-:W3:Y:S01]  /*142e0*/  LDL R37, [R1+0x308] ;  /* 0x0003080001257983 */ /* 0x000ee20000100800 */
[----:B--2---:R-:W-:-:S03]  /*142f0*/  FFMA.FTZ R18, R0, R12, R18 ;  /* 0x0000000c00127223 */ /* 0x004fc60000010012 */
[----:B------:R0:W5:Y:S01]  /*14300*/  LDL.LU R0, [R1+0x4bc] ;  /* 0x0004bc0001007983 */ /* 0x0001620000300800 */
[----:B----4-:R-:W-:Y:S02]  /*14310*/  HADD2.F32 R38, -RZ, R38.H0_H0 ;  /* 0x20000026ff267230 */ /* 0x010fe40000004100 */
[----:B------:R-:W-:-:S03]  /*14320*/  HADD2.F32 R39, -RZ, R39.H0_H0 ;  /* 0x20000027ff277230 */ /* 0x000fc60000004100 */
[----:B------:R-:W-:Y:S02]  /*14330*/  FADD.FTZ R38, R38, -UR16 ;  /* 0x8000001026267e21 */ /* 0x000fe40008010000 */
[----:B------:R-:W-:Y:S01]  /*14340*/  FADD.FTZ R39, R39, -UR16 ;  /* 0x8000001027277e21 */ /* 0x000fe20008010000 */
[----:B------:R-:W-:Y:S02]  /*14350*/  HADD2.F32 R42, -RZ, R42.H0_H0 ;  /* 0x2000002aff2a7230 */ /* 0x000fe40000004100 */
[----:B------:R-:W-:Y:S01]  /*14360*/  FMUL.FTZ R38, R38, UR12 ;  /* 0x0000000c26267c20 */ /* 0x000fe20008410000 */
[----:B------:R-:W-:Y:S02]  /*14370*/  HADD2.F32 R43, -RZ, R43.H0_H0 ;  /* 0x2000002bff2b7230 */ /* 0x000fe40000004100 */
[----:B------:R0:W-:Y:S04]  /*14380*/  STL [R1+0x210], R42 ;  /* 0x0002102a01007387 */ /* 0x0001e80000100800 */
[----:B------:R0:W-:Y:S04]  /*14390*/  STL [R1+0x2f8], R43 ;  /* 0x0002f82b01007387 */ /* 0x0001e80000100800 */
[----:B------:R0:W-:Y:S01]  /*143a0*/  STL [R1+0x384], R38 ;  /* 0x0003842601007387 */ /* 0x0001e20000100800 */
[----:B---3--:R-:W-:-:S04]  /*143b0*/  FMUL.FTZ R41, R37, R7 ;  /* 0x0000000725297220 */ /* 0x008fc80000410000 */
[----:B------:R-:W-:Y:S01]  /*143c0*/  FFMA.FTZ R37, R44, R41, R45 ;  /* 0x000000292c257223 */ /* 0x000fe2000001002d */
[----:B------:R-:W-:-:S05]  /*143d0*/  FMUL.FTZ R44, R39, UR12 ;  /* 0x0000000c272c7c20 */ /* 0x000fca0008410000 */
[----:B------:R0:W-:Y:S01]  /*143e0*/  STL [R1+0x38c], R44 ;  /* 0x00038c2c01007387 */ /* 0x0001e20000100800 */
[----:B------:R-:W-:Y:S01]  /*143f0*/  FADD.FTZ R21, R41, R21 ;  /* 0x0000001529157221 */ /* 0x000fe20000010000 */
        /* <DEDUP_REMOVED lines=21> */
.L_x_1530:
[----:B------:R-:W2:Y:S01]  /*14550*/  LDL.LU R39, [R1+0x240] ;  /* 0x0002400001277983 */ /* 0x000ea20000300800 */
[----:B------:R-:W-:Y:S01]  /*14560*/  FADD.FTZ R16, R16, R12 ;  /* 0x0000000c10107221 */ /* 0x000fe20000010000 */
[----:B01----:R-:W-:Y:S02]  /*14570*/  MOV R38, R42 ;  /* 0x0000002a00267202 */ /* 0x003fe40000000f00 */
[----:B------:R-:W3:Y:S04]  /*14580*/  LDL R41, [R1+0x2f8] ;  /* 0x0002f80001297983 */ /* 0x000ee80000100800 */
[----:B------:R-:W4:Y:S04]  /*14590*/  LDL.LU.S16 R12, [R1+0x2d8] ;  /* 0x0002d800010c7983 */ /* 0x000f280000300600 */
[----:B------:R-:W4:Y:S04]  /*145a0*/  LDL.S16 R45, [R1+0x2da] ;  /* 0x0002da00012d7983 */ /* 0x000f280000100600 */
[----:B------:R-:W4:Y:S04]  /*145b0*/  LDL.LU.S16 R42, [R1+0x2de] ;  /* 0x0002de00012a7983 */ /* 0x000f280000300600 */
[----:B------:R-:W4:Y:S01]  /*145c0*/  LDL.S16 R43, [R1+0x2dc] ;  /* 0x0002dc00012b7983 */ /* 0x000f220000100600 */
[----:B--2---:R-:W-:-:S03]  /*145d0*/  FFMA.FTZ R39, R39, R13, R14 ;  /* 0x0000000d27277223 */ /* 0x004fc6000001000e */
[----:B------:R-:W2:Y:S01]  /*145e0*/  LDL R14, [R1+0x384] ;  /* 0x00038400010e7983 */ /* 0x000ea20000100800 */
[----:B------:R-:W-:Y:S01]  /*145f0*/  FMUL.FTZ R38, R38, R6 ;  /* 0x0000000626267220 */ /* 0x000fe20000410000 */
[----:B---3--:R-:W-:-:S03]  /*14600*/  FMUL.FTZ R41, R41, R7 ;  /* 0x0000000729297220 */ /* 0x008fc60000410000 */
[----:B--2---:R-:W-:Y:S01]  /*14610*/  FFMA.FTZ R37, R14, R38, R37 ;  /* 0x000000260e257223 */ /* 0x004fe20000010025 */
[----:B------:R-:W-:Y:S01]  /*14620*/  FADD.FTZ R14, R21, R38 ;  /* 0x00000026150e7221 */ /* 0x000fe20000010000 */
[----:B----4-:R-:W-:Y:S02]  /*14630*/  HADD2.F32 R38, -RZ, R12.H0_H0 ;  /* 0x2000000cff267230 */ /* 0x010fe40000004100 */
[----:B------:R-:W-:Y:S02]  /*14640*/  HADD2.F32 R12, -RZ, R45.H0_H0 ;  /* 0x2000002dff0c7230 */ /* 0x000fe40000004100 */
[----:B------:R-:W-:Y:S01]  /*14650*/  FFMA.FTZ R21, R44, R41, R37 ;  /* 0x000000292c157223 */ /* 0x000fe20000010025 */
[----:B------:R-:W-:Y:S02]  /*14660*/  FADD.FTZ R37, R38, -UR16 ;  /* 0x8000001026257e21 */ /* 0x000fe40008010000 */
[----:B------:R-:W-:Y:S01]  /*14670*/  FADD.FTZ R38, R12, -UR16 ;  /* 0x800000100c267e21 */ /* 0x000fe20008010000 */
[----:B------:R-:W-:Y:S01]  /*14680*/  FADD.FTZ R14, R41, R14 ;  /* 0x0000000e290e7221 */ /* 0x000fe20000010000 */
[----:B------:R-:W-:-:S02]  /*14690*/  HADD2.F32 R41, -RZ, R42.H0_H0 ;  /* 0x2000002aff297230 */ /* 0x000fc40000004100 */
[----:B------:R-:W-:Y:S01]  /*146a0*/  FMUL.FTZ R37, R37, UR12 ;  /* 0x0000000c25257c20 */ /* 0x000fe20008410000 */
[----:B------:R-:W-:Y:S02]  /*146b0*/  FMUL.FTZ R44, R38, UR12 ;  /* 0x0000000c262c7c20 */ /* 0x000fe40008410000 */
[----:B------:R0:W-:Y:S04]  /*146c0*/  STL [R1+0x2e0], R41 ;  /* 0x0002e02901007387 */ /* 0x0001e80000100800 */
[----:B------:R0:W-:Y:S04]  /*146d0*/  STL [R1+0x380], R44 ;  /* 0x0003802c01007387 */ /* 0x0001e80000100800 */
[----:B------:R0:W-:Y:S01]  /*146e0*/  STL [R1+0x37c], R37 ;  /* 0x00037c2501007387 */ /* 0x0001e20000100800 */
[----:B------:R-:W-:Y:S01]  /*146f0*/  HADD2.F32 R12, -RZ, R43.H0_H0 ;  /* 0x2000002bff0c7230 */ /* 0x000fe20000004100 */
        /* <DEDUP_REMOVED lines=20> */
.L_x_1531:
[----:B-----5:R2:W-:Y:S04]  /*14840*/  STL [R1+0x4bc], R0 ;  /* 0x0004bc0001007387 */ /* 0x0205e80000100800 */
[----:B------:R-:W3:Y:S04]  /*14850*/  LDL.S16 R45, [R1+0x2c2] ;  /* 0x0002c200012d7983 */ /* 0x000ee80000100600 */
[----:B0-----:R-:W4:Y:S04]  /*14860*/  LDL.S16 R41, [R1+0x2c4] ;  /* 0x0002c40001297983 */ /* 0x001f280000100600 */
[----:B--2---:R-:W2:Y:S01]  /*14870*/  LDL.LU R0, [R1+0x21c] ;  /* 0x00021c0001007983 */ /* 0x004ea20000300800 */
[----:B-1----:R-:W-:-:S03]  /*14880*/  FADD.FTZ R37, R40, R13 ;  /* 0x0000000d28257221 */ /* 0x002fc60000010000 */
[----:B------:R-:W3:Y:S04]  /*14890*/  LDL R40, [R1+0x37c] ;  /* 0x00037c0001287983 */ /* 0x000ee80000100800 */
[----:B------:R-:W4:Y:S04]  /*148a0*/  LDL R13, [R1+0x2e0] ;  /* 0x0002e000010d7983 */ /* 0x000f280000100800 */
[----:B------:R-:W4:Y:S04]  /*148b0*/  LDL.LU.S16 R42, [R1+0x2c6] ;  /* 0x0002c600012a7983 */ /* 0x000f280000300600 */
[----:B------:R-:W4:Y:S01]  /*148c0*/  LDL.LU.S16 R43, [R1+0x2c0] ;  /* 0x0002c000012b7983 */ /* 0x000f220000300600 */
[----:B------:R-:W-:-:S04]  /*148d0*/  FMUL.FTZ R38, R12, R6 ;  /* 0x000000060c267220 */ /* 0x000fc80000410000 */
[----:B------:R-:W-:Y:S01]  /*148e0*/  FADD.FTZ R14, R14, R38 ;  /* 0x000000260e0e7221 */ /* 0x000fe20000010000 */
[----:B--2---:R-:W-:Y:S02]  /*148f0*/  FFMA.FTZ R18, R0, R15, R18 ;  /* 0x0000000f00127223 */ /* 0x004fe40000010012 */
[----:B------:R0:W5:Y:S01]  /*14900*/  LDL.LU R0, [R1+0x4bc] ;  /* 0x0004bc0001007983 */ /* 0x0001620000300800 */
[----:B---3--:R-:W-:Y:S01]  /*14910*/  FFMA.FTZ R21, R40, R38, R21 ;  /* 0x0000002628157223 */ /* 0x008fe20000010015 */
[----:B------:R-:W-:Y:S02]  /*14920*/  HADD2.F32 R38, -RZ, R45.H0_H0 ;  /* 0x2000002dff267230 */ /* 0x000fe40000004100 */
[----:B----4-:R-:W-:Y:S01]  /*14930*/  FMUL.FTZ R40, R13, R7 ;  /* 0x000000070d287220 */ /* 0x010fe20000410000 */
[----:B------:R-:W-:Y:S02]  /*14940*/  HADD2.F32 R13, -RZ, R41.H0_H0 ;  /* 0x20000029ff0d7230 */ /* 0x000fe40000004100 */
[----:B------:R-:W-:Y:S01]  /*14950*/  FADD.FTZ R38, R38, -UR16 ;  /* 0x8000001026267e21 */ /* 0x000fe20008010000 */
[----:B------:R-:W-:-:S02]  /*14960*/  FFMA.FTZ R21, R44, R40, R21 ;  /* 0x000000282c157223 */ /* 0x000fc40000010015 */
[----:B------:R-:W-:Y:S01]  /*14970*/  FADD.FTZ R41, R13, -UR16 ;  /* 0x800000100d297e21 */ /* 0x000fe20008010000 */
[----:B------:R-:W-:Y:S01]  /*14980*/  FADD.FTZ R40, R40, R14 ;  /* 0x0000000e28287221 */ /* 0x000fe20000010000 */
[----:B------:R-:W-:Y:S02]  /*14990*/  HADD2.F32 R14, -RZ, R42.H0_H0 ;  /* 0x2000002aff0e7230 */ /* 0x000fe40000004100 */
[----:B------:R-:W-:Y:S01]  /*149a0*/  FMUL.FTZ R38, R38, UR12 ;  /* 0x0000000c26267c20 */ /* 0x000fe20008410000 */
[----:B------:R-:W-:-:S04]  /*149b0*/  FMUL.FTZ R42, R41, UR12 ;  /* 0x0000000c292a7c20 */ /* 0x000fc80008410000 */
        /* <DEDUP_REMOVED lines=22> */
.L_x_1532:
[----:B-----5:R1:W-:Y:S04]  /*14b20*/  STL [R1+0x4bc], R0 ;  /* 0x0004bc0001007387 */ /* 0x0203e80000100800 */
[----:B------:R-:W2:Y:S04]  /*14b30*/  LDL.S16 R45, [R1+0x2b2] ;  /* 0x0002b200012d7983 */ /* 0x000ea80000100600 */
[----:B------:R-:W3:Y:S04]  /*14b40*/  LDL.S16 R44, [R1+0x2b4] ;  /* 0x0002b400012c7983 */ /* 0x000ee80000100600 */
[----:B-1----:R-:W4:Y:S01]  /*14b50*/  LDL.LU R0, [R1+0x224] ;  /* 0x0002240001007983 */ /* 0x002f220000300800 */
[----:B0-----:R-:W-:-:S03]  /*14b60*/  FADD.FTZ R38, R16, R15 ;  /* 0x0000000f10267221 */ /* 0x001fc60000010000 */
[----:B------:R-:W2:Y:S04]  /*14b70*/  LDL R16, [R1+0x370] ;  /* 0x0003700001107983 */ /* 0x000ea80000100800 */
[----:B------:R-:W3:Y:S04]  /*14b80*/  LDL.LU.S16 R15, [R1+0x2b0] ;  /* 0x0002b000010f7983 */ /* 0x000ee80000300600 */
[----:B------:R-:W3:Y:S01]  /*14b90*/  LDL.LU.S16 R43, [R1+0x2b6] ;  /* 0x0002b600012b7983 */ /* 0x000ee20000300600 */
[----:B------:R-:W-:Y:S01]  /*14ba0*/  FMUL.FTZ R41, R13, R6 ;  /* 0x000000060d297220 */ /* 0x000fe20000410000 */
[----:B----4-:R-:W-:-:S02]  /*14bb0*/  FFMA.FTZ R39, R0, R17, R39 ;  /* 0x0000001100277223 */ /* 0x010fc40000010027 */
[----:B------:R0:W5:Y:S01]  /*14bc0*/  LDL.LU R0, [R1+0x4bc] ;  /* 0x0004bc0001007983 */ /* 0x0001620000300800 */
[----:B--2---:R-:W-:Y:S01]  /*14bd0*/  FFMA.FTZ R21, R16, R41, R21 ;  /* 0x0000002910157223 */ /* 0x004fe20000010015 */
[----:B------:R-:W-:Y:S01]  /*14be0*/  FADD.FTZ R41, R40, R41 ;  /* 0x0000002928297221 */ /* 0x000fe20000010000 */
[----:B------:R-:W-:Y:S01]  /*14bf0*/  FMUL.FTZ R16, R14, R7 ;  /* 0x000000070e107220 */ /* 0x000fe20000410000 */
[----:B---3--:R-:W-:Y:S02]  /*14c00*/  HADD2.F32 R40, -RZ, R15.H0_H0 ;  /* 0x2000000fff287230 */ /* 0x008fe40000004100 */
[----:B------:R-:W-:Y:S02]  /*14c10*/  HADD2.F32 R15, -RZ, R45.H0_H0 ;  /* 0x2000002dff0f7230 */ /* 0x000fe40000004100 */
[----:B------:R-:W-:Y:S01]  /*14c20*/  FFMA.FTZ R21, R42, R16, R21 ;  /* 0x000000102a157223 */ /* 0x000fe20000010015 */
[----:B------:R-:W-:Y:S02]  /*14c30*/  FADD.FTZ R40, R40, -UR16 ;  /* 0x8000001028287e21 */ /* 0x000fe40008010000 */
[----:B------:R-:W-:Y:S01]  /*14c40*/  FADD.FTZ R42, R15, -UR16 ;  /* 0x800000100f2a7e21 */ /* 0x000fe20008010000 */
[----:B------:R-:W-:Y:S01]  /*14c50*/  FADD.FTZ R41, R16, R41 ;  /* 0x0000002910297221 */ /* 0x000fe20000010000 */
[----:B------:R-:W-:-:S02]  /*14c60*/  HADD2.F32 R15, -RZ, R44.H0_H0 ;  /* 0x2000002cff0f7230 */ /* 0x000fc40000004100 */
[----:B------:R-:W-:Y:S02]  /*14c70*/  HADD2.F32 R16, -RZ, R43.H0_H0 ;  /* 0x2000002bff107230 */ /* 0x000fe40000004100 */
[----:B------:R-:W-:Y:S01]  /*14c80*/  FMUL.FTZ R43, R40, UR12 ;  /* 0x0000000c282b7c20 */ /* 0x000fe20008410000 */
[----:B------:R-:W-:-:S04]  /*14c90*/  FMUL.FTZ R44, R42, UR12 ;  /* 0x0000000c2a2c7c20 */ /* 0x000fc80008410000 */
        /* <DEDUP_REMOVED lines=21> */
.L_x_1533:
[----:B------:R-:W2:Y:S01]  /*14df0*/  LDL.LU R40, [R1+0x218] ;  /* 0x0002180001287983 */ /* 0x000ea20000300800 */
[----:B------:R-:W-:Y:S01]  /*14e00*/  FMUL.FTZ R42, R15, R6 ;  /* 0x000000060f2a7220 */ /* 0x000fe20000410000 */
[----:B------:R-:W-:Y:S02]  /*14e10*/  FADD.FTZ R37, R37, R17 ;  /* 0x0000001125257221 */ /* 0x000fe40000010000 */
[----:B------:R-:W3:Y:S01]  /*14e20*/  LDL.S16 R17, [R1+0x2ba] ;  /* 0x0002ba0001117983 */ /* 0x000ee20000100600 */
[----:B------:R-:W-:-:S03]  /*14e30*/  FFMA.FTZ R21, R43, R42, R21 ;  /* 0x0000002a2b157223 */ /* 0x000fc60000010015 */
[----:B0-----:R-:W4:Y:S04]  /*14e40*/  LDL.LU.S16 R44, [R1+0x2be] ;  /* 0x0002be00012c7983 */ /* 0x001f280000300600 */
[----:B------:R-:W4:Y:S01]  /*14e50*/  LDL.S16 R45, [R1+0x2bc] ;  /* 0x0002bc00012d7983 */ /* 0x000f220000100600 */
[----:B--2---:R-:W-:Y:S01]  /*14e60*/  FFMA.FTZ R40, R40, R19, R18 ;  /* 0x0000001328287223 */ /* 0x004fe20000010012 */
[----:B------:R-:W-:Y:S02]  /*14e70*/  FADD.FTZ R18, R41, R42 ;  /* 0x0000002a29127221 */ /* 0x000fe40000010000 */
[----:B------:R-:W2:Y:S04]  /*14e80*/  LDL.LU.S16 R41, [R1+0x2b8] ;  /* 0x0002b80001297983 */ /* 0x000ea80000300600 */
[----:B------:R-:W4:Y:S01]  /*14e90*/  LDL R42, [R1+0x36c] ;  /* 0x00036c00012a7983 */ /* 0x000f220000100800 */
[----:B------:R-:W-:Y:S01]  /*14ea0*/  FMUL.FTZ R43, R16, R7 ;  /* 0x00000007102b7220 */ /* 0x000fe20000410000 */
[----:B---3--:R-:W-:-:S02]  /*14eb0*/  HADD2.F32 R17, -RZ, R17.H0_H0 ;  /* 0x20000011ff117230 */ /* 0x008fc40000004100 */
[----:B--2---:R-:W-:Y:S02]  /*14ec0*/  HADD2.F32 R41, -RZ, R41.H0_H0 ;  /* 0x20000029ff297230 */ /* 0x004fe40000004100 */
[----:B----4-:R-:W-:Y:S01]  /*14ed0*/  FFMA.FTZ R42, R42, R43, R21 ;  /* 0x0000002b2a2a7223 */ /* 0x010fe20000010015 */
[----:B------:R-:W-:Y:S02]  /*14ee0*/  FADD.FTZ R21, R43, R18 ;  /* 0x000000122b157221 */ /* 0x000fe40000010000 */
[----:B------:R-:W-:Y:S01]  /*14ef0*/  FADD.FTZ R41, R41, -UR16 ;  /* 0x8000001029297e21 */ /* 0x000fe20008010000 */
[----:B------:R-:W-:Y:S01]  /*14f00*/  FADD.FTZ R43, R17, -UR16 ;  /* 0x80000010112b7e21 */ /* 0x000fe20008010000 */
        /* <DEDUP_REMOVED lines=25> */
.L_x_1534:
[----:B------:R-:W2:Y:S04]  /*150a0*/  LDL R43, [R1+0x360] ;  /* 0x00036000012b7983 */ /* 0x000ea80000100800 */
[----:B------:R1:W-:Y:S04]  /*150b0*/  STL [R1+0x4c0], R2 ;  /* 0x0004c00201007387 */ /* 0x0003e80000100800 */
[----:B-----5:R3:W-:Y:S04]  /*150c0*/  STL [R1+0x4bc], R0 ;  /* 0x0004bc0001007387 */ /* 0x0207e80000100800 */
[----:B------:R-:W4:Y:S04]  /*150d0*/  LDL.S16 R45, [R1+0x2a0] ;  /* 0x0002a000012d7983 */ /* 0x000f280000100600 */
[----:B-1----:R-:W4:Y:S04]  /*150e0*/  LDL.LU R2, [R1+0x244] ;  /* 0x0002440001027983 */ /* 0x002f280000300800 */
[----:B---3--:R-:W3:Y:S01]  /*150f0*/  LDL R0, [R1+0x364] ;  /* 0x0003640001007983 */ /* 0x008ee20000100800 */
[----:B0-----:R-:W-:Y:S01]  /*15100*/  FMUL.FTZ R41, R17, R6 ;  /* 0x0000000611297220 */ /* 0x001fe20000410000 */
[----:B------:R-:W-:-:S02]  /*15110*/  FADD.FTZ R38, R38, R19 ;  /* 0x0000001326267221 */ /* 0x000fc40000010000 */
[----:B------:R-:W3:Y:S01]  /*15120*/  LDL.LU.S16 R19, [R1+0x2a4] ;  /* 0x0002a40001137983 */ /* 0x000ee20000300600 */
[----:B------:R-:W-:-:S03]  /*15130*/  FADD.FTZ R21, R21, R41 ;  /* 0x0000002915157221 */ /* 0x000fc60000010000 */
[----:B------:R-:W3:Y:S01]  /*15140*/  LDL.S16 R44, [R1+0x2a6] ;  /* 0x0002a600012c7983 */ /* 0x000ee20000100600 */
[----:B--2---:R-:W-:-:S03]  /*15150*/  FFMA.FTZ R42, R43, R41, R42 ;  /* 0x000000292b2a7223 */ /* 0x004fc6000001002a */
[----:B------:R-:W2:Y:S01]  /*15160*/  LDL.LU.S16 R41, [R1+0x2a2] ;  /* 0x0002a20001297983 */ /* 0x000ea20000300600 */
[----:B------:R-:W-:Y:S01]  /*15170*/  FMUL.FTZ R43, R18, R7 ;  /* 0x00000007122b7220 */ /* 0x000fe20000410000 */
[----:B----4-:R-:W-:Y:S02]  /*15180*/  FFMA.FTZ R39, R2, R20, R39 ;  /* 0x0000001402277223 */ /* 0x010fe40000010027 */
[----:B------:R0:W5:Y:S01]  /*15190*/  LDL.LU R2, [R1+0x4c0] ;  /* 0x0004c00001027983 */ /* 0x0001620000300800 */
[----:B---3--:R-:W-:-:S03]  /*151a0*/  FFMA.FTZ R42, R0, R43, R42 ;  /* 0x0000002b002a7223 */ /* 0x008fc6000001002a */
[----:B------:R0:W5:Y:S01]  /*151b0*/  LDL.LU R0, [R1+0x4bc] ;  /* 0x0004bc0001007983 */ /* 0x0001620000300800 */
[----:B------:R-:W-:Y:S02]  /*151c0*/  HADD2.F32 R19, -RZ, R19.H0_H0 ;  /* 0x20000013ff137230 */ /* 0x000fe40000004100 */
[----:B------:R-:W-:-:S03]  /*151d0*/  FADD.FTZ R21, R43, R21 ;  /* 0x000000152b157221 */ /* 0x000fc60000010000 */
[----:B------:R-:W-:Y:S01]  /*151e0*/  FADD.FTZ R43, R19, -UR16 ;  /* 0x80000010132b7e21 */ /* 0x000fe20008010000 */
[----:B------:R-:W-:Y:S02]  /*151f0*/  HADD2.F32 R19, -RZ, R45.H0_H0 ;  /* 0x2000002dff137230 */ /* 0x000fe40000004100 */
[----:B------:R-:W-:Y:S02]  /*15200*/  HADD2.F32 R44, -RZ, R44.H0_H0 ;  /* 0x2000002cff2c7230 */ /* 0x000fe40000004100 */
[----:B------:R-:W-:-:S03]  /*15210*/  FMUL.FTZ R45, R43, UR12 ;  /* 0x0000000c2b2d7c20 */ /* 0x000fc60008410000 */
[----:B------:R0:W-:Y:S04]  /*15220*/  STL [R1+0x2d8], R44 ;  /* 0x0002d82c01007387 */ /* 0x0001e80000100800 */
[----:B------:R0:W-:Y:S01]  /*15230*/  STL [R1+0x35c], R45 ;  /* 0x00035c2d01007387 */ /* 0x0001e20000100800 */
[----:B--2---:R-:W-:-:S05]  /*15240*/  HADD2.F32 R41, -RZ, R41.H0_H0 ;  /* 0x20000029ff297230 */ /* 0x004fca0000004100 */
        /* <DEDUP_REMOVED lines=23> */
.L_x_1535:
[----:B-----5:R2:W-:Y:S04]  /*153c0*/  STL [R1+0x4bc], R0 ;  /* 0x0004bc0001007387 */ /* 0x0205e80000100800 */
[----:B0-----:R-:W3:Y:S04]  /*153d0*/  LDL R44, [R1+0x2d8] ;  /* 0x0002d800012c7983 */ /* 0x001ee80000100800 */
[----:B------:R-:W4:Y:S04]  /*153e0*/  LDL R43, [R1+0x35c] ;  /* 0x00035c00012b7983 */ /* 0x000f280000100800 */
[----:B--2---:R-:W2:Y:S01]  /*153f0*/  LDL R0, [R1+0x358] ;  /* 0x0003580001007983 */ /* 0x004ea20000100800 */
[----:B-1----:R-:W-:-:S03]  /*15400*/  FMUL.FTZ R41, R19, R6 ;  /* 0x0000000613297220 */ /* 0x002fc60000410000 */
[----:B------:R0:W-:Y:S04]  /*15410*/  STL [R1+0x4c0], R2 ;  /* 0x0004c00201007387 */ /* 0x0001e80000100800 */
[----:B------:R-:W4:Y:S04]  /*15420*/  LDL.S16 R45, [R1+0x296] ;  /* 0x00029600012d7983 */ /* 0x000f280000100600 */
[----:B0-----:R-:W4:Y:S01]  /*15430*/  LDL.LU R2, [R1+0x248] ;  /* 0x0002480001027983 */ /* 0x001f220000300800 */
[----:B--2---:R-:W-:Y:S01]  /*15440*/  FFMA.FTZ R42, R0, R41, R42 ;  /* 0x00000029002a7223 */ /* 0x004fe2000001002a */
[----:B------:R-:W-:Y:S01]  /*15450*/  FADD.FTZ R41, R21, R41 ;  /* 0x0000002915297221 */ /* 0x000fe20000010000 */
[----:B------:R-:W-:Y:S01]  /*15460*/  FADD.FTZ R37, R37, R20 ;  /* 0x0000001425257221 */ /* 0x000fe20000010000 */
[----:B------:R-:W2:Y:S01]  /*15470*/  LDL.LU.S16 R21, [R1+0x290] ;  /* 0x0002900001157983 */ /* 0x000ea20000300600 */
[----:B---3--:R-:W-:-:S03]  /*15480*/  FMUL.FTZ R44, R44, R7 ;  /* 0x000000072c2c7220 */ /* 0x008fc60000410000 */
[----:B------:R-:W3:Y:S01]  /*15490*/  LDL.S16 R20, [R1+0x292] ;  /* 0x0002920001147983 */ /* 0x000ee20000100600 */
[----:B----4-:R-:W-:-:S03]  /*154a0*/  FFMA.FTZ R43, R43, R44, R42 ;  /* 0x0000002c2b2b7223 */ /* 0x010fc6000001002a */
[----:B------:R0:W5:Y:S01]  /*154b0*/  LDL.LU R0, [R1+0x4bc] ;  /* 0x0004bc0001007983 */ /* 0x0001620000300800 */
[----:B------:R-:W-:-:S03]  /*154c0*/  FFMA.FTZ R40, R2, R36, R40 ;  /* 0x0000002402287223 */ /* 0x000fc60000010028 */
[----:B------:R0:W5:Y:S01]  /*154d0*/  LDL.LU R2, [R1+0x4c0] ;  /* 0x0004c00001027983 */ /* 0x0001620000300800 */
[----:B--2---:R-:W-:-:S05]  /*154e0*/  HADD2.F32 R21, -RZ, R21.H0_H0 ;  /* 0x20000015ff157230 */ /* 0x004fca0000004100 */
[----:B------:R-:W-:Y:S02]  /*154f0*/  FADD.FTZ R42, R21, -UR16 ;  /* 0x80000010152a7e21 */ /* 0x000fe40008010000 */
[----:B------:R-:W2:Y:S01]  /*15500*/  LDL.LU.S16 R21, [R1+0x294] ;  /* 0x0002940001157983 */ /* 0x000ea20000300600 */
[----:B---3--:R-:W-:Y:S02]  /*15510*/  HADD2.F32 R20, -RZ, R20.H0_H0 ;  /* 0x20000014ff147230 */ /* 0x008fe40000004100 */
[----:B------:R-:W-:-:S03]  /*15520*/  FADD.FTZ R41, R44, R41 ;  /* 0x000000292c297221 */ /* 0x000fc60000010000 */
[----:B------:R-:W-:Y:S01]  /*15530*/  FADD.FTZ R44, R20, -UR16 ;  /* 0x80000010142c7e21 */ /* 0x000fe20008010000 */
[----:B------:R-:W-:-:S05]  /*15540*/  FMUL.FTZ R42, R42, UR12 ;  /* 0x0000000c2a2a7c20 */ /* 0x000fca0008410000 */
[----:B------:R0:W-:Y:S01]  /*15550*/  STL [R1+0x350], R42 ;  /* 0x0003502a01007387 */ /* 0x0001e20000100800 */
[----:B--2---:R-:W-:Y:S02]  /*15560*/  HADD2.F32 R20, -RZ, R21.H0_H0 ;  /* 0x20000015ff147230 */ /* 0x004fe40000004100 */
[----:B------:R-:W-:Y:S02]  /*15570*/  HADD2.F32 R21, -RZ, R45.H0_H0 ;  /* 0x2000002dff157230 */ /* 0x000fe40000004100 */
        /* <DEDUP_REMOVED lines=21> */
.L_x_1536:
[----:B------:R-:W-:Y:S01]  /*156d0*/  FADD.FTZ R38, R38, R36 ;  /* 0x0000002426267221 */ /* 0x000fe20000010000 */
[----:B------:R-:W2:Y:S04]  /*156e0*/  LDL R44, [R1+0x350] ;  /* 0x00035000012c7983 */ /* 0x000ea80000100800 */
[----:B------:R-:W3:Y:S04]  /*156f0*/  LDL.LU R36, [R1+0x24c] ;  /* 0x00024c0001247983 */ /* 0x000ee80000300800 */
[----:B-----5:R1:W-:Y:S04]  /*15700*/  STL [R1+0x4bc], R0 ;  /* 0x0004bc0001007387 */ /* 0x0203e80000100800 */
[----:B0-----:R-:W4:Y:S04]  /*15710*/  LDL.S16 R45, [R1+0x29c] ;  /* 0x00029c00012d7983 */ /* 0x001f280000100600 */
[----:B-1----:R-:W4:Y:S01]  /*15720*/  LDL R0, [R1+0x354] ;  /* 0x0003540001007983 */ /* 0x002f220000100800 */
[----:B------:R-:W-:-:S04]  /*15730*/  FMUL.FTZ R42, R20, R6 ;  /* 0x00000006142a7220 */ /* 0x000fc80000410000 */
[----:B------:R-:W-:Y:S01]  /*15740*/  FADD.FTZ R41, R41, R42 ;  /* 0x0000002a29297221 */ /* 0x000fe20000010000 */
[----:B---3--:R-:W-:Y:S01]  /*15750*/  FFMA.FTZ R39, R36, R22, R39 ;  /* 0x0000001624277223 */ /* 0x008fe20000010027 */
[----:B--2---:R-:W-:Y:S02]  /*15760*/  FFMA.FTZ R36, R44, R42, R43 ;  /* 0x0000002a2c247223 */ /* 0x004fe4000001002b */
[----:B------:R-:W2:Y:S01]  /*15770*/  LDL.S16 R43, [R1+0x29a] ;  /* 0x00029a00012b7983 */ /* 0x000ea20000100600 */
[----:B------:R-:W-:-:S03]  /*15780*/  FMUL.FTZ R44, R21, R7 ;  /* 0x00000007152c7220 */ /* 0x000fc60000410000 */
[----:B------:R-:W3:Y:S01]  /*15790*/  LDL.LU.S16 R42, [R1+0x298] ;  /* 0x00029800012a7983 */ /* 0x000ee20000300600 */
[----:B------:R-:W-:Y:S01]  /*157a0*/  FADD.FTZ R41, R44, R41 ;  /* 0x000000292c297221 */ /* 0x000fe20000010000 */
[----:B----4-:R-:W-:Y:S02]  /*157b0*/  FFMA.FTZ R36, R0, R44, R36 ;  /* 0x0000002c00247223 */ /* 0x010fe40000010024 */
[----:B------:R-:W4:Y:S04]  /*157c0*/  LDL.LU.S16 R44, [R1+0x29e] ;  /* 0x00029e00012c7983 */ /* 0x000f280000300600 */
[----:B------:R0:W5:Y:S01]  /*157d0*/  LDL.LU R0, [R1+0x4bc] ;  /* 0x0004bc0001007983 */ /* 0x0001620000300800 */
[----:B------:R-:W-:-:S05]  /*157e0*/  HADD2.F32 R45, -RZ, R45.H0_H0 ;  /* 0x2000002dff2d7230 */ /* 0x000fca0000004100 */
[----:B------:R0:W-:Y:S01]  /*157f0*/  STL [R1+0x2c0], R45 ;  /* 0x0002c02d01007387 */ /* 0x0001e20000100800 */
[----:B--2---:R-:W-:Y:S02]  /*15800*/  HADD2.F32 R43, -RZ, R43.H0_H0 ;  /* 0x2000002bff2b7230 */ /* 0x004fe40000004100 */
[----:B---3--:R-:W-:-:S03]  /*15810*/  HADD2.F32 R42, -RZ, R42.H0_H0 ;  /* 0x2000002aff2a7230 */ /* 0x008fc60000004100 */
[----:B------:R-:W-:Y:S02]  /*15820*/  FADD.FTZ R43, R43, -UR16 ;  /* 0x800000102b2b7e21 */ /* 0x000fe40008010000 */
[----:B------:R-:W-:Y:S02]  /*15830*/  FADD.FTZ R42, R42, -UR16 ;  /* 0x800000102a2a7e21 */ /* 0x000fe40008010000 */
[----:B------:R-:W-:Y:S01]  /*15840*/  FMUL.FTZ R43, R43, UR12 ;  /* 0x0000000c2b2b7c20 */ /* 0x000fe20008410000 */
[----:B----4-:R-:W-:Y:S02]  /*15850*/  HADD2.F32 R44, -RZ, R44.H0_H0 ;  /* 0x2000002cff2c7230 */ /* 0x010fe40000004100 */
[----:B------:R-:W-:Y:S02]  /*15860*/  FMUL.FTZ R42, R42, UR12 ;  /* 0x0000000c2a2a7c20 */ /* 0x000fe40008410000 */
[----:B------:R0:W-:Y:S04]  /*15870*/  STL [R1+0x34c], R43 ;  /* 0x00034c2b01007387 */ /* 0x0001e80000100800 */
        /* <DEDUP_REMOVED lines=26> */
.L_x_1537:
[----:B0-----:R-:W2:Y:S01]  /*15a20*/  LDL R43, [R1+0x348] ;  /* 0x00034800012b7983 */ /* 0x001ea20000100800 */
[----:B-1----:R-:W-:-:S03]  /*15a30*/  MOV R42, R45 ;  /* 0x0000002d002a7202 */ /* 0x002fc60000000f00 */
[----:B------:R-:W3:Y:S02]  /*15a40*/  LDL R44, [R1+0x2cc] ;  /* 0x0002cc00012c7983 */ /* 0x000ee40000100800 */
[----:B------:R-:W-:Y:S02]  /*15a50*/  FMUL.FTZ R42, R42, R6 ;  /* 0x000000062a2a7220 */ /* 0x000fe40000410000 */
[----:B-----5:R0:W-:Y:S01]  /*15a60*/  STL [R1+0x4bc], R0 ;  /* 0x0004bc0001007387 */ /* 0x0201e20000100800 */
[----:B------:R-:W-:-:S03]  /*15a70*/  FADD.FTZ R37, R37, R22 ;  /* 0x0000001625257221 */ /* 0x000fc60000010000 */
[----:B------:R-:W4:Y:S04]  /*15a80*/  LDL.S16 R22, [R1+0x284] ;  /* 0x0002840001167983 */ /* 0x000f280000100600 */
[----:B------:R-:W4:Y:S04]  /*15a90*/  LDL.S16 R45, [R1+0x280] ;  /* 0x00028000012d7983 */ /* 0x000f280000100600 */
[----:B0-----:R-:W4:Y:S01]  /*15aa0*/  LDL.LU R0, [R1+0x250] ;  /* 0x0002500001007983 */ /* 0x001f220000300800 */
[----:B--2---:R-:W-:Y:S01]  /*15ab0*/  FFMA.FTZ R36, R43, R42, R36 ;  /* 0x0000002a2b247223 */ /* 0x004fe20000010024 */
[----:B------:R-:W-:-:S02]  /*15ac0*/  FADD.FTZ R43, R41, R42 ;  /* 0x0000002a292b7221 */ /* 0x000fc40000010000 */
[----:B------:R-:W2:Y:S04]  /*15ad0*/  LDL R42, [R1+0x34c] ;  /* 0x00034c00012a7983 */ /* 0x000ea80000100800 */
[----:B------:R-:W2:Y:S01]  /*15ae0*/  LDL.LU.S16 R41, [R1+0x282] ;  /* 0x0002820001297983 */ /* 0x000ea20000300600 */
[----:B---3--:R-:W-:Y:S01]  /*15af0*/  FMUL.FTZ R44, R44, R7 ;  /* 0x000000072c2c7220 */ /* 0x008fe20000410000 */
[----:B----4-:R-:W-:Y:S02]  /*15b00*/  FFMA.FTZ R40, R0, R24, R40 ;  /* 0x0000001800287223 */ /* 0x010fe40000010028 */
[----:B------:R0:W5:Y:S01]  /*15b10*/  LDL.LU R0, [R1+0x4bc] ;  /* 0x0004bc0001007983 */ /* 0x0001620000300800 */
[----:B------:R-:W-:Y:S02]  /*15b20*/  HADD2.F32 R22, -RZ, R22.H0_H0 ;  /* 0x20000016ff167230 */ /* 0x000fe40000004100 */
[----:B------:R-:W-:-:S02]  /*15b30*/  HADD2.F32 R45, -RZ, R45.H0_H0 ;  /* 0x2000002dff2d7230 */ /* 0x000fc40000004100 */
[----:B--2---:R-:W-:Y:S01]  /*15b40*/  FFMA.FTZ R42, R42, R44, R36 ;  /* 0x0000002c2a2a7223 */ /* 0x004fe20000010024 */
[----:B------:R-:W-:Y:S02]  /*15b50*/  FADD.FTZ R36, R44, R43 ;  /* 0x0000002b2c247221 */ /* 0x000fe40000010000 */
[----:B------:R-:W2:Y:S01]  /*15b60*/  LDL.LU.S16 R44, [R1+0x286] ;  /* 0x00028600012c7983 */ /* 0x000ea20000300600 */
[----:B------:R-:W-:Y:S02]  /*15b70*/  HADD2.F32 R41, -RZ, R41.H0_H0 ;  /* 0x20000029ff297230 */ /* 0x000fe40000004100 */
[----:B------:R-:W-:-:S03]  /*15b80*/  FADD.FTZ R43, R22, -UR16 ;  /* 0x80000010162b7e21 */ /* 0x000fc60008010000 */
[----:B------:R-:W-:Y:S01]  /*15b90*/  FADD.FTZ R41, R41, -UR16 ;  /* 0x8000001029297e21 */ /* 0x000fe20008010000 */
[----:B------:R-:W-:-:S03]  /*15ba0*/  FMUL.FTZ R43, R43, UR12 ;  /* 0x0000000c2b2b7c20 */ /* 0x000fc60008410000 */
[----:B------:R-:W-:Y:S01]  /*15bb0*/  FMUL.FTZ R41, R41, UR12 ;  /* 0x0000000c29297c20 */ /* 0x000fe20008410000 */
[----:B------:R0:W-:Y:S04]  /*15bc0*/  STL [R1+0x238], R45 ;  /* 0x0002382d01007387 */ /* 0x0001e80000100800 */
[----:B------:R0:W-:Y:S04]  /*15bd0*/  STL [R1+0x340], R41 ;  /* 0x0003402901007387 */ /* 0x0001e80000100800 */
        /* <DEDUP_REMOVED lines=17> */
[----:B------:R-:W1:Y:S02]  /*15cf0*/  MUFU.EX2 R43, R43 ;  /* 0x0000002b002b7308 */ /* 0x000e640000000800 */
[----:B-1----:R-:W-:-:S06]  /*15d00*/  FADD.FTZ R43, R43, 1 ;  /* 0x3f8000002b2b7421 */ /* 0x002fcc0000010000 */
[----:B------:R-:W1:Y:S02]  /*15d10*/  MUFU.RCP R43, R43 ;  /* 0x0000002b002b7308 */ /* 0x000e640000001000 */
[----:B-1----:R-:W-:Y:S01]  /*15d20*/  FMUL.FTZ R22, R22, R43 ;  /* 0x0000002b16167220 */ /* 0x002fe20000410000 */
[----:B------:R-:W-:-:S04]  /*15d30*/  FADD.FTZ R43, -R43, 1 ;  /* 0x3f8000002b2b7421 */ /* 0x000fc80000010100 */
[----:B------:R-:W-:-:S04]  /*15d40*/  FFMA.FTZ R43, R41, R43, 1 ;  /* 0x3f800000292b7423 */ /* 0x000fc8000001002b */
[----:B0-----:R-:W-:-:S07]  /*15d50*/  FMUL.FTZ R22, R22, R43 ;  /* 0x0000002b16167220 */ /* 0x001fce0000410000 */
.L_x_1538:
[----:B------:R-:W-:Y:S01]  /*15d60*/  FADD.FTZ R38, R38, R24 ;  /* 0x0000001826267221 */ /* 0x000fe20000010000 */
[----:B------:R-:W2:Y:S01]  /*15d70*/  LDL R43, [R1+0x340] ;  /* 0x00034000012b7983 */ /* 0x000ea20000100800 */
[----:B------:R-:W-:-:S03]  /*15d80*/  MOV R41, R45 ;  /* 0x0000002d00297202 */ /* 0x000fc60000000f00 */
[----:B------:R-:W3:Y:S04]  /*15d90*/  LDL.LU R24, [R1+0x254] ;  /* 0x0002540001187983 */ /* 0x000ee80000300800 */
[----:B-----5:R0:W-:Y:S04]  /*15da0*/  STL [R1+0x4bc], R0 ;  /* 0x0004bc0001007387 */ /* 0x0201e80000100800 */
[----:B------:R-:W4:Y:S04]  /*15db0*/  LDL.S16 R44, [R1+0x2ac] ;  /* 0x0002ac00012c7983 */ /* 0x000f280000100600 */
[----:B------:R-:W4:Y:S04]  /*15dc0*/  LDL.LU.S16 R45, [R1+0x2ae] ;  /* 0x0002ae00012d7983 */ /* 0x000f280000300600 */
[----:B0-----:R-:W4:Y:S01]  /*15dd0*/  LDL R0, [R1+0x344] ;  /* 0x0003440001007983 */ /* 0x001f220000100800 */
[----:B------:R-:W-:-:S04]  /*15de0*/  FMUL.FTZ R41, R41, R6 ;  /* 0x0000000629297220 */ /* 0x000fc80000410000 */
[----:B------:R-:W-:Y:S01]  /*15df0*/  FADD.FTZ R36, R36, R41 ;  /* 0x0000002924247221 */ /* 0x000fe20000010000 */
[----:B---3--:R-:W-:Y:S01]  /*15e00*/  FFMA.FTZ R39, R24, R23, R39 ;  /* 0x0000001718277223 */ /* 0x008fe20000010027 */
[----:B--2---:R-:W-:Y:S02]  /*15e10*/  FFMA.FTZ R24, R43, R41, R42 ;  /* 0x000000292b187223 */ /* 0x004fe4000001002a */
[----:B------:R-:W2:Y:S04]  /*15e20*/  LDL.S16 R42, [R1+0x2aa] ;  /* 0x0002aa00012a7983 */ /* 0x000ea80000100600 */
[----:B------:R-:W3:Y:S01]  /*15e30*/  LDL.LU.S16 R41, [R1+0x2a8] ;  /* 0x0002a80001297983 */ /* 0x000ee20000300600 */
[----:B------:R-:W-:-:S04]  /*15e40*/  FMUL.FTZ R43, R22, R7 ;  /* 0x00000007162b7220 */ /* 0x000fc80000410000 */
[----:B----4-:R-:W-:Y:S02]  /*15e50*/  FFMA.FTZ R24, R0, R43, R24 ;  /* 0x0000002b00187223 */ /* 0x010fe40000010018 */
[----:B------:R0:W5:Y:S01]  /*15e60*/  LDL.LU R0, [R1+0x4bc] ;  /* 0x0004bc0001007983 */ /* 0x0001620000300800 */
[----:B------:R-:W-:Y:S02]  /*15e70*/  HADD2.F32 R44, -RZ, R44.H0_H0 ;  /* 0x2000002cff2c7230 */ /* 0x000fe40000004100 */
[----:B------:R-:W-:-:S03]  /*15e80*/  HADD2.F32 R45, -RZ, R45.H0_H0 ;  /* 0x2000002dff2d7230 */ /* 0x000fc60000004100 */
[----:B------:R0:W-:Y:S04]  /*15e90*/  STL [R1+0x2b0], R44 ;  /* 0x0002b02c01007387 */ /* 0x0001e80000100800 */
[----:B------:R0:W-:Y:S01]  /*15ea0*/  STL [R1+0x2b4], R45 ;  /* 0x0002b42d01007387 */ /* 0x0001e20000100800 */
[----:B------:R-:W-:Y:S01]  /*15eb0*/  FADD.FTZ R36, R43, R36 ;  /* 0x000000242b247221 */ /* 0x000fe20000010000 */
[----:B--2---:R-:W-:Y:S02]  /*15ec0*/  HADD2.F32 R42, -RZ, R42.H0_H0 ;  /* 0x2000002aff2a7230 */ /* 0x004fe40000004100 */
[----:B---3--:R-:W-:-:S03]  /*15ed0*/  HADD2.F32 R41, -RZ, R41.H0_H0 ;  /* 0x20000029ff297230 */ /* 0x008fc60000004100 */
[----:B------:R-:W-:Y:S02]  /*15ee0*/  FADD.FTZ R42, R42, -UR16 ;  /* 0x800000102a2a7e21 */ /* 0x000fe40008010000 */
[----:B------:R-:W-:Y:S02]  /*15ef0*/  FADD.FTZ R41, R41, -UR16 ;  /* 0x8000001029297e21 */ /* 0x000fe40008010000 */
[----:B------:R-:W-:Y:S02]  /*15f00*/  FMUL.FTZ R42, R42, UR12 ;  /* 0x0000000c2a2a7c20 */ /* 0x000fe40008410000 */
[----:B------:R-:W-:-:S03]  /*15f10*/  FMUL.FTZ R41, R41, UR12 ;  /* 0x0000000c29297c20 */ /* 0x000fc60008410000 */
        /* <DEDUP_REMOVED lines=25> */
.L_x_1539:
[----:B-----5:R2:W-:Y:S01]  /*160b0*/  STL [R1+0x4bc], R0 ;  /* 0x0004bc0001007387 */ /* 0x0205e20000100800 */
[----:B01----:R-:W-:-:S03]  /*160c0*/  MOV R41, R44 ;  /* 0x0000002c00297202 */ /* 0x003fc60000000f00 */
[----:B------:R0:W-:Y:S01]  /*160d0*/  STL [R1+0x4c0], R2 ;  /* 0x0004c00201007387 */ /* 0x0001e20000100800 */
[----:B------:R-:W-:-:S03]  /*160e0*/  FADD.FTZ R37, R37, R23 ;  /* 0x0000001725257221 */ /* 0x000fc60000010000 */
[----:B------:R-:W3:Y:S04]  /*160f0*/  LDL R43, [R1+0x2b4] ;  /* 0x0002b400012b7983 */ /* 0x000ee80000100800 */
[----:B--2---:R-:W2:Y:S04]  /*16100*/  LDL R0, [R1+0x338] ;  /* 0x0003380001007983 */ /* 0x004ea80000100800 */
[----:B0-----:R-:W4:Y:S01]  /*16110*/  LDL.LU R2, [R1+0x258] ;  /* 0x0002580001027983 */ /* 0x001f220000300800 */
[----:B------:R-:W-:-:S03]  /*16120*/  FMUL.FTZ R41, R41, R6 ;  /* 0x0000000629297220 */ /* 0x000fc60000410000 */
[----:B------:R-:W3:Y:S01]  /*16130*/  LDL.S16 R23, [R1+0x2ca] ;  /* 0x0002ca0001177983 */ /* 0x000ee20000100600 */
[----:B------:R-:W-:-:S03]  /*16140*/  FADD.FTZ R36, R36, R41 ;  /* 0x0000002924247221 */ /* 0x000fc60000010000 */
[----:B------:R-:W3:Y:S04]  /*16150*/  LDL R42, [R1+0x33c] ;  /* 0x00033c00012a7983 */ /* 0x000ee80000100800 */
[----:B------:R-:W3:Y:S04]  /*16160*/  LDL.LU.S16 R44, [R1+0x2ea] ;  /* 0x0002ea00012c7983 */ /* 0x000ee80000300600 */
[----:B------:R-:W3:Y:S01]  /*16170*/  LDL.S16 R45, [R1+0x2e8] ;  /* 0x0002e800012d7983 */ /* 0x000ee20000100600 */
[----:B--2---:R-:W-:-:S03]  /*16180*/  FFMA.FTZ R24, R0, R41, R24 ;  /* 0x0000002900187223 */ /* 0x004fc60000010018 */
[----:B------:R-:W2:Y:S01]  /*16190*/  LDL.LU.S16 R41, [R1+0x2c8] ;  /* 0x0002c80001297983 */ /* 0x000ea20000300600 */
[----:B----4-:R-:W-:-:S03]  /*161a0*/  FFMA.FTZ R40, R2, R25, R40 ;  /* 0x0000001902287223 */ /* 0x010fc60000010028 */
[----:B------:R0:W5:Y:S04]  /*161b0*/  LDL.LU R2, [R1+0x4c0] ;  /* 0x0004c00001027983 */ /* 0x0001680000300800 */
[----:B------:R0:W5:Y:S01]  /*161c0*/  LDL.LU R0, [R1+0x4bc] ;  /* 0x0004bc0001007983 */ /* 0x0001620000300800 */
[----:B---3--:R-:W-:Y:S01]  /*161d0*/  FMUL.FTZ R43, R43, R7 ;  /* 0x000000072b2b7220 */ /* 0x008fe20000410000 */
[----:B------:R-:W-:-:S03]  /*161e0*/  HADD2.F32 R23, -RZ, R23.H0_H0 ;  /* 0x20000017ff177230 */ /* 0x000fc60000004100 */
[----:B------:R-:W-:Y:S01]  /*161f0*/  FFMA.FTZ R42, R42, R43, R24 ;  /* 0x0000002b2a2a7223 */ /* 0x000fe20000010018 */
[----:B------:R-:W-:Y:S01]  /*16200*/  FADD.FTZ R36, R43, R36 ;  /* 0x000000242b247221 */ /* 0x000fe20000010000 */
[----:B------:R-:W-:Y:S01]  /*16210*/  FADD.FTZ R43, R23, -UR16 ;  /* 0x80000010172b7e21 */ /* 0x000fe20008010000 */
[----:B------:R-:W-:-:S03]  /*16220*/  HADD2.F32 R24, -RZ, R44.H0_H0 ;  /* 0x2000002cff187230 */ /* 0x000fc60000004100 */
[----:B------:R-:W-:-:S05]  /*16230*/  FMUL.FTZ R44, R43, UR12 ;  /* 0x0000000c2b2c7c20 */ /* 0x000fca0008410000 */
[----:B------:R0:W-:Y:S01]  /*16240*/  STL [R1+0x330], R44 ;  /* 0x0003302c01007387 */ /* 0x0001e20000100800 */
[----:B------:R-:W-:Y:S02]  /*16250*/  HADD2.F32 R23, -RZ, R45.H0_H0 ;  /* 0x2000002dff177230 */ /* 0x000fe40000004100 */
        /* <DEDUP_REMOVED lines=23> */
.L_x_1540:
[----:B------:R-:W-:Y:S01]  /*163d0*/  FADD.FTZ R38, R38, R25 ;  /* 0x0000001926267221 */ /* 0x000fe20000010000 */
[----:B------:R-:W2:Y:S04]  /*163e0*/  LDL R43, [R1+0x32c] ;  /* 0x00032c00012b7983 */ /* 0x000ea80000100800 */
[----:B------:R-:W3:Y:S04]  /*163f0*/  LDL.LU R25, [R1+0x25c] ;  /* 0x00025c0001197983 */ /* 0x000ee80000300800 */
[----:B-----5:R1:W-:Y:S04]  /*16400*/  STL [R1+0x4bc], R0 ;  /* 0x0004bc0001007387 */ /* 0x0203e80000100800 */
[----:B0-----:R-:W4:Y:S04]  /*16410*/  LDL.S16 R44, [R1+0x430] ;  /* 0x00043000012c7983 */ /* 0x001f280000100600 */
[----:B------:R-:W4:Y:S04]  /*16420*/  LDL.LU.S16 R45, [R1+0x432] ;  /* 0x00043200012d7983 */ /* 0x000f280000300600 */
[----:B-1----:R-:W4:Y:S01]  /*16430*/  LDL R0, [R1+0x330] ;  /* 0x0003300001007983 */ /* 0x002f220000100800 */
        /* <DEDUP_REMOVED lines=45> */
.L_x_1541:
[----:B------:R-:W-:Y:S01]  /*16710*/  FADD.FTZ R37, R37, R35 ;  /* 0x0000002325257221 */ /* 0x000fe20000010000 */
[----:B0-----:R-:W2:Y:S01]  /*16720*/  LDL R42, [R1+0x30c] ;  /* 0x00030c00012a7983 */ /* 0x001ea20000100800 */
[----:B-1----:R-:W-:-:S03]  /*16730*/  MOV R41, R44 ;  /* 0x0000002c00297202 */ /* 0x002fc60000000f00 */
[----:B------:R-:W3:Y:S02]  /*16740*/  LDL.LU R35, [R1+0x260] ;  /* 0x0002600001237983 */ /* 0x000ee40000300800 */
[----:B------:R-:W-:Y:S02]  /*16750*/  FMUL.FTZ R41, R41, R6 ;  /* 0x0000000629297220 */ /* 0x000fe40000410000 */
[----:B------:R-:W4:Y:S04]  /*16760*/  LDL R43, [R1+0x2a4] ;  /* 0x0002a400012b7983 */ /* 0x000f280000100800 */
[----:B------:R-:W4:Y:S04]  /*16770*/  LDL.S16 R45, [R1+0x438] ;  /* 0x00043800012d7983 */ /* 0x000f280000100600 */
[----:B------:R-:W4:Y:S01]  /*16780*/  LDL.LU.S16 R44, [R1+0x43a] ;  /* 0x00043a00012c7983 */ /* 0x000f220000300600 */
[----:B---3--:R-:W-:Y:S01]  /*16790*/  FFMA.FTZ R40, R35, R26, R40 ;  /* 0x0000001a23287223 */ /* 0x008fe20000010028 */
[----:B--2---:R-:W-:Y:S01]  /*167a0*/  FFMA.FTZ R35, R42, R41, R25 ;  /* 0x000000292a237223 */ /* 0x004fe20000010019 */
[----:B------:R-:W-:Y:S01]  /*167b0*/  FADD.FTZ R42, R36, R41 ;  /* 0x00000029242a7221 */ /* 0x000fe20000010000 */
[----:B------:R-:W2:Y:S04]  /*167c0*/  LDL.S16 R25, [R1+0x436] ;  /* 0x0004360001197983 */ /* 0x000ea80000100600 */
[----:B------:R-:W3:Y:S04]  /*167d0*/  LDL.LU.S16 R36, [R1+0x434] ;  /* 0x0004340001247983 */ /* 0x000ee80000300600 */
[----:B------:R-:W3:Y:S01]  /*167e0*/  LDL R41, [R1+0x310] ;  /* 0x0003100001297983 */ /* 0x000ee20000100800 */
[----:B----4-:R-:W-:Y:S01]  /*167f0*/  FMUL.FTZ R43, R43, R7 ;  /* 0x000000072b2b7220 */ /* 0x010fe20000410000 */
[----:B--2---:R-:W-:-:S02]  /*16800*/  HADD2.F32 R25, -RZ, R25.H0_H0 ;  /* 0x20000019ff197230 */ /* 0x004fc40000004100 */
[----:B---3--:R-:W-:Y:S02]  /*16810*/  HADD2.F32 R36, -RZ, R36.H0_H0 ;  /* 0x20000024ff247230 */ /* 0x008fe40000004100 */
[----:B------:R-:W-:Y:S01]  /*16820*/  FFMA.FTZ R41, R41, R43, R35 ;  /* 0x0000002b29297223 */ /* 0x000fe20000010023 */
[----:B------:R-:W-:Y:S02]  /*16830*/  FADD.FTZ R35, R43, R42 ;  /* 0x0000002a2b237221 */ /* 0x000fe40000010000 */
[----:B------:R-:W-:Y:S01]  /*16840*/  FADD.FTZ R36, R36, -UR16 ;  /* 0x8000001024247e21 */ /* 0x000fe20008010000 */
[----:B------:R-:W-:Y:S01]  /*16850*/  FADD.FTZ R42, R25, -UR16 ;  /* 0x80000010192a7e21 */ /* 0x000fe20008010000 */
[----:B------:R-:W-:Y:S02]  /*16860*/  HADD2.F32 R25, -RZ, R45.H0_H0 ;  /* 0x2000002dff197230 */ /* 0x000fe40000004100 */
[----:B------:R-:W-:Y:S02]  /*16870*/  HADD2.F32 R43, -RZ, R44.H0_H0 ;  /* 0x2000002cff2b7230 */ /* 0x000fe40000004100 */
[----:B------:R-:W-:Y:S01]  /*16880*/  FMUL.FTZ R36, R36, UR12 ;  /* 0x0000000c24247c20 */ /* 0x000fe20008410000 */
[----:B------:R-:W-:-:S02]  /*16890*/  FMUL.FTZ R45, R42, UR12 ;  /* 0x0000000c2a2d7c20 */ /* 0x000fc40008410000 */
        /* <DEDUP_REMOVED lines=23> */
.L_x_1542:
[----:B------:R-:W-:Y:S01]  /*16a10*/  FADD.FTZ R38, R38, R26 ;  /* 0x0000001a26267221 */ /* 0x000fe20000010000 */
[----:B-----5:R2:W-:Y:S04]  /*16a20*/  STL [R1+0x4bc], R0 ;  /* 0x0004bc0001007387 */ /* 0x0205e80000100800 */
[----:B------:R-:W3:Y:S04]  /*16a30*/  LDL R26, [R1+0x2fc] ;  /* 0x0002fc00011a7983 */ /* 0x000ee80000100800 */
[----:B------:R-:W4:Y:S04]  /*16a40*/  LDL R42, [R1+0x254] ;  /* 0x00025400012a7983 */ /* 0x000f280000100800 */
[----:B--2---:R-:W2:Y:S01]  /*16a50*/  LDL.LU R0, [R1+0x264] ;  /* 0x0002640001007983 */ /* 0x004ea20000300800 */
[----:B01----:R-:W-:-:S03]  /*16a60*/  FMUL.FTZ R36, R25, R6 ;  /* 0x0000000619247220 */ /* 0x003fc60000410000 */
[----:B------:R-:W4:Y:S01]  /*16a70*/  LDL.S16 R43, [R1+0x440] ;  /* 0x00044000012b7983 */ /* 0x000f220000100600 */
[----:B------:R-:W-:-:S03]  /*16a80*/  FADD.FTZ R35, R35, R36 ;  /* 0x0000002423237221 */ /* 0x000fc60000010000 */
[----:B------:R-:W4:Y:S01]  /*16a90*/  LDL.LU.S16 R44, [R1+0x442] ;  /* 0x00044200012c7983 */ /* 0x000f220000300600 */
[----:B---3--:R-:W-:-:S03]  /*16aa0*/  FFMA.FTZ R26, R26, R36, R41 ;  /* 0x000000241a1a7223 */ /* 0x008fc60000010029 */
[----:B------:R-:W3:Y:S04]  /*16ab0*/  LDL.S16 R41, [R1+0x43e] ;  /* 0x00043e0001297983 */ /* 0x000ee80000100600 */
[----:B------:R-:W3:Y:S01]  /*16ac0*/  LDL.LU.S16 R36, [R1+0x43c] ;  /* 0x00043c0001247983 */ /* 0x000ee20000300600 */
[----:B--2---:R-:W-:-:S03]  /*16ad0*/  FFMA.FTZ R39, R0, R33, R39 ;  /* 0x0000002100277223 */ /* 0x004fc60000010027 */
[----:B------:R0:W5:Y:S01]  /*16ae0*/  LDL.LU R0, [R1+0x4bc] ;  /* 0x0004bc0001007983 */ /* 0x0001620000300800 */
[----:B----4-:R-:W-:Y:S01]  /*16af0*/  FMUL.FTZ R42, R42, R7 ;  /* 0x000000072a2a7220 */ /* 0x010fe20000410000 */
[----:B------:R-:W-:-:S03]  /*16b00*/  HADD2.F32 R43, -RZ, R43.H0_H0 ;  /* 0x2000002bff2b7230 */ /* 0x000fc60000004100 */
[----:B------:R-:W-:Y:S01]  /*16b10*/  FFMA.FTZ R26, R45, R42, R26 ;  /* 0x0000002a2d1a7223 */ /* 0x000fe2000001001a */
[----:B------:R-:W-:Y:S01]  /*16b20*/  HADD2.F32 R44, -RZ, R44.H0_H0 ;  /* 0x2000002cff2c7230 */ /* 0x000fe20000004100 */
[----:B------:R0:W-:Y:S04]  /*16b30*/  STL [R1+0x290], R43 ;  /* 0x0002902b01007387 */ /* 0x0001e80000100800 */
[----:B------:R0:W-:Y:S01]  /*16b40*/  STL [R1+0x294], R44 ;  /* 0x0002942c01007387 */ /* 0x0001e20000100800 */
[----:B------:R-:W-:Y:S01]  /*16b50*/  FADD.FTZ R35, R42, R35 ;  /* 0x000000232a237221 */ /* 0x000fe20000010000 */
[----:B---3--:R-:W-:Y:S02]  /*16b60*/  HADD2.F32 R41, -RZ, R41.H0_H0 ;  /* 0x20000029ff297230 */ /* 0x008fe40000004100 */
[----:B------:R-:W-:-:S03]  /*16b70*/  HADD2.F32 R36, -RZ, R36.H0_H0 ;  /* 0x20000024ff247230 */ /* 0x000fc60000004100 */
        /* <DEDUP_REMOVED lines=27> */
.L_x_1543:
[----:B------:R-:W-:Y:S01]  /*16d30*/  FADD.FTZ R37, R37, R33 ;  /* 0x0000002125257221 */ /* 0x000fe20000010000 */
[----:B------:R-:W2:Y:S01]  /*16d40*/  LDL R41, [R1+0x2f0] ;  /* 0x0002f00001297983 */ /* 0x000ea20000100800 */
[----:B01----:R-:W-:-:S03]  /*16d50*/  MOV R36, R43 ;  /* 0x0000002b00247202 */ /* 0x003fc60000000f00 */
        /* <DEDUP_REMOVED lines=9> */
[----:B------:R-:W3:Y:S01]  /*16df0*/  LDL.LU.S16 R36, [R1+0x444] ;  /* 0x0004440001247983 */ /* 0x000ee20000300600 */
[----:B----4-:R-:W-:Y:S01]  /*16e00*/  FMUL.FTZ R42, R42, R7 ;  /* 0x000000072a2a7220 */ /* 0x010fe20000410000 */
[----:B--2---:R-:W-:-:S02]  /*16e10*/  HADD2.F32 R26, -RZ, R26.H0_H0 ;  /* 0x2000001aff1a7230 */ /* 0x004fc40000004100 */
[----:B---3--:R-:W-:Y:S02]  /*16e20*/  HADD2.F32 R35, -RZ, R36.H0_H0 ;  /* 0x20000024ff237230 */ /* 0x008fe40000004100 */
[----:B------:R-:W-:Y:S01]  /*16e30*/  FFMA.FTZ R36, R45, R42, R33 ;  /* 0x0000002a2d247223 */ /* 0x000fe20000010021 */
[----:B------:R-:W-:Y:S01]  /*16e40*/  FADD.FTZ R33, R42, R41 ;  /* 0x000000292a217221 */ /* 0x000fe20000010000 */
[----:B------:R-:W-:Y:S01]  /*16e50*/  FADD.FTZ R41, R26, -UR16 ;  /* 0x800000101a297e21 */ /* 0x000fe20008010000 */
[----:B------:R-:W-:Y:S01]  /*16e60*/  FADD.FTZ R35, R35, -UR16 ;  /* 0x8000001023237e21 */ /* 0x000fe20008010000 */
[----:B------:R-:W-:Y:S02]  /*16e70*/  HADD2.F32 R26, -RZ, R44.H0_H0 ;  /* 0x2000002cff1a7230 */ /* 0x000fe40000004100 */
[----:B------:R-:W-:Y:S01]  /*16e80*/  FMUL.FTZ R44, R41, UR12 ;  /* 0x0000000c292c7c20 */ /* 0x000fe20008410000 */
[----:B------:R-:W-:Y:S02]  /*16e90*/  HADD2.F32 R42, -RZ, R43.H0_H0 ;  /* 0x2000002bff2a7230 */ /* 0x000fe40000004100 */
        /* <DEDUP_REMOVED lines=24> */
.L_x_1544:
[----:B------:R-:W-:Y:S01]  /*17020*/  FADD.FTZ R38, R38, R27 ;  /* 0x0000001b26267221 */ /* 0x000fe20000010000 */
[----:B-----5:R2:W-:Y:S04]  /*17030*/  STL [R1+0x4bc], R0 ;  /* 0x0004bc0001007387 */ /* 0x0205e80000100800 */
[----:B------:R-:W3:Y:S04]  /*17040*/  LDL R27, [R1+0x2e8] ;  /* 0x0002e800011b7983 */ /* 0x000ee80000100800 */
[----:B------:R-:W4:Y:S04]  /*17050*/  LDL.S16 R45, [R1+0x44e] ;  /* 0x00044e00012d7983 */ /* 0x000f280000100600 */
[----:B--2---:R-:W2:Y:S01]  /*17060*/  LDL.LU R0, [R1+0x26c] ;  /* 0x00026c0001007983 */ /* 0x004ea20000300800 */
[----:B01----:R-:W-:-:S03]  /*17070*/  FMUL.FTZ R35, R26, R6 ;  /* 0x000000061a237220 */ /* 0x003fc60000410000 */
[----:B------:R-:W4:Y:S04]  /*17080*/  LDL R41, [R1+0x25c] ;  /* 0x00025c0001297983 */ /* 0x000f280000100800 */
[----:B------:R-:W4:Y:S04]  /*17090*/  LDL.S16 R42, [R1+0x450] ;  /* 0x00045000012a7983 */ /* 0x000f280000100600 */
[----:B------:R-:W4:Y:S01]  /*170a0*/  LDL.LU.S16 R43, [R1+0x452] ;  /* 0x00045200012b7983 */ /* 0x000f220000300600 */
[----:B---3--:R-:W-:-:S03]  /*170b0*/  FFMA.FTZ R27, R27, R35, R36 ;  /* 0x000000231b1b7223 */ /* 0x008fc60000010024 */
[----:B------:R-:W3:Y:S01]  /*170c0*/  LDL.LU.S16 R36, [R1+0x44c] ;  /* 0x00044c0001247983 */ /* 0x000ee20000300600 */
[----:B--2---:R-:W-:-:S03]  /*170d0*/  FFMA.FTZ R39, R0, R31, R39 ;  /* 0x0000001f00277223 */ /* 0x004fc60000010027 */
[----:B------:R0:W5:Y:S01]  /*170e0*/  LDL.LU R0, [R1+0x4bc] ;  /* 0x0004bc0001007983 */ /* 0x0001620000300800 */
[----:B------:R-:W-:Y:S01]  /*170f0*/  FADD.FTZ R33, R33, R35 ;  /* 0x0000002321217221 */ /* 0x000fe20000010000 */
[----:B----4-:R-:W-:-:S04]  /*17100*/  FMUL.FTZ R41, R41, R7 ;  /* 0x0000000729297220 */ /* 0x010fc80000410000 */
[----:B------:R-:W-:Y:S01]  /*17110*/  FFMA.FTZ R27, R44, R41, R27 ;  /* 0x000000292c1b7223 */ /* 0x000fe2000001001b */
[----:B------:R-:W-:Y:S02]  /*17120*/  HADD2.F32 R42, -RZ, R42.H0_H0 ;  /* 0x2000002aff2a7230 */ /* 0x000fe40000004100 */
[----:B------:R-:W-:-:S03]  /*17130*/  HADD2.F32 R43, -RZ, R43.H0_H0 ;  /* 0x2000002bff2b7230 */ /* 0x000fc60000004100 */
        /* <DEDUP_REMOVED lines=32> */
.L_x_1545:
[----:B------:R-:W-:Y:S01]  /*17340*/  FADD.FTZ R37, R37, R31 ;  /* 0x0000001f25257221 */ /* 0x000fe20000010000 */
[----:B------:R-:W2:Y:S01]  /*17350*/  LDL R36, [R1+0x2dc] ;  /* 0x0002dc0001247983 */ /* 0x000ea20000100800 */
[----:B01----:R-:W-:-:S03]  /*17360*/  MOV R35, R42 ;  /* 0x0000002a00237202 */ /* 0x003fc60000000f00 */
[----:B------:R-:W3:Y:S02]  /*17370*/  LDL.LU R31, [R1+0x270] ;  /* 0x00027000011f7983 */ /* 0x000ee40000300800 */
[----:B------:R-:W-:Y:S02]  /*17380*/  FMUL.FTZ R35, R35, R6 ;  /* 0x0000000623237220 */ /* 0x000fe40000410000 */
[----:B------:R-:W4:Y:S04]  /*17390*/  LDL R41, [R1+0x284] ;  /* 0x0002840001297983 */ /* 0x000f280000100800 */
[----:B------:R-:W4:Y:S04]  /*173a0*/  LDL.S16 R45, [R1+0x456] ;  /* 0x00045600012d7983 */ /* 0x000f280000100600 */
[----:B------:R-:W4:Y:S04]  /*173b0*/  LDL.S16 R43, [R1+0x458] ;  /* 0x00045800012b7983 */ /* 0x000f280000100600 */
[----:B------:R-:W4:Y:S01]  /*173c0*/  LDL.LU.S16 R42, [R1+0x45a] ;  /* 0x00045a00012a7983 */ /* 0x000f220000300600 */
[----:B---3--:R-:W-:Y:S01]  /*173d0*/  FFMA.FTZ R40, R31, R28, R40 ;  /* 0x0000001c1f287223 */ /* 0x008fe20000010028 */
[----:B--2---:R-:W-:-:S02]  /*173e0*/  FFMA.FTZ R31, R36, R35, R27 ;  /* 0x00000023241f7223 */ /* 0x004fc4000001001b */
[----:B------:R-:W2:Y:S01]  /*173f0*/  LDL.LU.S16 R27, [R1+0x454] ;  /* 0x00045400011b7983 */ /* 0x000ea20000300600 */
[----:B------:R-:W-:Y:S01]  /*17400*/  FADD.FTZ R36, R33, R35 ;  /* 0x0000002321247221 */ /* 0x000fe20000010000 */
[----:B----4-:R-:W-:-:S04]  /*17410*/  FMUL.FTZ R41, R41, R7 ;  /* 0x0000000729297220 */ /* 0x010fc80000410000 */
[----:B------:R-:W-:Y:S01]  /*17420*/  FFMA.FTZ R35, R44, R41, R31 ;  /* 0x000000292c237223 */ /* 0x000fe2000001001f */
[----:B------:R-:W-:Y:S01]  /*17430*/  FADD.FTZ R31, R41, R36 ;  /* 0x00000024291f7221 */ /* 0x000fe20000010000 */
[----:B------:R-:W-:-:S05]  /*17440*/  HADD2.F32 R41, -RZ, R42.H0_H0 ;  /* 0x2000002aff297230 */ /* 0x000fca0000004100 */
[----:B------:R0:W-:Y:S01]  /*17450*/  STL [R1+0x264], R41 ;  /* 0x0002642901007387 */ /* 0x0001e20000100800 */
[----:B--2---:R-:W-:Y:S02]  /*17460*/  HADD2.F32 R33, -RZ, R27.H0_H0 ;  /* 0x2000001bff217230 */ /* 0x004fe40000004100 */
[----:B------:R-:W-:-:S03]  /*17470*/  HADD2.F32 R27, -RZ, R45.H0_H0 ;  /* 0x2000002dff1b7230 */ /* 0x000fc60000004100 */
[----:B------:R-:W-:Y:S02]  /*17480*/  FADD.FTZ R33, R33, -UR16 ;  /* 0x8000001021217e21 */ /* 0x000fe40008010000 */
[----:B------:R-:W-:Y:S01]  /*17490*/  FADD.FTZ R36, R27, -UR16 ;  /* 0x800000101b247e21 */ /* 0x000fe20008010000 */
[----:B------:R-:W-:Y:S02]  /*174a0*/  HADD2.F32 R27, -RZ, R43.H0_H0 ;  /* 0x2000002bff1b7230 */ /* 0x000fe40000004100 */
[----:B------:R-:W-:Y:S01]  /*174b0*/  FMUL.FTZ R33, R33, UR12 ;  /* 0x0000000c21217c20 */ /* 0x000fe20008410000 */
        /* <DEDUP_REMOVED lines=23> */
.L_x_1546:
[----:B-----5:R2:W-:Y:S04]  /*17630*/  STL [R1+0x4bc], R0 ;  /* 0x0004bc0001007387 */ /* 0x0205e80000100800 */
[----:B------:R-:W3:Y:S04]  /*17640*/  LDL.S16 R45, [R1+0x45c] ;  /* 0x00045c00012d7983 */ /* 0x000ee80000100600 */
[----:B------:R-:W4:Y:S04]  /*17650*/  LDL.LU.S16 R44, [R1+0x45e] ;  /* 0x00045e00012c7983 */ /* 0x000f280000300600 */
[----:B--2---:R-:W2:Y:S01]  /*17660*/  LDL.LU R0, [R1+0x274] ;  /* 0x0002740001007983 */ /* 0x004ea20000300800 */
[----:B------:R-:W-:-:S03]  /*17670*/  FADD.FTZ R38, R38, R28 ;  /* 0x0000001c26267221 */ /* 0x000fc60000010000 */
[----:B------:R-:W3:Y:S04]  /*17680*/  LDL R28, [R1+0x2d0] ;  /* 0x0002d000011c7983 */ /* 0x000ee80000100800 */
[----:B------:R-:W4:Y:S04]  /*17690*/  LDL R36, [R1+0x264] ;  /* 0x0002640001247983 */ /* 0x000f280000100800 */
[----:B0-----:R-:W4:Y:S04]  /*176a0*/  LDL.LU.S16 R41, [R1+0x462] ;  /* 0x0004620001297983 */ /* 0x001f280000300600 */
[----:B------:R-:W4:Y:S01]  /*176b0*/  LDL.S16 R42, [R1+0x460] ;  /* 0x00046000012a7983 */ /* 0x000f220000100600 */
[----:B-1----:R-:W-:-:S04]  /*176c0*/  FMUL.FTZ R33, R27, R6 ;  /* 0x000000061b217220 */ /* 0x002fc80000410000 */
[----:B------:R-:W-:Y:S01]  /*176d0*/  FADD.FTZ R31, R31, R33 ;  /* 0x000000211f1f7221 */ /* 0x000fe20000010000 */
[----:B--2---:R-:W-:Y:S02]  /*176e0*/  FFMA.FTZ R39, R0, R29, R39 ;  /* 0x0000001d00277223 */ /* 0x004fe40000010027 */
[----:B------:R0:W5:Y:S01]  /*176f0*/  LDL.LU R0, [R1+0x4bc] ;  /* 0x0004bc0001007983 */ /* 0x0001620000300800 */
[----:B---3--:R-:W-:Y:S01]  /*17700*/  FFMA.FTZ R28, R28, R33, R35 ;  /* 0x000000211c1c7223 */ /* 0x008fe20000010023 */
[----:B------:R-:W-:Y:S02]  /*17710*/  HADD2.F32 R33, -RZ, R45.H0_H0 ;  /* 0x2000002dff217230 */ /* 0x000fe40000004100 */
[----:B----4-:R-:W-:Y:S02]  /*17720*/  HADD2.F32 R35, -RZ, R44.H0_H0 ;  /* 0x2000002cff237230 */ /* 0x010fe40000004100 */
[----:B------:R-:W-:Y:S01]  /*17730*/  FMUL.FTZ R36, R36, R7 ;  /* 0x0000000724247220 */ /* 0x000fe20000410000 */
[----:B------:R-:W-:-:S02]  /*17740*/  FADD.FTZ R33, R33, -UR16 ;  /* 0x8000001021217e21 */ /* 0x000fc40008010000 */
[----:B------:R-:W-:Y:S01]  /*17750*/  FADD.FTZ R35, R35, -UR16 ;  /* 0x8000001023237e21 */ /* 0x000fe20008010000 */
[----:B------:R-:W-:Y:S01]  /*17760*/  FFMA.FTZ R28, R43, R36, R28 ;  /* 0x000000242b1c7223 */ /* 0x000fe2000001001c */
[----:B------:R-:W-:Y:S02]  /*17770*/  HADD2.F32 R44, -RZ, R41.H0_H0 ;  /* 0x20000029ff2c7230 */ /* 0x000fe40000004100 */
[----:B------:R-:W-:Y:S01]  /*17780*/  FMUL.FTZ R41, R33, UR12 ;  /* 0x0000000c21297c20 */ /* 0x000fe20008410000 */
[----:B------:R-:W-:Y:S02]  /*17790*/  HADD2.F32 R42, -RZ, R42.H0_H0 ;  /* 0x2000002aff2a7230 */ /* 0x000fe40000004100 */
[----:B------:R-:W-:Y:S01]  /*177a0*/  FMUL.FTZ R43, R35, UR12 ;  /* 0x0000000c232b7c20 */ /* 0x000fe20008410000 */
[----:B------:R0:W-:Y:S04]  /*177b0*/  STL [R1+0x274], R44 ;  /* 0x0002742c01007387 */ /* 0x0001e80000100800 */
[----:B------:R0:W-:Y:S04]  /*177c0*/  STL [R1+0x270], R42 ;  /* 0x0002702a01007387 */ /* 0x0001e80000100800 */
[----:B------:R0:W-:Y:S04]  /*177d0*/  STL [R1+0x2c8], R43 ;  /* 0x0002c82b01007387 */ /* 0x0001e80000100800 */
[----:B------:R0:W-:Y:S01]  /*177e0*/  STL [R1+0x2c4], R41 ;  /* 0x0002c42901007387 */ /* 0x0001e20000100800 */
[----:B------:R-:W-:Y:S01]  /*177f0*/  FADD.FTZ R31, R36, R31 ;  /* 0x0000001f241f7221 */ /* 0x000fe20000010000 */
        /* <DEDUP_REMOVED lines=9> */
[----:B0-----:R-:W-:Y:S01]  /*17890*/  FMUL.FTZ R42, R36, R35 ;  /* 0x00000023242a7220 */ /* 0x001fe20000410000 */
        /* <DEDUP_REMOVED lines=11> */
.L_x_1547:
[----:B-1----:R-:W-:Y:S01]  /*17950*/  MOV R33, R42 ;  /* 0x0000002a00217202 */ /* 0x002fe20000000f00 */
[----:B------:R-:W2:Y:S04]  /*17960*/  LDL.S16 R45, [R1+0x464] ;  /* 0x00046400012d7983 */ /* 0x000ea80000100600 */
[----:B0-----:R-:W3:Y:S04]  /*17970*/  LDL.LU R42, [R1+0x278] ;  /* 0x00027800012a7983 */ /* 0x001ee80000300800 */
[----:B------:R-:W4:Y:S01]  /*17980*/  LDL.LU.S16 R44, [R1+0x466] ;  /* 0x00046600012c7983 */ /* 0x000f220000300600 */
[----:B------:R-:W-:-:S03]  /*17990*/  FADD.FTZ R37, R37, R29 ;  /* 0x0000001d25257221 */ /* 0x000fc60000010000 */
[----:B------:R-:W4:Y:S04]  /*179a0*/  LDL R29, [R1+0x274] ;  /* 0x00027400011d7983 */ /* 0x000f280000100800 */
[----:B------:R-:W4:Y:S04]  /*179b0*/  LDL.S16 R36, [R1+0x468] ;  /* 0x0004680001247983 */ /* 0x000f280000100600 */
[----:B------:R-:W4:Y:S01]  /*179c0*/  LDL.LU.S16 R35, [R1+0x46a] ;  /* 0x00046a0001237983 */ /* 0x000f220000300600 */
[----:B------:R-:W-:-:S04]  /*179d0*/  FMUL.FTZ R33, R33, R6 ;  /* 0x0000000621217220 */ /* 0x000fc80000410000 */
[----:B------:R-:W-:Y:S01]  /*179e0*/  FFMA.FTZ R41, R41, R33, R28 ;  /* 0x0000002129297223 */ /* 0x000fe2000001001c */
[----:B---3--:R-:W-:Y:S01]  /*179f0*/  FFMA.FTZ R40, R42, R30, R40 ;  /* 0x0000001e2a287223 */ /* 0x008fe20000010028 */
[----:B------:R-:W-:Y:S01]  /*17a00*/  FADD.FTZ R42, R31, R33 ;  /* 0x000000211f2a7221 */ /* 0x000fe20000010000 */
[----:B--2---:R-:W-:Y:S02]  /*17a10*/  HADD2.F32 R31, -RZ, R45.H0_H0 ;  /* 0x2000002dff1f7230 */ /* 0x004fe40000004100 */
[----:B----4-:R-:W-:-:S03]  /*17a20*/  HADD2.F32 R28, -RZ, R44.H0_H0 ;  /* 0x2000002cff1c7230 */ /* 0x010fc60000004100 */
[----:B------:R-:W-:Y:S02]  /*17a30*/  FADD.FTZ R31, R31, -UR16 ;  /* 0x800000101f1f7e21 */ /* 0x000fe40008010000 */
[----:B------:R-:W-:Y:S02]  /*17a40*/  FADD.FTZ R33, R28, -UR16 ;  /* 0x800000101c217e21 */ /* 0x000fe40008010000 */
[----:B------:R-:W-:Y:S02]  /*17a50*/  FMUL.FTZ R45, R31, UR12 ;  /* 0x0000000c1f2d7c20 */ /* 0x000fe40008410000 */
[----:B------:R-:W-:-:S03]  /*17a60*/  FMUL.FTZ R44, R33, UR12 ;  /* 0x0000000c212c7c20 */ /* 0x000fc60008410000 */
[----:B------:R0:W-:Y:S04]  /*17a70*/  STL [R1+0x2b8], R45 ;  /* 0x0002b82d01007387 */ /* 0x0001e80000100800 */
[----:B------:R0:W-:Y:S01]  /*17a80*/  STL [R1+0x2bc], R44 ;  /* 0x0002bc2c01007387 */ /* 0x0001e20000100800 */
[----:B------:R-:W-:Y:S01]  /*17a90*/  FMUL.FTZ R29, R29, R7 ;  /* 0x000000071d1d7220 */ /* 0x000fe20000410000 */
[----:B------:R-:W-:-:S03]  /*17aa0*/  HADD2.F32 R28, -RZ, R36.H0_H0 ;  /* 0x20000024ff1c7230 */ /* 0x000fc60000004100 */
[----:B------:R-:W-:Y:S01]  /*17ab0*/  FFMA.FTZ R41, R43, R29, R41 ;  /* 0x0000001d2b297223 */ /* 0x000fe20000010029 */
[----:B------:R-:W-:Y:S01]  /*17ac0*/  FADD.FTZ R42, R29, R42 ;  /* 0x0000002a1d2a7221 */ /* 0x000fe20000010000 */
[----:B------:R-:W-:Y:S01]  /*17ad0*/  HADD2.F32 R29, -RZ, R35.H0_H0 ;  /* 0x20000023ff1d7230 */ /* 0x000fe20000004100 */
        /* <DEDUP_REMOVED lines=19> */
.L_x_1548:
[----:B------:R-:W2:Y:S04]  /*17c10*/  LDL.S16 R33, [R1+0x46c] ;  /* 0x00046c0001217983 */ /* 0x000ea80000100600 */
[----:B------:R-:W3:Y:S01]  /*17c20*/  LDL.LU.S16 R35, [R1+0x46e] ;  /* 0x00046e0001237983 */ /* 0x000ee20000300600 */
[----:B------:R-:W-:-:S03]  /*17c30*/  FADD.FTZ R38, R38, R30 ;  /* 0x0000001e26267221 */ /* 0x000fc60000010000 */
[----:B------:R-:W4:Y:S04]  /*17c40*/  LDL.LU R30, [R1+0x27c] ;  /* 0x00027c00011e7983 */ /* 0x000f280000300800 */
[----:B------:R-:W4:Y:S04]  /*17c50*/  LDL.S16 R43, [R1+0x470] ;  /* 0x00047000012b7983 */ /* 0x000f280000100600 */
[----:B------:R-:W4:Y:S01]  /*17c60*/  LDL.LU.S16 R36, [R1+0x472] ;  /* 0x0004720001247983 */ /* 0x000f220000300600 */
[----:B------:R-:W-:-:S04]  /*17c70*/  FMUL.FTZ R31, R28, R6 ;  /* 0x000000061c1f7220 */ /* 0x000fc80000410000 */
[----:B------:R-:W-:Y:S01]  /*17c80*/  FFMA.FTZ R41, R45, R31, R41 ;  /* 0x0000001f2d297223 */ /* 0x000fe20000010029 */
[----:B------:R-:W-:Y:S01]  /*17c90*/  FADD.FTZ R42, R42, R31 ;  /* 0x0000001f2a2a7221 */ /* 0x000fe20000010000 */
[----:B--2---:R-:W-:Y:S02]  /*17ca0*/  HADD2.F32 R33, -RZ, R33.H0_H0 ;  /* 0x20000021ff217230 */ /* 0x004fe40000004100 */
[----:B---3--:R-:W-:-:S03]  /*17cb0*/  HADD2.F32 R35, -RZ, R35.H0_H0 ;  /* 0x20000023ff237230 */ /* 0x008fc60000004100 */
[----:B------:R-:W-:Y:S02]  /*17cc0*/  FADD.FTZ R33, R33, -UR16 ;  /* 0x8000001021217e21 */ /* 0x000fe40008010000 */
[----:B------:R-:W-:Y:S02]  /*17cd0*/  FADD.FTZ R35, R35, -UR16 ;  /* 0x8000001023237e21 */ /* 0x000fe40008010000 */
[----:B------:R-:W-:Y:S02]  /*17ce0*/  FMUL.FTZ R33, R33, UR12 ;  /* 0x0000000c21217c20 */ /* 0x000fe40008410000 */
[----:B0-----:R-:W-:-:S03]  /*17cf0*/  FMUL.FTZ R45, R35, UR12 ;  /* 0x0000000c232d7c20 */ /* 0x001fc60008410000 */
[----:B------:R0:W-:Y:S04]  /*17d00*/  STL [R1+0x2a8], R33 ;  /* 0x0002a82101007387 */ /* 0x0001e80000100800 */
[----:B------:R0:W-:Y:S01]  /*17d10*/  STL [R1+0x2ac], R45 ;  /* 0x0002ac2d01007387 */ /* 0x0001e20000100800 */
[----:B----4-:R-:W-:Y:S01]  /*17d20*/  FFMA.FTZ R39, R30, R32, R39 ;  /* 0x000000201e277223 */ /* 0x010fe20000010027 */
[----:B------:R-:W-:Y:S01]  /*17d30*/  FMUL.FTZ R30, R29, R7 ;  /* 0x000000071d1e7220 */ /* 0x000fe20000410000 */
[----:B------:R-:W-:-:S03]  /*17d40*/  HADD2.F32 R31, -RZ, R36.H0_H0 ;  /* 0x20000024ff1f7230 */ /* 0x000fc60000004100 */
[----:B------:R-:W-:Y:S01]  /*17d50*/  FFMA.FTZ R41, R44, R30, R41 ;  /* 0x0000001e2c297223 */ /* 0x000fe20000010029 */
[----:B------:R-:W-:Y:S01]  /*17d60*/  FADD.FTZ R42, R30, R42 ;  /* 0x0000002a1e2a7221 */ /* 0x000fe20000010000 */
        /* <DEDUP_REMOVED lines=20> */
.L_x_1549:
[----:B-----5:R1:W-:Y:S04]  /*17eb0*/  STL [R1+0x4bc], R0 ;  /* 0x0004bc0001007387 */ /* 0x0203e80000100800 */
[----:B------:R-:W2:Y:S04]  /*17ec0*/  LDL.S16 R35, [R1+0x474] ;  /* 0x0004740001237983 */ /* 0x000ea80000100600 */
[----:B------:R-:W3:Y:S04]  /*17ed0*/  LDL.LU.S16 R36, [R1+0x476] ;  /* 0x0004760001247983 */ /* 0x000ee80000300600 */
[----:B-1----:R-:W4:Y:S01]  /*17ee0*/  LDL.LU R0, [R1+0x288] ;  /* 0x0002880001007983 */ /* 0x002f220000300800 */
[----:B------:R-:W-:-:S03]  /*17ef0*/  FADD.FTZ R37, R37, R32 ;  /* 0x0000002025257221 */ /* 0x000fc60000010000 */
[----:B------:R-:W3:Y:S04]  /*17f00*/  LDL R32, [R1+0x2a8] ;  /* 0x0002a80001207983 */ /* 0x000ee80000100800 */
[----:B------:R-:W3:Y:S04]  /*17f10*/  LDL.LU.S16 R43, [R1+0x47a] ;  /* 0x00047a00012b7983 */ /* 0x000ee80000300600 */
[----:B------:R-:W3:Y:S01]  /*17f20*/  LDL.S16 R44, [R1+0x478] ;  /* 0x00047800012c7983 */ /* 0x000ee20000100600 */
[----:B0-----:R-:W-:-:S04]  /*17f30*/  FMUL.FTZ R33, R30, R6 ;  /* 0x000000061e217220 */ /* 0x001fc80000410000 */
[----:B------:R-:W-:Y:S01]  /*17f40*/  FADD.FTZ R42, R42, R33 ;  /* 0x000000212a2a7221 */ /* 0x000fe20000010000 */
[----:B----4-:R-:W-:Y:S02]  /*17f50*/  FFMA.FTZ R40, R0, R34, R40 ;  /* 0x0000002200287223 */ /* 0x010fe40000010028 */
[----:B------:R0:W5:Y:S01]  /*17f60*/  LDL.LU R0, [R1+0x4bc] ;  /* 0x0004bc0001007983 */ /* 0x0001620000300800 */
[----:B--2---:R-:W-:Y:S02]  /*17f70*/  HADD2.F32 R35, -RZ, R35.H0_H0 ;  /* 0x20000023ff237230 */ /* 0x004fe40000004100 */
[----:B---3--:R-:W-:Y:S02]  /*17f80*/  HADD2.F32 R36, -RZ, R36.H0_H0 ;  /* 0x20000024ff247230 */ /* 0x008fe40000004100 */
[----:B------:R-:W-:Y:S01]  /*17f90*/  FFMA.FTZ R41, R32, R33, R41 ;  /* 0x0000002120297223 */ /* 0x000fe20000010029 */
[----:B------:R-:W-:Y:S02]  /*17fa0*/  FADD.FTZ R35, R35, -UR16 ;  /* 0x8000001023237e21 */ /* 0x000fe40008010000 */
[----:B------:R-:W-:Y:S01]  /*17fb0*/  FADD.FTZ R36, R36, -UR16 ;  /* 0x8000001024247e21 */ /* 0x000fe20008010000 */
[----:B------:R-:W-:-:S02]  /*17fc0*/  HADD2.F32 R33, -RZ, R43.H0_H0 ;  /* 0x2000002bff217230 */ /* 0x000fc40000004100 */
[----:B------:R-:W-:Y:S01]  /*17fd0*/  FMUL.FTZ R35, R35, UR12 ;  /* 0x0000000c23237c20 */ /* 0x000fe20008410000 */
[----:B------:R-:W-:-:S04]  /*17fe0*/  FMUL.FTZ R43, R36, UR12 ;  /* 0x0000000c242b7c20 */ /* 0x000fc80008410000 */
[----:B------:R0:W-:Y:S04]  /*17ff0*/  STL [R1+0x298], R35 ;  /* 0x0002982301007387 */ /* 0x0001e80000100800 */
[----:B------:R0:W-:Y:S01]  /*18000*/  STL [R1+0x29c], R43 ;  /* 0x00029c2b01007387 */ /* 0x0001e20000100800 */
[----:B------:R-:W-:-:S04]  /*18010*/  FMUL.FTZ R32, R31, R7 ;  /* 0x000000071f207220 */ /* 0x000fc80000410000 */
        /* <DEDUP_REMOVED lines=22> */
.L_x_1550:
[----:B------:R-:W-:Y:S01]  /*18180*/  FADD.FTZ R38, R38, R34 ;  /* 0x0000002226267221 */ /* 0x000fe20000010000 */
[----:B-----5:R1:W-:Y:S04]  /*18190*/  STL [R1+0x4bc], R0 ;  /* 0x0004bc0001007387 */ /* 0x0203e80000100800 */
[----:B------:R-:W2:Y:S04]  /*181a0*/  LDL R34, [R1+0x298] ;  /* 0x0002980001227983 */ /* 0x000ea80000100800 */
[----:B------:R-:W3:Y:S04]  /*181b0*/  LDL.S16 R36, [R1+0x47c] ;  /* 0x00047c0001247983 */ /* 0x000ee80000100600 */
[----:B-1----:R-:W4:Y:S01]  /*181c0*/  LDL.LU R0, [R1+0x28c] ;  /* 0x00028c0001007983 */ /* 0x002f220000300800 */
[----:B0-----:R-:W-:-:S03]  /*181d0*/  FMUL.FTZ R35, R32, R6 ;  /* 0x0000000620237220 */ /* 0x001fc60000410000 */
[----:B------:R-:W3:Y:S01]  /*181e0*/  LDL.LU.S16 R43, [R1+0x47e] ;  /* 0x00047e00012b7983 */ /* 0x000ee20000300600 */
[----:B------:R-:W-:-:S03]  /*181f0*/  FADD.FTZ R42, R42, R35 ;  /* 0x000000232a2a7221 */ /* 0x000fc60000010000 */
[----:B------:R-:W3:Y:S04]  /*18200*/  LDL.S16 R44, [R1+0x486] ;  /* 0x00048600012c7983 */ /* 0x000ee80000100600 */
[----:B------:R-:W3:Y:S01]  /*18210*/  LDL.S16 R45, [R1+0x480] ;  /* 0x00048000012d7983 */ /* 0x000ee20000100600 */
[----:B--2---:R-:W-:-:S03]  /*18220*/  FFMA.FTZ R41, R34, R35, R41 ;  /* 0x0000002322297223 */ /* 0x004fc60000010029 */
[----:B------:R-:W2:Y:S01]  /*18230*/  LDL R35, [R1+0x29c] ;  /* 0x00029c0001237983 */ /* 0x000ea20000100800 */
[----:B----4-:R-:W-:-:S03]  /*18240*/  FFMA.FTZ R39, R0, R11, R39 ;  /* 0x0000000b00277223 */ /* 0x010fc60000010027 */
[----:B------:R0:W5:Y:S01]  /*18250*/  LDL.LU R0, [R1+0x4bc] ;  /* 0x0004bc0001007983 */ /* 0x0001620000300800 */
[----:B---3--:R-:W-:Y:S02]  /*18260*/  HADD2.F32 R36, -RZ, R36.H0_H0 ;  /* 0x20000024ff247230 */ /* 0x008fe40000004100 */
[----:B------:R-:W-:Y:S02]  /*18270*/  HADD2.F32 R43, -RZ, R43.H0_H0 ;  /* 0x2000002bff2b7230 */ /* 0x000fe40000004100 */
[----:B------:R-:W-:Y:S01]  /*18280*/  FMUL.FTZ R34, R33, R7 ;  /* 0x0000000721227220 */ /* 0x000fe20000410000 */
[----:B------:R-:W-:Y:S02]  /*18290*/  FADD.FTZ R36, R36, -UR16 ;  /* 0x8000001024247e21 */ /* 0x000fe40008010000 */
[----:B------:R-:W-:Y:S02]  /*182a0*/  FADD.FTZ R43, R43, -UR16 ;  /* 0x800000102b2b7e21 */ /* 0x000fe40008010000 */
[----:B------:R-:W-:-:S05]  /*182b0*/  FMUL.FTZ R36, R36, UR12 ;  /* 0x0000000c24247c20 */ /* 0x000fca0008410000 */
[----:B------:R0:W-:Y:S01]  /*182c0*/  STL [R1+0x28c], R36 ;  /* 0x00028c2401007387 */ /* 0x0001e20000100800 */
[----:B------:R-:W-:Y:S01]  /*182d0*/  FADD.FTZ R42, R34, R42 ;  /* 0x0000002a222a7221 */ /* 0x000fe20000010000 */
[----:B--2---:R-:W-:Y:S01]  /*182e0*/  FFMA.FTZ R41, R35, R34, R41 ;  /* 0x0000002223297223 */ /* 0x004fe20000010029 */
[----:B------:R-:W-:Y:S02]  /*182f0*/  HADD2.F32 R35, -RZ, R44.H0_H0 ;  /* 0x2000002cff237230 */ /* 0x000fe40000004100 */
[----:B------:R-:W-:-:S05]  /*18300*/  FMUL.FTZ R44, R43, UR12 ;  /* 0x0000000c2b2c7c20 */ /* 0x000fca0008410000 */
        /* <DEDUP_REMOVED lines=21> */
.L_x_1551:
[----:B------:R1:W-:Y:S04]  /*18460*/  STL [R1+0x4c0], R2 ;  /* 0x0004c00201007387 */ /* 0x0003e80000100800 */
[----:B------:R2:W-:Y:S04]  /*18470*/  STL [R1+0x4c4], R3 ;  /* 0x0004c40301007387 */ /* 0x0005e80000100800 */
[----:B-----5:R3:W-:Y:S04]  /*18480*/  STL [R1+0x4bc], R0 ;  /* 0x0004bc0001007387 */ /* 0x0207e80000100800 */
[----:B-1----:R-:W4:Y:S04]  /*18490*/  LDL R2, [R1+0x28c] ;  /* 0x00028c0001027983 */ /* 0x002f280000100800 */
[----:B--2---:R-:W2:Y:S04]  /*184a0*/  LDL.LU R3, [R1+0x378] ;  /* 0x0003780001037983 */ /* 0x004ea80000300800 */
[----:B---3--:R-:W3:Y:S04]  /*184b0*/  LDL R0, [R1+0x288] ;  /* 0x0002880001007983 */ /* 0x008ee80000100800 */
[----:B------:R-:W3:Y:S04]  /*184c0*/  LDL.LU.S16 R43, [R1+0x482] ;  /* 0x00048200012b7983 */ /* 0x000ee80000300600 */
[----:B0-----:R-:W3:Y:S01]  /*184d0*/  LDL.LU.S16 R44, [R1+0x484] ;  /* 0x00048400012c7983 */ /* 0x001ee20000300600 */
[----:B------:R-:W-:-:S03]  /*184e0*/  FADD.FTZ R11, R37, R11 ;  /* 0x0000000b250b7221 */ /* 0x000fc60000010000 */
[----:B------:R-:W3:Y:S04]  /*184f0*/  LDL.LU.S16 R37, [R1+0x488] ;  /* 0x0004880001257983 */ /* 0x000ee80000300600 */
[----:B------:R-:W3:Y:S01]  /*18500*/  LDL.S16 R45, [R1+0x48a] ;  /* 0x00048a00012d7983 */ /* 0x000ee20000100600 */
[----:B------:R-:W-:-:S04]  /*18510*/  FMUL.FTZ R36, R34, R6 ;  /* 0x0000000622247220 */ /* 0x000fc80000410000 */
[----:B------:R-:W-:Y:S01]  /*18520*/  FADD.FTZ R42, R42, R36 ;  /* 0x000000242a2a7221 */ /* 0x000fe20000010000 */
[----:B----4-:R-:W-:Y:S01]  /*18530*/  FFMA.FTZ R41, R2, R36, R41 ;  /* 0x0000002402297223 */ /* 0x010fe20000010029 */
[----:B------:R-:W-:Y:S01]  /*18540*/  FMUL.FTZ R36, R35, R7 ;  /* 0x0000000723247220 */ /* 0x000fe20000410000 */
[----:B------:R0:W5:Y:S01]  /*18550*/  LDL.LU R2, [R1+0x4c0] ;  /* 0x0004c00001027983 */ /* 0x0001620000300800 */
[----:B--2---:R-:W-:-:S03]  /*18560*/  FFMA.FTZ R40, R3, R10, R40 ;  /* 0x0000000a03287223 */ /* 0x004fc60000010028 */
[----:B------:R0:W5:Y:S01]  /*18570*/  LDL.LU R3, [R1+0x4c4] ;  /* 0x0004c40001037983 */ /* 0x0001620000300800 */
[----:B---3--:R-:W-:-:S03]  /*18580*/  FFMA.FTZ R41, R0, R36, R41 ;  /* 0x0000002400297223 */ /* 0x008fc60000010029 */
[----:B------:R0:W5:Y:S01]  /*18590*/  LDL.LU R0, [R1+0x4bc] ;  /* 0x0004bc0001007983 */ /* 0x0001620000300800 */
[----:B------:R-:W-:Y:S02]  /*185a0*/  HADD2.F32 R43, -RZ, R43.H0_H0 ;  /* 0x2000002bff2b7230 */ /* 0x000fe40000004100 */
[----:B------:R-:W-:-:S03]  /*185b0*/  HADD2.F32 R44, -RZ, R44.H0_H0 ;  /* 0x2000002cff2c7230 */ /* 0x000fc60000004100 */
[----:B------:R-:W-:Y:S01]  /*185c0*/  FADD.FTZ R43, R43, -UR16 ;  /* 0x800000102b2b7e21 */ /* 0x000fe20008010000 */
[----:B------:R-:W-:Y:S01]  /*185d0*/  FADD.FTZ R42, R36, R42 ;  /* 0x0000002a242a7221 */ /* 0x000fe20000010000 */
[----:B------:R-:W-:Y:S01]  /*185e0*/  FADD.FTZ R44, R44, -UR16 ;  /* 0x800000102c2c7e21 */ /* 0x000fe20008010000 */
[----:B------:R-:W-:Y:S02]  /*185f0*/  HADD2.F32 R36, -RZ, R37.H0_H0 ;  /* 0x20000025ff247230 */ /* 0x000fe40000004100 */
[----:B------:R-:W-:Y:S01]  /*18600*/  FMUL.FTZ R43, R43, UR12 ;  /* 0x0000000c2b2b7c20 */ /* 0x000fe20008410000 */
[----:B------:R-:W-:Y:S02]  /*18610*/  HADD2.F32 R37, -RZ, R45.H0_H0 ;  /* 0x2000002dff257230 */ /* 0x000fe40000004100 */
        /* <DEDUP_REMOVED lines=22> */
.L_x_1552:
[----:B------:R-:W-:Y:S01]  /*18780*/  FADD.FTZ R38, R38, R10 ;  /* 0x0000000a26267221 */ /* 0x000fe20000010000 */
[----:B-----5:R1:W-:Y:S04]  /*18790*/  STL [R1+0x4c0], R2 ;  /* 0x0004c00201007387 */ /* 0x0203e80000100800 */
[----:B------:R-:W2:Y:S04]  /*187a0*/  LDL R10, [R1+0x27c] ;  /* 0x00027c00010a7983 */ /* 0x000ea80000100800 */
[----:B------:R3:W-:Y:S04]  /*187b0*/  STL [R1+0x4bc], R0 ;  /* 0x0004bc0001007387 */ /* 0x0007e80000100800 */
[----:B-1----:R-:W4:Y:S04]  /*187c0*/  LDL R2, [R1+0x220] ;  /* 0x0002200001027983 */ /* 0x002f280000100800 */
[----:B0-----:R-:W4:Y:S04]  /*187d0*/  LDL.S16 R45, [R1+0x490] ;  /* 0x00049000012d7983 */ /* 0x001f280000100600 */
[----:B---3--:R-:W4:Y:S01]  /*187e0*/  LDL.LU R0, [R1+0x388] ;  /* 0x0003880001007983 */ /* 0x008f220000300800 */
[----:B------:R-:W-:-:S03]  /*187f0*/  FMUL.FTZ R43, R36, R6 ;  /* 0x00000006242b7220 */ /* 0x000fc60000410000 */
[----:B------:R0:W-:Y:S04]  /*18800*/  STL [R1+0x218], R38 ;  /* 0x0002182601007387 */ /* 0x0001e80000100800 */
[----:B------:R-:W3:Y:S04]  /*18810*/  LDL.LU.S16 R44, [R1+0x492] ;  /* 0x00049200012c7983 */ /* 0x000ee80000300600 */
[----:B0-----:R-:W3:Y:S01]  /*18820*/  LDL.S16 R38, [R1+0x48e] ;  /* 0x00048e0001267983 */ /* 0x001ee20000100600 */
[----:B--2---:R-:W-:Y:S01]  /*18830*/  FFMA.FTZ R10, R10, R43, R41 ;  /* 0x0000002b0a0a7223 */ /* 0x004fe20000010029 */
[----:B------:R-:W-:-:S02]  /*18840*/  FADD.FTZ R41, R42, R43 ;  /* 0x0000002b2a297221 */ /* 0x000fc40000010000 */
[----:B------:R-:W2:Y:S04]  /*18850*/  LDL.LU.S16 R42, [R1+0x48c] ;  /* 0x00048c00012a7983 */ /* 0x000ea80000300600 */
[----:B------:R-:W2:Y:S01]  /*18860*/  LDL R43, [R1+0x278] ;  /* 0x00027800012b7983 */ /* 0x000ea20000100800 */
[----:B----4-:R-:W-:-:S03]  /*18870*/  FFMA.FTZ R39, R0, R2, R39 ;  /* 0x0000000200277223 */ /* 0x010fc60000010027 */
[----:B------:R0:W5:Y:S04]  /*18880*/  LDL.LU R2, [R1+0x4c0] ;  /* 0x0004c00001027983 */ /* 0x0001680000300800 */
[----:B------:R0:W5:Y:S04]  /*18890*/  LDL.LU R0, [R1+0x4bc] ;  /* 0x0004bc0001007983 */ /* 0x0001680000300800 */
[----:B------:R1:W-:Y:S01]  /*188a0*/  STL [R1+0x214], R39 ;  /* 0x0002142701007387 */ /* 0x0003e20000100800 */
[----:B---3--:R-:W-:Y:S02]  /*188b0*/  HADD2.F32 R38, -RZ, R38.H0_H0 ;  /* 0x20000026ff267230 */ /* 0x008fe40000004100 */
[----:B-1----:R-:W-:-:S04]  /*188c0*/  FMUL.FTZ R39, R37, R7 ;  /* 0x0000000725277220 */ /* 0x002fc80000410000 */
[----:B------:R-:W-:Y:S01]  /*188d0*/  FADD.FTZ R41, R39, R41 ;  /* 0x0000002927297221 */ /* 0x000fe20000010000 */
[----:B--2---:R-:W-:Y:S02]  /*188e0*/  HADD2.F32 R42, -RZ, R42.H0_H0 ;  /* 0x2000002aff2a7230 */ /* 0x004fe40000004100 */
[----:B------:R-:W-:-:S03]  /*188f0*/  FFMA.FTZ R10, R43, R39, R10 ;  /* 0x000000272b0a7223 */ /* 0x000fc6000001000a */
[----:B------:R-:W-:Y:S01]  /*18900*/  FADD.FTZ R42, R42, -UR16 ;  /* 0x800000102a2a7e21 */ /* 0x000fe20008010000 */
[----:B------:R-:W-:Y:S01]  /*18910*/  FADD.FTZ R43, R38, -UR16 ;  /* 0x80000010262b7e21 */ /* 0x000fe20008010000 */
[----:B------:R-:W-:Y:S02]  /*18920*/  HADD2.F32 R38, -RZ, R45.H0_H0 ;  /* 0x2000002dff267230 */ /* 0x000fe40000004100 */
        /* <DEDUP_REMOVED lines=24> */
.L_x_1553:
[----:B------:R1:W-:Y:S04]  /*18ab0*/  STL [R1+0x4c4], R3 ;  /* 0x0004c40301007387 */ /* 0x0003e80000100800 */
[----:B-----5:R2:W-:Y:S04]  /*18ac0*/  STL [R1+0x4c0], R2 ;  /* 0x0004c00201007387 */ /* 0x0205e80000100800 */
[----:B------:R3:W-:Y:S04]  /*18ad0*/  STL [R1+0x4bc], R0 ;  /* 0x0004bc0001007387 */ /* 0x0007e80000100800 */
[----:B-1----:R-:W4:Y:S04]  /*18ae0*/  LDL.LU R3, [R1+0x220] ;  /* 0x0002200001037983 */ /* 0x002f280000300800 */
[----:B--2---:R-:W2:Y:S04]  /*18af0*/  LDL R2, [R1+0x22c] ;  /* 0x00022c0001027983 */ /* 0x004ea80000100800 */
[----:B---3--:R-:W2:Y:S01]  /*18b00*/  LDL.LU R0, [R1+0x390] ;  /* 0x0003900001007983 */ /* 0x008ea20000300800 */
[----:B------:R-:W-:-:S03]  /*18b10*/  FMUL.FTZ R42, R38, R6 ;  /* 0x00000006262a7220 */ /* 0x000fc60000410000 */
[----:B------:R-:W3:Y:S01]  /*18b20*/  LDL.S16 R43, [R1+0x49a] ;  /* 0x00049a00012b7983 */ /* 0x000ee20000100600 */
[----:B------:R-:W-:Y:S01]  /*18b30*/  FFMA.FTZ R10, R44, R42, R10 ;  /* 0x0000002a2c0a7223 */ /* 0x000fe2000001000a */
[----:B------:R-:W-:Y:S02]  /*18b40*/  FADD.FTZ R41, R41, R42 ;  /* 0x0000002a29297221 */ /* 0x000fe40000010000 */
[----:B------:R-:W3:Y:S01]  /*18b50*/  LDL.LU.S16 R42, [R1+0x498] ;  /* 0x00049800012a7983 */ /* 0x000ee20000300600 */
[----:B----4-:R-:W-:-:S03]  /*18b60*/  FADD.FTZ R11, R11, R3 ;  /* 0x000000030b0b7221 */ /* 0x010fc60000010000 */
[----:B------:R1:W5:Y:S04]  /*18b70*/  LDL.LU R3, [R1+0x4c4] ;  /* 0x0004c40001037983 */ /* 0x0003680000300800 */
[----:B------:R4:W-:Y:S01]  /*18b80*/  STL [R1+0x220], R11 ;  /* 0x0002200b01007387 */ /* 0x0009e20000100800 */
[----:B--2---:R-:W-:-:S03]  /*18b90*/  FFMA.FTZ R40, R0, R2, R40 ;  /* 0x0000000200287223 */ /* 0x004fc60000010028 */
[----:B------:R1:W5:Y:S04]  /*18ba0*/  LDL.LU R2, [R1+0x4c0] ;  /* 0x0004c00001027983 */ /* 0x0003680000300800 */
[----:B------:R2:W-:Y:S04]  /*18bb0*/  STL [R1+0x21c], R40 ;  /* 0x00021c2801007387 */ /* 0x0005e80000100800 */
[----:B----4-:R-:W4:Y:S04]  /*18bc0*/  LDL.S16 R11, [R1+0x496] ;  /* 0x00049600010b7983 */ /* 0x010f280000100600 */
[----:B------:R1:W5:Y:S04]  /*18bd0*/  LDL.LU R0, [R1+0x4bc] ;  /* 0x0004bc0001007983 */ /* 0x0003680000300800 */
[----:B--2---:R-:W2:Y:S01]  /*18be0*/  LDL.LU.S16 R40, [R1+0x494] ;  /* 0x0004940001287983 */ /* 0x004ea20000300600 */
[----:B0-----:R-:W-:-:S04]  /*18bf0*/  FMUL.FTZ R44, R39, R7 ;  /* 0x00000007272c7220 */ /* 0x001fc80000410000 */
[----:B------:R-:W-:Y:S01]  /*18c00*/  FFMA.FTZ R45, R45, R44, R10 ;  /* 0x0000002c2d2d7223 */ /* 0x000fe2000001000a */
[----:B------:R-:W-:Y:S01]  /*18c10*/  FADD.FTZ R44, R44, R41 ;  /* 0x000000292c2c7221 */ /* 0x000fe20000010000 */
[----:B---3--:R-:W-:Y:S02]  /*18c20*/  HADD2.F32 R41, -RZ, R43.H0_H0 ;  /* 0x2000002bff297230 */ /* 0x008fe40000004100 */
[----:B----4-:R-:W-:Y:S02]  /*18c30*/  HADD2.F32 R11, -RZ, R11.H0_H0 ;  /* 0x2000000bff0b7230 */ /* 0x010fe40000004100 */
[----:B--2---:R-:W-:-:S03]  /*18c40*/  HADD2.F32 R40, -RZ, R40.H0_H0 ;  /* 0x20000028ff287230 */ /* 0x004fc60000004100 */
        /* <DEDUP_REMOVED lines=26> */
.L_x_1554:
[----:B------:R0:W-:Y:S04]  /*18df0*/  STL [R1+0x4d0], R8 ;  /* 0x0004d00801007387 */ /* 0x0001e80000100800 */
[----:B------:R2:W-:Y:S04]  /*18e00*/  STL [R1+0x4cc], R5 ;  /* 0x0004cc0501007387 */ /* 0x0005e80000100800 */
[----:B------:R3:W-:Y:S04]  /*18e10*/  STL [R1+0x4c8], R4 ;  /* 0x0004c80401007387 */ /* 0x0007e80000100800 */
[----:B-----5:R4:W-:Y:S04]  /*18e20*/  STL [R1+0x4c4], R3 ;  /* 0x0004c40301007387 */ /* 0x0209e80000100800 */
[----:B------:R1:W-:Y:S04]  /*18e30*/  STL [R1+0x4c0], R2 ;  /* 0x0004c00201007387 */ /* 0x0003e80000100800 */
[----:B0-----:R-:W4:Y:S04]  /*18e40*/  LDL.LU R8, [R1+0x22c] ;  /* 0x00022c0001087983 */ /* 0x001f280000300800 */
[----:B--2---:R-:W2:Y:S04]  /*18e50*/  LDL.LU R5, [R1+0x218] ;  /* 0x0002180001057983 */ /* 0x004ea80000300800 */
[----:B---3--:R-:W3:Y:S04]  /*18e60*/  LDL.LU R4, [R1+0x214] ;  /* 0x0002140001047983 */ /* 0x008ee80000300800 */
[----:B----4-:R-:W3:Y:S04]  /*18e70*/  LDL R3, [R1+0x31c] ;  /* 0x00031c0001037983 */ /* 0x010ee80000100800 */
[----:B-1----:R-:W3:Y:S04]  /*18e80*/  LDL.LU R2, [R1+0x39c] ;  /* 0x00039c0001027983 */ /* 0x002ee80000300800 */
[----:B------:R0:W-:Y:S04]  /*18e90*/  STL [R1+0x4bc], R0 ;  /* 0x0004bc0001007387 */ /* 0x0001e80000100800 */
[----:B------:R-:W4:Y:S04]  /*18ea0*/  LDL.S16 R11, [R1+0x49e] ;  /* 0x00049e00010b7983 */ /* 0x000f280000100600 */
[----:B------:R-:W4:Y:S04]  /*18eb0*/  LDL.S16 R43, [R1+0x4a0] ;  /* 0x0004a000012b7983 */ /* 0x000f280000100600 */
[----:B0-----:R-:W4:Y:S01]  /*18ec0*/  LDL R0, [R1+0x258] ;  /* 0x0002580001007983 */ /* 0x001f220000100800 */
[----:B------:R-:W-:-:S04]  /*18ed0*/  FMUL.FTZ R10, R40, R6 ;  /* 0x00000006280a7220 */ /* 0x000fc80000410000 */
[----:B------:R-:W-:Y:S01]  /*18ee0*/  FFMA.FTZ R45, R42, R10, R45 ;  /* 0x0000000a2a2d7223 */ /* 0x000fe2000001002d */
[----:B------:R-:W-:Y:S02]  /*18ef0*/  FADD.FTZ R44, R44, R10 ;  /* 0x0000000a2c2c7221 */ /* 0x000fe40000010000 */
[----:B------:R-:W4:Y:S01]  /*18f00*/  LDL.LU.S16 R10, [R1+0x49c] ;  /* 0x00049c00010a7983 */ /* 0x000f220000300600 */
[----:B------:R-:W-:-:S04]  /*18f10*/  FMUL.FTZ R42, R41, R7 ;  /* 0x00000007292a7220 */ /* 0x000fc80000410000 */
[----:B------:R-:W-:Y:S01]  /*18f20*/  FADD.FTZ R44, R42, R44 ;  /* 0x0000002c2a2c7221 */ /* 0x000fe20000010000 */
[----:B--2---:R-:W-:Y:S02]  /*18f30*/  FADD.FTZ R5, R5, R8 ;  /* 0x0000000805057221 */ /* 0x004fe40000010000 */
[----:B------:R0:W5:Y:S04]  /*18f40*/  LDL.LU R8, [R1+0x4d0] ;  /* 0x0004d00001087983 */ /* 0x0001680000300800 */
[----:B------:R1:W-:Y:S01]  /*18f50*/  STL [R1+0x228], R5 ;  /* 0x0002280501007387 */ /* 0x0003e20000100800 */
[----:B---3--:R-:W-:-:S03]  /*18f60*/  FFMA.FTZ R2, R2, R3, R4 ;  /* 0x0000000302027223 */ /* 0x008fc60000010004 */
[----:B------:R0:W5:Y:S04]  /*18f70*/  LDL.LU R4, [R1+0x4c8] ;  /* 0x0004c80001047983 */ /* 0x0001680000300800 */
[----:B------:R2:W-:Y:S04]  /*18f80*/  STL [R1+0x224], R2 ;  /* 0x0002240201007387 */ /* 0x0005e80000100800 */
[----:B-1----:R0:W5:Y:S04]  /*18f90*/  LDL.LU R5, [R1+0x4cc] ;  /* 0x0004cc0001057983 */ /* 0x0021680000300800 */
[----:B------:R0:W5:Y:S01]  /*18fa0*/  LDL.LU R3, [R1+0x4c4] ;  /* 0x0004c40001037983 */ /* 0x0001620000300800 */
[----:B----4-:R-:W-:-:S03]  /*18fb0*/  FFMA.FTZ R45, R0, R42, R45 ;  /* 0x0000002a002d7223 */ /* 0x010fc6000001002d */
[----:B------:R-:W3:Y:S04]  /*18fc0*/  LDL.LU.S16 R42, [R1+0x4a2] ;  /* 0x0004a200012a7983 */ /* 0x000ee80000300600 */
[----:B--2---:R0:W5:Y:S04]  /*18fd0*/  LDL.LU R2, [R1+0x4c0] ;  /* 0x0004c00001027983 */ /* 0x0041680000300800 */
[----:B------:R0:W5:Y:S01]  /*18fe0*/  LDL.LU R0, [R1+0x4bc] ;  /* 0x0004bc0001007983 */ /* 0x0001620000300800 */
[----:B------:R-:W-:Y:S02]  /*18ff0*/  HADD2.F32 R10, -RZ, R10.H0_H0 ;  /* 0x2000000aff0a7230 */ /* 0x000fe40000004100 */
[----:B------:R-:W-:-:S03]  /*19000*/  HADD2.F32 R11, -RZ, R11.H0_H0 ;  /* 0x2000000bff0b7230 */ /* 0x000fc60000004100 */
[----:B------:R-:W-:Y:S02]  /*19010*/  FADD.FTZ R10, R10, -UR16 ;  /* 0x800000100a0a7e21 */ /* 0x000fe40008010000 */
[----:B------:R-:W-:Y:S02]  /*19020*/  FADD.FTZ R11, R11, -UR16 ;  /* 0x800000100b0b7e21 */ /* 0x000fe40008010000 */
[----:B------:R-:W-:Y:S02]  /*19030*/  FMUL.FTZ R10, R10, UR12 ;  /* 0x0000000c0a0a7c20 */ /* 0x000fe40008410000 */
[----:B------:R-:W-:-:S03]  /*19040*/  FMUL.FTZ R11, R11, UR12 ;  /* 0x0000000c0b0b7c20 */ /* 0x000fc60008410000 */
[----:B------:R0:W-:Y:S04]  /*19050*/  STL [R1+0x250], R10 ;  /* 0x0002500a01007387 */ /* 0x0001e80000100800 */
[----:B------:R0:W-:Y:S01]  /*19060*/  STL [R1+0x24c], R11 ;  /* 0x00024c0b01007387 */ /* 0x0001e20000100800 */
[----:B------:R-:W-:Y:S02]  /*19070*/  HADD2.F32 R43, -RZ, R43.H0_H0 ;  /* 0x2000002bff2b7230 */ /* 0x000fe40000004100 */
[----:B---3--:R-:W-:Y:S01]  /*19080*/  HADD2.F32 R42, -RZ, R42.H0_H0 ;  /* 0x2000002aff2a7230 */ /* 0x008fe20000004100 */
        /* <DEDUP_REMOVED lines=20> */
.L_x_1555:
[----:B------:R-:W2:Y:S01]  /*191d0*/  LDL R11, [R1+0x250] ;  /* 0x00025000010b7983 */ /* 0x000ea20000100800 */
[----:B------:R-:W-:-:S03]  /*191e0*/  FMUL.FTZ R10, R42, R6 ;  /* 0x000000062a0a7220 */ /* 0x000fc60000410000 */
[----:B-----5:R0:W-:Y:S04]  /*191f0*/  STL [R1+0x4c0], R2 ;  /* 0x0004c00201007387 */ /* 0x0201e80000100800 */
[----:B------:R1:W-:Y:S04]  /*19200*/  STL [R1+0x4d4], R9 ;  /* 0x0004d40901007387 */ /* 0x0003e80000100800 */
[----:B0-----:R-:W3:Y:S04]  /*19210*/  LDL R2, [R1+0x24c] ;  /* 0x00024c0001027983 */ /* 0x001ee80000100800 */
[----:B------:R0:W-:Y:S04]  /*19220*/  STL [R1+0x4d0], R8 ;  /* 0x0004d00801007387 */ /* 0x0001e80000100800 */
[----:B------:R4:W-:Y:S04]  /*19230*/  STL [R1+0x4cc], R5 ;  /* 0x0004cc0501007387 */ /* 0x0009e80000100800 */
[----:B------:R4:W-:Y:S04]  /*19240*/  STL [R1+0x4c8], R4 ;  /* 0x0004c80401007387 */ /* 0x0009e80000100800 */
[----:B------:R4:W-:Y:S04]  /*19250*/  STL [R1+0x4c4], R3 ;  /* 0x0004c40301007387 */ /* 0x0009e80000100800 */
[----:B------:R4:W-:Y:S04]  /*19260*/  STL [R1+0x4bc], R0 ;  /* 0x0004bc0001007387 */ /* 0x0009e80000100800 */
[----:B-1----:R-:W3:Y:S04]  /*19270*/  LDL.LU R9, [R1+0x31c] ;  /* 0x00031c0001097983 */ /* 0x002ee80000300800 */
[----:B0-----:R-:W3:Y:S04]  /*19280*/  LDL.LU R8, [R1+0x220] ;  /* 0x0002200001087983 */ /* 0x001ee80000300800 */
[----:B----4-:R-:W4:Y:S04]  /*19290*/  LDL.LU R5, [R1+0x21c] ;  /* 0x00021c0001057983 */ /* 0x010f280000300800 */
[----:B------:R-:W4:Y:S04]  /*192a0*/  LDL R4, [R1+0x320] ;  /* 0x0003200001047983 */ /* 0x000f280000100800 */
[----:B------:R-:W4:Y:S04]  /*192b0*/  LDL.LU R3, [R1+0x3a0] ;  /* 0x0003a00001037983 */ /* 0x000f280000300800 */
[----:B------:R-:W4:Y:S01]  /*192c0*/  LDL.S16 R0, [R1+0x4a6] ;  /* 0x0004a60001007983 */ /* 0x000f220000100600 */
[----:B--2---:R-:W-:Y:S01]  /*192d0*/  FFMA.FTZ R45, R11, R10, R45 ;  /* 0x0000000a0b2d7223 */ /* 0x004fe2000001002d */
[----:B------:R-:W-:-:S02]  /*192e0*/  FADD.FTZ R10, R44, R10 ;  /* 0x0000000a2c0a7221 */ /* 0x000fc40000010000 */
[----:B------:R-:W2:Y:S01]  /*192f0*/  LDL.LU.S16 R44, [R1+0x4a4] ;  /* 0x0004a400012c7983 */ /* 0x000ea20000300600 */
[----:B------:R-:W-:-:S04]  /*19300*/  FMUL.FTZ R11, R43, R7 ;  /* 0x000000072b0b7220 */ /* 0x000fc80000410000 */
[----:B------:R-:W-:Y:S01]  /*19310*/  FADD.FTZ R10, R11, R10 ;  /* 0x0000000a0b0a7221 */ /* 0x000fe20000010000 */
[----:B---3--:R-:W-:-:S04]  /*19320*/  FFMA.FTZ R45, R2, R11, R45 ;  /* 0x0000000b022d7223 */ /* 0x008fc8000001002d */
[----:B------:R-:W-:Y:S04]  /*19330*/  STL [R1+0x218], R10 ;  /* 0x0002180a01007387 */ /* 0x000fe80000100800 */
[----:B------:R0:W-:Y:S04]  /*19340*/  STL [R1+0x21c], R45 ;  /* 0x00021c2d01007387 */ /* 0x0001e80000100800 */
[----:B------:R1:W5:Y:S04]  /*19350*/  LDL.LU R2, [R1+0x4c0] ;  /* 0x0004c00001027983 */ /* 0x0003680000300800 */
[----:B0-----:R-:W3:Y:S01]  /*19360*/  LDL.S16 R45, [R1+0x4aa] ;  /* 0x0004aa00012d7983 */ /* 0x001ee20000100600 */
[----:B------:R-:W-:-:S03]  /*19370*/  FADD.FTZ R8, R8, R9 ;  /* 0x0000000908087221 */ /* 0x000fc60000010000 */
[----:B------:R1:W5:Y:S04]  /*19380*/  LDL.LU R9, [R1+0x4d4] ;  /* 0x0004d40001097983 */ /* 0x0003680000300800 */
[----:B------:R0:W-:Y:S01]  /*19390*/  STL [R1+0x22c], R8 ;  /* 0x00022c0801007387 */ /* 0x0001e20000100800 */
[----:B----4-:R-:W-:-:S03]  /*193a0*/  FFMA.FTZ R3, R3, R4, R5 ;  /* 0x0000000403037223 */ /* 0x010fc60000010005 */
[----:B------:R1:W5:Y:S01]  /*193b0*/  LDL.LU R5, [R1+0x4cc] ;  /* 0x0004cc0001057983 */ /* 0x0003620000300800 */
[----:B------:R-:W-:-:S03]  /*193c0*/  HADD2.F32 R0, -RZ, R0.H0_H0 ;  /* 0x20000000ff007230 */ /* 0x000fc60000004100 */
[----:B------:R4:W-:Y:S02]  /*193d0*/  STL [R1+0x230], R3 ;  /* 0x0002300301007387 */ /* 0x0009e40000100800 */
[----:B------:R-:W-:Y:S02]  /*193e0*/  FADD.FTZ R10, R0, -UR16 ;  /* 0x80000010000a7e21 */ /* 0x000fe40008010000 */
[----:B0-----:R1:W5:Y:S04]  /*193f0*/  LDL.LU R8, [R1+0x4d0] ;  /* 0x0004d00001087983 */ /* 0x0013680000300800 */
[----:B------:R1:W5:Y:S04]  /*19400*/  LDL.LU R4, [R1+0x4c8] ;  /* 0x0004c80001047983 */ /* 0x0003680000300800 */
[----:B----4-:R1:W5:Y:S04]  /*19410*/  LDL.LU R3, [R1+0x4c4] ;  /* 0x0004c40001037983 */ /* 0x0103680000300800 */
[----:B------:R1:W5:Y:S01]  /*19420*/  LDL.LU R0, [R1+0x4bc] ;  /* 0x0004bc0001007983 */ /* 0x0003620000300800 */
[----:B--2---:R-:W-:-:S05]  /*19430*/  HADD2.F32 R44, -RZ, R44.H0_H0 ;  /* 0x2000002cff2c7230 */ /* 0x004fca0000004100 */
[----:B------:R-:W-:Y:S02]  /*19440*/  FADD.FTZ R11, R44, -UR16 ;  /* 0x800000102c0b7e21 */ /* 0x000fe40008010000 */
[----:B------:R-:W2:Y:S01]  /*19450*/  LDL.LU.S16 R44, [R1+0x4a8] ;  /* 0x0004a800012c7983 */ /* 0x000ea20000300600 */
[----:B------:R-:W-:Y:S01]  /*19460*/  FMUL.FTZ R10, R10, UR12 ;  /* 0x0000000c0a0a7c20 */ /* 0x000fe20008410000 */
[----:B------:R-:W-:-:S04]  /*19470*/  FMUL.FTZ R11, R11, UR12 ;  /* 0x0000000c0b0b7c20 */ /* 0x000fc80008410000 */
[----:B------:R1:W-:Y:S04]  /*19480*/  STL [R1+0x23c], R10 ;  /* 0x00023c0a01007387 */ /* 0x0003e80000100800 */
[----:B------:R1:W-:Y:S01]  /*19490*/  STL [R1+0x240], R11 ;  /* 0x0002400b01007387 */ /* 0x0003e20000100800 */
[----:B---3--:R-:W-:Y:S02]  /*194a0*/  HADD2.F32 R45, -RZ, R45.H0_H0 ;  /* 0x2000002dff2d7230 */ /* 0x008fe40000004100 */
[----:B--2---:R-:W-:Y:S01]  /*194b0*/  HADD2.F32 R44, -RZ, R44.H0_H0 ;  /* 0x2000002cff2c7230 */ /* 0x004fe20000004100 */
[----:B-1----:R-:W-:Y:S06]  /*194c0*/  @!P2 BRA `(.L_x_1556) ;  /* 0x00000000004ca947 */ /* 0x002fec0003800000 */
        /* <DEDUP_REMOVED lines=19> */
.L_x_1556:
[----:B-----5:R0:W-:Y:S04]  /*19600*/  STL [R1+0x4d4], R9 ;  /* 0x0004d40901007387 */ /* 0x0201e80000100800 */
[----:B------:R1:W-:Y:S04]  /*19610*/  STL [R1+0x4d0], R8 ;  /* 0x0004d00801007387 */ /* 0x0003e80000100800 */
[----:B------:R2:W-:Y:S04]  /*19620*/  STL [R1+0x4c8], R4 ;  /* 0x0004c80401007387 */ /* 0x0005e80000100800 */
[----:B0-----:R-:W3:Y:S04]  /*19630*/  LDL.LU R9, [R1+0x21c] ;  /* 0x00021c0001097983 */ /* 0x001ee80000300800 */
[----:B-1----:R-:W3:Y:S04]  /*19640*/  LDL R8, [R1+0x240] ;  /* 0x0002400001087983 */ /* 0x002ee80000100800 */
[----:B--2---:R-:W2:Y:S04]  /*19650*/  LDL.LU R4, [R1+0x218] ;  /* 0x0002180001047983 */ /* 0x004ea80000300800 */
[----:B------:R0:W-:Y:S04]  /*19660*/  STL [R1+0x4cc], R5 ;  /* 0x0004cc0501007387 */ /* 0x0001e80000100800 */
[----:B------:R1:W-:Y:S04]  /*19670*/  STL [R1+0x4e8], R16 ;  /* 0x0004e81001007387 */ /* 0x0003e80000100800 */
[----:B------:R4:W-:Y:S04]  /*19680*/  STL [R1+0x4e4], R15 ;  /* 0x0004e40f01007387 */ /* 0x0009e80000100800 */
[----:B0-----:R-:W2:Y:S04]  /*19690*/  LDL R5, [R1+0x23c] ;  /* 0x00023c0001057983 */ /* 0x001ea80000100800 */
[----:B------:R0:W-:Y:S04]  /*196a0*/  STL [R1+0x4e0], R14 ;  /* 0x0004e00e01007387 */ /* 0x0001e80000100800 */
[----:B------:R0:W-:Y:S04]  /*196b0*/  STL [R1+0x4dc], R13 ;  /* 0x0004dc0d01007387 */ /* 0x0001e80000100800 */
[----:B------:R0:W-:Y:S04]  /*196c0*/  STL [R1+0x4d8], R12 ;  /* 0x0004d80c01007387 */ /* 0x0001e80000100800 */
[----:B------:R0:W-:Y:S04]  /*196d0*/  STL [R1+0x4c4], R3 ;  /* 0x0004c40301007387 */ /* 0x0001e80000100800 */
[----:B------:R0:W-:Y:S04]  /*196e0*/  STL [R1+0x4c0], R2 ;  /* 0x0004c00201007387 */ /* 0x0001e80000100800 */
[----:B------:R0:W-:Y:S04]  /*196f0*/  STL [R1+0x4bc], R0 ;  /* 0x0004bc0001007387 */ /* 0x0001e80000100800 */
[----:B-1----:R-:W2:Y:S04]  /*19700*/  LDL.LU R16, [R1+0x320] ;  /* 0x0003200001107983 */ /* 0x002ea80000300800 */
[----:B----4-:R-:W4:Y:S04]  /*19710*/  LDL.LU R15, [R1+0x228] ;  /* 0x00022800010f7983 */ /* 0x010f280000300800 */
[----:B0-----:R-:W4:Y:S04]  /*19720*/  LDL.LU R14, [R1+0x224] ;  /* 0x00022400010e7983 */ /* 0x001f280000300800 */
[----:B------:R-:W4:Y:S04]  /*19730*/  LDL R13, [R1+0x334] ;  /* 0x00033400010d7983 */ /* 0x000f280000100800 */
[----:B------:R-:W4:Y:S04]  /*19740*/  LDL.LU R12, [R1+0x3ac] ;  /* 0x0003ac00010c7983 */ /* 0x000f280000300800 */
[----:B------:R-:W4:Y:S04]  /*19750*/  LDL.LU.S16 R3, [R1+0x4ae] ;  /* 0x0004ae0001037983 */ /* 0x000f280000300600 */
[----:B------:R-:W4:Y:S04]  /*19760*/  LDL.S16 R2, [R1+0x4b0] ;  /* 0x0004b00001027983 */ /* 0x000f280000100600 */
[----:B------:R-:W4:Y:S04]  /*19770*/  LDL.LU.S16 R0, [R1+0x4b2] ;  /* 0x0004b20001007983 */ /* 0x000f280000300600 */
[----:B------:R-:W4:Y:S01]  /*19780*/  LDL.S16 R11, [R1+0x4ac] ;  /* 0x0004ac00010b7983 */ /* 0x000f220000100600 */
[----:B------:R-:W-:-:S04]  /*19790*/  FMUL.FTZ R10, R44, R6 ;  /* 0x000000062c0a7220 */ /* 0x000fc80000410000 */
[----:B---3--:R-:W-:Y:S02]  /*197a0*/  FFMA.FTZ R8, R8, R10, R9 ;  /* 0x0000000a08087223 */ /* 0x008fe40000010009 */
[----:B------:R0:W5:Y:S01]  /*197b0*/  LDL.LU R9, [R1+0x4d4] ;  /* 0x0004d40001097983 */ /* 0x0001620000300800 */
[----:B--2---:R-:W-:Y:S01]  /*197c0*/  FADD.FTZ R4, R4, R10 ;  /* 0x0000000a04047221 */ /* 0x004fe20000010000 */
[----:B------:R-:W-:-:S04]  /*197d0*/  FMUL.FTZ R10, R45, R7 ;  /* 0x000000072d0a7220 */ /* 0x000fc80000410000 */
[----:B------:R-:W-:Y:S01]  /*197e0*/  FFMA.FTZ R5, R5, R10, R8 ;  /* 0x0000000a05057223 */ /* 0x000fe20000010008 */
[----:B------:R-:W-:Y:S01]  /*197f0*/  FADD.FTZ R10, R10, R4 ;  /* 0x000000040a0a7221 */ /* 0x000fe20000010000 */
[----:B------:R0:W5:Y:S04]  /*19800*/  LDL.LU R8, [R1+0x4d0] ;  /* 0x0004d00001087983 */ /* 0x0001680000300800 */
[----:B------:R-:W-:Y:S04]  /*19810*/  STL [R1+0x224], R10 ;  /* 0x0002240a01007387 */ /* 0x000fe80000100800 */
[----:B------:R1:W-:Y:S04]  /*19820*/  STL [R1+0x228], R5 ;  /* 0x0002280501007387 */ /* 0x0003e80000100800 */
[----:B------:R0:W5:Y:S04]  /*19830*/  LDL.LU R4, [R1+0x4c8] ;  /* 0x0004c80001047983 */ /* 0x0001680000300800 */
[----:B-1----:R0:W5:Y:S01]  /*19840*/  LDL.LU R5, [R1+0x4cc] ;  /* 0x0004cc0001057983 */ /* 0x0021620000300800 */
[----:B----4-:R-:W-:-:S03]  /*19850*/  FADD.FTZ R15, R15, R16 ;  /* 0x000000100f0f7221 */ /* 0x010fc60000010000 */
[----:B------:R0:W5:Y:S04]  /*19860*/  LDL.LU R16, [R1+0x4e8] ;  /* 0x0004e80001107983 */ /* 0x0001680000300800 */
[----:B------:R1:W-:Y:S01]  /*19870*/  STL [R1+0x234], R15 ;  /* 0x0002340f01007387 */ /* 0x0003e20000100800 */
[----:B------:R-:W-:-:S03]  /*19880*/  FFMA.FTZ R12, R12, R13, R14 ;  /* 0x0000000d0c0c7223 */ /* 0x000fc6000001000e */
[----:B------:R0:W5:Y:S01]  /*19890*/  LDL.LU R14, [R1+0x4e0] ;  /* 0x0004e000010e7983 */ /* 0x0001620000300800 */
[----:B------:R-:W-:Y:S02]  /*198a0*/  HADD2.F32 R3, -RZ, R3.H0_H0 ;  /* 0x20000003ff037230 */ /* 0x000fe40000004100 */
[----:B------:R-:W-:Y:S02]  /*198b0*/  HADD2.F32 R2, -RZ, R2.H0_H0 ;  /* 0x20000002ff027230 */ /* 0x000fe40000004100 */
[----:B------:R-:W-:Y:S01]  /*198c0*/  HADD2.F32 R0, -RZ, R0.H0_H0 ;  /* 0x20000000ff007230 */ /* 0x000fe20000004100 */
[----:B------:R2:W-:Y:S01]  /*198d0*/  STL [R1+0x244], R12 ;  /* 0x0002440c01007387 */ /* 0x0005e20000100800 */
[----:B------:R-:W-:-:S03]  /*198e0*/  FADD.FTZ R10, R3, -UR16 ;  /* 0x80000010030a7e21 */ /* 0x000fc60008010000 */
[----:B------:R3:W-:Y:S04]  /*198f0*/  STL [R1+0x214], R2 ;  /* 0x0002140201007387 */ /* 0x0007e80000100800 */
[----:B------:R4:W-:Y:S04]  /*19900*/  STL [R1+0x218], R0 ;  /* 0x0002180001007387 */ /* 0x0009e80000100800 */
[----:B-1----:R0:W5:Y:S04]  /*19910*/  LDL.LU R15, [R1+0x4e4] ;  /* 0x0004e400010f7983 */ /* 0x0021680000300800 */
[----:B------:R0:W5:Y:S04]  /*19920*/  LDL.LU R13, [R1+0x4dc] ;  /* 0x0004dc00010d7983 */ /* 0x0001680000300800 */
[----:B--2---:R0:W5:Y:S04]  /*19930*/  LDL.LU R12, [R1+0x4d8] ;  /* 0x0004d800010c7983 */ /* 0x0041680000300800 */
[----:B------:R0:W5:Y:S04]  /*19940*/  LDL.LU R3, [R1+0x4c4] ;  /* 0x0004c40001037983 */ /* 0x0001680000300800 */
[----:B---3--:R0:W5:Y:S04]  /*19950*/  LDL.LU R2, [R1+0x4c0] ;  /* 0x0004c00001027983 */ /* 0x0081680000300800 */
[----:B----4-:R0:W5:Y:S01]  /*19960*/  LDL.LU R0, [R1+0x4bc] ;  /* 0x0004bc0001007983 */ /* 0x0101620000300800 */
[----:B------:R-:W-:-:S02]  /*19970*/  HADD2.F32 R11, -RZ, R11.H0_H0 ;  /* 0x2000000bff0b7230 */ /* 0x000fc40000004100 */
[----:B------:R-:W-:-:S03]  /*19980*/  FMUL.FTZ R10, R10, UR12 ;  /* 0x0000000c0a0a7c20 */ /* 0x000fc60008410000 */
[----:B------:R-:W-:-:S04]  /*19990*/  FADD.FTZ R11, R11, -UR16 ;  /* 0x800000100b0b7e21 */ /* 0x000fc80008010000 */
[----:B------:R-:W-:Y:S01]  /*199a0*/  FMUL.FTZ R11, R11, UR12 ;  /* 0x0000000c0b0b7c20 */ /* 0x000fe20008410000 */
        /* <DEDUP_REMOVED lines=30> */
.L_x_1557:
[----:B------:R2:W-:Y:S04]  /*19b90*/  STL [R1+0x508], R33 ;  /* 0x0005082101007387 */ /* 0x0005e80000100800 */
[----:B------:R3:W-:Y:S04]  /*19ba0*/  STL [R1+0x510], R31 ;  /* 0x0005101f01007387 */ /* 0x0007e80000100800 */
[----:B01----:R-:W4:Y:S04]  /*19bb0*/  LDL R10, [R1+0x214] ;  /* 0x00021400010a7983 */ /* 0x003f280000100800 */
[----:B--2---:R-:W2:Y:S04]  /*19bc0*/  LDL.LU R33, [R1+0x22c] ;  /* 0x00022c0001217983 */ /* 0x004ea80000300800 */
[----:B---3--:R-:W3:Y:S04]  /*19bd0*/  LDL.LU R31, [R1+0x228] ;  /* 0x00022800011f7983 */ /* 0x008ee80000300800 */
[----:B-----5:R0:W-:Y:S04]  /*19be0*/  STL [R1+0x4c4], R3 ;  /* 0x0004c40301007387 */ /* 0x0201e80000100800 */
[----:B------:R-:W3:Y:S04]  /*19bf0*/  LDL.LU R11, [R1+0x224] ;  /* 0x00022400010b7983 */ /* 0x000ee80000300800 */
[----:B0-----:R-:W3:Y:S04]  /*19c00*/  LDL.LU R3, [R1+0x21c] ;  /* 0x00021c0001037983 */ /* 0x001ee80000300800 */
[----:B------:R0:W-:Y:S04]  /*19c10*/  STL [R1+0x50c], R32 ;  /* 0x00050c2001007387 */ /* 0x0001e80000100800 */
[----:B0-----:R-:W3:Y:S04]  /*19c20*/  LDL.LU R32, [R1+0x334] ;  /* 0x0003340001207983 */ /* 0x001ee80000300800 */
[----:B------:R-:W-:Y:S04]  /*19c30*/  STL [R1+0x4fc], R36 ;  /* 0x0004fc2401007387 */ /* 0x000fe80000100800 */
[----:B------:R-:W-:Y:S04]  /*19c40*/  STL [R1+0x4d4], R9 ;  /* 0x0004d40901007387 */ /* 0x000fe80000100800 */
[----:B------:R-:W-:Y:S04]  /*19c50*/  STL [R1+0x4cc], R5 ;  /* 0x0004cc0501007387 */ /* 0x000fe80000100800 */
[----:B------:R0:W-:Y:S04]  /*19c60*/  STL [R1+0x524], R26 ;  /* 0x0005241a01007387 */ /* 0x0001e80000100800 */
[----:B------:R1:W-:Y:S04]  /*19c70*/  STL [R1+0x4dc], R44 ;  /* 0x0004dc2c01007387 */ /* 0x0003e80000100800 */
[----:B------:R1:W-:Y:S04]  /*19c80*/  STL [R1+0x4f0], R39 ;  /* 0x0004f02701007387 */ /* 0x0003e80000100800 */
[----:B0-----:R-:W3:Y:S04]  /*19c90*/  LDL.LU R26, [R1+0x3b0] ;  /* 0x0003b000011a7983 */ /* 0x001ee80000300800 */
[----:B-1----:R-:W3:Y:S04]  /*19ca0*/  LDL.LU R44, [R1+0x324] ;  /* 0x00032400012c7983 */ /* 0x002ee80000300800 */
[----:B------:R-:W3:Y:S01]  /*19cb0*/  LDL.LU R39, [R1+0x234] ;  /* 0x0002340001277983 */ /* 0x000ee20000300800 */
[----:B----4-:R-:W-:Y:S01]  /*19cc0*/  FMUL.FTZ R10, R10, R6 ;  /* 0x000000060a0a7220 */ /* 0x010fe20000410000 */
[----:B--2---:R-:W-:-:S02]  /*19cd0*/  MOV R36, R33 ;  /* 0x0000002100247202 */ /* 0x004fc40000000f00 */
[----:B---3--:R-:W-:Y:S01]  /*19ce0*/  MOV R33, R31 ;  /* 0x0000001f00217202 */ /* 0x008fe20000000f00 */
[----:B------:R0:W-:Y:S04]  /*19cf0*/  STL [R1+0x51c], R28 ;  /* 0x00051c1c01007387 */ /* 0x0001e80000100800 */
[----:B------:R1:W-:Y:S01]  /*19d00*/  STL [R1+0x500], R35 ;  /* 0x0005002301007387 */ /* 0x0003e20000100800 */
[----:B------:R-:W-:-:S03]  /*19d10*/  FADD.FTZ R5, R11, R10 ;  /* 0x0000000a0b057221 */ /* 0x000fc60000010000 */
[----:B------:R2:W-:Y:S04]  /*19d20*/  STL [R1+0x4ec], R40 ;  /* 0x0004ec2801007387 */ /* 0x0005e80000100800 */
[----:B0-----:R-:W3:Y:S01]  /*19d30*/  LDL.LU R28, [R1+0x3b4] ;  /* 0x0003b400011c7983 */ /* 0x001ee20000300800 */
[----:B------:R-:W-:-:S03]  /*19d40*/  FFMA.FTZ R9, R3, R10, R33 ;  /* 0x0000000a03097223 */ /* 0x000fc60000010021 */
[----:B------:R-:W4:Y:S04]  /*19d50*/  LDL.LU R10, [R1+0x230] ;  /* 0x00023000010a7983 */ /* 0x000f280000300800 */
[----:B-1----:R-:W3:Y:S04]  /*19d60*/  LDL.LU R35, [R1+0x328] ;  /* 0x0003280001237983 */ /* 0x002ee80000300800 */
[----:B--2---:R-:W3:Y:S04]  /*19d70*/  LDL.LU R40, [R1+0x244] ;  /* 0x0002440001287983 */ /* 0x004ee80000300800 */
[----:B------:R0:W-:Y:S04]  /*19d80*/  STL [R1+0x520], R27 ;  /* 0x0005201b01007387 */ /* 0x0001e80000100800 */
[----:B------:R1:W-:Y:S04]  /*19d90*/  STL [R1+0x4e0], R43 ;  /* 0x0004e02b01007387 */ /* 0x0003e80000100800 */
[----:B------:R2:W-:Y:S04]  /*19da0*/  STL [R1+0x518], R29 ;  /* 0x0005181d01007387 */ /* 0x0005e80000100800 */
[----:B0-----:R-:W3:Y:S04]  /*19db0*/  LDL.LU R27, [R1+0x314] ;  /* 0x00031400011b7983 */ /* 0x001ee80000300800 */
[----:B------:R0:W-:Y:S04]  /*19dc0*/  STL [R1+0x514], R30 ;  /* 0x0005141e01007387 */ /* 0x0001e80000100800 */
[----:B-1----:R-:W3:Y:S04]  /*19dd0*/  LDL.LU R43, [R1+0x3a4] ;  /* 0x0003a400012b7983 */ /* 0x002ee80000300800 */
[----:B------:R1:W-:Y:S04]  /*19de0*/  STL [R1+0x4bc], R0 ;  /* 0x0004bc0001007387 */ /* 0x0003e80000100800 */
[----:B--2---:R-:W2:Y:S04]  /*19df0*/  LDL.LU R29, [R1+0x318] ;  /* 0x00031800011d7983 */ /* 0x004ea80000300800 */
[----:B0-----:R-:W2:Y:S04]  /*19e00*/  LDL.LU R30, [R1+0x3a8] ;  /* 0x0003a800011e7983 */ /* 0x001ea80000300800 */
[----:B-1----:R-:W2:Y:S04]  /*19e10*/  LDL.LU R0, [R1+0x218] ;  /* 0x0002180001007983 */ /* 0x002ea80000300800 */
[----:B------:R-:W-:Y:S04]  /*19e20*/  STL [R1+0x4e8], R41 ;  /* 0x0004e82901007387 */ /* 0x000fe80000100800 */
[----:B------:R0:W-:Y:S04]  /*19e30*/  STL [R1+0x4e4], R42 ;  /* 0x0004e42a01007387 */ /* 0x0001e80000100800 */
[----:B------:R1:W-:Y:S04]  /*19e40*/  STL [R1+0x4d8], R45 ;  /* 0x0004d82d01007387 */ /* 0x0003e80000100800 */
[----:B------:R1:W-:Y:S04]  /*19e50*/  STL [R1+0x4c0], R2 ;  /* 0x0004c00201007387 */ /* 0x0003e80000100800 */
[----:B0-----:R-:W2:Y:S04]  /*19e60*/  LDL.LU R42, [R1+0x394] ;  /* 0x00039400012a7983 */ /* 0x001ea80000300800 */
[----:B-1----:R-:W2:Y:S04]  /*19e70*/  LDL.LU R45, [R1+0x304] ;  /* 0x00030400012d7983 */ /* 0x002ea80000300800 */
[----:B------:R-:W2:Y:S04]  /*19e80*/  LDL.LU R2, [R1+0x220] ;  /* 0x0002200001027983 */ /* 0x000ea80000300800 */
[----:B------:R-:W2:Y:S04]  /*19e90*/  LDL.LU R41, [R1+0x398] ;  /* 0x0003980001297983 */ /* 0x000ea80000300800 */
[----:B------:R-:W2:Y:S04]  /*19ea0*/  LDL.LU R31, [R1+0x308] ;  /* 0x00030800011f7983 */ /* 0x000ea80000300800 */
[----:B------:R0:W-:Y:S04]  /*19eb0*/  STL [R1+0x4f8], R37 ;  /* 0x0004f82501007387 */ /* 0x0001e80000100800 */
[----:B------:R1:W-:Y:S04]  /*19ec0*/  STL [R1+0x4f4], R38 ;  /* 0x0004f42601007387 */ /* 0x0003e80000100800 */
[----:B------:R1:W-:Y:S01]  /*19ed0*/  STL [R1+0x504], R34 ;  /* 0x0005042201007387 */ /* 0x0003e20000100800 */
[----:B0-----:R-:W-:-:S03]  /*19ee0*/  MOV R37, R32 ;  /* 0x0000002000257202 */ /* 0x001fc60000000f00 */
[----:B------:R-:W2:Y:S04]  /*19ef0*/  LDL.LU R33, [R1+0x2f8] ;  /* 0x0002f80001217983 */ /* 0x000ea80000300800 */
[----:B-1----:R-:W2:Y:S04]  /*19f00*/  LDL.LU R38, [R1+0x38c] ;  /* 0x00038c0001267983 */ /* 0x002ea80000300800 */
[----:B------:R-:W2:Y:S04]  /*19f10*/  LDL.LU R34, [R1+0x384] ;  /* 0x0003840001227983 */ /* 0x000ea80000300800 */
[----:B------:R-:W2:Y:S04]  /*19f20*/  LDL.LU R32, [R1+0x210] ;  /* 0x0002100001207983 */ /* 0x000ea80000300800 */
[----:B------:R0:W-:Y:S04]  /*19f30*/  STL [R1+0x4d0], R8 ;  /* 0x0004d00801007387 */ /* 0x0001e80000100800 */
[----:B------:R1:W-:Y:S04]  /*19f40*/  STL [R1+0x4c8], R4 ;  /* 0x0004c80401007387 */ /* 0x0003e80000100800 */
[----:B0-----:R-:W2:Y:S01]  /*19f50*/  LDL.LU R8, [R1+0x37c] ;  /* 0x00037c0001087983 */ /* 0x001ea20000300800 */
[----:B-1----:R-:W-:-:S03]  /*19f60*/  FADD.FTZ R4, R36, R37 ;  /* 0x0000002524047221 */ /* 0x002fc60000010000 */
[----:B------:R-:W2:Y:S04]  /*19f70*/  LDL.LU R36, [R1+0x380] ;  /* 0x0003800001247983 */ /* 0x000ea80000300800 */
[----:B------:R-:W2:Y:S01]  /*19f80*/  LDL.LU R37, [R1+0x2e0] ;  /* 0x0002e00001257983 */ /* 0x000ea20000300800 */
[----:B----4-:R-:W-:Y:S01]  /*19f90*/  FFMA.FTZ R26, R26, R44, R10 ;  /* 0x0000002c1a1a7223 */ /* 0x010fe2000001000a */
[----:B------:R-:W-:Y:S02]  /*19fa0*/  FADD.FTZ R44, R39, R44 ;  /* 0x0000002c272c7221 */ /* 0x000fe40000010000 */
[----:B------:R-:W4:Y:S01]  /*19fb0*/  LDL.LU R39, [R1+0x370] ;  /* 0x0003700001277983 */ /* 0x000f220000300800 */
[----:B---3--:R-:W-:-:S03]  /*19fc0*/  FFMA.FTZ R28, R28, R35, R40 ;  /* 0x000000231c1c7223 */ /* 0x008fc60000010028 */
[----:B------:R-:W3:Y:S01]  /*19fd0*/  LDL.LU R40, [R1+0x374] ;  /* 0x0003740001287983 */ /* 0x000ee20000300800 */
[----:B------:R-:W-:Y:S01]  /*19fe0*/  FFMA.FTZ R43, R43, R27, R26 ;  /* 0x0000001b2b2b7223 */ /* 0x000fe2000001001a */
[----:B------:R-:W-:Y:S02]  /*19ff0*/  FADD.FTZ R44, R44, R27 ;  /* 0x0000001b2c2c7221 */ /* 0x000fe40000010000 */
[----:B------:R-:W3:Y:S04]  /*1a000*/  LDL.LU R26, [R1+0x524] ;  /* 0x00052400011a7983 */ /* 0x000ee80000300800 */
[----:B------:R-:W3:Y:S01]  /*1a010*/  LDL.LU R27, [R1+0x520] ;  /* 0x00052000011b7983 */ /* 0x000ee20000300800 */
[----:B--2---:R-:W-:-:S03]  /*1a020*/  FFMA.FTZ R30, R30, R29, R28 ;  /* 0x0000001d1e1e7223 */ /* 0x004fc6000001001c */
[----:B------:R-:W2:Y:S01]  /*1a030*/  LDL.LU R28, [R1+0x51c] ;  /* 0x00051c00011c7983 */ /* 0x000ea20000300800 */
[----:B------:R-:W-:Y:S01]  /*1a040*/  FMUL.FTZ R11, R0, R7 ;  /* 0x00000007000b7220 */ /* 0x000fe20000410000 */
[----:B------:R-:W-:Y:S02]  /*1a050*/  FFMA.FTZ R42, R42, R45, R43 ;  /* 0x0000002d2a2a7223 */ /* 0x000fe4000001002b */
[----:B------:R-:W2:Y:S01]  /*1a060*/  LDL.LU R43, [R1+0x36c] ;  /* 0x00036c00012b7983 */ /* 0x000ea20000300800 */
[----:B------:R-:W-:Y:S01]  /*1a070*/  FFMA.FTZ R10, R2, R11, R9 ;  /* 0x0000000b020a7223 */ /* 0x000fe20000010009 */
[----:B------:R-:W-:Y:S02]  /*1a080*/  FADD.FTZ R9, R4, R35 ;  /* 0x0000002304097221 */ /* 0x000fe40000010000 */
[----:B------:R-:W2:Y:S01]  /*1a090*/  LDL.LU R35, [R1+0x368] ;  /* 0x0003680001237983 */ /* 0x000ea20000300800 */
[----:B------:R-:W-:Y:S01]  /*1a0a0*/  FFMA.FTZ R41, R41, R31, R30 ;  /* 0x0000001f29297223 */ /* 0x000fe2000001001e */
[----:B------:R-:W-:Y:S01]  /*1a0b0*/  FADD.FTZ R45, R44, R45 ;  /* 0x0000002d2c2d7221 */ /* 0x000fe20000010000 */
[----:B------:R-:W-:-:S02]  /*1a0c0*/  FFMA.FTZ R34, R34, R32, R42 ;  /* 0x0000002022227223 */ /* 0x000fc4000001002a */
[----:B------:R-:W-:Y:S01]  /*1a0d0*/  FFMA.FTZ R38, R38, R33, R41 ;  /* 0x0000002126267223 */ /* 0x000fe20000010029 */
[----:B------:R-:W2:Y:S04]  /*1a0e0*/  LDL.LU R42, [R1+0x360] ;  /* 0x00036000012a7983 */ /* 0x000ea80000300800 */
[----:B------:R-:W2:Y:S01]  /*1a0f0*/  LDL.LU R41, [R1+0x364] ;  /* 0x0003640001297983 */ /* 0x000ea20000300800 */
[----:B------:R-:W-:Y:S01]  /*1a100*/  FADD.FTZ R45, R45, R32 ;  /* 0x000000202d2d7221 */ /* 0x000fe20000010000 */
[----:B------:R-:W-:Y:S01]  /*1a110*/  FADD.FTZ R9, R9, R29 ;  /* 0x0000001d09097221 */ /* 0x000fe20000010000 */
[----:B------:R-:W0:Y:S01]  /*1a120*/  S2R R44, SR_LANEID ;  /* 0x00000000002c7919 */ /* 0x000e220000000000 */
[----:B------:R-:W-:Y:S01]  /*1a130*/  FFMA.FTZ R8, R8, R12, R34 ;  /* 0x0000000c08087223 */ /* 0x000fe20000010022 */
[----:B------:R-:W-:Y:S01]  /*1a140*/  FADD.FTZ R12, R45, R12 ;  /* 0x0000000c2d0c7221 */ /* 0x000fe20000010000 */
[----:B------:R-:W-:Y:S01]  /*1a150*/  FADD.FTZ R9, R9, R31 ;  /* 0x0000001f09097221 */ /* 0x000fe20000010000 */
[----:B------:R-:W-:Y:S01]  /*1a160*/  FADD.FTZ R11, R11, R5 ;  /* 0x000000050b0b7221 */ /* 0x000fe20000010000 */
[----:B------:R-:W2:Y:S04]  /*1a170*/  LDL.LU R30, [R1+0x514] ;  /* 0x00051400011e7983 */ /* 0x000ea80000300800 */
[----:B------:R-:W2:Y:S01]  /*1a180*/  LDL.LU R29, [R1+0x518] ;  /* 0x00051800011d7983 */ /* 0x000ea20000300800 */
[----:B------:R-:W-:-:S03]  /*1a190*/  FFMA.FTZ R45, R36, R37, R38 ;  /* 0x00000025242d7223 */ /* 0x000fc60000010026 */
[----:B------:R-:W2:Y:S04]  /*1a1a0*/  LDL.LU R36, [R1+0x358] ;  /* 0x0003580001247983 */ /* 0x000ea80000300800 */
[----:B------:R-:W2:Y:S04]  /*1a1b0*/  LDL.LU R32, [R1+0x50c] ;  /* 0x00050c0001207983 */ /* 0x000ea80000300800 */
[----:B------:R-:W2:Y:S01]  /*1a1c0*/  LDL.LU R34, [R1+0x504] ;  /* 0x0005040001227983 */ /* 0x000ea20000300800 */
[----:B----4-:R-:W-:Y:S01]  /*1a1d0*/  FFMA.FTZ R8, R39, R13, R8 ;  /* 0x0000000d27087223 */ /* 0x010fe20000010008 */
[----:B------:R-:W-:-:S02]  /*1a1e0*/  FADD.FTZ R9, R9, R33 ;  /* 0x0000002109097221 */ /* 0x000fc40000010000 */
[----:B------:R-:W4:Y:S01]  /*1a1f0*/  LDL.LU R39, [R1+0x350] ;  /* 0x0003500001277983 */ /* 0x000f220000300800 */
[----:B------:R-:W-:Y:S01]  /*1a200*/  FADD.FTZ R13, R12, R13 ;  /* 0x0000000d0c0d7221 */ /* 0x000fe20000010000 */
[----:B------:R-:W-:Y:S02]  /*1a210*/  FADD.FTZ R9, R9, R37 ;  /* 0x0000002509097221 */ /* 0x000fe40000010000 */
[----:B------:R-:W4:Y:S01]  /*1a220*/  LDL.LU R38, [R1+0x2d8] ;  /* 0x0002d80001267983 */ /* 0x000f220000300800 */
[----:B---3--:R-:W-:Y:S01]  /*1a230*/  FFMA.FTZ R12, R40, R14, R45 ;  /* 0x0000000e280c7223 */ /* 0x008fe2000001002d */
[----:B------:R-:W-:Y:S02]  /*1a240*/  FADD.FTZ R14, R9, R14 ;  /* 0x0000000e090e7221 */ /* 0x000fe40000010000 */
[----:B------:R-:W3:Y:S04]  /*1a250*/  LDL.LU R37, [R1+0x35c] ;  /* 0x00035c0001257983 */ /* 0x000ee80000300800 */
[----:B------:R-:W3:Y:S04]  /*1a260*/  LDL.LU R40, [R1+0x354] ;  /* 0x0003540001287983 */ /* 0x000ee80000300800 */
[----:B------:R-:W1:Y:S04]  /*1a270*/  SHFL.DOWN PT, R5, R10, 0x1, 0x1f ;  /* 0x08201f000a057f89 */ /* 0x000e6800000e0000 */
[----:B------:R-:W3:Y:S01]  /*1a280*/  LDL.LU R9, [R1+0x344] ;  /* 0x0003440001097983 */ /* 0x000ee20000300800 */
[----:B0-----:R-:W-:-:S03]  /*1a290*/  ISETP.GT.AND P0, PT, R44, 0x1e, PT ;  /* 0x0000001e2c00780c */ /* 0x001fc60003f04270 */
[----:B------:R-:W0:Y:S04]  /*1a2a0*/  SHFL.DOWN PT, R4, R11, 0x1, 0x1f ;  /* 0x08201f000b047f89 */ /* 0x000e2800000e0000 */
[----:B------:R-:W3:Y:S04]  /*1a2b0*/  LDL.LU R45, [R1+0x338] ;  /* 0x00033800012d7983 */ /* 0x000ee80000300800 */
[----:B------:R-:W3:Y:S04]  /*1a2c0*/  LDL.LU R31, [R1+0x510] ;  /* 0x00051000011f7983 */ /* 0x000ee80000300800 */
[----:B------:R-:W3:Y:S01]  /*1a2d0*/  LDL.LU R33, [R1+0x508] ;  /* 0x0005080001217983 */ /* 0x000ee20000300800 */
[----:B--2---:R-:W-:Y:S01]  /*1a2e0*/  FFMA.FTZ R12, R43, R16, R12 ;  /* 0x000000102b0c7223 */ /* 0x004fe2000001000c */
[----:B------:R-:W-:Y:S01]  /*1a2f0*/  FADD.FTZ R16, R14, R16 ;  /* 0x000000100e107221 */ /* 0x000fe20000010000 */
[----:B------:R-:W-:Y:S01]  /*1a300*/  FFMA.FTZ R35, R35, R15, R8 ;  /* 0x0000000f23237223 */ /* 0x000fe20000010008 */
[----:B------:R-:W-:Y:S01]  /*1a310*/  FADD.FTZ R15, R13, R15 ;  /* 0x0000000f0d0f7221 */ /* 0x000fe20000010000 */
[----:B-1----:R-:W-:Y:S01]  /*1a320*/  @!P0 FADD.FTZ R10, R10, R5 ;  /* 0x000000050a0a8221 */ /* 0x002fe20000010000 */
[----:B------:R-:W2:Y:S02]  /*1a330*/  LDL.LU R8, [R1+0x238] ;  /* 0x0002380001087983 */ /* 0x000ea40000300800 */
[----:B------:R-:W-:-:S02]  /*1a340*/  FADD.FTZ R15, R15, R17 ;  /* 0x000000110f0f7221 */ /* 0x000fc40000010000 */
[----:B------:R-:W2:Y:S02]  /*1a350*/  LDL.LU R5, [R1+0x340] ;  /* 0x0003400001057983 */ /* 0x000ea40000300800 */
[----:B------:R-:W-:Y:S02]  /*1a360*/  FADD.FTZ R15, R15, R19 ;  /* 0x000000130f0f7221 */ /* 0x000fe40000010000 */
[----:B------:R-:W2:Y:S02]  /*1a370*/  LDL.LU R43, [R1+0x2b0] ;  /* 0x0002b000012b7983 */ /* 0x000ea40000300800 */
[----:B------:R-:W-:Y:S01]  /*1a380*/  FADD.FTZ R15, R15, R20 ;  /* 0x000000140f0f7221 */ /* 0x000fe20000010000 */
[----:B------:R-:W-:Y:S02]  /*1a390*/  FFMA.FTZ R13, R42, R17, R35 ;  /* 0x000000112a0d7223 */ /* 0x000fe40000010023 */
[----:B------:R-:W2:Y:S01]  /*1a3a0*/  LDL.LU R17, [R1+0x2cc] ;  /* 0x0002cc0001117983 */ /* 0x000ea20000300800 */
[----:B------:R-:W-:Y:S01]  /*1a3b0*/  FFMA.FTZ R12, R41, R18, R12 ;  /* 0x00000012290c7223 */ /* 0x000fe2000001000c */
[----:B------:R-:W-:Y:S01]  /*1a3c0*/  FADD.FTZ R18, R16, R18 ;  /* 0x0000001210127221 */ /* 0x000fe20000010000 */
[----:B0-----:R-:W-:Y:S01]  /*1a3d0*/  @!P0 FADD.FTZ R11, R11, R4 ;  /* 0x000000040b0b8221 */ /* 0x001fe20000010000 */
[----:B------:R-:W2:Y:S04]  /*1a3e0*/  LDL.LU R16, [R1+0x34c] ;  /* 0x00034c0001107983 */ /* 0x000ea80000300800 */
[----:B------:R-:W2:Y:S04]  /*1a3f0*/  LDL.LU R42, [R1+0x2b4] ;  /* 0x0002b400012a7983 */ /* 0x000ea80000300800 */
[----:B------:R-:W2:Y:S01]  /*1a400*/  LDL.LU R35, [R1+0x500] ;  /* 0x0005000001237983 */ /* 0x000ea20000300800 */
[----:B------:R-:W-:-:S03]  /*1a410*/  FFMA.FTZ R13, R36, R19, R13 ;  /* 0x00000013240d7223 */ /* 0x000fc6000001000d */
[----:B------:R-:W2:Y:S04]  /*1a420*/  LDL.LU R41, [R1+0x33c] ;  /* 0x00033c0001297983 */ /* 0x000ea80000300800 */
[----:B------:R-:W2:Y:S01]  /*1a430*/  LDL.LU R19, [R1+0x2c0] ;  /* 0x0002c00001137983 */ /* 0x000ea20000300800 */
[----:B------:R-:W-:-:S03]  /*1a440*/  ISETP.GT.AND P0, PT, R44, 0x1d, PT ;  /* 0x0000001d2c00780c */ /* 0x000fc60003f04270 */
[----:B------:R-:W2:Y:S01]  /*1a450*/  LDL.LU R44, [R1+0x32c] ;  /* 0x00032c00012c7983 */ /* 0x000ea20000300800 */
[----:B----4-:R-:W-:Y:S01]  /*1a460*/  FADD.FTZ R18, R18, R38 ;  /* 0x0000002612127221 */ /* 0x010fe20000010000 */
[----:B------:R-:W-:Y:S01]  /*1a470*/  FFMA.FTZ R13, R39, R20, R13 ;  /* 0x00000014270d7223 */ /* 0x000fe2000001000d */
[----:B---3--:R-:W-:Y:S01]  /*1a480*/  FFMA.FTZ R12, R37, R38, R12 ;  /* 0x00000026250c7223 */ /* 0x008fe2000001000c */
[----:B------:R-:W3:Y:S01]  /*1a490*/  LDL.LU R20, [R1+0x348] ;  /* 0x0003480001147983 */ /* 0x000ee20000300800 */
[----:B------:R-:W-:Y:S02]  /*1a4a0*/  FADD.FTZ R18, R18, R21 ;  /* 0x0000001512127221 */ /* 0x000fe40000010000 */
[----:B------:R-:W-:Y:S01]  /*1a4b0*/  FFMA.FTZ R12, R40, R21, R12 ;  /* 0x00000015280c7223 */ /* 0x000fe2000001000c */
[----:B------:R-:W0:Y:S04]  /*1a4c0*/  SHFL.DOWN PT, R4, R10, 0x2, 0x1f ;  /* 0x08401f000a047f89 */ /* 0x000e2800000e0000 */
[----:B------:R-:W4:Y:S04]  /*1a4d0*/  LDL.LU R21, [R1+0x2a0] ;  /* 0x0002a00001157983 */ /* 0x000f280000300800 */
[----:B------:R-:W1:Y:S04]  /*1a4e0*/  SHFL.DOWN PT, R14, R11, 0x2, 0x1f ;  /* 0x08401f000b0e7f89 */ /* 0x000e6800000e0000 */
[----:B------:R-:W4:Y:S04]  /*1a4f0*/  LDL.LU R36, [R1+0x4fc] ;  /* 0x0004fc0001247983 */ /* 0x000f280000300800 */
[----:B------:R-:W4:Y:S04]  /*1a500*/  LDL.LU R37, [R1+0x4f8] ;  /* 0x0004f80001257983 */ /* 0x000f280000300800 */
[----:B------:R-:W4:Y:S04]  /*1a510*/  LDL.LU R38, [R1+0x4f4] ;  /* 0x0004f40001267983 */ /* 0x000f280000300800 */
[----:B------:R-:W4:Y:S04]  /*1a520*/  LDL.LU R39, [R1+0x4f0] ;  /* 0x0004f00001277983 */ /* 0x000f280000300800 */
[----:B------:R-:W4:Y:S01]  /*1a530*/  LDL.LU R40, [R1+0x4ec] ;  /* 0x0004ec0001287983 */ /* 0x000f220000300800 */
[----:B--2---:R-:W-:Y:S01]  /*1a540*/  FADD.FTZ R18, R18, R17 ;  /* 0x0000001112127221 */ /* 0x004fe20000010000 */
[----:B------:R-:W-:-:S03]  /*1a550*/  FFMA.FTZ R12, R16, R17, R12 ;  /* 0x00000011100c7223 */ /* 0x000fc6000001000c */
[----:B------:R-:W-:Y:S01]  /*1a560*/  FADD.FTZ R18, R18, R22 ;  /* 0x0000001612127221 */ /* 0x000fe20000010000 */
[----:B------:R-:W-:Y:S01]  /*1a570*/  FADD.FTZ R15, R15, R19 ;  /* 0x000000130f0f7221 */ /* 0x000fe20000010000 */
[----:B------:R-:W-:Y:S01]  /*1a580*/  FFMA.FTZ R12, R9, R22, R12 ;  /* 0x00000016090c7223 */ /* 0x000fe2000001000c */
[----:B---3--:R-:W-:Y:S01]  /*1a590*/  FFMA.FTZ R13, R20, R19, R13 ;  /* 0x00000013140d7223 */ /* 0x008fe2000001000d */
[----:B------:R-:W2:Y:S01]  /*1a5a0*/  LDL.LU R22, [R1+0x30c] ;  /* 0x00030c0001167983 */ /* 0x000ea20000300800 */
[----:B------:R-:W-:Y:S02]  /*1a5b0*/  FADD.FTZ R15, R15, R8 ;  /* 0x000000080f0f7221 */ /* 0x000fe40000010000 */
[----:B------:R-:W-:Y:S01]  /*1a5c0*/  FFMA.FTZ R13, R5, R8, R13 ;  /* 0x00000008050d7223 */ /* 0x000fe2000001000d */
[----:B0-----:R-:W-:Y:S01]  /*1a5d0*/  @!P0 FADD.FTZ R10, R10, R4 ;  /* 0x000000040a0a8221 */ /* 0x001fe20000010000 */
[----:B------:R-:W3:Y:S01]  /*1a5e0*/  LDL.LU R8, [R1+0x2fc] ;  /* 0x0002fc0001087983 */ /* 0x000ee20000300800 */
[----:B------:R-:W-:Y:S01]  /*1a5f0*/  FADD.FTZ R15, R15, R43 ;  /* 0x0000002b0f0f7221 */ /* 0x000fe20000010000 */
[----:B------:R-:W-:Y:S01]  /*1a600*/  FFMA.FTZ R13, R45, R43, R13 ;  /* 0x0000002b2d0d7223 */ /* 0x000fe2000001000d */
[----:B------:R-:W-:Y:S01]  /*1a610*/  FFMA.FTZ R12, R41, R42, R12 ;  /* 0x0000002a290c7223 */ /* 0x000fe2000001000c */
[----:B------:R-:W3:Y:S01]  /*1a620*/  LDL.LU R4, [R1+0x2f0] ;  /* 0x0002f00001047983 */ /* 0x000ee20000300800 */
[----:B------:R-:W-:Y:S01]  /*1a630*/  FADD.FTZ R15, R15, R23 ;  /* 0x000000170f0f7221 */ /* 0x000fe20000010000 */
[----:B------:R-:W-:-:S02]  /*1a640*/  FFMA.FTZ R13, R44, R23, R13 ;  /* 0x000000172c0d7223 */ /* 0x000fc4000001000d */
[----:B------:R-:W3:Y:S01]  /*1a650*/  LDL.LU R23, [R1+0x330] ;  /* 0x0003300001177983 */ /* 0x000ee20000300800 */
[----:B----4-:R-:W-:-:S03]  /*1a660*/  FADD.FTZ R15, R15, R21 ;  /* 0x000000150f0f7221 */ /* 0x010fc60000010000 */
[----:B------:R-:W4:Y:S01]  /*1a670*/  LDL.LU R41, [R1+0x290] ;  /* 0x0002900001297983 */ /* 0x000f220000300800 */
[----:B-1----:R-:W-:Y:S01]  /*1a680*/  @!P0 FADD.FTZ R11, R11, R14 ;  /* 0x0000000e0b0b8221 */ /* 0x002fe20000010000 */
[----:B------:R-:W-:Y:S02]  /*1a690*/  FADD.FTZ R15, R15, R25 ;  /* 0x000000190f0f7221 */ /* 0x000fe40000010000 */
[----:B------:R-:W4:Y:S04]  /*1a6a0*/  LDL.LU R17, [R1+0x310] ;  /* 0x0003100001117983 */ /* 0x000f280000300800 */
[----:B------:R-:W4:Y:S04]  /*1a6b0*/  LDL.LU R5, [R1+0x2a4] ;  /* 0x0002a40001057983 */ /* 0x000f280000300800 */
[----:B------:R-:W0:Y:S04]  /*1a6c0*/  SHFL.DOWN PT, R14, R10, 0x4, 0x1f ;  /* 0x08801f000a0e7f89 */ /* 0x000e2800000e0000 */
[----:B------:R-:W4:Y:S04]  /*1a6d0*/  LDL.LU R9, [R1+0x300] ;  /* 0x0003000001097983 */ /* 0x000f280000300800 */
[----:B------:R-:W4:Y:S04]  /*1a6e0*/  LDL.LU R20, [R1+0x254] ;  /* 0x0002540001147983 */ /* 0x000f280000300800 */
[----:B------:R-:W4:Y:S04]  /*1a6f0*/  LDL.LU R19, [R1+0x2dc] ;  /* 0x0002dc0001137983 */ /* 0x000f280000300800 */
[----:B------:R-:W4:Y:S01]  /*1a700*/  LDL.LU R45, [R1+0x280] ;  /* 0x00028000012d7983 */ /* 0x000f220000300800 */
[----:B------:R-:W-:-:S03]  /*1a710*/  FADD.FTZ R18, R18, R42 ;  /* 0x0000002a12127221 */ /* 0x000fc60000010000 */
[----:B------:R-:W4:Y:S01]  /*1a720*/  LDL.LU R42, [R1+0x2f4] ;  /* 0x0002f400012a7983 */ /* 0x000f220000300800 */
[----:B------:R-:W-:-:S03]  /*1a730*/  FADD.FTZ R18, R18, R24 ;  /* 0x0000001812127221 */ /* 0x000fc60000010000 */
[----:B------:R-:W4:Y:S04]  /*1a740*/  LDL.LU R43, [R1+0x294] ;  /* 0x00029400012b7983 */ /* 0x000f280000300800 */
[----:B------:R-:W4:Y:S01]  /*1a750*/  LDL.LU R44, [R1+0x2ec] ;  /* 0x0002ec00012c7983 */ /* 0x000f220000300800 */
[----:B--2---:R-:W-:Y:S02]  /*1a760*/  FFMA.FTZ R13, R22, R21, R13 ;  /* 0x00000015160d7223 */ /* 0x004fe4000001000d */
[----:B------:R-:W1:Y:S02]  /*1a770*/  S2R R22, SR_LANEID ;  /* 0x0000000000167919 */ /* 0x000e640000000000 */
[----:B---3--:R-:W-:Y:S01]  /*1a780*/  FFMA.FTZ R13, R8, R25, R13 ;  /* 0x00000019080d7223 */ /* 0x008fe2000001000d */
[----:B------:R-:W2:Y:S04]  /*1a790*/  LDL.LU R21, [R1+0x2d0] ;  /* 0x0002d00001157983 */ /* 0x000ea80000300800 */
[----:B------:R-:W3:Y:S01]  /*1a7a0*/  LDL.LU R25, [R1+0x2e8] ;  /* 0x0002e80001197983 */ /* 0x000ee20000300800 */
[----:B------:R-:W-:-:S03]  /*1a7b0*/  FFMA.FTZ R12, R23, R24, R12 ;  /* 0x00000018170c7223 */ /* 0x000fc6000001000c */
[----:B------:R-:W2:Y:S04]  /*1a7c0*/  LDL.LU R8, [R1+0x264] ;  /* 0x0002640001087983 */ /* 0x000ea80000300800 */
[----:B------:R-:W2:Y:S04]  /*1a7d0*/  LDL.LU R24, [R1+0x25c] ;  /* 0x00025c0001187983 */ /* 0x000ea80000300800 */
[----:B------:R-:W2:Y:S01]  /*1a7e0*/  LDL.LU R23, [R1+0x284] ;  /* 0x0002840001177983 */ /* 0x000ea20000300800 */
[----:B-1----:R-:W-:-:S13]  /*1a7f0*/  ISETP.GT.AND P0, PT, R22, 0x1b, PT ;  /* 0x0000001b1600780c */ /* 0x002fda0003f04270 */
[----:B0-----:R-:W-:Y:S02]  /*1a800*/  @!P0 FADD.FTZ R10, R10, R14 ;  /* 0x0000000e0a0a8221 */ /* 0x001fe40000010000 */
[----:B------:R-:W2:Y:S01]  /*1a810*/  LDL.LU R14, [R1+0x2e4] ;  /* 0x0002e400010e7983 */ /* 0x000ea20000300800 */
[----:B----4-:R-:W-:Y:S01]  /*1a820*/  FFMA.FTZ R13, R4, R41, R13 ;  /* 0x00000029040d7223 */ /* 0x010fe2000001000d */
[----:B------:R-:W-:Y:S01]  /*1a830*/  FADD.FTZ R15, R15, R41 ;  /* 0x000000290f0f7221 */ /* 0x000fe20000010000 */
[----:B------:R-:W-:Y:S01]  /*1a840*/  FFMA.FTZ R12, R17, R5, R12 ;  /* 0x00000005110c7223 */ /* 0x000fe2000001000c */
[----:B------:R-:W-:Y:S01]  /*1a850*/  FADD.FTZ R18, R18, R5 ;  /* 0x0000000512127221 */ /* 0x000fe20000010000 */
[----:B------:R-:W4:Y:S01]  /*1a860*/  LDL.LU R17, [R1+0x2c4] ;  /* 0x0002c40001117983 */ /* 0x000f220000300800 */
[----:B------:R-:W-:-:S03]  /*1a870*/  FADD.FTZ R15, R15, R26 ;  /* 0x0000001a0f0f7221 */ /* 0x000fc60000010000 */
[----:B------:R-:W4:Y:S01]  /*1a880*/  LDL.LU R5, [R1+0x270] ;  /* 0x0002700001057983 */ /* 0x000f220000300800 */
[----:B------:R-:W-:Y:S01]  /*1a890*/  FFMA.FTZ R12, R9, R20, R12 ;  /* 0x00000014090c7223 */ /* 0x000fe2000001000c */
[----:B------:R-:W-:Y:S01]  /*1a8a0*/  FADD.FTZ R18, R18, R20 ;  /* 0x0000001412127221 */ /* 0x000fe20000010000 */
[----:B------:R-:W-:Y:S01]  /*1a8b0*/  FADD.FTZ R15, R15, R45 ;  /* 0x0000002d0f0f7221 */ /* 0x000fe20000010000 */
[----:B------:R-:W4:Y:S04]  /*1a8c0*/  LDL.LU R9, [R1+0x2d4] ;  /* 0x0002d40001097983 */ /* 0x000f280000300800 */
[----:B------:R-:W4:Y:S01]  /*1a8d0*/  LDL.LU R20, [R1+0x2b8] ;  /* 0x0002b80001147983 */ /* 0x000f220000300800 */
[----:B------:R-:W-:-:S03]  /*1a8e0*/  FADD.FTZ R15, R15, R27 ;  /* 0x0000001b0f0f7221 */ /* 0x000fc60000010000 */
[----:B------:R-:W4:Y:S01]  /*1a8f0*/  LDL.LU R4, [R1+0x2c8] ;  /* 0x0002c80001047983 */ /* 0x000f220000300800 */
[----:B------:R-:W-:Y:S01]  /*1a900*/  FFMA.FTZ R12, R42, R43, R12 ;  /* 0x0000002b2a0c7223 */ /* 0x000fe2000001000c */
[----:B------:R-:W-:Y:S02]  /*1a910*/  FADD.FTZ R18, R18, R43 ;  /* 0x0000002b12127221 */ /* 0x000fe40000010000 */
[----:B------:R-:W4:Y:S04]  /*1a920*/  LDL.LU R41, [R1+0x4e8] ;  /* 0x0004e80001297983 */ /* 0x000f280000300800 */
[----:B------:R-:W4:Y:S04]  /*1a930*/  LDL.LU R42, [R1+0x4e4] ;  /* 0x0004e400012a7983 */ /* 0x000f280000300800 */
[----:B------:R-:W4:Y:S01]  /*1a940*/  LDL.LU R43, [R1+0x4e0] ;  /* 0x0004e000012b7983 */ /* 0x000f220000300800 */
[----:B---3--:R-:W-:-:S03]  /*1a950*/  FFMA.FTZ R13, R25, R26, R13 ;  /* 0x0000001a190d7223 */ /* 0x008fc6000001000d */
[----:B------:R-:W3:Y:S01]  /*1a960*/  LDL.LU R25, [R1+0x2a8] ;  /* 0x0002a80001197983 */ /* 0x000ee20000300800 */
[----:B------:R-:W-:-:S03]  /*1a970*/  FFMA.FTZ R13, R19, R45, R13 ;  /* 0x0000002d130d7223 */ /* 0x000fc6000001000d */
[----:B------:R-:W3:Y:S01]  /*1a980*/  LDL.LU R26, [R1+0x2bc] ;  /* 0x0002bc00011a7983 */ /* 0x000ee20000300800 */
[----:B--2---:R-:W-:-:S03]  /*1a990*/  FFMA.FTZ R13, R21, R27, R13 ;  /* 0x0000001b150d7223 */ /* 0x004fc6000001000d */
[----:B------:R-:W2:Y:S04]  /*1a9a0*/  LDL.LU R27, [R1+0x274] ;  /* 0x00027400011b7983 */ /* 0x000ea80000300800 */
[----:B------:R-:W2:Y:S01]  /*1a9b0*/  LDL.LU R19, [R1+0x2ac] ;  /* 0x0002ac0001137983 */ /* 0x000ea20000300800 */
[----:B------:R-:W-:Y:S01]  /*1a9c0*/  FFMA.FTZ R12, R44, R24, R12 ;  /* 0x000000182c0c7223 */ /* 0x000fe2000001000c */
[----:B------:R-:W-:Y:S02]  /*1a9d0*/  FADD.FTZ R18, R18, R24 ;  /* 0x0000001812127221 */ /* 0x000fe40000010000 */
[----:B------:R-:W2:Y:S02]  /*1a9e0*/  LDL.LU R24, [R1+0x298] ;  /* 0x0002980001187983 */ /* 0x000ea40000300800 */
[----:B------:R-:W-:-:S02]  /*1a9f0*/  FADD.FTZ R18, R18, R23 ;  /* 0x0000001712127221 */ /* 0x000fc40000010000 */
[----:B------:R-:W2:Y:S04]  /*1aa00*/  LDL.LU R21, [R1+0x28c] ;  /* 0x00028c0001157983 */ /* 0x000ea80000300800 */
[----:B------:R-:W2:Y:S04]  /*1aa10*/  LDL.LU R44, [R1+0x4dc] ;  /* 0x0004dc00012c7983 */ /* 0x000ea80000300800 */
[----:B------:R-:W2:Y:S01]  /*1aa20*/  LDL.LU R45, [R1+0x4d8] ;  /* 0x0004d800012d7983 */ /* 0x000ea20000300800 */
[----:B------:R-:W-:-:S03]  /*1aa30*/  FFMA.FTZ R12, R14, R23, R12 ;  /* 0x000000170e0c7223 */ /* 0x000fc6000001000c */
[----:B------:R-:W2:Y:S01]  /*1aa40*/  LDL.LU R23, [R1+0x29c] ;  /* 0x00029c0001177983 */ /* 0x000ea20000300800 */
[----:B------:R-:W-:Y:S01]  /*1aa50*/  FADD.FTZ R18, R18, R8 ;  /* 0x0000000812127221 */ /* 0x000fe20000010000 */
[----:B----4-:R-:W-:Y:S01]  /*1aa60*/  FFMA.FTZ R13, R17, R5, R13 ;  /* 0x00000005110d7223 */ /* 0x010fe2000001000d */
[----:B------:R-:W-:Y:S01]  /*1aa70*/  FADD.FTZ R15, R15, R5 ;  /* 0x000000050f0f7221 */ /* 0x000fe20000010000 */
[----:B------:R-:W4:Y:S01]  /*1aa80*/  LDL.LU R17, [R1+0x288] ;  /* 0x0002880001117983 */ /* 0x000f220000300800 */
[----:B------:R-:W-:Y:S02]  /*1aa90*/  FFMA.FTZ R12, R9, R8, R12 ;  /* 0x00000008090c7223 */ /* 0x000fe4000001000c */
[----:B------:R-:W-:Y:S01]  /*1aaa0*/  FADD.FTZ R15, R15, R28 ;  /* 0x0000001c0f0f7221 */ /* 0x000fe20000010000 */
[----:B------:R-:W0:Y:S01]  /*1aab0*/  SHFL.DOWN PT, R16, R11, 0x4, 0x1f ;  /* 0x08801f000b107f89 */ /* 0x000e2200000e0000 */
[----:B------:R-:W-:Y:S02]  /*1aac0*/  FFMA.FTZ R13, R20, R28, R13 ;  /* 0x0000001c140d7223 */ /* 0x000fe4000001000d */
[----:B------:R-:W-:Y:S01]  /*1aad0*/  FADD.FTZ R15, R15, R30 ;  /* 0x0000001e0f0f7221 */ /* 0x000fe20000010000 */
[----:B------:R-:W4:Y:S04]  /*1aae0*/  LDL.LU R20, [R1+0x278] ;  /* 0x0002780001147983 */ /* 0x000f280000300800 */
[----:B------:R-:W4:Y:S04]  /*1aaf0*/  LDL.LU R28, [R1+0x268] ;  /* 0x00026800011c7983 */ /* 0x000f280000300800 */
[----:B------:R-:W1:Y:S04]  /*1ab00*/  SHFL.DOWN PT, R14, R10, 0x8, 0x1f ;  /* 0x09001f000a0e7f89 */ /* 0x000e6800000e0000 */
[----:B------:R0:W5:Y:S04]  /*1ab10*/  LDL.LU R9, [R1+0x4d4] ;  /* 0x0004d40001097983 */ /* 0x0001680000300800 */
[----:B------:R0:W5:Y:S04]  /*1ab20*/  LDL.LU R8, [R1+0x4d0] ;  /* 0x0004d00001087983 */ /* 0x0001680000300800 */
[----:B------:R0:W5:Y:S01]  /*1ab30*/  LDL.LU R5, [R1+0x4cc] ;  /* 0x0004cc0001057983 */ /* 0x0001620000300800 */
[----:B---3--:R-:W-:-:S03]  /*1ab40*/  FFMA.FTZ R13, R25, R30, R13 ;  /* 0x0000001e190d7223 */ /* 0x008fc6000001000d */
[----:B------:R-:W3:Y:S04]  /*1ab50*/  LDL.LU R30, [R1+0x27c] ;  /* 0x00027c00011e7983 */ /* 0x000ee80000300800 */
[----:B------:R-:W3:Y:S01]  /*1ab60*/  LDL.LU R25, [R1+0x24c] ;  /* 0x00024c0001197983 */ /* 0x000ee20000300800 */
[----:B--2---:R-:W-:Y:S01]  /*1ab70*/  FFMA.FTZ R12, R4, R27, R12 ;  /* 0x0000001b040c7223 */ /* 0x004fe2000001000c */
[----:B------:R-:W-:Y:S01]  /*1ab80*/  FADD.FTZ R18, R18, R27 ;  /* 0x0000001b12127221 */ /* 0x000fe20000010000 */
[----:B0-----:R-:W-:Y:S01]  /*1ab90*/  @!P0 FADD.FTZ R11, R11, R16 ;  /* 0x000000100b0b8221 */ /* 0x001fe20000010000 */
[----:B------:R-:W2:Y:S01]  /*1aba0*/  LDL.LU R27, [R1+0x258] ;  /* 0x00025800011b7983 */ /* 0x000ea20000300800 */
[----:B------:R-:W-:Y:S01]  /*1abb0*/  FFMA.FTZ R12, R26, R29, R12 ;  /* 0x0000001d1a0c7223 */ /* 0x000fe2000001000c */
[----:B------:R-:W-:-:S02]  /*1abc0*/  FADD.FTZ R18, R18, R29 ;  /* 0x0000001d12127221 */ /* 0x000fc40000010000 */
[----:B------:R-:W2:Y:S01]  /*1abd0*/  LDL.LU R29, [R1+0x26c] ;  /* 0x00026c00011d7983 */ /* 0x000ea20000300800 */
[----:B------:R-:W-:-:S03]  /*1abe0*/  FFMA.FTZ R12, R19, R31, R12 ;  /* 0x0000001f130c7223 */ /* 0x000fc6000001000c */
[----:B------:R-:W2:Y:S01]  /*1abf0*/  LDL.LU R19, [R1+0x260] ;  /* 0x0002600001137983 */ /* 0x000ea20000300800 */
[----:B------:R-:W-:-:S03]  /*1ac00*/  FFMA.FTZ R13, R24, R32, R13 ;  /* 0x00000020180d7223 */ /* 0x000fc6000001000d */
[----:B------:R-:W2:Y:S01]  /*1ac10*/  LDL.LU R26, [R1+0x250] ;  /* 0x00025000011a7983 */ /* 0x000ea20000300800 */
[----:B------:R-:W-:-:S03]  /*1ac20*/  FFMA.FTZ R13, R21, R34, R13 ;  /* 0x00000022150d7223 */ /* 0x000fc6000001000d */
[----:B------:R-:W2:Y:S04]  /*1ac30*/  LDL.LU R24, [R1+0x240] ;  /* 0x0002400001187983 */ /* 0x000ea80000300800 */
[----:B------:R-:W2:Y:S01]  /*1ac40*/  LDL.LU R21, [R1+0x214] ;  /* 0x0002140001157983 */ /* 0x000ea20000300800 */
[----:B------:R-:W-:-:S03]  /*1ac50*/  FADD.FTZ R15, R15, R32 ;  /* 0x000000200f0f7221 */ /* 0x000fc60000010000 */
[----:B------:R0:W5:Y:S01]  /*1ac60*/  LDL.LU R4, [R1+0x4c8] ;  /* 0x0004c80001047983 */ /* 0x0001620000300800 */
[----:B------:R-:W-:-:S03]  /*1ac70*/  FFMA.FTZ R12, R23, R33, R12 ;  /* 0x00000021170c7223 */ /* 0x000fc6000001000c */
[----:B------:R-:W2:Y:S04]  /*1ac80*/  LDL.LU R23, [R1+0x23c] ;  /* 0x00023c0001177983 */ /* 0x000ea80000300800 */
[----:B------:R-:W0:Y:S01]  /*1ac90*/  SHFL.DOWN PT, R16, R11, 0x8, 0x1f ;  /* 0x09001f000b107f89 */ /* 0x000e2200000e0000 */
[----:B------:R-:W-:Y:S01]  /*1aca0*/  ISETP.GT.AND P0, PT, R22, 0x17, PT ;  /* 0x000000171600780c */ /* 0x000fe20003f04270 */
[----:B------:R-:W-:Y:S01]  /*1acb0*/  FADD.FTZ R18, R18, R31 ;  /* 0x0000001f12127221 */ /* 0x000fe20000010000 */
[----:B------:R-:W-:-:S03]  /*1acc0*/  FADD.FTZ R15, R15, R34 ;  /* 0x000000220f0f7221 */ /* 0x000fc60000010000 */
[----:B------:R-:W-:Y:S01]  /*1acd0*/  FADD.FTZ R18, R18, R33 ;  /* 0x0000002112127221 */ /* 0x000fe20000010000 */
[----:B----4-:R-:W-:-:S03]  /*1ace0*/  FFMA.FTZ R12, R17, R35, R12 ;  /* 0x00000023110c7223 */ /* 0x010fc6000001000c */
[----:B------:R-:W-:-:S04]  /*1acf0*/  FADD.FTZ R18, R18, R35 ;  /* 0x0000002312127221 */ /* 0x000fc80000010000 */
[----:B-1----:R-:W-:Y:S01]  /*1ad00*/  @!P0 FADD.FTZ R10, R10, R14 ;  /* 0x0000000e0a0a8221 */ /* 0x002fe20000010000 */
[----:B0-----:R-:W-:-:S05]  /*1ad10*/  @!P0 FADD.FTZ R11, R11, R16 ;  /* 0x000000100b0b8221 */ /* 0x001fca0000010000 */
[----:B------:R-:W0:Y:S01]  /*1ad20*/  SHFL.DOWN PT, R14, R11, 0x10, 0x1f ;  /* 0x0a001f000b0e7f89 */ /* 0x000e2200000e0000 */
[----:B------:R-:W-:Y:S01]  /*1ad30*/  FADD.FTZ R15, R15, R36 ;  /* 0x000000240f0f7221 */ /* 0x000fe20000010000 */
[----:B------:R-:W-:Y:S01]  /*1ad40*/  FFMA.FTZ R12, R20, R37, R12 ;  /* 0x00000025140c7223 */ /* 0x000fe2000001000c */
[----:B------:R-:W-:Y:S01]  /*1ad50*/  FADD.FTZ R18, R18, R37 ;  /* 0x0000002512127221 */ /* 0x000fe20000010000 */
[----:B------:R-:W4:Y:S01]  /*1ad60*/  LDL R20, [R1+0x42c] ;  /* 0x00042c0001147983 */ /* 0x000f220000100800 */
[----:B------:R-:W-:Y:S01]  /*1ad70*/  FADD.FTZ R15, R15, R38 ;  /* 0x000000260f0f7221 */ /* 0x000fe20000010000 */
[----:B------:R-:W-:Y:S01]  /*1ad80*/  FFMA.FTZ R12, R28, R39, R12 ;  /* 0x000000271c0c7223 */ /* 0x000fe2000001000c */
[----:B------:R-:W-:Y:S01]  /*1ad90*/  FADD.FTZ R18, R18, R39 ;  /* 0x0000002712127221 */ /* 0x000fe20000010000 */
[----:B------:R-:W-:Y:S01]  /*1ada0*/  ISETP.GT.AND P0, PT, R22, 0xf, PT ;  /* 0x0000000f1600780c */ /* 0x000fe20003f04270 */
[----:B------:R-:W-:Y:S02]  /*1adb0*/  FADD.FTZ R15, R15, R40 ;  /* 0x000000280f0f7221 */ /* 0x000fe40000010000 */
[----:B------:R-:W-:-:S02]  /*1adc0*/  FADD.FTZ R18, R18, R41 ;  /* 0x0000002912127221 */ /* 0x000fc40000010000 */
[----:B------:R-:W-:Y:S02]  /*1add0*/  FADD.FTZ R15, R15, R42 ;  /* 0x0000002a0f0f7221 */ /* 0x000fe40000010000 */
[----:B------:R-:W-:Y:S02]  /*1ade0*/  FADD.FTZ R18, R18, R43 ;  /* 0x0000002b12127221 */ /* 0x000fe40000010000 */
[----:B------:R-:W-:Y:S02]  /*1adf0*/  FADD.FTZ R15, R15, R44 ;  /* 0x0000002c0f0f7221 */ /* 0x000fe40000010000 */
[----:B------:R-:W-:Y:S02]  /*1ae00*/  FADD.FTZ R18, R18, R45 ;  /* 0x0000002d12127221 */ /* 0x000fe40000010000 */
[----:B0-----:R-:W-:Y:S01]  /*1ae10*/  @!P0 FADD.FTZ R11, R11, R14 ;  /* 0x0000000e0b0b8221 */ /* 0x001fe20000010000 */
[----:B---3--:R-:W-:-:S04]  /*1ae20*/  FFMA.FTZ R13, R30, R36, R13 ;  /* 0x000000241e0d7223 */ /* 0x008fc8000001000d */
[----:B--2---:R-:W-:Y:S01]  /*1ae30*/  FFMA.FTZ R13, R29, R38, R13 ;  /* 0x000000261d0d7223 */ /* 0x004fe2000001000d */
[----:B------:R-:W-:-:S03]  /*1ae40*/  FFMA.FTZ R12, R27, R41, R12 ;  /* 0x000000291b0c7223 */ /* 0x000fc6000001000c */
[----:B------:R-:W-:Y:S01]  /*1ae50*/  FFMA.FTZ R13, R19, R40, R13 ;  /* 0x00000028130d7223 */ /* 0x000fe2000001000d */
[----:B------:R-:W-:Y:S01]  /*1ae60*/  FFMA.FTZ R12, R25, R43, R12 ;  /* 0x0000002b190c7223 */ /* 0x000fe2000001000c */
[----:B------:R-:W2:Y:S02]  /*1ae70*/  LDL R19, [R1+0x4b8] ;  /* 0x0004b80001137983 */ /* 0x000ea40000100800 */
[----:B------:R-:W-:-:S04]  /*1ae80*/  FFMA.FTZ R13, R26, R42, R13 ;  /* 0x0000002a1a0d7223 */ /* 0x000fc8000001000d */
[----:B------:R-:W-:Y:S01]  /*1ae90*/  FFMA.FTZ R13, R24, R44, R13 ;  /* 0x0000002c180d7223 */ /* 0x000fe2000001000d */
[----:B------:R-:W-:Y:S01]  /*1aea0*/  FADD.FTZ R14, R15, R21 ;  /* 0x000000150f0e7221 */ /* 0x000fe20000010000 */
[----:B------:R-:W-:Y:S01]  /*1aeb0*/  FADD.FTZ R15, R18, R0 ;  /* 0x00000000120f7221 */ /* 0x000fe20000010000 */
[----:B------:R-:W-:Y:S01]  /*1aec0*/  FFMA.FTZ R16, R23, R45, R12 ;  /* 0x0000002d17107223 */ /* 0x000fe2000001000c */
[----:B------:R-:W-:Y:S02]  /*1aed0*/  FFMA.FTZ R12, R3, R21, R13 ;  /* 0x00000015030c7223 */ /* 0x000fe4000001000d */
[----:B------:R0:W5:Y:S01]  /*1aee0*/  LDL.LU R3, [R1+0x4c4] ;  /* 0x0004c40001037983 */ /* 0x0001620000300800 */
[----:B------:R-:W-:-:S03]  /*1aef0*/  FFMA.FTZ R13, R2, R0, R16 ;  /* 0x00000000020d7223 */ /* 0x000fc60000010010 */
[----:B------:R0:W5:Y:S04]  /*1af00*/  LDL.LU R2, [R1+0x4c0] ;  /* 0x0004c00001027983 */ /* 0x0001680000300800 */
[----:B------:R0:W5:Y:S01]  /*1af10*/  LDL.LU R0, [R1+0x4bc] ;  /* 0x0004bc0001007983 */ /* 0x0001620000300800 */
[----:B------:R-:W1:Y:S03]  /*1af20*/  S2UR UR8, SR_CgaCtaId ;  /* 0x00000000000879c3 */ /* 0x000e660000008800 */
[----:B------:R-:W3:Y:S01]  /*1af30*/  SHFL.DOWN PT, R17, R10, 0x10, 0x1f ;  /* 0x0a001f000a117f89 */ /* 0x000ee200000e0000 */
[----:B------:R-:W-:Y:S02]  /*1af40*/  UMOV UR7, 0x400 ;  /* 0x0000040000077882 */ /* 0x000fe40000000000 */
[----:B------:R-:W-:Y:S01]  /*1af50*/  UIADD3 UR6, UR7, 0xd0, URZ ;  /* 0x000000d007067890 */ /* 0x000fe2000fffe03f */
[----:B------:R-:W-:Y:S01]  /*1af60*/  MOV R45, UR9 ;  /* 0x00000009002d7c02 */ /* 0x000fe20008000f00 */
[----:B------:R-:W-:Y:S02]  /*1af70*/  BSSY B0, `(.L_x_1558) ;  /* 0x000003d000007945 */ /* 0x000fe40003800000 */
[----:B-1----:R-:W-:Y:S01]  /*1af80*/  ULEA UR6, UR8, UR6, 0x18 ;  /* 0x0000000608067291 */ /* 0x002fe2000f8ec03f */
[----:B---3--:R-:W-:Y:S01]  /*1af90*/  @!P0 FADD.FTZ R10, R10, R17 ;  /* 0x000000110a0a8221 */ /* 0x008fe20000010000 */
[----:B------:R-:W-:-:S02]  /*1afa0*/  ISETP.NE.AND P0, PT, R22, RZ, PT ;  /* 0x000000ff1600720c */ /* 0x000fc40003f05270 */
[C---:B----4-:R-:W-:Y:S02]  /*1afb0*/  ISETP.NE.AND P2, PT, R20.reuse, RZ, PT ;  /* 0x000000ff1400720c */ /* 0x050fe40003f45270 */
[----:B------:R-:W-:-:S05]  /*1afc0*/  LEA R44, R20, UR6, 0x4 ;  /* 0x00000006142c7c11 */ /* 0x000fca000f8e20ff */
[----:B------:R0:W-:Y:S01]  /*1afd0*/  STS.128 [R44], R12 ;  /* 0x0000000c2c007388 */ /* 0x0001e20000000c00 */
[----:B------:R-:W-:Y:S01]  /*1afe0*/  ISETP.GT.U32.AND P3, PT, R20, 0x4f, PT ;  /* 0x0000004f1400780c */ /* 0x000fe20003f64070 */
[----:B------:R-:W-:Y:S02]  /*1aff0*/  IMAD R45, R45, 0x50, R20 ;  /* 0x000000502d2d7824 */ /* 0x000fe400078e0214 */
[----:B--2---:R0:W-:Y:S01]  /*1b000*/  @!P0 STS.64 [R19+0x18], R10 ;  /* 0x0000180a13008388 */ /* 0x0041e20000000a00 */
[----:B------:R-:W-:Y:S06]  /*1b010*/  BAR.SYNC.DEFER_BLOCKING 0x0 ;  /* 0x0000000000007b1d */ /* 0x000fec0000010000 */
[----:B------:R-:W-:Y:S05]  /*1b020*/  @P2 BRA `(.L_x_1559) ;  /* 0x0000000000c42947 */ /* 0x000fea0003800000 */
        /* <DEDUP_REMOVED lines=49> */
.L_x_1559:
[----:B------:R-:W-:Y:S05]  /*1b340*/  BSYNC B0 ;  /* 0x0000000000007941 */ /* 0x000fea0003800000 */
.L_x_1558:
        /* <DEDUP_REMOVED lines=38> */
.L_x_1561:
[----:B------:R-:W-:Y:S05]  /*1b5b0*/  BSYNC B0 ;  /* 0x0000000000007941 */ /* 0x000fea0003800000 */
.L_x_1560:
        /* <DEDUP_REMOVED lines=8> */
[----:B-1----:R-:W-:Y:S01]  /*1b640*/  IMAD.WIDE.U32 R20, R22, 0x3, RZ ;  /* 0x0000000316147825 */ /* 0x002fe200078e00ff */
[----:B------:R-:W-:-:S02]  /*1b650*/  LEA R25, R23, R23, 0x1 ;  /* 0x0000001717197211 */ /* 0x000fc400078e08ff */
[----:B------:R-:W-:Y:S02]  /*1b660*/  LEA.HI R24, P3, R23, R22, RZ, 0x1 ;  /* 0x0000001617187211 */ /* 0x000fe400078708ff */
[----:B------:R-:W-:Y:S02]  /*1b670*/  IADD3 R25, R21, R25, RZ ;  /* 0x0000001915197210 */ /* 0x000fe40007ffe0ff */
[----:B------:R-:W-:Y:S02]  /*1b680*/  IADD3.X R23, RZ, R23, RZ, P3, !PT ;  /* 0x00000017ff177210 */ /* 0x000fe40001ffe4ff */
[----:B------:R-:W-:Y:S02]  /*1b690*/  LEA.HI R21, P0, R25, R20, RZ, 0x1 ;  /* 0x0000001419157211 */ /* 0x000fe400078108ff */
[----:B------:R-:W-:Y:S02]  /*1b6a0*/  SHF.R.S32.HI R26, RZ, 0x1, R23 ;  /* 0x00000001ff1a7819 */ /* 0x000fe40000011417 */
[----:B------:R-:W-:-:S02]  /*1b6b0*/  IADD3.X R22, RZ, R25, RZ, P0, !PT ;  /* 0x00000019ff167210 */ /* 0x000fc400007fe4ff */
[----:B------:R-:W-:Y:S02]  /*1b6c0*/  SHF.R.S64 R25, R24, 0x1, R23 ;  /* 0x0000000118197819 */ /* 0x000fe40000001017 */
[-C--:B0-----:R-:W-:Y:S02]  /*1b6d0*/  LEA R20, P3, R18, R16.reuse, 0x2 ;  /* 0x0000001012147211 */ /* 0x081fe400078610ff */
[--C-:B------:R-:W-:Y:S02]  /*1b6e0*/  SHF.R.S64 R23, R21, 0x1, R22.reuse ;  /* 0x0000000115177819 */ /* 0x100fe40000001016 */
[----:B------:R-:W-:Y:S02]  /*1b6f0*/  SHF.R.S32.HI R24, RZ, 0x1, R22 ;  /* 0x00000001ff187819 */ /* 0x000fe40000011416 */
[C---:B------:R-:W-:Y:S02]  /*1b700*/  SHF.L.U64.HI R27, R25.reuse, 0x2, R26 ;  /* 0x00000002191b7819 */ /* 0x040fe4000001021a */
[----:B------:R-:W-:-:S02]  /*1b710*/  LEA R22, P0, R25, R16, 0x2 ;  /* 0x0000001019167211 */ /* 0x000fc400078010ff */
[----:B------:R-:W-:Y:S02]  /*1b720*/  LEA.HI.X R21, R18, R17, R19, 0x2, P3 ;  /* 0x0000001112157211 */ /* 0x000fe400018f1413 */
[C---:B------:R-:W-:Y:S02]  /*1b730*/  SHF.L.U64.HI R19, R23.reuse, 0x2, R24 ;  /* 0x0000000217137819 */ /* 0x040fe40000010218 */
[----:B------:R-:W-:Y:S02]  /*1b740*/  LEA R18, P3, R23, R16, 0x2 ;  /* 0x0000001017127211 */ /* 0x000fe400078610ff */
[C---:B------:R-:W-:Y:S02]  /*1b750*/  IADD3.X R23, R17.reuse, R27, RZ, P0, !PT ;  /* 0x0000001b11177210 */ /* 0x040fe400007fe4ff */
[----:B------:R-:W-:-:S03]  /*1b760*/  IADD3.X R19, R17, R19, RZ, P3, !PT ;  /* 0x0000001311137210 */ /* 0x000fc60001ffe4ff */
[----:B------:R2:W-:Y:S04]  /*1b770*/  REDG.E.ADD.F32.FTZ.RN.STRONG.GPU desc[UR10][R22.64], R13 ;  /* 0x0000000d160079a6 */ /* 0x0005e8000c10f38a */
[----:B------:R2:W-:Y:S04]  /*1b780*/  REDG.E.ADD.F32.FTZ.RN.STRONG.GPU desc[UR10][R20.64], R14 ;  /* 0x0000000e140079a6 */ /* 0x0005e8000c10f38a */
[----:B------:R2:W-:Y:S02]  /*1b790*/  REDG.E.ADD.F32.FTZ.RN.STRONG.GPU desc[UR10][R18.64], R15 ;  /* 0x0000000f120079a6 */ /* 0x0005e4000c10f38a */
.L_x_1563:
[----:B------:R-:W-:Y:S05]  /*1b7a0*/  BSYNC B0 ;  /* 0x0000000000007941 */ /* 0x000fea0003800000 */
.L_x_1562:
        /* <DEDUP_REMOVED lines=40> */
.L_x_1567:
[----:B------:R-:W2:Y:S04]  /*1ba30*/  LDG.E.STRONG.GPU R12, desc[UR10][R20.64] ;  /* 0x0000000a140c7981 */ /* 0x000ea8000c1ef900 */
[----:B--2---:R-:W-:Y:S04]  /*1ba40*/  CCTL.IVALL ;  /* 0x00000000ff00798f */ /* 0x004fe80002000000 */
[----:B------:R0:W-:Y:S01]  /*1ba50*/  STL [R1], R12 ;  /* 0x0000000c01007387 */ /* 0x0001e20000100800 */
[----:B------:R-:W-:-:S13]  /*1ba60*/  ISETP.NE.AND P0, PT, R12, UR6, PT ;  /* 0x000000060c007c0c */ /* 0x000fda000bf05270 */
[----:B0-----:R-:W-:Y:S05]  /*1ba70*/  @P0 BRA `(.L_x_1567) ;  /* 0xfffffffc00ec0947 */ /* 0x001fea000383ffff */
.L_x_1566:
[----:B------:R-:W-:Y:S05]  /*1ba80*/  BSYNC B0 ;  /* 0x0000000000007941 */ /* 0x000fea0003800000 */
.L_x_1565:
        /* <DEDUP_REMOVED lines=18> */
.L_x_1571:
        /* <DEDUP_REMOVED lines=115> */
.L_x_1570:
        /* <DEDUP_REMOVED lines=61> */
.L_x_1572:
[----:B------:R-:W-:-:S13]  /*1c6b0*/  ISETP.NE.OR P0, PT, R12, RZ, P0 ;  /* 0x000000ff0c00720c */ /* 0x000fda0000705670 */
[----:B------:R-:W-:Y:S05]  /*1c6c0*/  @!P0 BRA `(.L_x_1568) ;  /* 0x00000000007c8947 */ /* 0x000fea0003800000 */
.L_x_1569:
        /* <DEDUP_REMOVED lines=31> */
.L_x_1568:
        /* <DEDUP_REMOVED lines=11> */
.L_x_1574:
[----:B------:R-:W-:Y:S05]  /*1c970*/  BSYNC B0 ;  /* 0x0000000000007941 */ /* 0x000fea0003800000 */
.L_x_1573:
        /* <DEDUP_REMOVED lines=19> */
.L_x_1564:
[----:B------:R-:W1:Y:S01]  /*1cab0*/  S2UR UR7, SR_CgaCtaId ;  /* 0x00000000000779c3 */ /* 0x000e620000008800 */
[----:B------:R-:W-:Y:S01]  /*1cac0*/  UMOV UR6, 0x400 ;  /* 0x0000040000067882 */ /* 0x000fe20000000000 */
[----:B0-2---:R-:W-:Y:S01]  /*1cad0*/  HFMA2.MMA R19, -RZ, RZ, 0, 0 ;  /* 0x00000000ff137435 */ /* 0x005fe200000001ff */
[----:B------:R-:W-:Y:S01]  /*1cae0*/  ULDC.64 UR8, c[0x0][0x288] ;  /* 0x0000a20000087ab9 */ /* 0x000fe20000000a00 */
[----:B------:R-:W-:Y:S01]  /*1caf0*/  ULDC.64 UR18, c[0x0][0x210] ;  /* 0x0000840000127ab9 */ /* 0x000fe20000000a00 */
[----:B-1----:R-:W-:-:S09]  /*1cb00*/  ULEA UR6, UR7, UR6, 0x18 ;  /* 0x0000000607067291 */ /* 0x002fd2000f8ec03f */
[----:B------:R-:W-:Y:S01]  /*1cb10*/  @!P2 STS.64 [UR6+0xc0], R10 ;  /* 0x0000c00aff00a988 */ /* 0x000fe20008000a06 */
[----:B------:R-:W-:Y:S01]  /*1cb20*/  BAR.SYNC.DEFER_BLOCKING 0x0 ;  /* 0x0000000000007b1d */ /* 0x000fe20000010000 */
[----:B------:R-:W-:-:S05]  /*1cb30*/  ISETP.NE.AND P2, PT, RZ, UR15, PT ;  /* 0x0000000fff007c0c */ /* 0x000fca000bf45270 */
[----:B------:R-:W0:Y:S01]  /*1cb40*/  LDS.64 R16, [UR6+0xc0] ;  /* 0x0000c006ff107984 */ /* 0x000e220008000a00 */
[----:B------:R-:W-:Y:S02]  /*1cb50*/  ULDC UR6, c[0x0][0x2bc] ;  /* 0x0000af0000067ab9 */ /* 0x000fe40000000800 */
[----:B0-----:R-:W-:Y:S01]  /*1cb60*/  FMUL.FTZ R16, R16, UR6 ;  /* 0x0000000610107c20 */ /* 0x001fe20008410000 */
[----:B------:R-:W-:Y:S01]  /*1cb70*/  FMUL.FTZ R17, R17, UR6 ;  /* 0x0000000611117c20 */ /* 0x000fe20008410000 */
[----:B------:R-:W-:-:S06]  /*1cb80*/  ULDC.64 UR6, c[0x0][0x290] ;  /* 0x0000a40000067ab9 */ /* 0x000fcc0000000a00 */
.L_x_1577:
[----:B0-----:R-:W-:-:S05]  /*1cb90*/  LEA R13, R19, UR14, 0x2 ;  /* 0x0000000e130d7c11 */ /* 0x001fca000f8e10ff */
[----:B------:R-:W2:Y:S04]  /*1cba0*/  LDL R10, [R13+0x10] ;  /* 0x000010000d0a7983 */ /* 0x000ea80000100800 */
[----:B------:R-:W3:Y:S04]  /*1cbb0*/  LDL R12, [R13+0x14] ;  /* 0x000014000d0c7983 */ /* 0x000ee80000100800 */
[----:B------:R-:W4:Y:S04]  /*1cbc0*/  LDL R14, [R13+0x110] ;  /* 0x000110000d0e7983 */ /* 0x000f280000100800 */
[----:B------:R3:W4:Y:S01]  /*1cbd0*/  LDL R18, [R13+0x114] ;  /* 0x000114000d127983 */ /* 0x0007220000100800 */
[C---:B-----5:R-:W-:Y:S01]  /*1cbe0*/  LEA R23, R19.reuse, R0, 0x3 ;  /* 0x0000000013177211 */ /* 0x060fe200078e18ff */
[----:B------:R-:W-:Y:S01]  /*1cbf0*/  BSSY B0, `(.L_x_1575) ;  /* 0x0000061000007945 */ /* 0x000fe20003800000 */
[----:B------:R-:W-:-:S02]  /*1cc00*/  IADD3 R19, R19, 0x2, RZ ;  /* 0x0000000213137810 */ /* 0x000fc40007ffe0ff */
[----:B------:R-:W-:Y:S02]  /*1cc10*/  ISETP.GE.U32.AND P0, PT, R23, UR6, PT ;  /* 0x0000000617007c0c */ /* 0x000fe4000bf06070 */
[----:B------:R-:W-:-:S04]  /*1cc20*/  SHF.R.S32.HI R27, RZ, 0x1f, R23 ;  /* 0x0000001fff1b7819 */ /* 0x000fc80000011417 */
[----:B------:R-:W-:Y:S01]  /*1cc30*/  ISETP.GE.OR.EX P0, PT, R27, UR7, P1, P0 ;  /* 0x000000071b007c0c */ /* 0x000fe20008f06700 */
[--C-:B--2---:R-:W-:Y:S02]  /*1cc40*/  HADD2.F32 R11, -RZ, R10.reuse.H0_H0 ;  /* 0x2000000aff0b7230 */ /* 0x104fe40000004100 */
[----:B------:R-:W-:Y:S02]  /*1cc50*/  HADD2.F32 R10, -RZ, R10.H1_H1 ;  /* 0x3000000aff0a7230 */ /* 0x000fe40000004100 */
[--C-:B---3--:R-:W-:Y:S02]  /*1cc60*/  HADD2.F32 R13, -RZ, R12.reuse.H0_H0 ;  /* 0x2000000cff0d7230 */ /* 0x108fe40000004100 */
[----:B------:R-:W-:Y:S01]  /*1cc70*/  FADD.FTZ R11, R11, -UR16 ;  /* 0x800000100b0b7e21 */ /* 0x000fe20008010000 */
[----:B------:R-:W-:Y:S02]  /*1cc80*/  HADD2.F32 R12, -RZ, R12.H1_H1 ;  /* 0x3000000cff0c7230 */ /* 0x000fe40000004100 */
[----:B------:R-:W-:Y:S01]  /*1cc90*/  FADD.FTZ R10, R10, -UR16 ;  /* 0x800000100a0a7e21 */ /* 0x000fe20008010000 */
[----:B----4-:R-:W-:-:S02]  /*1cca0*/  HADD2.F32 R29, -RZ, R14.H0_H0 ;  /* 0x2000000eff1d7230 */ /* 0x010fc40000004100 */
[----:B------:R-:W-:Y:S01]  /*1ccb0*/  FMUL.FTZ R21, R11, UR12 ;  /* 0x0000000c0b157c20 */ /* 0x000fe20008410000 */
[----:B------:R-:W-:Y:S01]  /*1ccc0*/  FADD.FTZ R13, R13, -UR16 ;  /* 0x800000100d0d7e21 */ /* 0x000fe20008010000 */
[----:B------:R-:W-:Y:S01]  /*1ccd0*/  FMUL.FTZ R20, R10, UR12 ;  /* 0x0000000c0a147c20 */ /* 0x000fe20008410000 */
[----:B------:R-:W-:Y:S01]  /*1cce0*/  FADD.FTZ R12, R12, -UR16 ;  /* 0x800000100c0c7e21 */ /* 0x000fe20008010000 */
[-CC-:B------:R-:W-:Y:S01]  /*1ccf0*/  @P2 FFMA.FTZ R31, R21, R6.reuse, R8.reuse ;  /* 0x00000006151f2223 */ /* 0x180fe20000010008 */
[----:B------:R-:W-:Y:S01]  /*1cd00*/  FMUL.FTZ R25, R13, UR12 ;  /* 0x0000000c0d197c20 */ /* 0x000fe20008410000 */
[-CC-:B------:R-:W-:Y:S01]  /*1cd10*/  @P2 FFMA.FTZ R15, R20, R7.reuse, R9.reuse ;  /* 0x00000007140f2223 */ /* 0x180fe20000010009 */
[----:B------:R-:W-:Y:S01]  /*1cd20*/  FMUL.FTZ R24, R12, UR12 ;  /* 0x0000000c0c187c20 */ /* 0x000fe20008410000 */
[----:B------:R-:W-:Y:S01]  /*1cd30*/  @P2 FMUL.FTZ R10, R31, -1.4426950216293334961 ;  /* 0xbfb8aa3b1f0a2820 */ /* 0x000fe20000410000 */
[----:B------:R-:W-:Y:S01]  /*1cd40*/  @P2 FFMA.FTZ R22, R25, R6, R8 ;  /* 0x0000000619162223 */ /* 0x000fe20000010008 */
[----:B------:R-:W-:Y:S01]  /*1cd50*/  @P2 FMUL.FTZ R11, R15, -1.4426950216293334961 ;  /* 0xbfb8aa3b0f0b2820 */ /* 0x000fe20000410000 */
[----:B------:R-:W0:Y:S01]  /*1cd60*/  @!P0 LDC.64 R12, c[0x0][0x288] ;  /* 0x0000a200ff0c8b82 */ /* 0x000e220000000a00 */
[----:B------:R-:W-:Y:S01]  /*1cd70*/  @P2 FFMA.FTZ R26, R24, R7, R9 ;  /* 0x00000007181a2223 */ /* 0x000fe20000010009 */
[----:B------:R-:W-:Y:S01]  /*1cd80*/  @P2 FMUL.FTZ R35, R22, -1.4426950216293334961 ;  /* 0xbfb8aa3b16232820 */ /* 0x000fe20000410000 */
[----:B------:R-:W1:Y:S01]  /*1cd90*/  @P2 MUFU.EX2 R10, R10 ;  /* 0x0000000a000a2308 */ /* 0x000e620000000800 */
[----:B------:R-:W-:-:S02]  /*1cda0*/  HADD2.F32 R30, -RZ, R14.H1_H1 ;  /* 0x3000000eff1e7230 */ /* 0x000fc40000004100 */
[----:B------:R-:W-:Y:S01]  /*1cdb0*/  @P2 FMUL.FTZ R28, R26, -1.4426950216293334961 ;  /* 0xbfb8aa3b1a1c2820 */ /* 0x000fe20000410000 */
[----:B------:R-:W-:-:S04]  /*1cdc0*/  @!P0 MOV R14, R2 ;  /* 0x00000002000e8202 */ /* 0x000fc80000000f00 */
[----:B------:R-:W2:Y:S08]  /*1cdd0*/  @P2 MUFU.EX2 R11, R11 ;  /* 0x0000000b000b2308 */ /* 0x000eb00000000800 */
[----:B------:R-:W3:Y:S01]  /*1cde0*/  @P2 MUFU.EX2 R35, R35 ;  /* 0x0000002300232308 */ /* 0x000ee20000000800 */
[----:B-1----:R-:W-:-:S07]  /*1cdf0*/  @P2 FADD.FTZ R32, R10, 1 ;  /* 0x3f8000000a202421 */ /* 0x002fce0000010000 */
[----:B------:R-:W1:Y:S01]  /*1ce00*/  @P2 MUFU.RCP R32, R32 ;  /* 0x0000002000202308 */ /* 0x000e620000001000 */
[----:B--2---:R-:W-:Y:S02]  /*1ce10*/  @P2 FADD.FTZ R33, R11, 1 ;  /* 0x3f8000000b212421 */ /* 0x004fe40000010000 */
[----:B------:R-:W2:Y:S05]  /*1ce20*/  @!P0 LDC.64 R10, c[0x0][0x210] ;  /* 0x00008400ff0a8b82 */ /* 0x000eaa0000000a00 */
[----:B------:R-:W4:Y:S01]  /*1ce30*/  @P2 MUFU.RCP R33, R33 ;  /* 0x0000002100212308 */ /* 0x000f220000001000 */
[----:B---3--:R-:W-:-:S07]  /*1ce40*/  @P2 FADD.FTZ R35, R35, 1 ;  /* 0x3f80000023232421 */ /* 0x008fce0000010000 */
[----:B------:R-:W3:Y:S01]  /*1ce50*/  @P2 MUFU.EX2 R28, R28 ;  /* 0x0000001c001c2308 */ /* 0x000ee20000000800 */
[----:B-1----:R-:W-:Y:S01]  /*1ce60*/  @P2 FADD.FTZ R34, -R32, 1 ;  /* 0x3f80000020222421 */ /* 0x002fe20000010100 */
[----:B------:R-:W-:-:S03]  /*1ce70*/  @P2 FMUL.FTZ R32, R29, R32 ;  /* 0x000000201d202220 */ /* 0x000fc60000410000 */
[----:B------:R-:W-:Y:S01]  /*1ce80*/  @P2 FFMA.FTZ R31, R31, R34, 1 ;  /* 0x3f8000001f1f2423 */ /* 0x000fe20000010022 */
[----:B----4-:R-:W-:Y:S01]  /*1ce90*/  @P2 FADD.FTZ R36, -R33, 1 ;  /* 0x3f80000021242421 */ /* 0x010fe20000010100 */
[----:B------:R-:W-:Y:S02]  /*1cea0*/  @P2 FMUL.FTZ R33, R30, R33 ;  /* 0x000000211e212220 */ /* 0x000fe40000410000 */
[----:B------:R-:W-:Y:S01]  /*1ceb0*/  @P2 FMUL.FTZ R29, R32, R31 ;  /* 0x0000001f201d2220 */ /* 0x000fe20000410000 */
[----:B0-----:R-:W-:Y:S02]  /*1cec0*/  @!P0 IMAD R32, R27, R12, RZ ;  /* 0x0000000c1b208224 */ /* 0x001fe400078e02ff */
[----:B------:R-:W-:Y:S01]  /*1ced0*/  @P2 FFMA.FTZ R36, R15, R36, 1 ;  /* 0x3f8000000f242423 */ /* 0x000fe20000010024 */
[----:B------:R-:W-:Y:S01]  /*1cee0*/  @!P0 MOV R15, R5 ;  /* 0x00000005000f8202 */ /* 0x000fe20000000f00 */
[----:B------:R-:W0:Y:S01]  /*1cef0*/  @P2 MUFU.RCP R31, R35 ;  /* 0x00000023001f2308 */ /* 0x000e220000001000 */
[----:B------:R-:W-:-:S02]  /*1cf00*/  @!P0 IMAD R13, R23, R13, R32 ;  /* 0x0000000d170d8224 */ /* 0x000fc400078e0220 */
[----:B------:R-:W-:Y:S01]  /*1cf10*/  @P2 FMUL.FTZ R30, R33, R36 ;  /* 0x00000024211e2220 */ /* 0x000fe20000410000 */
[----:B---3--:R-:W-:Y:S01]  /*1cf20*/  @P2 FADD.FTZ R28, R28, 1 ;  /* 0x3f8000001c1c2421 */ /* 0x008fe20000010000 */
[----:B------:R-:W-:-:S04]  /*1cf30*/  @!P0 IMAD.WIDE.U32 R14, R23, R12, R14 ;  /* 0x0000000c170e8225 */ /* 0x000fc800078e000e */
[C-C-:B------:R-:W-:Y:S01]  /*1cf40*/  FFMA.FTZ R12, R16.reuse, R21, R17.reuse ;  /* 0x00000015100c7223 */ /* 0x140fe20000010011 */
[----:B------:R-:W-:Y:S01]  /*1cf50*/  FFMA.FTZ R21, R16, R20, R17 ;  /* 0x0000001410157223 */ /* 0x000fe20000010011 */
[----:B------:R-:W-:Y:S02]  /*1cf60*/  IADD3 R23, R23, 0x8, RZ ;  /* 0x0000000817177810 */ /* 0x000fe40007ffe0ff */
[----:B------:R-:W-:Y:S01]  /*1cf70*/  FFMA.FTZ R29, R29, R6, -R12 ;  /* 0x000000061d1d7223 */ /* 0x000fe2000001080c */
[----:B------:R-:W-:Y:S01]  /*1cf80*/  FFMA.FTZ R21, R30, R7, -R21 ;  /* 0x000000071e157223 */ /* 0x000fe20000010815 */
[----:B------:R-:W-:Y:S01]  /*1cf90*/  @!P0 IADD3 R15, R15, R13, RZ ;  /* 0x0000000d0f0f8210 */ /* 0x000fe20007ffe0ff */
[----:B------:R-:W1:Y:S01]  /*1cfa0*/  @P2 MUFU.RCP R12, R28 ;  /* 0x0000001c000c2308 */ /* 0x000e620000001000 */
[----:B------:R-:W-:Y:S01]  /*1cfb0*/  FMUL.FTZ R20, R29, UR12 ;  /* 0x0000000c1d147c20 */ /* 0x000fe20008410000 */
[----:B------:R-:W-:Y:S01]  /*1cfc0*/  @!P0 FMUL.FTZ R13, R21, UR12 ;  /* 0x0000000c150d8c20 */ /* 0x000fe20008410000 */
[----:B--2---:R-:W-:-:S04]  /*1cfd0*/  @!P0 LEA R10, P3, R14, R10, 0x1 ;  /* 0x0000000a0e0a8211 */ /* 0x004fc800078608ff */
[----:B------:R-:W-:Y:S01]  /*1cfe0*/  @!P0 LEA.HI.X R11, R14, R11, R15, 0x1, P3 ;  /* 0x0000000b0e0b8211 */ /* 0x000fe200018f0c0f */
[----:B0-----:R-:W-:Y:S01]  /*1cff0*/  @P2 FADD.FTZ R15, -R31, 1 ;  /* 0x3f8000001f0f2421 */ /* 0x001fe20000010100 */
[----:B------:R-:W-:Y:S01]  /*1d000*/  @!P0 F2FP.F16.F32.PACK_AB R27, R13, R20 ;  /* 0x000000140d1b823e */ /* 0x000fe200000000ff */
[--C-:B------:R-:W-:Y:S01]  /*1d010*/  HADD2.F32 R13, -RZ, R18.reuse.H0_H0 ;  /* 0x20000012ff0d7230 */ /* 0x100fe20000004100 */
[----:B------:R-:W-:Y:S01]  /*1d020*/  ISETP.NE.AND P3, PT, R19, 0x40, PT ;  /* 0x000000401300780c */ /* 0x000fe20003f65270 */
[----:B------:R-:W-:Y:S01]  /*1d030*/  @P2 FFMA.FTZ R22, R22, R15, 1 ;  /* 0x3f80000016162423 */ /* 0x000fe2000001000f */
[----:B------:R-:W-:Y:S01]  /*1d040*/  SHF.R.S32.HI R15, RZ, 0x1f, R23 ;  /* 0x0000001fff0f7819 */ /* 0x000fe20000011417 */
[----:B------:R0:W-:Y:S01]  /*1d050*/  @!P0 STG.E desc[UR10][R10.64], R27 ;  /* 0x0000001b0a008986 */ /* 0x0001e2000c10190a */
[----:B------:R-:W-:Y:S01]  /*1d060*/  ISETP.GE.U32.AND P0, PT, R23, UR6, PT ;  /* 0x0000000617007c0c */ /* 0x000fe2000bf06070 */
[----:B------:R-:W-:Y:S02]  /*1d070*/  HADD2.F32 R18, -RZ, R18.H1_H1 ;  /* 0x30000012ff127230 */ /* 0x000fe40000004100 */
[----:B-1----:R-:W-:Y:S01]  /*1d080*/  @P2 FADD.FTZ R21, -R12, 1 ;  /* 0x3f8000000c152421 */ /* 0x002fe20000010100 */
[----:B------:R-:W-:Y:S01]  /*1d090*/  @P2 FMUL.FTZ R31, R13, R31 ;  /* 0x0000001f0d1f2220 */ /* 0x000fe20000410000 */
[----:B------:R-:W-:-:S02]  /*1d0a0*/  ISETP.GE.OR.EX P0, PT, R15, UR7, P1, P0 ;  /* 0x000000070f007c0c */ /* 0x000fc40008f06700 */
[----:B------:R-:W-:Y:S01]  /*1d0b0*/  @P2 FFMA.FTZ R21, R26, R21, 1 ;  /* 0x3f8000001a152423 */ /* 0x000fe20000010015 */
[----:B------:R-:W-:Y:S01]  /*1d0c0*/  @P2 FMUL.FTZ R12, R18, R12 ;  /* 0x0000000c120c2220 */ /* 0x000fe20000410000 */
[----:B------:R-:W-:-:S03]  /*1d0d0*/  @P2 FMUL.FTZ R13, R31, R22 ;  /* 0x000000161f0d2220 */ /* 0x000fc60000410000 */
[----:B------:R-:W-:Y:S01]  /*1d0e0*/  @P2 FMUL.FTZ R18, R12, R21 ;  /* 0x000000150c122220 */ /* 0x000fe20000410000 */
[C-C-:B0-----:R-:W-:Y:S01]  /*1d0f0*/  FFMA.FTZ R10, R16.reuse, R25, R17.reuse ;  /* 0x00000019100a7223 */ /* 0x141fe20000010011 */
[----:B------:R-:W-:-:S03]  /*1d100*/  FFMA.FTZ R11, R16, R24, R17 ;  /* 0x00000018100b7223 */ /* 0x000fc60000010011 */
[----:B------:R-:W-:Y:S01]  /*1d110*/  FFMA.FTZ R13, R13, R6, -R10 ;  /* 0x000000060d0d7223 */ /* 0x000fe2000001080a */
[----:B------:R-:W-:Y:S01]  /*1d120*/  FFMA.FTZ R14, R18, R7, -R11 ;  /* 0x00000007120e7223 */ /* 0x000fe2000001080b */
[----:B------:R-:W-:Y:S06]  /*1d130*/  @P0 BRA `(.L_x_1576) ;  /* 0x0000000000300947 */ /* 0x000fec0003800000 */
        /* <DEDUP_REMOVED lines=10> */
[----:B------:R-:W-:-:S05]  /*1d1e0*/  F2FP.F16.F32.PACK_AB R11, R14, R21 ;  /* 0x000000150e0b723e */ /* 0x000fca00000000ff */
[----:B------:R0:W-:Y:S02]  /*1d1f0*/  STG.E desc[UR10][R12.64], R11 ;  /* 0x0000000b0c007986 */ /* 0x0001e4000c10190a */
.L_x_1576:
[----:B------:R-:W-:Y:S05]  /*1d200*/  BSYNC B0 ;  /* 0x0000000000007941 */ /* 0x000fea0003800000 */
.L_x_1575:
        /* <DEDUP_REMOVED lines=10> */
.L_x_1491:
        /* <DEDUP_REMOVED lines=25> */
.L_x_1580:
[----:B------:R-:W-:Y:S05]  /*1d440*/  BSYNC B0 ;  /* 0x0000000000007941 */ /* 0x000fea0003800000 */
.L_x_1579:
[----:B------:R-:W-:Y:S05]  /*1d450*/  @P0 EXIT ;  /* 0x000000000000094d */ /* 0x000fea0003800000 */
[----:B------:R-:W-:Y:S05]  /*1d460*/  @P2 BRA `(.L_x_1581) ;  /* 0x0000000000202947 */ /* 0x000fea0003800000 */
[----:B------:R-:W-:-:S05]  /*1d470*/  IMAD R0, R6, R7, RZ ;  /* 0x0000000706007224 */ /* 0x000fca00078e02ff */
[----:B------:R-:W-:-:S13]  /*1d480*/  ISETP.NE.AND P0, PT, R0, -0x1, PT ;  /* 0xffffffff0000780c */ /* 0x000fda0003f05270 */
[----:B------:R-:W-:Y:S05]  /*1d490*/  @!P0 BRA `(.L_x_1581) ;  /* 0x0000000000148947 */ /* 0x000fea0003800000 */
.L_x_1582:
[----:B-1----:R-:W2:Y:S04]  /*1d4a0*/  LDG.E.STRONG.GPU R5, desc[UR10][R2.64] ;  /* 0x0000000a02057981 */ /* 0x002ea8000c1ef900 */
[----:B--2---:R-:W-:Y:S01]  /*1d4b0*/  CCTL.IVALL ;  /* 0x00000000ff00798f */ /* 0x004fe20002000000 */
[----:B------:R-:W-:Y:S05]  /*1d4c0*/  YIELD ;  /* 0x0000000000007946 */ /* 0x000fea0003800000 */
[----:B------:R-:W-:-:S13]  /*1d4d0*/  ISETP.NE.AND P0, PT, R5, R0, PT ;  /* 0x000000000500720c */ /* 0x000fda0003f05270 */
[----:B------:R-:W-:Y:S05]  /*1d4e0*/  @P0 BRA `(.L_x_1582) ;  /* 0xfffffffc00ec0947 */ /* 0x000fea000383ffff */
.L_x_1581:
        /* <DEDUP_REMOVED lines=12> */
[C---:B------:R-:W-:Y:S01]  /*1d5b0*/  IMAD.WIDE.U32 R8, R2.reuse, 0x3, RZ ;  /* 0x0000000302087825 */ /* 0x040fe200078e00ff */
[----:B0-----:R-:W-:Y:S01]  /*1d5c0*/  LEA R11, R3, R3, 0x1 ;  /* 0x00000003030b7211 */ /* 0x001fe200078e08ff */
[----:B------:R-:W0:Y:S01]  /*1d5d0*/  LDC.64 R4, c[0x0][0x218] ;  /* 0x00008600ff047b82 */ /* 0x000e220000000a00 */
[----:B------:R-:W-:Y:S01]  /*1d5e0*/  MOV R13, R0 ;  /* 0x00000000000d7202 */ /* 0x000fe20000000f00 */
[----:B------:R-:W-:Y:S01]  /*1d5f0*/  ULDC.64 UR4, c[0x0][0x268] ;  /* 0x00009a0000047ab9 */ /* 0x000fe20000000a00 */
[----:B------:R-:W-:Y:S02]  /*1d600*/  IADD3 R11, R9, R11, RZ ;  /* 0x0000000b090b7210 */ /* 0x000fe40007ffe0ff */
[----:B------:R-:W-:Y:S02]  /*1d610*/  SHF.L.U64.HI R3, R2, 0x2, R3 ;  /* 0x0000000202037819 */ /* 0x000fe40000010203 */
[----:B------:R-:W-:Y:S01]  /*1d620*/  LEA.HI R8, P0, R11, R8, RZ, 0x1 ;  /* 0x000000080b087211 */ /* 0x000fe200078108ff */
[----:B------:R-:W1:Y:S01]  /*1d630*/  LDC.64 R6, c[0x0][0x220] ;  /* 0x00008800ff067b82 */ /* 0x000e620000000a00 */
[----:B------:R-:W-:-:S02]  /*1d640*/  MOV R0, R10 ;  /* 0x0000000a00007202 */ /* 0x000fc40000000f00 */
[----:B------:R-:W-:Y:S02]  /*1d650*/  IADD3.X R11, RZ, R11, RZ, P0, !PT ;  /* 0x0000000bff0b7210 */ /* 0x000fe400007fe4ff */
[----:B------:R-:W-:Y:S02]  /*1d660*/  SHF.L.U64.HI R31, R25, 0x2, R24 ;  /* 0x00000002191f7819 */ /* 0x000fe40000010218 */
[--C-:B------:R-:W-:Y:S02]  /*1d670*/  SHF.R.S64 R27, R8, 0x1, R11.reuse ;  /* 0x00000001081b7819 */ /* 0x100fe4000000100b */
[----:B------:R-:W-:-:S04]  /*1d680*/  SHF.R.S32.HI R8, RZ, 0x1, R11 ;  /* 0x00000001ff087819 */ /* 0x000fc8000001140b */
[----:B------:R-:W-:-:S07]  /*1d690*/  SHF.L.U64.HI R29, R27, 0x2, R8 ;  /* 0x000000021b1d7819 */ /* 0x000fce0000010208 */
.L_x_1583:
        /* <DEDUP_REMOVED lines=25> */
.L_x_1584:
        /* <DEDUP_REMOVED lines=13> */
.L_x_5585:


//--------------------- .text._Z35group_norm_nhwc_bwd_one_pass_kernelI11Fp16IOBf16WLi64ELi160ELi640EEv26Group_norm_nhwc_bwd_params --------------------------
	.section	.text._Z35group_norm_nhwc_bwd_one_pass_kernelI11Fp16IOBf16WLi64ELi160ELi640EEv26Group_norm_nhwc_bwd_params,"ax",@progbits
	.align	128
        .global         _Z35group_norm_nhwc_bwd_one_pass_kernelI11Fp16IOBf16WLi64ELi160ELi640EEv26Group_norm_nhwc_bwd_params
        .type           _Z35group_norm_nhwc_bwd_one_pass_kernelI11Fp16IOBf16WLi64ELi160ELi640EEv26Group_norm_nhwc_bwd_params,@function
        .size           _Z35group_norm_nhwc_bwd_one_pass_kernelI11Fp16IOBf16WLi64ELi160ELi640EEv26Group_norm_nhwc_bwd_params,(.L_x_5586 - _Z35group_norm_nhwc_bwd_one_pass_kernelI11Fp16IOBf16WLi64ELi160ELi640EEv26Group_norm_nhwc_bwd_params)
        .other          _Z35group_norm_nhwc_bwd_one_pass_kernelI11Fp16IOBf16WLi64ELi160ELi640EEv26Group_norm_nhwc_bwd_params,@"STO_CUDA_ENTRY STV_DEFAULT"
_Z35group_norm_nhwc_bwd_one_pass_kernelI11Fp16IOBf16WLi64ELi160ELi640EEv26Group_norm_nhwc_bwd_params:
.text._Z35group_norm_nhwc_bwd_one_pass_kernelI11Fp16IOBf16WLi64ELi160ELi640EEv26Group_norm_nhwc_bwd_params:
        /* <DEDUP_REMOVED lines=52> */
.L_x_1636:
        /* <DEDUP_REMOVED lines=8> */
[----:B------:R-:W1:Y:S03]  /*03c0*/  @P1 LDC.64 R26, c[0x0][0x288] ;  /* 0x0000a200ff1a1b82 */ /* 0x000e660000000a00 */
        /* <DEDUP_REMOVED lines=10> */
[----:B------:R-:W-:-:S02]  /*0470*/  MOV R46, RZ ;  /* 0x000000ff002e7202 */ /* 0x000fc40000000f00 */
[----:B------:R-:W-:-:S05]  /*0480*/  CS2R R40, SRZ ;  /* 0x0000000000287805 */ /* 0x000fca000001ff00 */
[----:B------:R-:W0:Y:S01]  /*0490*/  LDC.64 R32, c[0x0][0x248] ;  /* 0x00009200ff207b82 */ /* 0x000e220000000a00 */
[----:B---3--:R-:W-:-:S04]  /*04a0*/  IADD3 R14, R3, 0xffffffe, RZ ;  /* 0x0ffffffe030e7810 */ /* 0x008fc80007ffe0ff */
[----:B------:R3:W1:Y:S02]  /*04b0*/  F2I.FTZ.U32.TRUNC.NTZ R15, R14 ;  /* 0x0000000e000f7305 */ /* 0x000664000021f000 */
[----:B---3--:R-:W-:Y:S02]  /*04c0*/  MOV R14, RZ ;  /* 0x000000ff000e7202 */ /* 0x008fe40000000f00 */
[----:B-1----:R-:W-:-:S05]  /*04d0*/  IADD3 R5, RZ, -R15, RZ ;  /* 0x8000000fff057210 */ /* 0x002fca0007ffe0ff */
[----:B------:R-:W-:-:S04]  /*04e0*/  IMAD R5, R5, R12, RZ ;  /* 0x0000000c05057224 */ /* 0x000fc800078e02ff */
[----:B------:R-:W-:Y:S01]  /*04f0*/  IMAD.HI.U32 R15, R15, R5, R14 ;  /* 0x000000050f0f7227 */ /* 0x000fe200078e000e */
[----:B------:R-:W-:Y:S02]  /*0500*/  MOV R5, R9 ;  /* 0x0000000900057202 */ /* 0x000fe40000000f00 */
[----:B------:R-:W-:-:S03]  /*0510*/  SHF.R.S32.HI R9, RZ, 0x1f, R53 ;  /* 0x0000001fff097819 */ /* 0x000fc60000011435 */
[----:B------:R-:W-:-:S05]  /*0520*/  IMAD.HI.U32 R15, R15, R5, RZ ;  /* 0x000000050f0f7227 */ /* 0x000fca00078e00ff */
[----:B------:R-:W-:-:S05]  /*0530*/  IADD3 R3, -R15, RZ, RZ ;  /* 0x000000ff0f037210 */ /* 0x000fca0007ffe1ff */
[----:B------:R-:W-:Y:S01]  /*0540*/  IMAD R3, R12, R3, R5 ;  /* 0x000000030c037224 */ /* 0x000fe200078e0205 */
[----:B------:R-:W-:-:S04]  /*0550*/  LOP3.LUT R5, R56, R7, RZ, 0x3c, !PT ;  /* 0x0000000738057212 */ /* 0x000fc800078e3cff */
[----:B------:R-:W-:Y:S02]  /*0560*/  ISETP.GT.U32.AND P0, PT, R12, R3, PT ;  /* 0x000000030c00720c */ /* 0x000fe40003f04070 */
[----:B------:R-:W-:Y:S01]  /*0570*/  ISETP.GE.AND P6, PT, R5, RZ, PT ;  /* 0x000000ff0500720c */ /* 0x000fe20003fc6270 */
[----:B----4-:R-:W-:-:S04]  /*0580*/  @!P2 IMAD R5, R11, R24, RZ ;  /* 0x000000180b05a224 */ /* 0x010fc800078e02ff */
[----:B------:R-:W-:-:S06]  /*0590*/  @!P2 IMAD R5, R54, R25, R5 ;  /* 0x000000193605a224 */ /* 0x000fcc00078e0205 */
        /* <DEDUP_REMOVED lines=16> */
[----:B------:R-:W-:Y:S02]  /*06a0*/  IADD3 R68, P0, R58, R43, RZ ;  /* 0x0000002b3a447210 */ /* 0x000fe40007f1e0ff */
[----:B------:R-:W-:Y:S02]  /*06b0*/  SHF.R.S32.HI R3, RZ, 0x1f, R15 ;  /* 0x0000001fff037819 */ /* 0x000fe4000001140f */
[----:B------:R-:W-:-:S02]  /*06c0*/  ISETP.GE.AND.EX P3, PT, R9, UR15, PT, P3 ;  /* 0x0000000f09007c0c */ /* 0x000fc4000bf66330 */
[----:B------:R-:W-:Y:S01]  /*06d0*/  LEA.HI.X.SX32 R69, R43, R12, 0x1, P0 ;  /* 0x0000000c2b457211 */ /* 0x000fe200000f0eff */
[----:B------:R-:W-:Y:S01]  /*06e0*/  IMAD R12, R3, UR12, RZ ;  /* 0x0000000c030c7c24 */ /* 0x000fe2000f8e02ff */
[----:B------:R-:W-:Y:S02]  /*06f0*/  ISETP.GT.U32.OR P3, PT, R57, 0x27f, P3 ;  /* 0x0000027f3900780c */ /* 0x000fe40001f64470 */
[----:B------:R-:W-:Y:S01]  /*0700*/  SHF.R.S32.HI R7, RZ, 0x1f, R52 ;  /* 0x0000001fff077819 */ /* 0x000fe20000011434 */
[C---:B------:R-:W-:Y:S01]  /*0710*/  IMAD R71, R15.reuse, UR13, R12 ;  /* 0x0000000d0f477c24 */ /* 0x040fe2000f8e020c */
[----:B------:R-:W-:Y:S01]  /*0720*/  ISETP.GE.U32.AND P0, PT, R52, UR14, PT ;  /* 0x0000000e34007c0c */ /* 0x000fe2000bf06070 */
[----:B------:R-:W-:-:S03]  /*0730*/  IMAD.WIDE.U32 R68, R15, UR12, R68 ;  /* 0x0000000c0f447c25 */ /* 0x000fc6000f8e0044 */
[----:B------:R-:W-:Y:S01]  /*0740*/  ISETP.GE.AND.EX P0, PT, R7, UR15, PT, P0 ;  /* 0x0000000f07007c0c */ /* 0x000fe2000bf06300 */
[----:B------:R-:W-:Y:S01]  /*0750*/  @P1 IMAD R12, R13, R26, RZ ;  /* 0x0000001a0d0c1224 */ /* 0x000fe200078e02ff */
[----:B------:R-:W-:Y:S02]  /*0760*/  IADD3 R71, R69, R71, RZ ;  /* 0x0000004745477210 */ /* 0x000fe40007ffe0ff */
[-C--:B------:R-:W-:Y:S01]  /*0770*/  @P1 MOV R70, R68.reuse ;  /* 0x0000004400461202 */ /* 0x080fe20000000f00 */
[C---:B------:R-:W-:Y:S01]  /*0780*/  @P1 IMAD R3, R55.reuse, R27, R12 ;  /* 0x0000001b37031224 */ /* 0x040fe200078e020c */
[----:B------:R-:W1:Y:S01]  /*0790*/  @!P3 LDC.64 R14, c[0x0][0x288] ;  /* 0x0000a200ff0ebb82 */ /* 0x000e620000000a00 */
[----:B------:R-:W-:Y:S02]  /*07a0*/  @!P2 MOV R28, R68 ;  /* 0x00000044001ca202 */ /* 0x000fe40000000f00 */
[----:B------:R-:W-:Y:S01]  /*07b0*/  @P1 IMAD.WIDE.U32 R26, R55, R26, R70 ;  /* 0x0000001a371a1225 */ /* 0x000fe200078e0046 */
[----:B------:R-:W-:-:S02]  /*07c0*/  @!P2 MOV R29, R71 ;  /* 0x00000047001da202 */ /* 0x000fc40000000f00 */
[----:B------:R-:W-:Y:S02]  /*07d0*/  ISETP.GT.U32.OR P0, PT, R57, 0x27f, P0 ;  /* 0x0000027f3900780c */ /* 0x000fe40000704470 */
[----:B------:R-:W-:Y:S01]  /*07e0*/  @P1 IADD3 R3, R27, R3, RZ ;  /* 0x000000031b031210 */ /* 0x000fe20007ffe0ff */
[----:B------:R-:W-:Y:S01]  /*07f0*/  @!P2 IMAD.WIDE.U32 R28, R54, R24, R28 ;  /* 0x00000018361ca225 */ /* 0x000fe200078e001c */
[C---:B------:R-:W-:Y:S02]  /*0800*/  @P1 SHF.L.U32 R27, R26.reuse, 0x1, RZ ;  /* 0x000000011a1b1819 */ /* 0x040fe400000006ff */
[----:B------:R-:W-:Y:S02]  /*0810*/  @P1 SHF.L.U64.HI R12, R26, 0x1, R3 ;  /* 0x000000011a0c1819 */ /* 0x000fe40000010203 */
[C---:B--2---:R-:W-:Y:S02]  /*0820*/  @P1 IADD3 R24, P4, R27.reuse, R18, RZ ;  /* 0x000000121b181210 */ /* 0x044fe40007f9e0ff */
[----:B0-----:R-:W-:-:S02]  /*0830*/  @P1 IADD3 R26, P5, R27, R22, RZ ;  /* 0x000000161b1a1210 */ /* 0x001fc40007fbe0ff */
[----:B------:R-:W-:Y:S02]  /*0840*/  @!P2 IADD3 R3, R29, R5, RZ ;  /* 0x000000051d03a210 */ /* 0x000fe40007ffe0ff */
[----:B------:R-:W-:Y:S02]  /*0850*/  @!P2 SHF.L.U32 R29, R28, 0x1, RZ ;  /* 0x000000011c1da819 */ /* 0x000fe400000006ff */
[C---:B------:R-:W-:Y:S02]  /*0860*/  @P1 IADD3.X R25, R12.reuse, R19, RZ, P4, !PT ;  /* 0x000000130c191210 */ /* 0x040fe400027fe4ff */
[----:B------:R-:W-:Y:S01]  /*0870*/  @P1 IADD3.X R27, R12, R23, RZ, P5, !PT ;  /* 0x000000170c1b1210 */ /* 0x000fe20002ffe4ff */
[----:B------:R-:W0:Y:S01]  /*0880*/  @!P0 LDC.64 R18, c[0x0][0x288] ;  /* 0x0000a200ff128b82 */ /* 0x000e220000000a00 */
[----:B------:R-:W-:Y:S01]  /*0890*/  @!P2 SHF.L.U64.HI R12, R28, 0x1, R3 ;  /* 0x000000011c0ca819 */ /* 0x000fe20000010203 */
[----:B------:R2:W3:Y:S01]  /*08a0*/  @P1 LDG.E R45, desc[UR8][R24.64] ;  /* 0x00000008182d1981 */ /* 0x0004e2000c1e1900 */
[----:B------:R-:W-:-:S02]  /*08b0*/  @!P2 IADD3 R20, P4, R29, R20, RZ ;  /* 0x000000141d14a210 */ /* 0x000fc40007f9e0ff */
[----:B------:R-:W-:Y:S01]  /*08c0*/  SHF.R.S32.HI R5, RZ, 0x1f, R51 ;  /* 0x0000001fff057819 */ /* 0x000fe20000011433 */
[----:B------:R-:W5:Y:S01]  /*08d0*/  @P1 LDG.E R44, desc[UR8][R26.64] ;  /* 0x000000081a2c1981 */ /* 0x000f62000c1e1900 */
[C---:B------:R-:W-:Y:S01]  /*08e0*/  @!P2 IADD3.X R21, R12.reuse, R21, RZ, P4, !PT ;  /* 0x000000150c15a210 */ /* 0x040fe200027fe4ff */
[----:B------:R-:W4:Y:S01]  /*08f0*/  @!P3 LDC.64 R22, c[0x0][0x230] ;  /* 0x00008c00ff16bb82 */ /* 0x000f220000000a00 */
[----:B------:R-:W-:Y:S01]  /*0900*/  @!P2 IADD3 R28, P4, R29, R16, RZ ;  /* 0x000000101d1ca210 */ /* 0x000fe20007f9e0ff */
[----:B-1----:R-:W-:Y:S01]  /*0910*/  @!P3 IMAD R16, R9, R14, RZ ;  /* 0x0000000e0910b224 */ /* 0x002fe200078e02ff */
[----:B--2---:R-:W-:Y:S01]  /*0920*/  @!P3 MOV R24, R68 ;  /* 0x000000440018b202 */ /* 0x004fe20000000f00 */
[----:B------:R1:W5:Y:S01]  /*0930*/  @!P2 LDG.E R46, desc[UR8][R20.64] ;  /* 0x00000008142ea981 */ /* 0x000362000c1e1900 */
[----:B------:R-:W-:Y:S02]  /*0940*/  @!P2 IADD3.X R29, R12, R17, RZ, P4, !PT ;  /* 0x000000110c1da210 */ /* 0x000fe400027fe4ff */
[----:B------:R-:W-:-:S02]  /*0950*/  ISETP.GE.U32.AND P4, PT, R51, UR14, PT ;  /* 0x0000000e33007c0c */ /* 0x000fc4000bf86070 */
[----:B------:R-:W-:Y:S01]  /*0960*/  @!P3 MOV R25, R71 ;  /* 0x000000470019b202 */ /* 0x000fe20000000f00 */
[----:B------:R-:W-:Y:S01]  /*0970*/  @!P3 IMAD R3, R53, R15, R16 ;  /* 0x0000000f3503b224 */ /* 0x000fe200078e0210 */
[----:B------:R-:W-:Y:S01]  /*0980*/  ISETP.GE.AND.EX P4, PT, R5, UR15, PT, P4 ;  /* 0x0000000f05007c0c */ /* 0x000fe2000bf86340 */
[----:B------:R-:W2:Y:S01]  /*0990*/  @!P3 LDC.64 R16, c[0x0][0x228] ;  /* 0x00008a00ff10bb82 */ /* 0x000ea20000000a00 */
[----:B------:R1:W5:Y:S01]  /*09a0*/  @!P2 LDG.E R41, desc[UR8][R28.64] ;  /* 0x000000081c29a981 */ /* 0x000362000c1e1900 */
[----:B------:R-:W-:Y:S01]  /*09b0*/  @!P3 IMAD.WIDE.U32 R24, R53, R14, R24 ;  /* 0x0000000e3518b225 */ /* 0x000fe200078e0018 */
[----:B------:R-:W-:-:S05]  /*09c0*/  ISETP.GT.U32.OR P2, PT, R57, 0x27f, P4 ;  /* 0x0000027f3900780c */ /* 0x000fca0002744470 */
[----:B------:R-:W2:Y:S01]  /*09d0*/  @!P0 LDC.64 R14, c[0x0][0x230] ;  /* 0x00008c00ff0e8b82 */ /* 0x000ea20000000a00 */
[----:B------:R-:W-:Y:S02]  /*09e0*/  @!P3 IADD3 R3, R25, R3, RZ ;  /* 0x000000031903b210 */ /* 0x000fe40007ffe0ff */
[C---:B------:R-:W-:Y:S02]  /*09f0*/  @!P3 SHF.L.U32 R25, R24.reuse, 0x1, RZ ;  /* 0x000000011819b819 */ /* 0x040fe400000006ff */
[----:B------:R-:W-:Y:S01]  /*0a00*/  @!P3 SHF.L.U64.HI R24, R24, 0x1, R3 ;  /* 0x000000011818b819 */ /* 0x000fe20000010203 */
[----:B0-----:R-:W-:Y:S01]  /*0a10*/  @!P0 IMAD R12, R7, R18, RZ ;  /* 0x00000012070c8224 */ /* 0x001fe200078e02ff */
[----:B-1----:R-:W-:Y:S01]  /*0a20*/  @!P0 MOV R20, R68 ;  /* 0x0000004400148202 */ /* 0x002fe20000000f00 */
[----:B------:R-:W0:Y:S01]  /*0a30*/  @!P0 LDC.64 R28, c[0x0][0x228] ;  /* 0x00008a00ff1c8b82 */ /* 0x000e220000000a00 */
[----:B------:R-:W-:Y:S02]  /*0a40*/  @!P0 MOV R21, R71 ;  /* 0x0000004700158202 */ /* 0x000fe40000000f00 */
[----:B------:R-:W-:-:S02]  /*0a50*/  SHF.R.S32.HI R3, RZ, 0x1f, R50 ;  /* 0x0000001fff037819 */ /* 0x000fc40000011432 */
[----:B------:R-:W-:Y:S01]  /*0a60*/  ISETP.GE.U32.AND P4, PT, R50, UR14, PT ;  /* 0x0000000e32007c0c */ /* 0x000fe2000bf86070 */
[C---:B------:R-:W-:Y:S02]  /*0a70*/  @!P0 IMAD R19, R52.reuse, R19, R12 ;  /* 0x0000001334138224 */ /* 0x040fe400078e020c */
[----:B------:R-:W-:Y:S01]  /*0a80*/  @!P0 IMAD.WIDE.U32 R20, R52, R18, R20 ;  /* 0x0000001234148225 */ /* 0x000fe200078e0014 */
[----:B------:R-:W-:Y:S01]  /*0a90*/  ISETP.GE.AND.EX P4, PT, R3, UR15, PT, P4 ;  /* 0x0000000f03007c0c */ /* 0x000fe2000bf86340 */
[----:B------:R-:W1:Y:S01]  /*0aa0*/  @!P2 LDC.64 R26, c[0x0][0x288] ;  /* 0x0000a200ff1aab82 */ /* 0x000e620000000a00 */
[----:B----4-:R-:W-:Y:S02]  /*0ab0*/  @!P3 IADD3 R22, P5, R25, R22, RZ ;  /* 0x000000161916b210 */ /* 0x010fe40007fbe0ff */
[----:B------:R-:W-:Y:S02]  /*0ac0*/  ISETP.GT.U32.OR P4, PT, R57, 0x27f, P4 ;  /* 0x0000027f3900780c */ /* 0x000fe40002784470 */
[----:B------:R-:W-:-:S02]  /*0ad0*/  @!P0 IADD3 R19, R21, R19, RZ ;  /* 0x0000001315138210 */ /* 0x000fc40007ffe0ff */
[----:B------:R-:W-:Y:S02]  /*0ae0*/  @!P0 SHF.L.U32 R31, R20, 0x1, RZ ;  /* 0x00000001141f8819 */ /* 0x000fe400000006ff */
[----:B------:R-:W-:Y:S02]  /*0af0*/  CS2R R38, SRZ ;  /* 0x0000000000267805 */ /* 0x000fe4000001ff00 */
[----:B------:R-:W-:Y:S01]  /*0b00*/  @!P3 IADD3.X R23, R24, R23, RZ, P5, !PT ;  /* 0x000000171817b210 */ /* 0x000fe20002ffe4ff */
[----:B------:R-:W4:Y:S01]  /*0b10*/  @!P2 LDC.64 R36, c[0x0][0x230] ;  /* 0x00008c00ff24ab82 */ /* 0x000f220000000a00 */
[----:B--2---:R-:W-:Y:S02]  /*0b20*/  @!P3 IADD3 R18, P5, R25, R16, RZ ;  /* 0x000000101912b210 */ /* 0x004fe40007fbe0ff */
[----:B------:R-:W-:Y:S01]  /*0b30*/  @!P0 SHF.L.U64.HI R12, R20, 0x1, R19 ;  /* 0x00000001140c8819 */ /* 0x000fe20000010213 */
[----:B------:R-:W5:Y:S01]  /*0b40*/  @!P3 LDG.E R39, desc[UR8][R22.64] ;  /* 0x000000081627b981 */ /* 0x000f62000c1e1900 */
[----:B------:R-:W-:-:S02]  /*0b50*/  @!P0 IADD3 R20, P6, R31, R14, RZ ;  /* 0x0000000e1f148210 */ /* 0x000fc40007fde0ff */
[----:B------:R-:W-:Y:S01]  /*0b60*/  @!P3 IADD3.X R19, R24, R17, RZ, P5, !PT ;  /* 0x000000111813b210 */ /* 0x000fe20002ffe4ff */
[----:B------:R-:W-:Y:S01]  /*0b70*/  IMAD.WIDE R32, R56, 0x8, R32 ;  /* 0x0000000838207825 */ /* 0x000fe200078e0220 */
[----:B------:R-:W-:Y:S01]  /*0b80*/  @!P0 IADD3.X R21, R12, R15, RZ, P6, !PT ;  /* 0x0000000f0c158210 */ /* 0x000fe200037fe4ff */
[----:B------:R-:W2:Y:S01]  /*0b90*/  @!P4 LDC.64 R24, c[0x0][0x288] ;  /* 0x0000a200ff18cb82 */ /* 0x000ea20000000a00 */
[----:B------:R-:W-:Y:S01]  /*0ba0*/  SHF.R.S32.HI R15, RZ, 0x1f, R49 ;  /* 0x0000001fff0f7819 */ /* 0x000fe20000011431 */
[----:B------:R0:W5:Y:S01]  /*0bb0*/  @!P3 LDG.E R38, desc[UR8][R18.64] ;  /* 0x000000081226b981 */ /* 0x000162000c1e1900 */
[----:B------:R-:W-:Y:S01]  /*0bc0*/  ISETP.GE.U32.AND P5, PT, R49, UR14, PT ;  /* 0x0000000e31007c0c */ /* 0x000fe2000bfa6070 */
[----:B-1----:R-:W-:Y:S01]  /*0bd0*/  @!P2 IMAD R14, R5, R26, RZ ;  /* 0x0000001a050ea224 */ /* 0x002fe200078e02ff */
[----:B------:R-:W-:Y:S01]  /*0be0*/  SHF.R.S32.HI R17, RZ, 0x1f, R48 ;  /* 0x0000001fff117819 */ /* 0x000fe20000011430 */
[----:B------:R-:W3:Y:S01]  /*0bf0*/  LDG.E.64 R32, desc[UR8][R32.64] ;  /* 0x0000000820207981 */ /* 0x000ee2000c1e1b00 */
[----:B------:R-:W-:Y:S01]  /*0c00*/  ISETP.GE.AND.EX P3, PT, R15, UR15, PT, P5 ;  /* 0x0000000f0f007c0c */ /* 0x000fe2000bf66350 */
[----:B------:R-:W1:Y:S01]  /*0c10*/  @!P2 LDC.64 R60, c[0x0][0x228] ;  /* 0x00008a00ff3cab82 */ /* 0x000e620000000a00 */
[----:B0-----:R-:W-:Y:S01]  /*0c20*/  @!P0 IADD3 R28, P5, R31, R28, RZ ;  /* 0x0000001c1f1c8210 */ /* 0x001fe20007fbe0ff */
[----:B------:R0:W5:Y:S01]  /*0c30*/  @!P0 LDG.E R40, desc[UR8][R20.64] ;  /* 0x0000000814288981 */ /* 0x000162000c1e1900 */
[----:B------:R-:W-:-:S02]  /*0c40*/  ISETP.GT.U32.OR P3, PT, R57, 0x27f, P3 ;  /* 0x0000027f3900780c */ /* 0x000fc40001f64470 */
[----:B------:R-:W-:Y:S02]  /*0c50*/  @!P2 MOV R18, R68 ;  /* 0x000000440012a202 */ /* 0x000fe40000000f00 */
[----:B------:R-:W-:Y:S01]  /*0c60*/  @!P2 MOV R19, R71 ;  /* 0x000000470013a202 */ /* 0x000fe20000000f00 */
[----:B------:R-:W1:Y:S01]  /*0c70*/  @!P4 LDC.64 R22, c[0x0][0x230] ;  /* 0x00008c00ff16cb82 */ /* 0x000e620000000a00 */
[----:B------:R-:W-:Y:S01]  /*0c80*/  ISETP.GE.U32.AND P6, PT, R48, UR14, PT ;  /* 0x0000000e30007c0c */ /* 0x000fe2000bfc6070 */
[C---:B------:R-:W-:Y:S01]  /*0c90*/  @!P2 IMAD R31, R51.reuse, R27, R14 ;  /* 0x0000001b331fa224 */ /* 0x040fe200078e020e */
[----:B------:R-:W-:Y:S01]  /*0ca0*/  @!P0 IADD3.X R29, R12, R29, RZ, P5, !PT ;  /* 0x0000001d0c1d8210 */ /* 0x000fe20002ffe4ff */
[----:B------:R-:W-:Y:S01]  /*0cb0*/  @!P2 IMAD.WIDE.U32 R26, R51, R26, R18 ;  /* 0x0000001a331aa225 */ /* 0x000fe200078e0012 */
[----:B------:R-:W-:Y:S02]  /*0cc0*/  ISETP.GE.AND.EX P5, PT, R17, UR15, PT, P6 ;  /* 0x0000000f11007c0c */ /* 0x000fe4000bfa6360 */
[----:B------:R-:W-:Y:S01]  /*0cd0*/  MOV R12, RZ ;  /* 0x000000ff000c7202 */ /* 0x000fe20000000f00 */
[----:B0-----:R-:W0:Y:S01]  /*0ce0*/  @!P3 LDC.64 R20, c[0x0][0x288] ;  /* 0x0000a200ff14bb82 */ /* 0x001e220000000a00 */
[----:B------:R-:W-:-:S02]  /*0cf0*/  ISETP.GT.U32.OR P5, PT, R57, 0x27f, P5 ;  /* 0x0000027f3900780c */ /* 0x000fc40002fa4470 */
[----:B------:R-:W-:Y:S01]  /*0d00*/  @!P2 IADD3 R27, R27, R31, RZ ;  /* 0x0000001f1b1ba210 */ /* 0x000fe20007ffe0ff */
[----:B--2---:R-:W-:Y:S01]  /*0d10*/  @!P4 IMAD R14, R3, R24, RZ ;  /* 0x00000018030ec224 */ /* 0x004fe200078e02ff */
[C---:B------:R-:W-:Y:S01]  /*0d20*/  @!P2 SHF.L.U32 R31, R26.reuse, 0x1, RZ ;  /* 0x000000011a1fa819 */ /* 0x040fe200000006ff */
[----:B------:R2:W5:Y:S01]  /*0d30*/  @!P0 LDG.E R12, desc[UR8][R28.64] ;  /* 0x000000081c0c8981 */ /* 0x000562000c1e1900 */
[----:B------:R-:W-:Y:S01]  /*0d40*/  @!P2 SHF.L.U64.HI R16, R26, 0x1, R27 ;  /* 0x000000011a10a819 */ /* 0x000fe2000001021b */
[----:B------:R-:W0:Y:S01]  /*0d50*/  @!P4 LDC.64 R18, c[0x0][0x228] ;  /* 0x00008a00ff12cb82 */ /* 0x000e220000000a00 */
[----:B------:R-:W-:Y:S02]  /*0d60*/  @!P4 MOV R26, R68 ;  /* 0x00000044001ac202 */ /* 0x000fe40000000f00 */
[----:B------:R-:W-:Y:S01]  /*0d70*/  @!P4 MOV R27, R71 ;  /* 0x00000047001bc202 */ /* 0x000fe20000000f00 */
[C---:B------:R-:W-:Y:S01]  /*0d80*/  @!P4 IMAD R35, R50.reuse, R25, R14 ;  /* 0x000000193223c224 */ /* 0x040fe200078e020e */
[----:B----4-:R-:W-:Y:S01]  /*0d90*/  @!P2 IADD3 R36, P0, R31, R36, RZ ;  /* 0x000000241f24a210 */ /* 0x010fe20007f1e0ff */
[----:B------:R-:W-:-:S03]  /*0da0*/  @!P4 IMAD.WIDE.U32 R24, R50, R24, R26 ;  /* 0x000000183218c225 */ /* 0x000fc600078e001a */
[----:B------:R-:W-:Y:S01]  /*0db0*/  @!P2 IADD3.X R37, R16, R37, RZ, P0, !PT ;  /* 0x000000251025a210 */ /* 0x000fe200007fe4ff */
[----:B------:R-:W4:Y:S01]  /*0dc0*/  @!P5 LDC.64 R26, c[0x0][0x288] ;  /* 0x0000a200ff1adb82 */ /* 0x000f220000000a00 */
[----:B-1----:R-:W-:Y:S02]  /*0dd0*/  @!P2 IADD3 R60, P0, R31, R60, RZ ;  /* 0x0000003c1f3ca210 */ /* 0x002fe40007f1e0ff */
[----:B------:R-:W-:Y:S02]  /*0de0*/  @!P4 IADD3 R25, R25, R35, RZ ;  /* 0x000000231919c210 */ /* 0x000fe40007ffe0ff */
[----:B------:R-:W-:Y:S02]  /*0df0*/  @!P4 SHF.L.U32 R31, R24, 0x1, RZ ;  /* 0x00000001181fc819 */ /* 0x000fe400000006ff */
[----:B------:R-:W-:Y:S01]  /*0e00*/  MOV R14, RZ ;  /* 0x000000ff000e7202 */ /* 0x000fe20000000f00 */
[----:B--2---:R-:W1:Y:S01]  /*0e10*/  @!P3 LDC.64 R28, c[0x0][0x230] ;  /* 0x00008c00ff1cbb82 */ /* 0x004e620000000a00 */
[----:B------:R-:W-:-:S02]  /*0e20*/  @!P2 IADD3.X R61, R16, R61, RZ, P0, !PT ;  /* 0x0000003d103da210 */ /* 0x000fc400007fe4ff */
[----:B------:R-:W-:Y:S02]  /*0e30*/  @!P4 SHF.L.U64.HI R42, R24, 0x1, R25 ;  /* 0x00000001182ac819 */ /* 0x000fe40000010219 */
[----:B------:R-:W-:Y:S01]  /*0e40*/  @!P4 IADD3 R34, P0, R31, R22, RZ ;  /* 0x000000161f22c210 */ /* 0x000fe20007f1e0ff */
[----:B------:R2:W5:Y:S01]  /*0e50*/  @!P2 LDG.E R14, desc[UR8][R36.64] ;  /* 0x00000008240ea981 */ /* 0x000562000c1e1900 */
[----:B------:R-:W-:Y:S02]  /*0e60*/  MOV R16, RZ ;  /* 0x000000ff00107202 */ /* 0x000fe40000000f00 */
[----:B------:R-:W-:Y:S01]  /*0e70*/  @!P4 IADD3.X R35, R42, R23, RZ, P0, !PT ;  /* 0x000000172a23c210 */ /* 0x000fe200007fe4ff */
[----:B0-----:R-:W-:Y:S01]  /*0e80*/  @!P3 IMAD R24, R15, R20, RZ ;  /* 0x000000140f18b224 */ /* 0x001fe200078e02ff */
[----:B------:R-:W0:Y:S02]  /*0e90*/  @!P3 LDC.64 R22, c[0x0][0x228] ;  /* 0x00008a00ff16bb82 */ /* 0x000e240000000a00 */
[----:B------:R-:W5:Y:S01]  /*0ea0*/  @!P2 LDG.E R16, desc[UR8][R60.64] ;  /* 0x000000083c10a981 */ /* 0x000f62000c1e1900 */
[----:B--2---:R-:W-:-:S02]  /*0eb0*/  @!P3 MOV R36, R68 ;  /* 0x000000440024b202 */ /* 0x004fc40000000f00 */
[----:B------:R-:W-:Y:S02]  /*0ec0*/  @!P3 MOV R37, R71 ;  /* 0x000000470025b202 */ /* 0x000fe40000000f00 */
[----:B------:R-:W-:Y:S01]  /*0ed0*/  @!P4 IADD3 R30, P2, R31, R18, RZ ;  /* 0x000000121f1ec210 */ /* 0x000fe20007f5e0ff */
[C---:B------:R-:W-:Y:S01]  /*0ee0*/  @!P3 IMAD R31, R49.reuse, R21, R24 ;  /* 0x00000015311fb224 */ /* 0x040fe200078e0218 */
[----:B------:R-:W-:Y:S01]  /*0ef0*/  MOV R18, RZ ;  /* 0x000000ff00127202 */ /* 0x000fe20000000f00 */
[----:B------:R-:W-:Y:S01]  /*0f00*/  @!P3 IMAD.WIDE.U32 R36, R49, R20, R36 ;  /* 0x000000143124b225 */ /* 0x000fe200078e0024 */
[----:B------:R-:W2:Y:S04]  /*0f10*/  @!P5 LDC.64 R24, c[0x0][0x230] ;  /* 0x00008c00ff18db82 */ /* 0x000ea80000000a00 */
[----:B------:R-:W-:Y:S01]  /*0f20*/  @!P3 IADD3 R37, R37, R31, RZ ;  /* 0x0000001f2525b210 */ /* 0x000fe20007ffe0ff */
[----:B------:R1:W5:Y:S01]  /*0f30*/  @!P4 LDG.E R18, desc[UR8][R34.64] ;  /* 0x000000082212c981 */ /* 0x000362000c1e1900 */
[----:B------:R-:W-:Y:S01]  /*0f40*/  @!P4 IADD3.X R31, R42, R19, RZ, P2, !PT ;  /* 0x000000132a1fc210 */ /* 0x000fe200017fe4ff */
[----:B----4-:R-:W-:Y:S01]  /*0f50*/  @!P5 IMAD R19, R17, R26, RZ ;  /* 0x0000001a1113d224 */ /* 0x010fe200078e02ff */
[C---:B------:R-:W-:Y:S01]  /*0f60*/  @!P3 SHF.L.U64.HI R42, R36.reuse, 0x1, R37 ;  /* 0x00000001242ab819 */ /* 0x040fe20000010225 */
[----:B------:R-:W4:Y:S01]  /*0f70*/  @!P5 LDC.64 R20, c[0x0][0x228] ;  /* 0x00008a00ff14db82 */ /* 0x000f220000000a00 */
[----:B------:R-:W-:Y:S01]  /*0f80*/  @!P3 SHF.L.U32 R37, R36, 0x1, RZ ;  /* 0x000000012425b819 */ /* 0x000fe200000006ff */
[----:B------:R-:W-:Y:S01]  /*0f90*/  @!P5 IMAD R59, R48, R27, R19 ;  /* 0x0000001b303bd224 */ /* 0x000fe200078e0213 */
[----:B-1----:R-:W-:-:S02]  /*0fa0*/  @!P5 MOV R34, R68 ;  /* 0x000000440022d202 */ /* 0x002fc40000000f00 */
[----:B------:R-:W-:Y:S02]  /*0fb0*/  @!P5 MOV R35, R71 ;  /* 0x000000470023d202 */ /* 0x000fe40000000f00 */
[----:B------:R-:W-:Y:S01]  /*0fc0*/  @!P3 IADD3 R28, P0, R37, R28, RZ ;  /* 0x0000001c251cb210 */ /* 0x000fe20007f1e0ff */
[----:B------:R-:W-:-:S03]  /*0fd0*/  @!P5 IMAD.WIDE.U32 R26, R48, R26, R34 ;  /* 0x0000001a301ad225 */ /* 0x000fc600078e0022 */
[----:B------:R-:W-:Y:S02]  /*0fe0*/  @!P3 IADD3.X R29, R42, R29, RZ, P0, !PT ;  /* 0x0000001d2a1db210 */ /* 0x000fe400007fe4ff */
[----:B0-----:R-:W-:Y:S02]  /*0ff0*/  @!P3 IADD3 R22, P0, R37, R22, RZ ;  /* 0x000000162516b210 */ /* 0x001fe40007f1e0ff */
[----:B------:R-:W-:Y:S02]  /*1000*/  @!P5 IADD3 R35, R27, R59, RZ ;  /* 0x0000003b1b23d210 */ /* 0x000fe40007ffe0ff */
[C---:B------:R-:W-:Y:S02]  /*1010*/  @!P5 SHF.L.U32 R27, R26.reuse, 0x1, RZ ;  /* 0x000000011a1bd819 */ /* 0x040fe400000006ff */
[----:B------:R-:W-:Y:S02]  /*1020*/  @!P5 SHF.L.U64.HI R26, R26, 0x1, R35 ;  /* 0x000000011a1ad819 */ /* 0x000fe40000010223 */
[----:B------:R-:W-:-:S02]  /*1030*/  MOV R34, RZ ;  /* 0x000000ff00227202 */ /* 0x000fc40000000f00 */
[----:B------:R-:W-:Y:S02]  /*1040*/  MOV R35, RZ ;  /* 0x000000ff00237202 */ /* 0x000fe40000000f00 */
[----:B------:R-:W-:Y:S02]  /*1050*/  @!P3 IADD3.X R23, R42, R23, RZ, P0, !PT ;  /* 0x000000172a17b210 */ /* 0x000fe400007fe4ff */
[----:B------:R-:W5:Y:S04]  /*1060*/  @!P3 LDG.E R34, desc[UR8][R28.64] ;  /* 0x000000081c22b981 */ /* 0x000f68000c1e1900 */
[----:B------:R-:W5:Y:S01]  /*1070*/  @!P3 LDG.E R35, desc[UR8][R22.64] ;  /* 0x000000081623b981 */ /* 0x000f62000c1e1900 */
[----:B------:R-:W-:Y:S02]  /*1080*/  MOV R19, RZ ;  /* 0x000000ff00137202 */ /* 0x000fe40000000f00 */
[----:B--2---:R-:W-:-:S04]  /*1090*/  @!P5 IADD3 R24, P2, R27, R24, RZ ;  /* 0x000000181b18d210 */ /* 0x004fc80007f5e0ff */
[----:B------:R-:W5:Y:S01]  /*10a0*/  @!P4 LDG.E R19, desc[UR8][R30.64] ;  /* 0x000000081e13c981 */ /* 0x000f62000c1e1900 */
[----:B----4-:R-:W-:Y:S02]  /*10b0*/  @!P5 IADD3 R20, P4, R27, R20, RZ ;  /* 0x000000141b14d210 */ /* 0x010fe40007f9e0ff */
[C---:B------:R-:W-:Y:S02]  /*10c0*/  @!P5 IADD3.X R25, R26.reuse, R25, RZ, P2, !PT ;  /* 0x000000191a19d210 */ /* 0x040fe400017fe4ff */
[----:B------:R-:W-:Y:S02]  /*10d0*/  @!P5 IADD3.X R21, R26, R21, RZ, P4, !PT ;  /* 0x000000151a15d210 */ /* 0x000fe400027fe4ff */
[----:B------:R-:W-:Y:S02]  /*10e0*/  MOV R60, 0x3f800000 ;  /* 0x3f800000003c7802 */ /* 0x000fe40000000f00 */
[----:B------:R-:W-:Y:S01]  /*10f0*/  CS2R R36, SRZ ;  /* 0x0000000000247805 */ /* 0x000fe2000001ff00 */
[----:B------:R-:W-:Y:S01]  /*1100*/  BSSY B0, `(.L_x_1586) ;  /* 0x0000021000007945 */ /* 0x000fe20003800000 */
[----:B------:R-:W-:-:S02]  /*1110*/  MOV R64, RZ ;  /* 0x000000ff00407202 */ /* 0x000fc40000000f00 */
[----:B------:R-:W-:Y:S02]  /*1120*/  MOV R59, RZ ;  /* 0x000000ff003b7202 */ /* 0x000fe40000000f00 */
[----:B------:R3:W5:Y:S01]  /*1130*/  @!P5 LDG.E R36, desc[UR8][R24.64] ;  /* 0x000000081824d981 */ /* 0x000762000c1e1900 */
[----:B------:R-:W-:-:S03]  /*1140*/  MOV R62, RZ ;  /* 0x000000ff003e7202 */ /* 0x000fc60000000f00 */
[----:B------:R0:W5:Y:S01]  /*1150*/  @!P5 LDG.E R37, desc[UR8][R20.64] ;  /* 0x000000081425d981 */ /* 0x000162000c1e1900 */
[----:B------:R-:W-:Y:S01]  /*1160*/  ISETP.NE.AND P5, PT, RZ, UR10, PT ;  /* 0x0000000aff007c0c */ /* 0x000fe2000bfa5270 */
[--C-:B---3--:R-:W-:Y:S02]  /*1170*/  HADD2.F32 R25, -RZ, R45.reuse.H0_H0 ;  /* 0x2000002dff197230 */ /* 0x108fe40000004100 */
[----:B------:R-:W-:Y:S02]  /*1180*/  HADD2.F32 R27, -RZ, R45.H1_H1 ;  /* 0x3000002dff1b7230 */ /* 0x000fe40000004100 */
[----:B------:R-:W-:-:S05]  /*1190*/  FFMA.FTZ R33, -R32, R32, R33 ;  /* 0x0000002020217223 */ /* 0x000fca0000010121 */
[----:B------:R-:W-:-:S13]  /*11a0*/  FSETP.GTU.FTZ.AND P0, PT, R33, RZ, PT ;  /* 0x000000ff2100720b */ /* 0x000fda0003f1c000 */
[----:B------:R-:W1:Y:S02]  /*11b0*/  @P0 LDC R26, c[0x0][0x250] ;  /* 0x00009400ff1a0b82 */ /* 0x000e640000000800 */
[----:B-1----:R-:W-:-:S04]  /*11c0*/  @P0 FADD.FTZ R26, R33, R26 ;  /* 0x0000001a211a0221 */ /* 0x002fc80000010000 */
[----:B------:R0:W1:Y:S01]  /*11d0*/  @P0 MUFU.RSQ R60, R26 ;  /* 0x0000001a003c0308 */ /* 0x0000620000001400 */
[----:B------:R-:W-:Y:S02]  /*11e0*/  ISETP.GT.U32.AND P0, PT, R57, 0x27f, PT ;  /* 0x0000027f3900780c */ /* 0x000fe40003f04070 */
[----:B------:R-:W-:-:S11]  /*11f0*/  MOV R33, RZ ;  /* 0x000000ff00217202 */ /* 0x000fd60000000f00 */
[----:B0-----:R-:W-:Y:S05]  /*1200*/  @P0 BRA `(.L_x_1587) ;  /* 0x0000000000400947 */ /* 0x001fea0003800000 */
[----:B------:R-:W-:Y:S01]  /*1210*/  ISETP.NE.AND P0, PT, RZ, UR10, PT ;  /* 0x0000000aff007c0c */ /* 0x000fe2000bf05270 */
[----:B------:R-:W0:Y:S01]  /*1220*/  LDC.64 R22, c[0x0][0x238] ;  /* 0x00008e00ff167b82 */ /* 0x000e220000000a00 */
[----:B------:R-:W-:-:S04]  /*1230*/  IADD3 R43, R58, R43, RZ ;  /* 0x0000002b3a2b7210 */ /* 0x000fc80007ffe0ff */
[----:B------:R-:W-:-:S07]  /*1240*/  SHF.R.S32.HI R24, RZ, 0x1f, R43 ;  /* 0x0000001fff187819 */ /* 0x000fce000001142b */
[----:B------:R-:W2:Y:S01]  /*1250*/  @P0 LDC.64 R20, c[0x0][0x240] ;  /* 0x00009000ff140b82 */ /* 0x000ea20000000a00 */
[----:B0-----:R-:W-:-:S05]  /*1260*/  IMAD.WIDE R22, R43, 0x2, R22 ;  /* 0x000000022b167825 */ /* 0x001fca00078e0216 */
[----:B------:R-:W3:Y:S04]  /*1270*/  LDG.E.U16 R64, desc[UR8][R22.64] ;  /* 0x0000000816407981 */ /* 0x000ee8000c1e1500 */
[----:B------:R-:W4:Y:S01]  /*1280*/  LDG.E.U16 R62, desc[UR8][R22.64+0x2] ;  /* 0x00000208163e7981 */ /* 0x000f22000c1e1500 */
[----:B--2---:R-:W-:-:S04]  /*1290*/  @P0 LEA R20, P2, R43, R20, 0x1 ;  /* 0x000000142b140211 */ /* 0x004fc800078408ff */
[----:B------:R-:W-:-:S05]  /*12a0*/  @P0 LEA.HI.X R21, R43, R21, R24, 0x1, P2 ;  /* 0x000000152b150211 */ /* 0x000fca00010f0c18 */
[----:B------:R-:W2:Y:S04]  /*12b0*/  @P0 LDG.E.U16 R26, desc[UR8][R20.64] ;  /* 0x00000008141a0981 */ /* 0x000ea8000c1e1500 */
[----:B------:R-:W2:Y:S01]  /*12c0*/  @P0 LDG.E.U16 R24, desc[UR8][R20.64+0x2] ;  /* 0x0000020814180981 */ /* 0x000ea2000c1e1500 */
[----:B---3--:R-:W-:Y:S02]  /*12d0*/  SHF.L.U32 R64, R64, 0x10, RZ ;  /* 0x0000001040407819 */ /* 0x008fe400000006ff */
[----:B----4-:R-:W-:Y:S02]  /*12e0*/  SHF.L.U32 R62, R62, 0x10, RZ ;  /* 0x000000103e3e7819 */ /* 0x010fe400000006ff */
[----:B--2---:R-:W-:Y:S02]  /*12f0*/  @P0 SHF.L.U32 R59, R26, 0x10, RZ ;  /* 0x000000101a3b0819 */ /* 0x004fe400000006ff */
[----:B------:R-:W-:-:S07]  /*1300*/  @P0 SHF.L.U32 R33, R24, 0x10, RZ ;  /* 0x0000001018210819 */ /* 0x000fce00000006ff */
.L_x_1587:
[----:B------:R-:W-:Y:S05]  /*1310*/  BSYNC B0 ;  /* 0x0000000000007941 */ /* 0x000fea0003800000 */
.L_x_1586:
[C---:B------:R-:W-:Y:S01]  /*1320*/  FADD.FTZ R25, -R32.reuse, R25 ;  /* 0x0000001920197221 */ /* 0x040fe20000010100 */
[----:B------:R-:W-:Y:S01]  /*1330*/  FADD.FTZ R27, -R32, R27 ;  /* 0x0000001b201b7221 */ /* 0x000fe20000010100 */
[--C-:B-----5:R-:W-:Y:S02]  /*1340*/  HADD2.F32 R23, -RZ, R44.reuse.H0_H0 ;  /* 0x2000002cff177230 */ /* 0x120fe40000004100 */
[----:B------:R-:W-:Y:S02]  /*1350*/  HADD2.F32 R21, -RZ, R44.H1_H1 ;  /* 0x3000002cff157230 */ /* 0x000fe40000004100 */
[-C--:B-1----:R-:W-:Y:S01]  /*1360*/  FMUL.FTZ R22, R25, R60.reuse ;  /* 0x0000003c19167220 */ /* 0x082fe20000410000 */
        /* <DEDUP_REMOVED lines=13> */
[----:B-1----:R-:W-:Y:S01]  /*1440*/  FMUL.FTZ R23, R23, R28 ;  /* 0x0000001c17177220 */ /* 0x002fe20000410000 */
[----:B------:R-:W-:Y:S01]  /*1450*/  FADD.FTZ R31, -R28, 1 ;  /* 0x3f8000001c1f7421 */ /* 0x000fe20000010100 */
[----:B------:R-:W-:-:S03]  /*1460*/  FADD.FTZ R28, -R30, 1 ;  /* 0x3f8000001e1c7421 */ /* 0x000fc60000010100 */
[----:B------:R-:W-:Y:S01]  /*1470*/  FFMA.FTZ R24, R24, R31, 1 ;  /* 0x3f80000018187423 */ /* 0x000fe2000001001f */
[----:B------:R-:W-:-:S03]  /*1480*/  FFMA.FTZ R28, R25, R28, 1 ;  /* 0x3f800000191c7423 */ /* 0x000fc6000001001c */
[----:B------:R-:W-:Y:S01]  /*1490*/  FMUL.FTZ R23, R23, R24 ;  /* 0x0000001817177220 */ /* 0x000fe20000410000 */
[----:B------:R-:W-:-:S07]  /*14a0*/  FMUL.FTZ R21, R21, R28 ;  /* 0x0000001c15157220 */ /* 0x000fce0000410000 */
.L_x_1588:
[----:B------:R-:W-:Y:S01]  /*14b0*/  FMUL.FTZ R25, R23, R64 ;  /* 0x0000004017197220 */ /* 0x000fe20000410000 */
[--C-:B------:R-:W-:Y:S02]  /*14c0*/  HADD2.F32 R29, -RZ, R46.reuse.H0_H0 ;  /* 0x2000002eff1d7230 */ /* 0x100fe40000004100 */
[----:B------:R-:W-:Y:S01]  /*14d0*/  FMUL.FTZ R24, R21, R62 ;  /* 0x0000003e15187220 */ /* 0x000fe20000410000 */
[----:B------:R-:W-:Y:S02]  /*14e0*/  HADD2.F32 R31, -RZ, R46.H1_H1 ;  /* 0x3000002eff1f7230 */ /* 0x000fe40000004100 */
[----:B------:R-:W-:Y:S01]  /*14f0*/  FFMA.FTZ R27, R22, R25, RZ ;  /* 0x00000019161b7223 */ /* 0x000fe200000100ff */
[----:B------:R-:W-:Y:S01]  /*1500*/  FADD.FTZ R25, RZ, R25 ;  /* 0x00000019ff197221 */ /* 0x000fe20000010000 */
[----:B------:R-:W-:Y:S01]  /*1510*/  FADD.FTZ R29, -R32, R29 ;  /* 0x0000001d201d7221 */ /* 0x000fe20000010100 */
[----:B------:R-:W-:Y:S01]  /*1520*/  FFMA.FTZ R72, R22, R23, RZ ;  /* 0x0000001716487223 */ /* 0x000fe200000100ff */
[----:B------:R-:W-:Y:S01]  /*1530*/  FADD.FTZ R31, -R32, R31 ;  /* 0x0000001f201f7221 */ /* 0x000fe20000010100 */
[----:B------:R-:W-:Y:S01]  /*1540*/  FFMA.FTZ R43, R20, R24, R27 ;  /* 0x00000018142b7223 */ /* 0x000fe2000001001b */
[----:B------:R-:W-:Y:S01]  /*1550*/  FADD.FTZ R61, R24, R25 ;  /* 0x00000019183d7221 */ /* 0x000fe20000010000 */
[-C--:B------:R-:W-:Y:S01]  /*1560*/  FMUL.FTZ R63, R29, R60.reuse ;  /* 0x0000003c1d3f7220 */ /* 0x080fe20000410000 */
        /* <DEDUP_REMOVED lines=22> */
.L_x_1589:
[----:B------:R-:W-:Y:S01]  /*16d0*/  FADD.FTZ R24, RZ, R23 ;  /* 0x00000017ff187221 */ /* 0x000fe20000010000 */
[----:B------:R-:W-:Y:S01]  /*16e0*/  FMUL.FTZ R26, R25, R64 ;  /* 0x00000040191a7220 */ /* 0x000fe20000410000 */
[----:B------:R-:W-:Y:S01]  /*16f0*/  FFMA.FTZ R20, R20, R21, RZ ;  /* 0x0000001514147223 */ /* 0x000fe200000100ff */
[C---:B------:R-:W-:Y:S01]  /*1700*/  FFMA.FTZ R22, R63.reuse, R25, R72 ;  /* 0x000000193f167223 */ /* 0x040fe20000010048 */
[----:B------:R-:W-:Y:S01]  /*1710*/  FADD.FTZ R23, R24, R25 ;  /* 0x0000001918177221 */ /* 0x000fe20000010000 */
[----:B------:R-:W-:Y:S01]  /*1720*/  FADD.FTZ R24, RZ, R21 ;  /* 0x00000015ff187221 */ /* 0x000fe20000010000 */
[----:B------:R-:W-:Y:S01]  /*1730*/  FFMA.FTZ R25, R63, R26, R43 ;  /* 0x0000001a3f197223 */ /* 0x000fe2000001002b */
[----:B------:R-:W-:Y:S02]  /*1740*/  HADD2.F32 R29, -RZ, R39.H1_H1 ;  /* 0x30000027ff1d7230 */ /* 0x000fe40000004100 */
[----:B------:R-:W-:Y:S01]  /*1750*/  FFMA.FTZ R20, R74, R27, R20 ;  /* 0x0000001b4a147223 */ /* 0x000fe20000010014 */
[----:B------:R-:W-:Y:S01]  /*1760*/  FADD.FTZ R21, R24, R27 ;  /* 0x0000001b18157221 */ /* 0x000fe20000010000 */
[----:B------:R-:W-:Y:S01]  /*1770*/  FMUL.FTZ R24, R27, R62 ;  /* 0x0000003e1b187220 */ /* 0x000fe20000410000 */
[----:B------:R-:W-:Y:S01]  /*1780*/  FADD.FTZ R27, R61, R26 ;  /* 0x0000001a3d1b7221 */ /* 0x000fe20000010000 */
[----:B------:R-:W-:-:S02]  /*1790*/  FADD.FTZ R29, -R32, R29 ;  /* 0x0000001d201d7221 */ /* 0x000fc40000010100 */
[----:B------:R-:W-:Y:S01]  /*17a0*/  FFMA.FTZ R43, R74, R24, R25 ;  /* 0x000000184a2b7223 */ /* 0x000fe20000010019 */
[----:B------:R-:W-:Y:S02]  /*17b0*/  HADD2.F32 R25, -RZ, R39.H0_H0 ;  /* 0x20000027ff197230 */ /* 0x000fe40000004100 */
[----:B------:R-:W-:Y:S01]  /*17c0*/  FADD.FTZ R61, R24, R27 ;  /* 0x0000001b183d7221 */ /* 0x000fe20000010000 */
[----:B------:R-:W-:Y:S01]  /*17d0*/  FMUL.FTZ R65, R29, R60 ;  /* 0x0000003c1d417220 */ /* 0x000fe20000410000 */
[----:B------:R-:W-:Y:S02]  /*17e0*/  HADD2.F32 R27, -RZ, R38.H1_H1 ;  /* 0x30000026ff1b7230 */ /* 0x000fe40000004100 */
[----:B------:R-:W-:-:S04]  /*17f0*/  FADD.FTZ R25, -R32, R25 ;  /* 0x0000001920197221 */ /* 0x000fc80000010100 */
[----:B------:R-:W-:Y:S01]  /*1800*/  FMUL.FTZ R63, R25, R60 ;  /* 0x0000003c193f7220 */ /* 0x000fe20000410000 */
[----:B------:R-:W-:Y:S01]  /*1810*/  HADD2.F32 R25, -RZ, R38.H0_H0 ;  /* 0x20000026ff197230 */ /* 0x000fe20000004100 */
        /* <DEDUP_REMOVED lines=19> */
.L_x_1590:
[----:B------:R-:W-:Y:S01]  /*1950*/  FMUL.FTZ R24, R25, R64 ;  /* 0x0000004019187220 */ /* 0x000fe20000410000 */
[----:B------:R-:W-:Y:S01]  /*1960*/  FADD.FTZ R23, R23, R25 ;  /* 0x0000001917177221 */ /* 0x000fe20000010000 */
[----:B------:R-:W-:Y:S01]  /*1970*/  FFMA.FTZ R22, R63, R25, R22 ;  /* 0x000000193f167223 */ /* 0x000fe20000010016 */
[----:B------:R-:W-:Y:S01]  /*1980*/  FMUL.FTZ R26, R27, R62 ;  /* 0x0000003e1b1a7220 */ /* 0x000fe20000410000 */
[----:B------:R-:W-:Y:S01]  /*1990*/  FFMA.FTZ R25, R63, R24, R43 ;  /* 0x000000183f197223 */ /* 0x000fe2000001002b */
[----:B------:R-:W-:Y:S01]  /*19a0*/  FFMA.FTZ R20, R65, R27, R20 ;  /* 0x0000001b41147223 */ /* 0x000fe20000010014 */
[--C-:B------:R-:W-:Y:S02]  /*19b0*/  HADD2.F32 R29, -RZ, R40.reuse.H1_H1 ;  /* 0x30000028ff1d7230 */ /* 0x100fe40000004100 */
[----:B------:R-:W-:Y:S01]  /*19c0*/  FADD.FTZ R21, R21, R27 ;  /* 0x0000001b15157221 */ /* 0x000fe20000010000 */
[----:B------:R-:W-:Y:S01]  /*19d0*/  FFMA.FTZ R65, R65, R26, R25 ;  /* 0x0000001a41417223 */ /* 0x000fe20000010019 */
[----:B------:R-:W-:-:S02]  /*19e0*/  HADD2.F32 R25, -RZ, R40.H0_H0 ;  /* 0x20000028ff197230 */ /* 0x000fc40000004100 */
[----:B------:R-:W-:Y:S01]  /*19f0*/  FADD.FTZ R27, R61, R24 ;  /* 0x000000183d1b7221 */ /* 0x000fe20000010000 */
[C---:B------:R-:W-:Y:S02]  /*1a00*/  FADD.FTZ R29, -R32.reuse, R29 ;  /* 0x0000001d201d7221 */ /* 0x040fe40000010100 */
[----:B------:R-:W-:Y:S01]  /*1a10*/  FADD.FTZ R25, -R32, R25 ;  /* 0x0000001920197221 */ /* 0x000fe20000010100 */
[----:B------:R-:W-:Y:S01]  /*1a20*/  FADD.FTZ R43, R26, R27 ;  /* 0x0000001b1a2b7221 */ /* 0x000fe20000010000 */
[-C--:B------:R-:W-:Y:S01]  /*1a30*/  FMUL.FTZ R63, R29, R60.reuse ;  /* 0x0000003c1d3f7220 */ /* 0x080fe20000410000 */
[--C-:B------:R-:W-:Y:S02]  /*1a40*/  HADD2.F32 R27, -RZ, R12.reuse.H1_H1 ;  /* 0x3000000cff1b7230 */ /* 0x100fe40000004100 */
        /* <DEDUP_REMOVED lines=21> */
.L_x_1591:
        /* <DEDUP_REMOVED lines=37> */
.L_x_1592:
[----:B------:R-:W-:Y:S01]  /*1df0*/  FMUL.FTZ R26, R25, R64 ;  /* 0x00000040191a7220 */ /* 0x000fe20000410000 */
[----:B------:R-:W-:Y:S01]  /*1e00*/  FADD.FTZ R24, R21, R27 ;  /* 0x0000001b15187221 */ /* 0x000fe20000010000 */
[----:B------:R-:W-:Y:S01]  /*1e10*/  FADD.FTZ R23, R23, R25 ;  /* 0x0000001917177221 */ /* 0x000fe20000010000 */
[----:B------:R-:W-:Y:S01]  /*1e20*/  FFMA.FTZ R22, R61, R25, R22 ;  /* 0x000000193d167223 */ /* 0x000fe20000010016 */
[----:B------:R-:W-:Y:S01]  /*1e30*/  FFMA.FTZ R21, R65, R27, R20 ;  /* 0x0000001b41157223 */ /* 0x000fe20000010014 */
        /* <DEDUP_REMOVED lines=8> */
[----:B------:R-:W-:Y:S02]  /*1ec0*/  HADD2.F32 R27, -RZ, R19.H1_H1 ;  /* 0x30000013ff1b7230 */ /* 0x000fe40000004100 */
[----:B------:R-:W-:Y:S01]  /*1ed0*/  FADD.FTZ R25, -R32, R25 ;  /* 0x0000001920197221 */ /* 0x000fe20000010100 */
[----:B------:R-:W-:-:S03]  /*1ee0*/  FMUL.FTZ R72, R29, R60 ;  /* 0x0000003c1d487220 */ /* 0x000fc60000410000 */
        /* <DEDUP_REMOVED lines=21> */
.L_x_1593:
[----:B------:R-:W-:Y:S01]  /*2040*/  FMUL.FTZ R26, R25, R64 ;  /* 0x00000040191a7220 */ /* 0x000fe20000410000 */
[----:B------:R-:W-:Y:S01]  /*2050*/  FADD.FTZ R23, R23, R25 ;  /* 0x0000001917177221 */ /* 0x000fe20000010000 */
[C---:B------:R-:W-:Y:S01]  /*2060*/  FFMA.FTZ R25, R61.reuse, R25, R22 ;  /* 0x000000193d197223 */ /* 0x040fe20000010016 */
[----:B------:R-:W-:Y:S01]  /*2070*/  FFMA.FTZ R22, R72, R27, R21 ;  /* 0x0000001b48167223 */ /* 0x000fe20000010015 */
[--C-:B------:R-:W-:Y:S02]  /*2080*/  HADD2.F32 R21, -RZ, R34.reuse.H0_H0 ;  /* 0x20000022ff157230 */ /* 0x100fe40000004100 */
[----:B------:R-:W-:Y:S01]  /*2090*/  FFMA.FTZ R28, R61, R26, R65 ;  /* 0x0000001a3d1c7223 */ /* 0x000fe20000010041 */
[----:B------:R-:W-:Y:S02]  /*20a0*/  HADD2.F32 R29, -RZ, R34.H1_H1 ;  /* 0x30000022ff1d7230 */ /* 0x000fe40000004100 */
[----:B------:R-:W-:Y:S01]  /*20b0*/  FADD.FTZ R20, R24, R27 ;  /* 0x0000001b18147221 */ /* 0x000fe20000010000 */
[----:B------:R-:W-:Y:S01]  /*20c0*/  FMUL.FTZ R27, R27, R62 ;  /* 0x0000003e1b1b7220 */ /* 0x000fe20000410000 */
[C---:B------:R-:W-:Y:S01]  /*20d0*/  FADD.FTZ R21, -R32.reuse, R21 ;  /* 0x0000001520157221 */ /* 0x040fe20000010100 */
[----:B------:R-:W-:Y:S01]  /*20e0*/  FADD.FTZ R26, R43, R26 ;  /* 0x0000001a2b1a7221 */ /* 0x000fe20000010000 */
        /* <DEDUP_REMOVED lines=26> */
.L_x_1594:
[----:B------:R-:W-:Y:S01]  /*2290*/  FMUL.FTZ R27, R24, R64 ;  /* 0x00000040181b7220 */ /* 0x000fe20000410000 */
[----:B------:R-:W-:Y:S01]  /*22a0*/  FADD.FTZ R26, R23, R24 ;  /* 0x00000018171a7221 */ /* 0x000fe20000010000 */
[----:B------:R-:W-:Y:S01]  /*22b0*/  FMUL.FTZ R28, R21, R62 ;  /* 0x0000003e151c7220 */ /* 0x000fe20000410000 */
[C---:B------:R-:W-:Y:S01]  /*22c0*/  FFMA.FTZ R24, R76.reuse, R24, R25 ;  /* 0x000000184c187223 */ /* 0x040fe20000010019 */
[----:B------:R-:W-:Y:S01]  /*22d0*/  FFMA.FTZ R23, R76, R27, R72 ;  /* 0x0000001b4c177223 */ /* 0x000fe20000010048 */
[----:B------:R-:W-:Y:S01]  /*22e0*/  FADD.FTZ R27, R74, R27 ;  /* 0x0000001b4a1b7221 */ /* 0x000fe20000010000 */
[C---:B------:R-:W-:Y:S01]  /*22f0*/  FFMA.FTZ R25, R61.reuse, R21, R22 ;  /* 0x000000153d197223 */ /* 0x040fe20000010016 */
[----:B------:R-:W-:Y:S02]  /*2300*/  HADD2.F32 R29, -RZ, R37.H0_H0 ;  /* 0x20000025ff1d7230 */ /* 0x000fe40000004100 */
[----:B------:R-:W-:Y:S01]  /*2310*/  FFMA.FTZ R72, R61, R28, R23 ;  /* 0x0000001c3d487223 */ /* 0x000fe20000010017 */
[----:B------:R-:W-:Y:S01]  /*2320*/  FADD.FTZ R61, R28, R27 ;  /* 0x0000001b1c3d7221 */ /* 0x000fe20000010000 */
[----:B------:R-:W-:-:S02]  /*2330*/  HADD2.F32 R27, -RZ, R36.H1_H1 ;  /* 0x30000024ff1b7230 */ /* 0x000fc40000004100 */
[----:B------:R-:W-:-:S03]  /*2340*/  HADD2.F32 R23, -RZ, R36.H0_H0 ;  /* 0x20000024ff177230 */ /* 0x000fc60000004100 */
[C---:B------:R-:W-:Y:S02]  /*2350*/  FADD.FTZ R27, -R32.reuse, R27 ;  /* 0x0000001b201b7221 */ /* 0x040fe40000010100 */
[----:B------:R-:W-:Y:S02]  /*2360*/  FADD.FTZ R23, -R32, R23 ;  /* 0x0000001720177221 */ /* 0x000fe40000010100 */
        /* <DEDUP_REMOVED lines=22> */
.L_x_1595:
[----:B------:R-:W-:Y:S01]  /*24d0*/  FMUL.FTZ R28, R29, R64 ;  /* 0x000000401d1c7220 */ /* 0x000fe20000410000 */
[C---:B------:R-:W-:Y:S01]  /*24e0*/  ISETP.GT.AND P0, PT, R10.reuse, 0x1e, PT ;  /* 0x0000001e0a00780c */ /* 0x040fe20003f04270 */
        /* <DEDUP_REMOVED lines=12> */
[----:B------:R-:W-:Y:S01]  /*25b0*/  FFMA.FTZ R24, R23, R29, R24 ;  /* 0x0000001d17187223 */ /* 0x000fe20000010018 */
[----:B------:R-:W1:Y:S01]  /*25c0*/  SHFL.DOWN PT, R31, R42, 0x1, 0x1f ;  /* 0x08201f002a1f7f89 */ /* 0x000e6200000e0000 */
[----:B------:R-:W-:Y:S01]  /*25d0*/  FADD.FTZ R26, R26, R29 ;  /* 0x0000001d1a1a7221 */ /* 0x000fe20000010000 */
        /* <DEDUP_REMOVED lines=81> */
.L_x_1597:
[----:B------:R-:W-:Y:S05]  /*2af0*/  BSYNC B0 ;  /* 0x0000000000007941 */ /* 0x000fea0003800000 */
.L_x_1596:
        /* <DEDUP_REMOVED lines=38> */
.L_x_1599:
[----:B------:R-:W-:Y:S05]  /*2d60*/  BSYNC B0 ;  /* 0x0000000000007941 */ /* 0x000fea0003800000 */
.L_x_1598:
        /* <DEDUP_REMOVED lines=18> */
.L_x_1601:
[----:B------:R-:W-:Y:S05]  /*2e90*/  BSYNC B0 ;  /* 0x0000000000007941 */ /* 0x000fea0003800000 */
.L_x_1600:
        /* <DEDUP_REMOVED lines=32> */
.L_x_1604:
[----:B--2---:R-:W2:Y:S04]  /*30a0*/  LDG.E.STRONG.GPU R22, desc[UR8][R20.64] ;  /* 0x0000000814167981 */ /* 0x004ea8000c1ef900 */
[----:B--2---:R-:W-:Y:S01]  /*30b0*/  CCTL.IVALL ;  /* 0x00000000ff00798f */ /* 0x004fe20002000000 */
[----:B------:R-:W-:Y:S05]  /*30c0*/  YIELD ;  /* 0x0000000000007946 */ /* 0x000fea0003800000 */
[----:B------:R-:W-:-:S13]  /*30d0*/  ISETP.NE.AND P0, PT, R22, R29, PT ;  /* 0x0000001d1600720c */ /* 0x000fda0003f05270 */
[----:B------:R-:W-:Y:S05]  /*30e0*/  @P0 BRA `(.L_x_1604) ;  /* 0xfffffffc00ec0947 */ /* 0x000fea000383ffff */
.L_x_1603:
        /* <DEDUP_REMOVED lines=17> */
.L_x_1608:
        /* <DEDUP_REMOVED lines=115> */
.L_x_1607:
        /* <DEDUP_REMOVED lines=61> */
.L_x_1609:
[----:B------:R-:W-:-:S13]  /*3d00*/  ISETP.NE.OR P0, PT, R29, RZ, P0 ;  /* 0x000000ff1d00720c */ /* 0x000fda0000705670 */
[----:B------:R-:W-:Y:S05]  /*3d10*/  @!P0 BRA `(.L_x_1605) ;  /* 0x00000000007c8947 */ /* 0x000fea0003800000 */
.L_x_1606:
        /* <DEDUP_REMOVED lines=31> */
.L_x_1605:
        /* <DEDUP_REMOVED lines=11> */
.L_x_1611:
[----:B------:R-:W-:Y:S05]  /*3fc0*/  BSYNC B0 ;  /* 0x0000000000007941 */ /* 0x000fea0003800000 */
.L_x_1610:
        /* <DEDUP_REMOVED lines=16> */
.L_x_1602:
[----:B------:R-:W1:Y:S01]  /*40d0*/  S2UR UR6, SR_CgaCtaId ;  /* 0x00000000000679c3 */ /* 0x000e620000008800 */
[----:B------:R-:W-:Y:S01]  /*40e0*/  UMOV UR5, 0x400 ;  /* 0x0000040000057882 */ /* 0x000fe20000000000 */
[--C-:B--2---:R-:W-:Y:S01]  /*40f0*/  HADD2.F32 R23, -RZ, R45.reuse.H0_H0 ;  /* 0x2000002dff177230 */ /* 0x104fe20000004100 */
[----:B------:R-:W-:Y:S01]  /*4100*/  ULDC.64 UR14, c[0x0][0x290] ;  /* 0x0000a400000e7ab9 */ /* 0x000fe20000000a00 */
[----:B------:R-:W-:Y:S01]  /*4110*/  HADD2.F32 R45, -RZ, R45.H1_H1 ;  /* 0x3000002dff2d7230 */ /* 0x000fe20000004100 */
[----:B------:R-:W-:Y:S01]  /*4120*/  ISETP.GE.U32.AND P0, PT, R54, UR14, PT ;  /* 0x0000000e36007c0c */ /* 0x000fe2000bf06070 */
[----:B------:R-:W-:Y:S02]  /*4130*/  HADD2.F32 R27, -RZ, R46.H0_H0 ;  /* 0x2000002eff1b7230 */ /* 0x000fe40000004100 */
[C---:B------:R-:W-:Y:S01]  /*4140*/  FADD.FTZ R29, -R32.reuse, R23 ;  /* 0x00000017201d7221 */ /* 0x040fe20000010100 */
[----:B------:R-:W-:Y:S02]  /*4150*/  HADD2.F32 R23, -RZ, R44.H1_H1 ;  /* 0x3000002cff177230 */ /* 0x000fe40000004100 */
[----:B------:R-:W-:Y:S01]  /*4160*/  FADD.FTZ R45, -R32, R45 ;  /* 0x0000002d202d7221 */ /* 0x000fe20000010100 */
[----:B-1----:R-:W-:-:S09]  /*4170*/  ULEA UR5, UR6, UR5, 0x18 ;  /* 0x0000000506057291 */ /* 0x002fd2000f8ec03f */
[----:B------:R0:W-:Y:S01]  /*4180*/  @!P2 STS.64 [UR5+0xc0], R42 ;  /* 0x0000c02aff00a988 */ /* 0x0001e20008000a05 */
[----:B------:R-:W-:Y:S01]  /*4190*/  BAR.SYNC.DEFER_BLOCKING 0x0 ;  /* 0x0000000000007b1d */ /* 0x000fe20000010000 */
[----:B0-----:R-:W-:-:S05]  /*41a0*/  FMUL.FTZ R42, R29, R60 ;  /* 0x0000003c1d2a7220 */ /* 0x001fca0000410000 */
[----:B------:R-:W0:Y:S01]  /*41b0*/  LDS.64 R20, [UR5+0xc0] ;  /* 0x0000c005ff147984 */ /* 0x000e220008000a00 */
[----:B------:R-:W-:Y:S02]  /*41c0*/  ULDC UR5, c[0x0][0x2bc] ;  /* 0x0000af0000057ab9 */ /* 0x000fe40000000800 */
[----:B0-----:R-:W-:Y:S01]  /*41d0*/  FMUL.FTZ R24, R20, UR5 ;  /* 0x0000000514187c20 */ /* 0x001fe20008410000 */
[----:B------:R-:W-:Y:S01]  /*41e0*/  FMUL.FTZ R25, R21, UR5 ;  /* 0x0000000515197c20 */ /* 0x000fe20008410000 */
[----:B------:R-:W-:Y:S02]  /*41f0*/  HADD2.F32 R21, -RZ, R44.H0_H0 ;  /* 0x2000002cff157230 */ /* 0x000fe40000004100 */
        /* <DEDUP_REMOVED lines=20> */
.L_x_1612:
        /* <DEDUP_REMOVED lines=20> */
.L_x_1614:
[----:B------:R-:W-:Y:S05]  /*4480*/  BSYNC B0 ;  /* 0x0000000000007941 */ /* 0x000fea0003800000 */
.L_x_1613:
[----:B0-----:R-:W-:Y:S01]  /*4490*/  HADD2.F32 R23, -RZ, R46.H1_H1 ;  /* 0x3000002eff177230 */ /* 0x001fe20000004100 */
[----:B------:R-:W-:Y:S01]  /*44a0*/  ISETP.GE.U32.AND P2, PT, R53, UR14, PT ;  /* 0x0000000e35007c0c */ /* 0x000fe2000bf46070 */
[C---:B------:R-:W-:Y:S01]  /*44b0*/  FADD.FTZ R27, -R32.reuse, R27 ;  /* 0x0000001b201b7221 */ /* 0x040fe20000010100 */
[----:B------:R-:W-:Y:S01]  /*44c0*/  ISETP.GE.AND.EX P3, PT, R11, UR15, PT, P0 ;  /* 0x0000000f0b007c0c */ /* 0x000fe2000bf66300 */
[----:B------:R-:W-:Y:S01]  /*44d0*/  HADD2.F32 R21, -RZ, R41.H0_H0 ;  /* 0x20000029ff157230 */ /* 0x000fe20000004100 */
[----:B------:R-:W-:Y:S01]  /*44e0*/  ISETP.GE.AND.EX P4, PT, R9, UR15, PT, P2 ;  /* 0x0000000f09007c0c */ /* 0x000fe2000bf86320 */
[----:B------:R-:W-:Y:S01]  /*44f0*/  FADD.FTZ R23, -R32, R23 ;  /* 0x0000001720177221 */ /* 0x000fe20000010100 */
[----:B------:R-:W-:Y:S01]  /*4500*/  HADD2.F32 R43, -RZ, R39.H0_H0 ;  /* 0x20000027ff2b7230 */ /* 0x000fe20000004100 */
[----:B------:R-:W-:Y:S01]  /*4510*/  ISETP.GE.U32.AND P0, PT, R52, UR14, PT ;  /* 0x0000000e34007c0c */ /* 0x000fe2000bf06070 */
[----:B------:R-:W-:Y:S01]  /*4520*/  HADD2.F32 R41, -RZ, R41.H1_H1 ;  /* 0x30000029ff297230 */ /* 0x000fe20000004100 */
[----:B------:R-:W-:Y:S01]  /*4530*/  ISETP.GE.U32.AND P2, PT, R51, UR14, PT ;  /* 0x0000000e33007c0c */ /* 0x000fe2000bf46070 */
[----:B------:R-:W-:Y:S01]  /*4540*/  HADD2.F32 R39, -RZ, R39.H1_H1 ;  /* 0x30000027ff277230 */ /* 0x000fe20000004100 */
[----:B------:R-:W-:Y:S01]  /*4550*/  ISETP.GT.U32.OR P3, PT, R57, 0x27f, P3 ;  /* 0x0000027f3900780c */ /* 0x000fe20001f64470 */
        /* <DEDUP_REMOVED lines=22> */
.L_x_1615:
[----:B------:R-:W-:Y:S04]  /*46c0*/  BSSY B0, `(.L_x_1616) ;  /* 0x0000014000007945 */ /* 0x000fe80003800000 */
[----:B------:R-:W-:Y:S05]  /*46d0*/  @P3 BRA `(.L_x_1617) ;  /* 0x0000000000483947 */ /* 0x000fea0003800000 */
        /* <DEDUP_REMOVED lines=18> */
.L_x_1617:
[----:B------:R-:W-:Y:S05]  /*4800*/  BSYNC B0 ;  /* 0x0000000000007941 */ /* 0x000fea0003800000 */
.L_x_1616:
[C---:B------:R-:W-:Y:S01]  /*4810*/  FADD.FTZ R43, -R32.reuse, R43 ;  /* 0x0000002b202b7221 */ /* 0x040fe20000010100 */
[----:B------:R-:W-:Y:S01]  /*4820*/  FADD.FTZ R39, -R32, R39 ;  /* 0x0000002720277221 */ /* 0x000fe20000010100 */
[--C-:B0-----:R-:W-:Y:S02]  /*4830*/  HADD2.F32 R11, -RZ, R38.reuse.H0_H0 ;  /* 0x20000026ff0b7230 */ /* 0x101fe40000004100 */
        /* <DEDUP_REMOVED lines=22> */
.L_x_1618:
[----:B------:R-:W-:Y:S04]  /*49a0*/  BSSY B0, `(.L_x_1619) ;  /* 0x0000014000007945 */ /* 0x000fe80003800000 */
[----:B------:R-:W-:Y:S05]  /*49b0*/  @P4 BRA `(.L_x_1620) ;  /* 0x0000000000484947 */ /* 0x000fea0003800000 */
[C-C-:B------:R-:W-:Y:S01]  /*49c0*/  FFMA.FTZ R20, R24.reuse, R30, R25.reuse ;  /* 0x0000001e18147223 */ /* 0x140fe20000010019 */
[----:B------:R-:W-:Y:S01]  /*49d0*/  FFMA.FTZ R22, R24, R38, R25 ;  /* 0x0000002618167223 */ /* 0x000fe20000010019 */
[----:B------:R-:W-:Y:S02]  /*49e0*/  ULDC.64 UR12, c[0x0][0x288] ;  /* 0x0000a200000c7ab9 */ /* 0x000fe40000000a00 */
[----:B------:R-:W-:Y:S02]  /*49f0*/  IMAD R26, R9, UR12, RZ ;  /* 0x0000000c091a7c24 */ /* 0x000fe4000f8e02ff */
[----:B------:R-:W-:Y:S01]  /*4a00*/  FFMA.FTZ R11, R11, R64, -R20 ;  /* 0x000000400b0b7223 */ /* 0x000fe20000010814 */
[----:B------:R-:W-:Y:S01]  /*4a10*/  FFMA.FTZ R9, R21, R62, -R22 ;  /* 0x0000003e15097223 */ /* 0x000fe20000010816 */
[----:B------:R-:W-:Y:S01]  /*4a20*/  MOV R20, R68 ;  /* 0x0000004400147202 */ /* 0x000fe20000000f00 */
[----:B------:R-:W-:Y:S01]  /*4a30*/  IMAD R23, R53, UR13, R26 ;  /* 0x0000000d35177c24 */ /* 0x000fe2000f8e021a */
[----:B------:R-:W-:Y:S01]  /*4a40*/  MOV R21, R71 ;  /* 0x0000004700157202 */ /* 0x000fe20000000f00 */
        /* <DEDUP_REMOVED lines=9> */
.L_x_1620:
[----:B------:R-:W-:Y:S05]  /*4ae0*/  BSYNC B0 ;  /* 0x0000000000007941 */ /* 0x000fea0003800000 */
.L_x_1619:
        /* <DEDUP_REMOVED lines=56> */
.L_x_1621:
        /* <DEDUP_REMOVED lines=20> */
.L_x_1623:
[----:B------:R-:W-:Y:S05]  /*4fb0*/  BSYNC B0 ;  /* 0x0000000000007941 */ /* 0x000fea0003800000 */
.L_x_1622:
        /* <DEDUP_REMOVED lines=23> */
.L_x_1624:
[----:B------:R-:W-:Y:S04]  /*5130*/  BSSY B0, `(.L_x_1625) ;  /* 0x0000014000007945 */ /* 0x000fe80003800000 */
[----:B------:R-:W-:Y:S05]  /*5140*/  @P2 BRA `(.L_x_1626) ;  /* 0x0000000000482947 */ /* 0x000fea0003800000 */
[C-C-:B------:R-:W-:Y:S01]  /*5150*/  FFMA.FTZ R12, R24.reuse, R26, R25.reuse ;  /* 0x0000001a180c7223 */ /* 0x140fe20000010019 */
[----:B------:R-:W-:Y:S01]  /*5160*/  FFMA.FTZ R14, R24, R28, R25 ;  /* 0x0000001c180e7223 */ /* 0x000fe20000010019 */
[----:B------:R-:W-:Y:S01]  /*5170*/  ULDC.64 UR12, c[0x0][0x288] ;  /* 0x0000a200000c7ab9 */ /* 0x000fe20000000a00 */
[----:B------:R-:W-:Y:S01]  /*5180*/  MOV R20, R68 ;  /* 0x0000004400147202 */ /* 0x000fe20000000f00 */
[----:B------:R-:W-:Y:S01]  /*5190*/  FFMA.FTZ R7, R7, R64, -R12 ;  /* 0x0000004007077223 */ /* 0x000fe2000001080c */
[----:B------:R-:W-:Y:S02]  /*51a0*/  IMAD R12, R5, UR12, RZ ;  /* 0x0000000c050c7c24 */ /* 0x000fe4000f8e02ff */
[----:B------:R-:W-:Y:S01]  /*51b0*/  FFMA.FTZ R5, R21, R62, -R14 ;  /* 0x0000003e15057223 */ /* 0x000fe2000001080e */
[----:B------:R-:W-:Y:S01]  /*51c0*/  MOV R21, R71 ;  /* 0x0000004700157202 */ /* 0x000fe20000000f00 */
[----:B------:R-:W-:Y:S02]  /*51d0*/  IMAD R23, R51, UR13, R12 ;  /* 0x0000000d33177c24 */ /* 0x000fe4000f8e020c */
        /* <DEDUP_REMOVED lines=9> */
.L_x_1626:
[----:B------:R-:W-:Y:S05]  /*5270*/  BSYNC B0 ;  /* 0x0000000000007941 */ /* 0x000fea0003800000 */
.L_x_1625:
        /* <DEDUP_REMOVED lines=23> */
.L_x_1627:
[----:B------:R-:W-:Y:S04]  /*53f0*/  BSSY B0, `(.L_x_1628) ;  /* 0x0000014000007945 */ /* 0x000fe80003800000 */
[----:B------:R-:W-:Y:S05]  /*5400*/  @P3 BRA `(.L_x_1629) ;  /* 0x0000000000483947 */ /* 0x000fea0003800000 */
[C-C-:B------:R-:W-:Y:S01]  /*5410*/  FFMA.FTZ R14, R24.reuse, R28, R25.reuse ;  /* 0x0000001c180e7223 */ /* 0x140fe20000010019 */
[----:B------:R-:W-:Y:S01]  /*5420*/  ULDC.64 UR12, c[0x0][0x288] ;  /* 0x0000a200000c7ab9 */ /* 0x000fe20000000a00 */
[----:B------:R-:W-:Y:S01]  /*5430*/  MOV R18, R68 ;  /* 0x0000004400127202 */ /* 0x000fe20000000f00 */
[----:B------:R-:W-:Y:S02]  /*5440*/  IMAD R7, R3, UR12, RZ ;  /* 0x0000000c03077c24 */ /* 0x000fe4000f8e02ff */
[----:B------:R-:W-:Y:S01]  /*5450*/  FFMA.FTZ R3, R19, R62, -R14 ;  /* 0x0000003e13037223 */ /* 0x000fe2000001080e */
[----:B------:R-:W-:Y:S01]  /*5460*/  MOV R19, R71 ;  /* 0x0000004700137202 */ /* 0x000fe20000000f00 */
[----:B------:R-:W-:Y:S01]  /*5470*/  FFMA.FTZ R12, R24, R26, R25 ;  /* 0x0000001a180c7223 */ /* 0x000fe20000010019 */
[C---:B------:R-:W-:Y:S02]  /*5480*/  IMAD R7, R50.reuse, UR13, R7 ;  /* 0x0000000d32077c24 */ /* 0x040fe4000f8e0207 */
[----:B------:R-:W-:Y:S01]  /*5490*/  FMUL.FTZ R3, R3, R60 ;  /* 0x0000003c03037220 */ /* 0x000fe20000410000 */
[----:B------:R-:W-:Y:S01]  /*54a0*/  FFMA.FTZ R5, R5, R64, -R12 ;  /* 0x0000004005057223 */ /* 0x000fe2000001080c */
[----:B------:R-:W-:Y:S01]  /*54b0*/  IMAD.WIDE.U32 R20, R50, UR12, R18 ;  /* 0x0000000c32147c25 */ /* 0x000fe2000f8e0012 */
[----:B------:R-:W-:-:S03]  /*54c0*/  ULDC.64 UR12, c[0x0][0x210] ;  /* 0x00008400000c7ab9 */ /* 0x000fc60000000a00 */
[----:B------:R-:W-:Y:S01]  /*54d0*/  FMUL.FTZ R12, R5, R60 ;  /* 0x0000003c050c7220 */ /* 0x000fe20000410000 */
[C---:B------:R-:W-:Y:S02]  /*54e0*/  LEA R18, P0, R20.reuse, UR12, 0x1 ;  /* 0x0000000c14127c11 */ /* 0x040fe4000f8008ff */
[----:B------:R-:W-:Y:S02]  /*54f0*/  IADD3 R7, R21, R7, RZ ;  /* 0x0000000715077210 */ /* 0x000fe40007ffe0ff */
[----:B------:R-:W-:Y:S02]  /*5500*/  F2FP.F16.F32.PACK_AB R3, R3, R12 ;  /* 0x0000000c0303723e */ /* 0x000fe400000000ff */
[----:B------:R-:W-:-:S05]  /*5510*/  LEA.HI.X R19, R20, UR13, R7, 0x1, P0 ;  /* 0x0000000d14137c11 */ /* 0x000fca00080f0c07 */
[----:B------:R0:W-:Y:S02]  /*5520*/  STG.E desc[UR8][R18.64], R3 ;  /* 0x0000000312007986 */ /* 0x0001e4000c101908 */
.L_x_1629:
[----:B------:R-:W-:Y:S05]  /*5530*/  BSYNC B0 ;  /* 0x0000000000007941 */ /* 0x000fea0003800000 */
.L_x_1628:
        /* <DEDUP_REMOVED lines=23> */
.L_x_1630:
[----:B------:R-:W-:Y:S04]  /*56b0*/  BSSY B0, `(.L_x_1631) ;  /* 0x0000014000007945 */ /* 0x000fe80003800000 */
[----:B------:R-:W-:Y:S05]  /*56c0*/  @P4 BRA `(.L_x_1632) ;  /* 0x0000000000484947 */ /* 0x000fea0003800000 */
[C-C-:B------:R-:W-:Y:S01]  /*56d0*/  FFMA.FTZ R12, R24.reuse, R26, R25.reuse ;  /* 0x0000001a180c7223 */ /* 0x140fe20000010019 */
[----:B------:R-:W-:Y:S01]  /*56e0*/  FFMA.FTZ R14, R24, R28, R25 ;  /* 0x0000001c180e7223 */ /* 0x000fe20000010019 */
[----:B------:R-:W-:Y:S02]  /*56f0*/  ULDC.64 UR12, c[0x0][0x288] ;  /* 0x0000a200000c7ab9 */ /* 0x000fe40000000a00 */
[----:B------:R-:W-:Y:S01]  /*5700*/  FFMA.FTZ R3, R3, R64, -R12 ;  /* 0x0000004003037223 */ /* 0x000fe2000001080c */
[----:B------:R-:W-:Y:S02]  /*5710*/  IMAD R12, R15, UR12, RZ ;  /* 0x0000000c0f0c7c24 */ /* 0x000fe4000f8e02ff */
[----:B------:R-:W-:Y:S01]  /*5720*/  FFMA.FTZ R35, R35, R62, -R14 ;  /* 0x0000003e23237223 */ /* 0x000fe2000001080e */
[----:B------:R-:W-:Y:S02]  /*5730*/  MOV R14, R68 ;  /* 0x00000044000e7202 */ /* 0x000fe40000000f00 */
[----:B------:R-:W-:Y:S01]  /*5740*/  MOV R15, R71 ;  /* 0x00000047000f7202 */ /* 0x000fe20000000f00 */
[----:B------:R-:W-:-:S02]  /*5750*/  IMAD R5, R49, UR13, R12 ;  /* 0x0000000d31057c24 */ /* 0x000fc4000f8e020c */
        /* <DEDUP_REMOVED lines=9> */
.L_x_1632:
[----:B------:R-:W-:Y:S05]  /*57f0*/  BSYNC B0 ;  /* 0x0000000000007941 */ /* 0x000fea0003800000 */
.L_x_1631:
        /* <DEDUP_REMOVED lines=23> */
.L_x_1633:
        /* <DEDUP_REMOVED lines=16> */
[----:B------:R-:W-:Y:S02]  /*5a70*/  F2FP.F16.F32.PACK_AB R3, R60, R3 ;  /* 0x000000033c03723e */ /* 0x000fe400000000ff */
[----:B------:R-:W-:-:S05]  /*5a80*/  LEA.HI.X R15, R68, UR13, R17, 0x1, P0 ;  /* 0x0000000d440f7c11 */ /* 0x000fca00080f0c11 */
[----:B------:R0:W-:Y:S02]  /*5a90*/  STG.E desc[UR8][R14.64], R3 ;  /* 0x000000030e007986 */ /* 0x0001e4000c101908 */
.L_x_1635:
[----:B------:R-:W-:Y:S05]  /*5aa0*/  BSYNC B0 ;  /* 0x0000000000007941 */ /* 0x000fea0003800000 */
.L_x_1634:
[----:B0-----:R-:W0:Y:S01]  /*5ab0*/  LDC R3, c[0x0][0x10] ;  /* 0x00000400ff037b82 */ /* 0x001e220000000800 */
[----:B------:R-:W-:Y:S02]  /*5ac0*/  IADD3 R47, R47, 0x1, RZ ;  /* 0x000000012f2f7810 */ /* 0x000fe40007ffe0ff */
[----:B0-----:R-:W-:-:S04]  /*5ad0*/  IADD3 R56, R3, R56, RZ ;  /* 0x0000003803387210 */ /* 0x001fc80007ffe0ff */
[----:B------:R-:W-:-:S13]  /*5ae0*/  ISETP.GE.AND P0, PT, R56, UR4, PT ;  /* 0x0000000438007c0c */ /* 0x000fda000bf06270 */
[----:B------:R-:W-:Y:S05]  /*5af0*/  @!P0 BRA `(.L_x_1636) ;  /* 0xffffffa800108947 */ /* 0x000fea000383ffff */
.L_x_1585:
        /* <DEDUP_REMOVED lines=19> */
.L_x_1638:
[----:B------:R-:W-:Y:S05]  /*5c30*/  BSYNC B0 ;  /* 0x0000000000007941 */ /* 0x000fea0003800000 */
.L_x_1637:
        /* <DEDUP_REMOVED lines=11> */
.L_x_1640:
[----:B------:R-:W2:Y:S04]  /*5cf0*/  LDG.E.STRONG.GPU R5, desc[UR8][R2.64] ;  /* 0x0000000802057981 */ /* 0x000ea8000c1ef900 */
[----:B--2---:R-:W-:Y:S01]  /*5d00*/  CCTL.IVALL ;  /* 0x00000000ff00798f */ /* 0x004fe20002000000 */
[----:B------:R-:W-:Y:S05]  /*5d10*/  YIELD ;  /* 0x0000000000007946 */ /* 0x000fea0003800000 */
[----:B------:R-:W-:-:S13]  /*5d20*/  ISETP.NE.AND P0, PT, R5, R0, PT ;  /* 0x000000000500720c */ /* 0x000fda0003f05270 */
[----:B------:R-:W-:Y:S05]  /*5d30*/  @P0 BRA `(.L_x_1640) ;  /* 0xfffffffc00ec0947 */ /* 0x000fea000383ffff */
.L_x_1639:
        /* <DEDUP_REMOVED lines=24> */
.L_x_1641:
        /* <DEDUP_REMOVED lines=25> */
.L_x_1642:
        /* <DEDUP_REMOVED lines=11> */
.L_x_5586:


//--------------------- .text._Z35group_norm_nhwc_bwd_one_pass_kernelI11Fp16IOBf16WLi128ELi160ELi640EEv26Group_norm_nhwc_bwd_params --------------------------
	.section	.text._Z35group_norm_nhwc_bwd_one_pass_kernelI11Fp16IOBf16WLi128ELi160ELi640EEv26Group_norm_nhwc_bwd_params,"ax",@progbits
	.align	128
        .global         _Z35group_norm_nhwc_bwd_one_pass_kernelI11Fp16IOBf16WLi128ELi160ELi640EEv26Group_norm_nhwc_bwd_params
        .type           _Z35group_norm_nhwc_bwd_one_pass_kernelI11Fp16IOBf16WLi128ELi160ELi640EEv26Group_norm_nhwc_bwd_params,@function
        .size           _Z35group_norm_nhwc_bwd_one_pass_kernelI11Fp16IOBf16WLi128ELi160ELi640EEv26Group_norm_nhwc_bwd_params,(.L_x_5587 - _Z35group_norm_nhwc_bwd_one_pass_kernelI11Fp16IOBf16WLi128ELi160ELi640EEv26Group_norm_nhwc_bwd_params)
        .other          _Z35group_norm_nhwc_bwd_one_pass_kernelI11Fp16IOBf16WLi128ELi160ELi640EEv26Group_norm_nhwc_bwd_params,@"STO_CUDA_ENTRY STV_DEFAULT"
_Z35group_norm_nhwc_bwd_one_pass_kernelI11Fp16IOBf16WLi128ELi160ELi640EEv26Group_norm_nhwc_bwd_params:
.text._Z35group_norm_nhwc_bwd_one_pass_kernelI11Fp16IOBf16WLi128ELi160ELi640EEv26Group_norm_nhwc_bwd_params:
        /* <DEDUP_REMOVED lines=13> */
[----:B------:R-:W-:Y:S01]  /*00d0*/  ULDC.64 UR18, c[0x0][0x290] ;  /* 0x0000a40000127ab9 */ /* 0x000fe20000000a00 */
[----:B------:R-:W-:Y:S02]  /*00e0*/  UIMAD.WIDE.U32 UR8, UR12, 0x3, URZ ;  /* 0x000000030c0878a5 */ /* 0x000fe4000f8e003f */
[----:B------:R-:W-:Y:S01]  /*00f0*/  SHF.R.U32.HI R3, RZ, 0x6, R3 ;  /* 0x00000006ff037819 */ /* 0x000fe20000011603 */
[----:B------:R-:W1:Y:S01]  /*0100*/  S2R R2, SR_LANEID ;  /* 0x0000000000027919 */ /* 0x000e620000000000 */
[----:B------:R-:W0:Y:S01]  /*0110*/  LDC R0, c[0x0][0x2ac] ;  /* 0x0000ab00ff007b82 */ /* 0x000e220000000800 */
[----:B------:R-:W-:Y:S02]  /*0120*/  UIMAD UR10, UR13, 0x3, URZ ;  /* 0x000000030d0a78a4 */ /* 0x000fe4000f8e023f */
[----:B------:R-:W-:Y:S01]  /*0130*/  ULEA.HI UR11, UP0, UR13, UR12, URZ, 0x1 ;  /* 0x0000000c0d0b7291 */ /* 0x000fe2000f81083f */
[----:B------:R-:W-:Y:S01]  /*0140*/  IMAD R63, R3, -0x50, R62 ;  /* 0xffffffb0033f7824 */ /* 0x000fe200078e023e */
[----:B------:R-:W-:-:S02]  /*0150*/  UIADD3 UR10, UR9, UR10, URZ ;  /* 0x0000000a090a7290 */ /* 0x000fc4000fffe03f */
[----:B------:R-:W-:Y:S01]  /*0160*/  UIADD3.X UR12, URZ, UR13, URZ, UP0, !UPT ;  /* 0x0000000d3f0c7290 */ /* 0x000fe200087fe43f */
        /* <DEDUP_REMOVED lines=12> */
[----:B------:R-:W-:Y:S02]  /*0230*/  LEA.HI R0, R3, R62, RZ, 0x5 ;  /* 0x0000003e03007211 */ /* 0x000fe400078f28ff */
[----:B------:R-:W-:Y:S01]  /*0240*/  ISETP.GE.U32.AND P1, PT, R61, UR18, PT ;  /* 0x000000123d007c0c */ /* 0x000fe2000bf26070 */
[----:B--2---:R-:W-:Y:S01]  /*0250*/  ULEA UR4, UR7, UR4, 0x18 ;  /* 0x0000000407047291 */ /* 0x004fe2000f8ec03f */
[----:B------:R-:W-:Y:S01]  /*0260*/  SHF.R.S32.HI R3, RZ, 0x1f, R61 ;  /* 0x0000001fff037819 */ /* 0x000fe2000001143d */
[----:B------:R-:W-:Y:S01]  /*0270*/  USHF.R.S64 UR7, UR11, 0x1, UR12 ;  /* 0x000000010b077899 */ /* 0x000fe2000800100c */
[----:B------:R-:W-:-:S02]  /*0280*/  SHF.R.S32.HI R0, RZ, 0x5, R0 ;  /* 0x00000005ff007819 */ /* 0x000fc40000011400 */
[----:B------:R-:W-:Y:S01]  /*0290*/  ISETP.GE.AND.EX P1, PT, R3, UR19, PT, P1 ;  /* 0x0000001303007c0c */ /* 0x000fe2000bf26310 */
        /* <DEDUP_REMOVED lines=19> */
.L_x_1726:
[----:B0-----:R-:W0:Y:S01]  /*03d0*/  LDC R10, c[0x0][0x2a0] ;  /* 0x0000a800ff0a7b82 */ /* 0x001e220000000800 */
[----:B------:R-:W-:Y:S01]  /*03e0*/  ISETP.LE.AND P5, PT, RZ, UR6, PT ;  /* 0x00000006ff007c0c */ /* 0x000fe2000bfa3270 */
[----:B------:R-:W-:Y:S01]  /*03f0*/  ULDC.64 UR18, c[0x0][0x290] ;  /* 0x0000a40000127ab9 */ /* 0x000fe20000000a00 */
[----:B------:R-:W-:Y:S01]  /*0400*/  SHF.R.S32.HI R17, RZ, 0x1f, R60 ;  /* 0x0000001fff117819 */ /* 0x000fe2000001143c */
[----:B------:R-:W-:Y:S01]  /*0410*/  ULDC.64 UR12, c[0x0][0x298] ;  /* 0x0000a600000c7ab9 */ /* 0x000fe20000000a00 */
[----:B------:R-:W-:Y:S02]  /*0420*/  SHF.R.S32.HI R21, RZ, 0x1f, R59 ;  /* 0x0000001fff157819 */ /* 0x000fe4000001143b */
[----:B------:R-:W-:Y:S01]  /*0430*/  SHF.R.S32.HI R25, RZ, 0x1f, R58 ;  /* 0x0000001fff197819 */ /* 0x000fe2000001143a */
[----:B-1----:R-:W1:Y:S08]  /*0440*/  @P1 LDC.64 R18, c[0x0][0x288] ;  /* 0x0000a200ff121b82 */ /* 0x002e700000000a00 */
[----:B------:R-:W2:Y:S01]  /*0450*/  @P1 LDC.64 R36, c[0x0][0x228] ;  /* 0x00008a00ff241b82 */ /* 0x000ea20000000a00 */
[----:B0-----:R-:W-:-:S04]  /*0460*/  IABS R7, R10 ;  /* 0x0000000a00077213 */ /* 0x001fc80000000000 */
[----:B------:R-:W0:Y:S08]  /*0470*/  I2F.RP R6, R7 ;  /* 0x0000000700067306 */ /* 0x000e300000209400 */
[----:B0-----:R-:W0:Y:S02]  /*0480*/  MUFU.RCP R6, R6 ;  /* 0x0000000600067308 */ /* 0x001e240000001000 */
[----:B0-----:R-:W-:-:S06]  /*0490*/  IADD3 R4, R6, 0xffffffe, RZ ;  /* 0x0ffffffe06047810 */ /* 0x001fcc0007ffe0ff */
[----:B------:R0:W3:Y:S02]  /*04a0*/  F2I.FTZ.U32.TRUNC.NTZ R5, R4 ;  /* 0x0000000400057305 */ /* 0x0000e4000021f000 */
[----:B0-----:R-:W-:Y:S01]  /*04b0*/  HFMA2.MMA R4, -RZ, RZ, 0, 0 ;  /* 0x00000000ff047435 */ /* 0x001fe200000001ff */
[----:B---3--:R-:W-:-:S05]  /*04c0*/  IADD3 R8, RZ, -R5, RZ ;  /* 0x80000005ff087210 */ /* 0x008fca0007ffe0ff */
[----:B------:R-:W-:Y:S01]  /*04d0*/  IMAD R9, R8, R7, RZ ;  /* 0x0000000708097224 */ /* 0x000fe200078e02ff */
[----:B------:R-:W-:-:S03]  /*04e0*/  IABS R8, UR6 ;  /* 0x0000000600087c13 */ /* 0x000fc60008000000 */
[----:B------:R-:W-:Y:S01]  /*04f0*/  IMAD.HI.U32 R5, R5, R9, R4 ;  /* 0x0000000905057227 */ /* 0x000fe200078e0004 */
[----:B------:R-:W-:-:S04]  /*0500*/  LOP3.LUT R4, R10, UR6, RZ, 0x3c, !PT ;  /* 0x000000060a047c12 */ /* 0x000fc8000f8e3cff */
[----:B------:R-:W-:Y:S01]  /*0510*/  ISETP.GE.AND P3, PT, R4, RZ, PT ;  /* 0x000000ff0400720c */ /* 0x000fe20003f66270 */
[----:B------:R-:W-:-:S05]  /*0520*/  IMAD.HI.U32 R5, R5, R8, RZ ;  /* 0x0000000805057227 */ /* 0x000fca00078e00ff */
[----:B------:R-:W-:-:S05]  /*0530*/  IADD3 R6, -R5, RZ, RZ ;  /* 0x000000ff05067210 */ /* 0x000fca0007ffe1ff */
[C---:B------:R-:W-:Y:S02]  /*0540*/  IMAD R6, R7.reuse, R6, R8 ;  /* 0x0000000607067224 */ /* 0x040fe400078e0208 */
[----:B------:R-:W0:Y:S03]  /*0550*/  @P1 LDC.64 R8, c[0x0][0x230] ;  /* 0x00008c00ff081b82 */ /* 0x000e260000000a00 */
        /* <DEDUP_REMOVED lines=18> */
[----:B------:R-:W-:Y:S02]  /*0680*/  SHF.R.S32.HI R5, RZ, 0x1f, R63 ;  /* 0x0000001fff057819 */ /* 0x000fe4000001143f */
[----:B------:R-:W-:-:S02]  /*0690*/  SHF.R.S32.HI R4, RZ, 0x1f, R7 ;  /* 0x0000001fff047819 */ /* 0x000fc40000011407 */
[----:B------:R-:W-:Y:S02]  /*06a0*/  IADD3 R88, P0, R63, R34, RZ ;  /* 0x000000223f587210 */ /* 0x000fe40007f1e0ff */
[----:B------:R-:W-:Y:S01]  /*06b0*/  ISETP.GE.U32.AND P5, PT, R59, UR18, PT ;  /* 0x000000123b007c0c */ /* 0x000fe2000bfa6070 */
[----:B------:R-:W-:Y:S01]  /*06c0*/  IMAD R6, R4, UR12, RZ ;  /* 0x0000000c04067c24 */ /* 0x000fe2000f8e02ff */
[----:B------:R-:W-:Y:S01]  /*06d0*/  LEA.HI.X.SX32 R89, R34, R5, 0x1, P0 ;  /* 0x0000000522597211 */ /* 0x000fe200000f0eff */
[----:B------:R-:W3:Y:S01]  /*06e0*/  @!P2 LDC.64 R14, c[0x0][0x230] ;  /* 0x00008c00ff0eab82 */ /* 0x000ee20000000a00 */
[----:B------:R-:W-:Y:S01]  /*06f0*/  ISETP.GE.AND.EX P5, PT, R21, UR19, PT, P5 ;  /* 0x0000001315007c0c */ /* 0x000fe2000bfa6350 */
[C---:B------:R-:W-:Y:S01]  /*0700*/  IMAD R91, R7.reuse, UR13, R6 ;  /* 0x0000000d075b7c24 */ /* 0x040fe2000f8e0206 */
[----:B------:R-:W-:Y:S01]  /*0710*/  ISETP.GE.U32.AND P4, PT, R58, UR18, PT ;  /* 0x000000123a007c0c */ /* 0x000fe2000bf86070 */
[----:B------:R-:W-:Y:S01]  /*0720*/  IMAD.WIDE.U32 R88, R7, UR12, R88 ;  /* 0x0000000c07587c25 */ /* 0x000fe2000f8e0058 */
[----:B------:R-:W-:Y:S01]  /*0730*/  ISETP.GT.U32.OR P5, PT, R62, 0x27f, P5 ;  /* 0x0000027f3e00780c */ /* 0x000fe20002fa4470 */
[----:B------:R-:W-:Y:S01]  /*0740*/  ULDC.64 UR12, c[0x0][0x248] ;  /* 0x00009200000c7ab9 */ /* 0x000fe20000000a00 */
[----:B------:R-:W-:Y:S01]  /*0750*/  ISETP.GE.AND.EX P4, PT, R25, UR19, PT, P4 ;  /* 0x0000001319007c0c */ /* 0x000fe2000bf86340 */
[----:B------:R-:W4:Y:S01]  /*0760*/  @!P2 LDC.64 R4, c[0x0][0x288] ;  /* 0x0000a200ff04ab82 */ /* 0x000f220000000a00 */
[----:B------:R-:W-:Y:S01]  /*0770*/  IADD3 R91, R89, R91, RZ ;  /* 0x0000005b595b7210 */ /* 0x000fe20007ffe0ff */
[----:B-1----:R-:W-:Y:S01]  /*0780*/  @P1 IMAD R6, R3, R18, RZ ;  /* 0x0000001203061224 */ /* 0x002fe200078e02ff */
[----:B------:R-:W-:-:S02]  /*0790*/  @P1 MOV R90, R88 ;  /* 0x00000058005a1202 */ /* 0x000fc40000000f00 */
[----:B------:R-:W-:Y:S01]  /*07a0*/  ISETP.GT.U32.OR P4, PT, R62, 0x27f, P4 ;  /* 0x0000027f3e00780c */ /* 0x000fe20002784470 */
[C---:B------:R-:W-:Y:S02]  /*07b0*/  @P1 IMAD R19, R61.reuse, R19, R6 ;  /* 0x000000133d131224 */ /* 0x040fe400078e0206 */
[----:B------:R-:W-:Y:S01]  /*07c0*/  @P1 IMAD.WIDE.U32 R12, R61, R18, R90 ;  /* 0x000000123d0c1225 */ /* 0x000fe200078e005a */
[----:B------:R-:W1:Y:S04]  /*07d0*/  @!P2 LDC.64 R6, c[0x0][0x228] ;  /* 0x00008a00ff06ab82 */ /* 0x000e680000000a00 */
[----:B------:R-:W-:-:S04]  /*07e0*/  @P1 IADD3 R13, R13, R19, RZ ;  /* 0x000000130d0d1210 */ /* 0x000fc80007ffe0ff */
[----:B------:R-:W1:Y:S01]  /*07f0*/  @!P5 LDC.64 R10, c[0x0][0x288] ;  /* 0x0000a200ff0adb82 */ /* 0x000e620000000a00 */
[C---:B------:R-:W-:Y:S02]  /*0800*/  @P1 SHF.L.U64.HI R16, R12.reuse, 0x1, R13 ;  /* 0x000000010c101819 */ /* 0x040fe4000001020d */
[----:B------:R-:W-:Y:S01]  /*0810*/  @!P2 MOV R13, R91 ;  /* 0x0000005b000da202 */ /* 0x000fe20000000f00 */
[----:B----4-:R-:W-:Y:S01]  /*0820*/  @!P2 IMAD R18, R17, R4, RZ ;  /* 0x000000041112a224 */ /* 0x010fe200078e02ff */
[----:B------:R-:W-:Y:S02]  /*0830*/  @P1 SHF.L.U32 R17, R12, 0x1, RZ ;  /* 0x000000010c111819 */ /* 0x000fe400000006ff */
[----:B------:R-:W-:Y:S01]  /*0840*/  @!P2 MOV R12, R88 ;  /* 0x00000058000ca202 */ /* 0x000fe20000000f00 */
[C---:B------:R-:W-:Y:S01]  /*0850*/  @!P2 IMAD R5, R60.reuse, R5, R18 ;  /* 0x000000053c05a224 */ /* 0x040fe200078e0212 */
[C---:B0-----:R-:W-:Y:S02]  /*0860*/  @P1 IADD3 R18, P0, R17.reuse, R8, RZ ;  /* 0x0000000811121210 */ /* 0x041fe40007f1e0ff */
[----:B--2---:R-:W-:Y:S01]  /*0870*/  @P1 IADD3 R36, P3, R17, R36, RZ ;  /* 0x0000002411241210 */ /* 0x004fe20007f7e0ff */
[----:B------:R-:W-:Y:S01]  /*0880*/  @!P2 IMAD.WIDE.U32 R12, R60, R4, R12 ;  /* 0x000000043c0ca225 */ /* 0x000fe200078e000c */
[----:B------:R-:W-:Y:S01]  /*0890*/  @P1 IADD3.X R19, R16, R9, RZ, P0, !PT ;  /* 0x0000000910131210 */ /* 0x000fe200007fe4ff */
[----:B------:R-:W-:Y:S01]  /*08a0*/  HFMA2.MMA R4, -RZ, RZ, 0, 0 ;  /* 0x00000000ff047435 */ /* 0x000fe200000001ff */
[----:B------:R-:W0:Y:S02]  /*08b0*/  @!P4 LDC.64 R8, c[0x0][0x288] ;  /* 0x0000a200ff08cb82 */ /* 0x000e240000000a00 */
[----:B------:R-:W-:-:S02]  /*08c0*/  @!P2 IADD3 R5, R13, R5, RZ ;  /* 0x000000050d05a210 */ /* 0x000fc40007ffe0ff */
[----:B------:R-:W-:Y:S02]  /*08d0*/  @!P2 SHF.L.U32 R17, R12, 0x1, RZ ;  /* 0x000000010c11a819 */ /* 0x000fe400000006ff */
[----:B------:R-:W-:Y:S02]  /*08e0*/  @P1 IADD3.X R37, R16, R37, RZ, P3, !PT ;  /* 0x0000002510251210 */ /* 0x000fe40001ffe4ff */
[----:B------:R-:W-:Y:S01]  /*08f0*/  SHF.R.S32.HI R27, RZ, 0x1f, R57 ;  /* 0x0000001fff1b7819 */ /* 0x000fe20000011439 */
[----:B------:R2:W5:Y:S01]  /*0900*/  @P1 LDG.E R4, desc[UR14][R18.64] ;  /* 0x0000000e12041981 */ /* 0x000562000c1e1900 */
[----:B------:R-:W-:Y:S02]  /*0910*/  ISETP.GE.U32.AND P3, PT, R57, UR18, PT ;  /* 0x0000001239007c0c */ /* 0x000fe4000bf66070 */
[----:B------:R-:W-:Y:S02]  /*0920*/  @!P2 SHF.L.U64.HI R24, R12, 0x1, R5 ;  /* 0x000000010c18a819 */ /* 0x000fe40000010205 */
[----:B---3--:R-:W-:Y:S01]  /*0930*/  @!P2 IADD3 R22, P6, R17, R14, RZ ;  /* 0x0000000e1116a210 */ /* 0x008fe20007fde0ff */
[----:B------:R-:W3:Y:S01]  /*0940*/  @!P5 LDC.64 R12, c[0x0][0x230] ;  /* 0x00008c00ff0cdb82 */ /* 0x000ee20000000a00 */
[----:B------:R-:W-:-:S02]  /*0950*/  ISETP.GE.AND.EX P3, PT, R27, UR19, PT, P3 ;  /* 0x000000131b007c0c */ /* 0x000fc4000bf66330 */
[----:B-1----:R-:W-:Y:S01]  /*0960*/  @!P2 IADD3 R16, P0, R17, R6, RZ ;  /* 0x000000061110a210 */ /* 0x002fe20007f1e0ff */
[----:B------:R-:W-:Y:S01]  /*0970*/  @!P5 IMAD R6, R21, R10, RZ ;  /* 0x0000000a1506d224 */ /* 0x000fe200078e02ff */
[----:B------:R-:W-:Y:S02]  /*0980*/  @!P2 IADD3.X R23, R24, R15, RZ, P6, !PT ;  /* 0x0000000f1817a210 */ /* 0x000fe400037fe4ff */
[----:B------:R-:W-:Y:S01]  /*0990*/  @!P5 MOV R14, R88 ;  /* 0x00000058000ed202 */ /* 0x000fe20000000f00 */
[C---:B------:R-:W-:Y:S01]  /*09a0*/  @!P5 IMAD R29, R59.reuse, R11, R6 ;  /* 0x0000000b3b1dd224 */ /* 0x040fe200078e0206 */
[----:B------:R-:W-:Y:S01]  /*09b0*/  @!P5 MOV R15, R91 ;  /* 0x0000005b000fd202 */ /* 0x000fe20000000f00 */
[----:B------:R-:W1:Y:S01]  /*09c0*/  @!P5 LDC.64 R20, c[0x0][0x228] ;  /* 0x00008a00ff14db82 */ /* 0x000e620000000a00 */
[----:B------:R-:W-:Y:S02]  /*09d0*/  ISETP.GT.U32.OR P3, PT, R62, 0x27f, P3 ;  /* 0x0000027f3e00780c */ /* 0x000fe40001f64470 */
[----:B------:R-:W-:Y:S01]  /*09e0*/  MOV R5, RZ ;  /* 0x000000ff00057202 */ /* 0x000fe20000000f00 */
[----:B------:R-:W-:Y:S01]  /*09f0*/  @!P5 IMAD.WIDE.U32 R10, R59, R10, R14 ;  /* 0x0000000a3b0ad225 */ /* 0x000fe200078e000e */
[----:B------:R-:W-:-:S02]  /*0a00*/  @!P2 IADD3.X R17, R24, R7, RZ, P0, !PT ;  /* 0x000000071811a210 */ /* 0x000fc400007fe4ff */
[----:B------:R-:W-:Y:S01]  /*0a10*/  SHF.R.S32.HI R31, RZ, 0x1f, R56 ;  /* 0x0000001fff1f7819 */ /* 0x000fe20000011438 */
[----:B--2---:R-:W2:Y:S01]  /*0a20*/  @!P4 LDC.64 R18, c[0x0][0x230] ;  /* 0x00008c00ff12cb82 */ /* 0x004ea20000000a00 */
[----:B------:R-:W-:Y:S01]  /*0a30*/  ISETP.GE.U32.AND P0, PT, R56, UR18, PT ;  /* 0x0000001238007c0c */ /* 0x000fe2000bf06070 */
[----:B0-----:R-:W-:Y:S01]  /*0a40*/  @!P4 IMAD R6, R25, R8, RZ ;  /* 0x000000081906c224 */ /* 0x001fe200078e02ff */
[----:B------:R-:W-:Y:S01]  /*0a50*/  @!P5 IADD3 R7, R11, R29, RZ ;  /* 0x0000001d0b07d210 */ /* 0x000fe20007ffe0ff */
[----:B------:R0:W5:Y:S01]  /*0a60*/  @!P2 LDG.E R5, desc[UR14][R22.64] ;  /* 0x0000000e1605a981 */ /* 0x000162000c1e1900 */
[----:B------:R-:W-:Y:S01]  /*0a70*/  @!P5 SHF.L.U32 R25, R10, 0x1, RZ ;  /* 0x000000010a19d819 */ /* 0x000fe200000006ff */
[----:B------:R-:W-:Y:S01]  /*0a80*/  @!P4 IMAD R9, R58, R9, R6 ;  /* 0x000000093a09c224 */ /* 0x000fe200078e0206 */
[----:B------:R-:W-:Y:S01]  /*0a90*/  @!P5 SHF.L.U64.HI R24, R10, 0x1, R7 ;  /* 0x000000010a18d819 */ /* 0x000fe20000010207 */
[----:B------:R-:W4:Y:S01]  /*0aa0*/  @!P4 LDC.64 R14, c[0x0][0x228] ;  /* 0x00008a00ff0ecb82 */ /* 0x000f220000000a00 */
[----:B------:R-:W-:-:S02]  /*0ab0*/  ISETP.GE.AND.EX P0, PT, R31, UR19, PT, P0 ;  /* 0x000000131f007c0c */ /* 0x000fc4000bf06300 */
[----:B------:R-:W-:Y:S02]  /*0ac0*/  CS2R R6, SRZ ;  /* 0x0000000000067805 */ /* 0x000fe4000001ff00 */
[C---:B---3--:R-:W-:Y:S02]  /*0ad0*/  @!P5 IADD3 R28, P6, R25.reuse, R12, RZ ;  /* 0x0000000c191cd210 */ /* 0x048fe40007fde0ff */
[----:B------:R-:W-:Y:S02]  /*0ae0*/  ISETP.GT.U32.OR P0, PT, R62, 0x27f, P0 ;  /* 0x0000027f3e00780c */ /* 0x000fe40000704470 */
[----:B0-----:R-:W-:Y:S01]  /*0af0*/  @!P4 MOV R22, R88 ;  /* 0x000000580016c202 */ /* 0x001fe20000000f00 */
[----:B------:R-:W0:Y:S01]  /*0b00*/  @!P3 LDC.64 R10, c[0x0][0x288] ;  /* 0x0000a200ff0abb82 */ /* 0x000e220000000a00 */
[----:B------:R-:W-:Y:S01]  /*0b10*/  @!P4 MOV R23, R91 ;  /* 0x0000005b0017c202 */ /* 0x000fe20000000f00 */
[----:B------:R3:W5:Y:S01]  /*0b20*/  @!P2 LDG.E R6, desc[UR14][R16.64] ;  /* 0x0000000e1006a981 */ /* 0x000762000c1e1900 */
[----:B------:R-:W-:Y:S01]  /*0b30*/  @!P5 IADD3.X R29, R24, R13, RZ, P6, !PT ;  /* 0x0000000d181dd210 */ /* 0x000fe200037fe4ff */
[----:B------:R-:W-:Y:S01]  /*0b40*/  @!P4 IMAD.WIDE.U32 R22, R58, R8, R22 ;  /* 0x000000083a16c225 */ /* 0x000fe200078e0016 */
[----:B------:R-:W-:Y:S01]  /*0b50*/  HFMA2.MMA R8, -RZ, RZ, 0, 0 ;  /* 0x00000000ff087435 */ /* 0x000fe200000001ff */
[----:B-1----:R-:W-:-:S02]  /*0b60*/  @!P5 IADD3 R20, P2, R25, R20, RZ ;  /* 0x000000141914d210 */ /* 0x002fc40007f5e0ff */
[----:B------:R1:W5:Y:S01]  /*0b70*/  @!P5 LDG.E R7, desc[UR14][R28.64] ;  /* 0x0000000e1c07d981 */ /* 0x000362000c1e1900 */
[----:B------:R-:W-:Y:S01]  /*0b80*/  @!P4 IADD3 R13, R23, R9, RZ ;  /* 0x00000009170dc210 */ /* 0x000fe20007ffe0ff */
[----:B---3--:R-:W3:Y:S01]  /*0b90*/  @!P0 LDC.64 R16, c[0x0][0x230] ;  /* 0x00008c00ff108b82 */ /* 0x008ee20000000a00 */
[C---:B------:R-:W-:Y:S02]  /*0ba0*/  @!P4 SHF.L.U32 R9, R22.reuse, 0x1, RZ ;  /* 0x000000011609c819 */ /* 0x040fe400000006ff */
[----:B------:R-:W-:Y:S02]  /*0bb0*/  @!P4 SHF.L.U64.HI R30, R22, 0x1, R13 ;  /* 0x00000001161ec819 */ /* 0x000fe4000001020d */
[----:B------:R-:W-:-:S03]  /*0bc0*/  @!P5 IADD3.X R21, R24, R21, RZ, P2, !PT ;  /* 0x000000151815d210 */ /* 0x000fc600017fe4ff */
[----:B------:R-:W3:Y:S01]  /*0bd0*/  @!P0 LDC.64 R12, c[0x0][0x288] ;  /* 0x0000a200ff0c8b82 */ /* 0x000ee20000000a00 */
[C---:B--2---:R-:W-:Y:S01]  /*0be0*/  @!P4 IADD3 R24, P2, R9.reuse, R18, RZ ;  /* 0x000000120918c210 */ /* 0x044fe20007f5e0ff */
[----:B------:R2:W5:Y:S01]  /*0bf0*/  @!P5 LDG.E R8, desc[UR14][R20.64] ;  /* 0x0000000e1408d981 */ /* 0x000562000c1e1900 */
[----:B----4-:R-:W-:Y:S01]  /*0c00*/  @!P4 IADD3 R26, P5, R9, R14, RZ ;  /* 0x0000000e091ac210 */ /* 0x010fe20007fbe0ff */
[----:B0-----:R-:W-:Y:S01]  /*0c10*/  @!P3 IMAD R14, R27, R10, RZ ;  /* 0x0000000a1b0eb224 */ /* 0x001fe200078e02ff */
[C---:B------:R-:W-:Y:S02]  /*0c20*/  @!P4 IADD3.X R25, R30.reuse, R19, RZ, P2, !PT ;  /* 0x000000131e19c210 */ /* 0x040fe400017fe4ff */
[----:B-1----:R-:W-:Y:S01]  /*0c30*/  SHF.R.S32.HI R29, RZ, 0x1f, R55 ;  /* 0x0000001fff1d7819 */ /* 0x002fe20000011437 */
[----:B------:R-:W-:Y:S01]  /*0c40*/  @!P3 IMAD R11, R57, R11, R14 ;  /* 0x0000000b390bb224 */ /* 0x000fe200078e020e */
[----:B------:R-:W-:Y:S01]  /*0c50*/  ISETP.GE.U32.AND P2, PT, R55, UR18, PT ;  /* 0x0000001237007c0c */ /* 0x000fe2000bf46070 */
[----:B------:R-:W0:Y:S01]  /*0c60*/  @!P3 LDC.64 R22, c[0x0][0x230] ;  /* 0x00008c00ff16bb82 */ /* 0x000e220000000a00 */
[----:B------:R-:W-:-:S02]  /*0c70*/  @!P4 IADD3.X R27, R30, R15, RZ, P5, !PT ;  /* 0x0000000f1e1bc210 */ /* 0x000fc40002ffe4ff */
[----:B------:R-:W-:Y:S02]  /*0c80*/  ISETP.GE.AND.EX P2, PT, R29, UR19, PT, P2 ;  /* 0x000000131d007c0c */ /* 0x000fe4000bf46320 */
[----:B------:R-:W-:Y:S02]  /*0c90*/  @!P3 MOV R14, R88 ;  /* 0x00000058000eb202 */ /* 0x000fe40000000f00 */
[----:B------:R-:W-:Y:S01]  /*0ca0*/  @!P3 MOV R15, R91 ;  /* 0x0000005b000fb202 */ /* 0x000fe20000000f00 */
[----:B--2---:R-:W1:Y:S01]  /*0cb0*/  @!P3 LDC.64 R20, c[0x0][0x228] ;  /* 0x00008a00ff14bb82 */ /* 0x004e620000000a00 */
[----:B------:R-:W-:Y:S01]  /*0cc0*/  ISETP.GT.U32.OR P2, PT, R62, 0x27f, P2 ;  /* 0x0000027f3e00780c */ /* 0x000fe20001744470 */
[----:B------:R-:W-:Y:S01]  /*0cd0*/  @!P3 IMAD.WIDE.U32 R14, R57, R10, R14 ;  /* 0x0000000a390eb225 */ /* 0x000fe200078e000e */
[----:B------:R-:W-:-:S05]  /*0ce0*/  MOV R9, RZ ;  /* 0x000000ff00097202 */ /* 0x000fca0000000f00 */
[----:B------:R-:W2:Y:S01]  /*0cf0*/  @!P0 LDC.64 R18, c[0x0][0x228] ;  /* 0x00008a00ff128b82 */ /* 0x000ea20000000a00 */
[----:B------:R-:W-:Y:S01]  /*0d00*/  @!P3 IADD3 R11, R15, R11, RZ ;  /* 0x0000000b0f0bb210 */ /* 0x000fe20007ffe0ff */
[----:B---3--:R-:W-:Y:S01]  /*0d10*/  @!P0 IMAD R15, R31, R12, RZ ;  /* 0x0000000c1f0f8224 */ /* 0x008fe200078e02ff */
[----:B------:R-:W-:Y:S01]  /*0d20*/  HFMA2.MMA R10, -RZ, RZ, 0, 0 ;  /* 0x00000000ff0a7435 */ /* 0x000fe200000001ff */
[C---:B------:R-:W-:Y:S01]  /*0d30*/  @!P3 SHF.L.U32 R31, R14.reuse, 0x1, RZ ;  /* 0x000000010e1fb819 */ /* 0x040fe200000006ff */
[----:B------:R3:W5:Y:S01]  /*0d40*/  @!P4 LDG.E R9, desc[UR14][R24.64] ;  /* 0x0000000e1809c981 */ /* 0x000762000c1e1900 */
[----:B------:R-:W-:Y:S01]  /*0d50*/  @!P3 SHF.L.U64.HI R28, R14, 0x1, R11 ;  /* 0x000000010e1cb819 */ /* 0x000fe2000001020b */
[----:B------:R-:W-:Y:S01]  /*0d60*/  @!P0 IMAD R33, R56, R13, R15 ;  /* 0x0000000d38218224 */ /* 0x000fe200078e020f */
[----:B------:R-:W-:Y:S01]  /*0d70*/  SHF.R.S32.HI R41, RZ, 0x1f, R54 ;  /* 0x0000001fff297819 */ /* 0x000fe20000011436 */
[----:B------:R-:W4:Y:S04]  /*0d80*/  @!P2 LDC.64 R14, c[0x0][0x288] ;  /* 0x0000a200ff0eab82 */ /* 0x000f280000000a00 */
[----:B------:R0:W5:Y:S01]  /*0d90*/  @!P4 LDG.E R10, desc[UR14][R26.64] ;  /* 0x0000000e1a0ac981 */ /* 0x000162000c1e1900 */
[----:B---3--:R-:W-:-:S02]  /*0da0*/  @!P0 MOV R24, R88 ;  /* 0x0000005800188202 */ /* 0x008fc40000000f00 */
[----:B------:R-:W-:Y:S01]  /*0db0*/  @!P0 MOV R25, R91 ;  /* 0x0000005b00198202 */ /* 0x000fe20000000f00 */
[----:B------:R-:W3:Y:S01]  /*0dc0*/  @!P2 LDC.64 R38, c[0x0][0x228] ;  /* 0x00008a00ff26ab82 */ /* 0x000ee20000000a00 */
[----:B------:R-:W-:Y:S01]  /*0dd0*/  ISETP.GE.U32.AND P4, PT, R54, UR18, PT ;  /* 0x0000001236007c0c */ /* 0x000fe2000bf86070 */
[----:B------:R-:W-:Y:S01]  /*0de0*/  @!P0 IMAD.WIDE.U32 R12, R56, R12, R24 ;  /* 0x0000000c380c8225 */ /* 0x000fe200078e0018 */
[----:B0-----:R-:W-:Y:S02]  /*0df0*/  @!P3 IADD3 R26, P5, R31, R22, RZ ;  /* 0x000000161f1ab210 */ /* 0x001fe40007fbe0ff */
[----:B------:R-:W-:Y:S02]  /*0e00*/  ISETP.GE.AND.EX P4, PT, R41, UR19, PT, P4 ;  /* 0x0000001329007c0c */ /* 0x000fe4000bf86340 */
[----:B------:R-:W-:Y:S02]  /*0e10*/  @!P3 IADD3.X R27, R28, R23, RZ, P5, !PT ;  /* 0x000000171c1bb210 */ /* 0x000fe40002ffe4ff */
[----:B-1----:R-:W-:Y:S01]  /*0e20*/  @!P3 IADD3 R22, P5, R31, R20, RZ ;  /* 0x000000141f16b210 */ /* 0x002fe20007fbe0ff */
[----:B------:R-:W-:Y:S01]  /*0e30*/  HFMA2.MMA R11, -RZ, RZ, 0, 0 ;  /* 0x00000000ff0b7435 */ /* 0x000fe200000001ff */
[----:B------:R-:W-:Y:S01]  /*0e40*/  @!P0 IADD3 R13, R13, R33, RZ ;  /* 0x000000210d0d8210 */ /* 0x000fe20007ffe0ff */
[----:B------:R-:W0:Y:S01]  /*0e50*/  @!P2 LDC.64 R30, c[0x0][0x230] ;  /* 0x00008c00ff1eab82 */ /* 0x000e220000000a00 */
[----:B------:R-:W-:-:S02]  /*0e60*/  ISETP.GT.U32.OR P4, PT, R62, 0x27f, P4 ;  /* 0x0000027f3e00780c */ /* 0x000fc40002784470 */
[----:B------:R-:W-:Y:S02]  /*0e70*/  @!P3 IADD3.X R23, R28, R21, RZ, P5, !PT ;  /* 0x000000151c17b210 */ /* 0x000fe40002ffe4ff */
[C---:B------:R-:W-:Y:S02]  /*0e80*/  @!P0 SHF.L.U32 R25, R12.reuse, 0x1, RZ ;  /* 0x000000010c198819 */ /* 0x040fe400000006ff */
[----:B------:R-:W-:Y:S02]  /*0e90*/  @!P0 SHF.L.U64.HI R28, R12, 0x1, R13 ;  /* 0x000000010c1c8819 */ /* 0x000fe4000001020d */
[----:B------:R-:W-:Y:S02]  /*0ea0*/  CS2R R12, SRZ ;  /* 0x00000000000c7805 */ /* 0x000fe4000001ff00 */
[----:B--2---:R-:W-:Y:S01]  /*0eb0*/  @!P0 IADD3 R24, P6, R25, R18, RZ ;  /* 0x0000001219188210 */ /* 0x004fe20007fde0ff */
[----:B----4-:R-:W-:Y:S01]  /*0ec0*/  @!P2 IMAD R18, R29, R14, RZ ;  /* 0x0000000e1d12a224 */ /* 0x010fe200078e02ff */
[----:B------:R-:W5:Y:S01]  /*0ed0*/  @!P3 LDG.E R11, desc[UR14][R26.64] ;  /* 0x0000000e1a0bb981 */ /* 0x000f62000c1e1900 */
[----:B------:R-:W-:Y:S01]  /*0ee0*/  SHF.R.S32.HI R33, RZ, 0x1f, R53 ;  /* 0x0000001fff217819 */ /* 0x000fe20000011435 */
[----:B------:R-:W1:Y:S02]  /*0ef0*/  @!P4 LDC.64 R20, c[0x0][0x288] ;  /* 0x0000a200ff14cb82 */ /* 0x000e640000000a00 */
[----:B------:R2:W5:Y:S01]  /*0f00*/  @!P3 LDG.E R12, desc[UR14][R22.64] ;  /* 0x0000000e160cb981 */ /* 0x000562000c1e1900 */
[----:B------:R-:W-:Y:S01]  /*0f10*/  ISETP.GE.U32.AND P3, PT, R53, UR18, PT ;  /* 0x0000001235007c0c */ /* 0x000fe2000bf66070 */
[----:B------:R-:W-:Y:S01]  /*0f20*/  @!P2 IMAD R15, R55, R15, R18 ;  /* 0x0000000f370fa224 */ /* 0x000fe200078e0212 */
[----:B------:R-:W-:-:S02]  /*0f30*/  @!P0 IADD3 R16, P5, R25, R16, RZ ;  /* 0x0000001019108210 */ /* 0x000fc40007fbe0ff */
[----:B------:R-:W-:Y:S02]  /*0f40*/  @!P0 IADD3.X R25, R28, R19, RZ, P6, !PT ;  /* 0x000000131c198210 */ /* 0x000fe400037fe4ff */
[----:B------:R-:W-:Y:S02]  /*0f50*/  @!P2 MOV R18, R88 ;  /* 0x000000580012a202 */ /* 0x000fe40000000f00 */
[----:B------:R-:W-:Y:S02]  /*0f60*/  @!P2 MOV R19, R91 ;  /* 0x0000005b0013a202 */ /* 0x000fe40000000f00 */
[----:B------:R-:W-:Y:S01]  /*0f70*/  ISETP.GE.AND.EX P3, PT, R33, UR19, PT, P3 ;  /* 0x0000001321007c0c */ /* 0x000fe2000bf66330 */
[----:B------:R-:W-:-:S03]  /*0f80*/  @!P2 IMAD.WIDE.U32 R18, R55, R14, R18 ;  /* 0x0000000e3712a225 */ /* 0x000fc600078e0012 */
[----:B------:R-:W-:Y:S01]  /*0f90*/  ISETP.GT.U32.OR P3, PT, R62, 0x27f, P3 ;  /* 0x0000027f3e00780c */ /* 0x000fe20001f64470 */
[----:B------:R-:W-:Y:S01]  /*0fa0*/  HFMA2.MMA R14, -RZ, RZ, 0, 0 ;  /* 0x00000000ff0e7435 */ /* 0x000fe200000001ff */
[----:B------:R-:W-:Y:S02]  /*0fb0*/  @!P0 IADD3.X R17, R28, R17, RZ, P5, !PT ;  /* 0x000000111c118210 */ /* 0x000fe40002ffe4ff */
[----:B------:R-:W-:Y:S01]  /*0fc0*/  @!P2 IADD3 R19, R19, R15, RZ ;  /* 0x0000000f1313a210 */ /* 0x000fe20007ffe0ff */
[----:B------:R-:W4:Y:S01]  /*0fd0*/  @!P4 LDC.64 R28, c[0x0][0x230] ;  /* 0x00008c00ff1ccb82 */ /* 0x000f220000000a00 */
[----:B------:R-:W-:Y:S01]  /*0fe0*/  SHF.R.S32.HI R35, RZ, 0x1f, R52 ;  /* 0x0000001fff237819 */ /* 0x000fe20000011434 */
[----:B------:R3:W5:Y:S04]  /*0ff0*/  @!P0 LDG.E R13, desc[UR14][R16.64] ;  /* 0x0000000e100d8981 */ /* 0x000768000c1e1900 */
[----:B------:R0:W5:Y:S01]  /*1000*/  @!P0 LDG.E R14, desc[UR14][R24.64] ;  /* 0x0000000e180e8981 */ /* 0x000162000c1e1900 */
[----:B------:R-:W-:Y:S01]  /*1010*/  ISETP.GE.U32.AND P0, PT, R52, UR18, PT ;  /* 0x0000001234007c0c */ /* 0x000fe2000bf06070 */
[----:B--2---:R-:W2:Y:S01]  /*1020*/  @!P3 LDC.64 R22, c[0x0][0x288] ;  /* 0x0000a200ff16bb82 */ /* 0x004ea20000000a00 */
[----:B------:R-:W-:-:S02]  /*1030*/  @!P2 SHF.L.U32 R15, R18, 0x1, RZ ;  /* 0x00000001120fa819 */ /* 0x000fc400000006ff */
[----:B------:R-:W-:Y:S02]  /*1040*/  ISETP.GE.AND.EX P0, PT, R35, UR19, PT, P0 ;  /* 0x0000001323007c0c */ /* 0x000fe4000bf06300 */
[----:B------:R-:W-:Y:S01]  /*1050*/  @!P2 SHF.L.U64.HI R26, R18, 0x1, R19 ;  /* 0x00000001121aa819 */ /* 0x000fe20000010213 */
[----:B-1----:R-:W-:Y:S01]  /*1060*/  @!P4 IMAD R41, R41, R20, RZ ;  /* 0x000000142929c224 */ /* 0x002fe200078e02ff */
[----:B---3--:R-:W-:Y:S01]  /*1070*/  @!P4 MOV R16, R88 ;  /* 0x000000580010c202 */ /* 0x008fe20000000f00 */
[----:B------:R-:W1:Y:S01]  /*1080*/  @!P4 LDC.64 R18, c[0x0][0x228] ;  /* 0x00008a00ff12cb82 */ /* 0x000e620000000a00 */
[----:B------:R-:W-:Y:S02]  /*1090*/  @!P4 MOV R17, R91 ;  /* 0x0000005b0011c202 */ /* 0x000fe40000000f00 */
[----:B------:R-:W-:Y:S01]  /*10a0*/  ISETP.GT.U32.OR P0, PT, R62, 0x27f, P0 ;  /* 0x0000027f3e00780c */ /* 0x000fe20000704470 */
[C---:B------:R-:W-:Y:S01]  /*10b0*/  @!P4 IMAD R41, R54.reuse, R21, R41 ;  /* 0x000000153629c224 */ /* 0x040fe200078e0229 */
[C---:B0-----:R-:W-:Y:S01]  /*10c0*/  @!P2 IADD3 R30, P6, R15.reuse, R30, RZ ;  /* 0x0000001e0f1ea210 */ /* 0x041fe20007fde0ff */
[----:B------:R-:W-:Y:S01]  /*10d0*/  @!P4 IMAD.WIDE.U32 R20, R54, R20, R16 ;  /* 0x000000143614c225 */ /* 0x000fe200078e0010 */
[----:B------:R-:W-:Y:S01]  /*10e0*/  @!P2 IADD3 R38, P5, R15, R38, RZ ;  /* 0x000000260f26a210 */ /* 0x000fe20007fbe0ff */
[----:B------:R-:W-:Y:S01]  /*10f0*/  HFMA2.MMA R15, -RZ, RZ, 0, 0 ;  /* 0x00000000ff0f7435 */ /* 0x000fe200000001ff */
[----:B------:R-:W0:Y:S01]  /*1100*/  @!P3 LDC.64 R24, c[0x0][0x230] ;  /* 0x00008c00ff18bb82 */ /* 0x000e220000000a00 */
[----:B------:R-:W-:-:S02]  /*1110*/  @!P2 IADD3.X R31, R26, R31, RZ, P6, !PT ;  /* 0x0000001f1a1fa210 */ /* 0x000fc400037fe4ff */
[----:B------:R-:W-:Y:S02]  /*1120*/  @!P4 IADD3 R17, R21, R41, RZ ;  /* 0x000000291511c210 */ /* 0x000fe40007ffe0ff */
[----:B------:R-:W-:Y:S02]  /*1130*/  @!P2 IADD3.X R39, R26, R39, RZ, P5, !PT ;  /* 0x000000271a27a210 */ /* 0x000fe40002ffe4ff */
[C---:B------:R-:W-:Y:S01]  /*1140*/  @!P4 SHF.L.U64.HI R40, R20.reuse, 0x1, R17 ;  /* 0x000000011428c819 */ /* 0x040fe20000010211 */
[----:B------:R-:W3:Y:S01]  /*1150*/  @!P0 LDC.64 R26, c[0x0][0x288] ;  /* 0x0000a200ff1a8b82 */ /* 0x000ee20000000a00 */
[----:B------:R-:W-:Y:S01]  /*1160*/  SHF.R.S32.HI R17, RZ, 0x1f, R51 ;  /* 0x0000001fff117819 */ /* 0x000fe20000011433 */
[----:B------:R4:W5:Y:S01]  /*1170*/  @!P2 LDG.E R15, desc[UR14][R30.64] ;  /* 0x0000000e1e0fa981 */ /* 0x000962000c1e1900 */
[----:B------:R-:W-:Y:S02]  /*1180*/  ISETP.GE.U32.AND P5, PT, R51, UR18, PT ;  /* 0x0000001233007c0c */ /* 0x000fe4000bfa6070 */
[----:B------:R-:W-:Y:S01]  /*1190*/  MOV R16, RZ ;  /* 0x000000ff00107202 */ /* 0x000fe20000000f00 */
[----:B--2---:R-:W-:Y:S01]  /*11a0*/  @!P3 IMAD R42, R33, R22, RZ ;  /* 0x00000016212ab224 */ /* 0x004fe200078e02ff */
[----:B------:R-:W-:-:S02]  /*11b0*/  @!P4 SHF.L.U32 R41, R20, 0x1, RZ ;  /* 0x000000011429c819 */ /* 0x000fc400000006ff */
[----:B------:R-:W-:Y:S01]  /*11c0*/  ISETP.GE.AND.EX P5, PT, R17, UR19, PT, P5 ;  /* 0x0000001311007c0c */ /* 0x000fe2000bfa6350 */
[----:B------:R-:W2:Y:S01]  /*11d0*/  @!P3 LDC.64 R20, c[0x0][0x228] ;  /* 0x00008a00ff14bb82 */ /* 0x000ea20000000a00 */
[----:B------:R0:W5:Y:S01]  /*11e0*/  @!P2 LDG.E R16, desc[UR14][R38.64] ;  /* 0x0000000e2610a981 */ /* 0x000162000c1e1900 */
[----:B----4-:R-:W-:Y:S02]  /*11f0*/  @!P3 MOV R30, R88 ;  /* 0x00000058001eb202 */ /* 0x010fe40000000f00 */
[----:B------:R-:W-:Y:S01]  /*1200*/  @!P3 MOV R31, R91 ;  /* 0x0000005b001fb202 */ /* 0x000fe20000000f00 */
[----:B------:R-:W-:Y:S01]  /*1210*/  @!P3 IMAD R23, R53, R23, R42 ;  /* 0x000000173517b224 */ /* 0x000fe200078e022a */
[C---:B------:R-:W-:Y:S02]  /*1220*/  @!P4 IADD3 R32, P6, R41.reuse, R28, RZ ;  /* 0x0000001c2920c210 */ /* 0x040fe40007fde0ff */
[----:B-1----:R-:W-:Y:S01]  /*1230*/  @!P4 IADD3 R28, P2, R41, R18, RZ ;  /* 0x00000012291cc210 */ /* 0x002fe20007f5e0ff */
[----:B------:R-:W-:Y:S01]  /*1240*/  @!P3 IMAD.WIDE.U32 R30, R53, R22, R30 ;  /* 0x00000016351eb225 */ /* 0x000fe200078e001e */
[----:B------:R-:W-:-:S02]  /*1250*/  ISETP.GT.U32.OR P5, PT, R62, 0x27f, P5 ;  /* 0x0000027f3e00780c */ /* 0x000fc40002fa4470 */
[C---:B------:R-:W-:Y:S02]  /*1260*/  @!P4 IADD3.X R33, R40.reuse, R29, RZ, P6, !PT ;  /* 0x0000001d2821c210 */ /* 0x040fe400037fe4ff */
[----:B------:R-:W-:Y:S02]  /*1270*/  @!P4 IADD3.X R29, R40, R19, RZ, P2, !PT ;  /* 0x00000013281dc210 */ /* 0x000fe400017fe4ff */
[----:B------:R-:W-:Y:S02]  /*1280*/  @!P3 IADD3 R23, R31, R23, RZ ;  /* 0x000000171f17b210 */ /* 0x000fe40007ffe0ff */
[----:B------:R-:W-:Y:S02]  /*1290*/  SHF.R.S32.HI R41, RZ, 0x1f, R50 ;  /* 0x0000001fff297819 */ /* 0x000fe40000011432 */
[----:B------:R-:W-:Y:S02]  /*12a0*/  ISETP.GE.U32.AND P2, PT, R50, UR18, PT ;  /* 0x0000001232007c0c */ /* 0x000fe4000bf46070 */
[----:B0-----:R-:W-:-:S02]  /*12b0*/  @!P3 SHF.L.U32 R39, R30, 0x1, RZ ;  /* 0x000000011e27b819 */ /* 0x001fc400000006ff */
[----:B------:R-:W-:Y:S02]  /*12c0*/  CS2R R18, SRZ ;  /* 0x0000000000127805 */ /* 0x000fe4000001ff00 */
[----:B------:R-:W-:Y:S02]  /*12d0*/  @!P3 SHF.L.U64.HI R38, R30, 0x1, R23 ;  /* 0x000000011e26b819 */ /* 0x000fe40000010217 */
[----:B------:R-:W0:Y:S01]  /*12e0*/  @!P0 LDC.64 R30, c[0x0][0x230] ;  /* 0x00008c00ff1e8b82 */ /* 0x000e220000000a00 */
[----:B------:R-:W-:Y:S02]  /*12f0*/  ISETP.GE.AND.EX P2, PT, R41, UR19, PT, P2 ;  /* 0x0000001329007c0c */ /* 0x000fe4000bf46320 */
[----:B------:R-:W-:Y:S01]  /*1300*/  @!P3 IADD3 R44, P6, R39, R24, RZ ;  /* 0x00000018272cb210 */ /* 0x000fe20007fde0ff */
[----:B------:R1:W5:Y:S01]  /*1310*/  @!P4 LDG.E R19, desc[UR14][R28.64] ;  /* 0x0000000e1c13c981 */ /* 0x000362000c1e1900 */
[----:B------:R-:W-:Y:S01]  /*1320*/  ISETP.GT.U32.OR P2, PT, R62, 0x27f, P2 ;  /* 0x0000027f3e00780c */ /* 0x000fe20001744470 */
[----:B---3--:R-:W-:Y:S01]  /*1330*/  @!P0 IMAD R35, R35, R26, RZ ;  /* 0x0000001a23238224 */ /* 0x008fe200078e02ff */
[----:B------:R-:W-:Y:S01]  /*1340*/  @!P3 IADD3.X R45, R38, R25, RZ, P6, !PT ;  /* 0x00000019262db210 */ /* 0x000fe200037fe4ff */
[----:B------:R-:W3:Y:S01]  /*1350*/  @!P5 LDC.64 R22, c[0x0][0x288] ;  /* 0x0000a200ff16db82 */ /* 0x000ee20000000a00 */
[----:B------:R2:W5:Y:S01]  /*1360*/  @!P4 LDG.E R18, desc[UR14][R32.64] ;  /* 0x0000000e2012c981 */ /* 0x000562000c1e1900 */
[----:B------:R-:W-:Y:S01]  /*1370*/  @!P0 IMAD R35, R52, R27, R35 ;  /* 0x0000001b34238224 */ /* 0x000fe200078e0223 */
[----:B-1----:R-:W-:-:S02]  /*1380*/  @!P0 MOV R28, R88 ;  /* 0x00000058001c8202 */ /* 0x002fc40000000f00 */
[----:B------:R-:W-:-:S03]  /*1390*/  @!P0 MOV R29, R91 ;  /* 0x0000005b001d8202 */ /* 0x000fc60000000f00 */
[----:B------:R-:W1:Y:S01]  /*13a0*/  @!P0 LDC.64 R24, c[0x0][0x228] ;  /* 0x00008a00ff188b82 */ /* 0x000e620000000a00 */
[----:B--2---:R-:W-:Y:S01]  /*13b0*/  @!P3 IADD3 R32, P4, R39, R20, RZ ;  /* 0x000000142720b210 */ /* 0x004fe20007f9e0ff */
[----:B------:R-:W-:Y:S01]  /*13c0*/  @!P0 IMAD.WIDE.U32 R26, R52, R26, R28 ;  /* 0x0000001a341a8225 */ /* 0x000fe200078e001c */
[----:B------:R-:W-:Y:S02]  /*13d0*/  HFMA2.MMA R40, -RZ, RZ, 0, 0 ;  /* 0x00000000ff287435 */ /* 0x000fe400000001ff */
[----:B------:R-:W-:-:S03]  /*13e0*/  @!P3 IADD3.X R33, R38, R21, RZ, P4, !PT ;  /* 0x000000152621b210 */ /* 0x000fc600027fe4ff */
[----:B------:R-:W2:Y:S01]  /*13f0*/  @!P2 LDC.64 R20, c[0x0][0x288] ;  /* 0x0000a200ff14ab82 */ /* 0x000ea20000000a00 */
[----:B------:R-:W-:Y:S02]  /*1400*/  @!P0 IADD3 R27, R27, R35, RZ ;  /* 0x000000231b1b8210 */ /* 0x000fe40007ffe0ff */
[C---:B------:R-:W-:Y:S02]  /*1410*/  @!P0 SHF.L.U32 R35, R26.reuse, 0x1, RZ ;  /* 0x000000011a238819 */ /* 0x040fe400000006ff */
[----:B------:R-:W-:Y:S02]  /*1420*/  @!P0 SHF.L.U64.HI R66, R26, 0x1, R27 ;  /* 0x000000011a428819 */ /* 0x000fe4000001021b */
[----:B------:R-:W-:Y:S01]  /*1430*/  MOV R42, RZ ;  /* 0x000000ff002a7202 */ /* 0x000fe20000000f00 */
[----:B------:R-:W4:Y:S01]  /*1440*/  @!P5 LDC.64 R28, c[0x0][0x228] ;  /* 0x00008a00ff1cdb82 */ /* 0x000f220000000a00 */
[----:B0-----:R-:W-:Y:S01]  /*1450*/  @!P0 IADD3 R38, P4, R35, R30, RZ ;  /* 0x0000001e23268210 */ /* 0x001fe20007f9e0ff */
[----:B------:R-:W5:Y:S06]  /*1460*/  @!P3 LDG.E R40, desc[UR14][R44.64] ;  /* 0x0000000e2c28b981 */ /* 0x000f6c000c1e1900 */
[----:B------:R-:W0:Y:S01]  /*1470*/  @!P5 LDC.64 R26, c[0x0][0x230] ;  /* 0x00008c00ff1adb82 */ /* 0x000e220000000a00 */
[----:B------:R1:W5:Y:S01]  /*1480*/  @!P3 LDG.E R42, desc[UR14][R32.64] ;  /* 0x0000000e202ab981 */ /* 0x000362000c1e1900 */
[----:B---3--:R-:W-:Y:S01]  /*1490*/  @!P5 IMAD R64, R17, R22, RZ ;  /* 0x000000161140d224 */ /* 0x008fe200078e02ff */
[----:B------:R-:W-:-:S02]  /*14a0*/  @!P0 IADD3.X R39, R66, R31, RZ, P4, !PT ;  /* 0x0000001f42278210 */ /* 0x000fc400027fe4ff */
[----:B------:R-:W-:Y:S02]  /*14b0*/  SHF.R.S32.HI R43, RZ, 0x1f, R49 ;  /* 0x0000001fff2b7819 */ /* 0x000fe40000011431 */
[----:B------:R-:W-:Y:S02]  /*14c0*/  ISETP.GE.U32.AND P3, PT, R49, UR18, PT ;  /* 0x0000001231007c0c */ /* 0x000fe4000bf66070 */
[----:B------:R-:W-:Y:S02]  /*14d0*/  @!P5 MOV R30, R88 ;  /* 0x00000058001ed202 */ /* 0x000fe40000000f00 */
[----:B------:R-:W-:Y:S02]  /*14e0*/  @!P5 MOV R31, R91 ;  /* 0x0000005b001fd202 */ /* 0x000fe40000000f00 */
[----:B-1----:R-:W-:Y:S01]  /*14f0*/  @!P0 IADD3 R32, P4, R35, R24, RZ ;  /* 0x0000001823208210 */ /* 0x002fe20007f9e0ff */
[----:B------:R-:W-:Y:S01]  /*1500*/  @!P5 IMAD R45, R51, R23, R64 ;  /* 0x00000017332dd224 */ /* 0x000fe200078e0240 */
[----:B------:R-:W-:-:S02]  /*1510*/  ISETP.GE.AND.EX P3, PT, R43, UR19, PT, P3 ;  /* 0x000000132b007c0c */ /* 0x000fc4000bf66330 */
[----:B------:R-:W-:Y:S01]  /*1520*/  CS2R R64, SRZ ;  /* 0x0000000000407805 */ /* 0x000fe2000001ff00 */
[----:B------:R-:W-:Y:S01]  /*1530*/  @!P5 IMAD.WIDE.U32 R22, R51, R22, R30 ;  /* 0x000000163316d225 */ /* 0x000fe200078e001e */
[----:B------:R-:W-:Y:S02]  /*1540*/  @!P0 IADD3.X R33, R66, R25, RZ, P4, !PT ;  /* 0x0000001942218210 */ /* 0x000fe400027fe4ff */
[----:B------:R-:W-:Y:S02]  /*1550*/  ISETP.GT.U32.OR P3, PT, R62, 0x27f, P3 ;  /* 0x0000027f3e00780c */ /* 0x000fe40001f64470 */
[----:B------:R-:W-:Y:S01]  /*1560*/  @!P5 IADD3 R31, R23, R45, RZ ;  /* 0x0000002d171fd210 */ /* 0x000fe20007ffe0ff */
[----:B------:R1:W5:Y:S01]  /*1570*/  @!P0 LDG.E R65, desc[UR14][R32.64] ;  /* 0x0000000e20418981 */ /* 0x000362000c1e1900 */
[C---:B------:R-:W-:Y:S01]  /*1580*/  @!P5 SHF.L.U32 R23, R22.reuse, 0x1, RZ ;  /* 0x000000011617d819 */ /* 0x040fe200000006ff */
[----:B--2---:R-:W-:Y:S01]  /*1590*/  @!P2 IMAD R35, R41, R20, RZ ;  /* 0x000000142923a224 */ /* 0x004fe200078e02ff */
[----:B------:R-:W-:Y:S01]  /*15a0*/  @!P5 SHF.L.U64.HI R24, R22, 0x1, R31 ;  /* 0x000000011618d819 */ /* 0x000fe2000001021f */
[----:B------:R-:W-:Y:S01]  /*15b0*/  UIMAD.WIDE UR12, UR6, 0x8, UR12 ;  /* 0x00000008060c78a5 */ /* 0x000fe2000f8e020c */
[----:B----4-:R-:W-:Y:S01]  /*15c0*/  @!P5 IADD3 R22, P6, R23, R28, RZ ;  /* 0x0000001c1716d210 */ /* 0x010fe20007fde0ff */
[----:B------:R-:W5:Y:S01]  /*15d0*/  @!P0 LDG.E R64, desc[UR14][R38.64] ;  /* 0x0000000e26408981 */ /* 0x000f62000c1e1900 */
[----:B-1----:R-:W-:-:S02]  /*15e0*/  @!P2 MOV R32, R88 ;  /* 0x000000580020a202 */ /* 0x002fc40000000f00 */
[----:B------:R-:W-:Y:S01]  /*15f0*/  @!P2 MOV R33, R91 ;  /* 0x0000005b0021a202 */ /* 0x000fe20000000f00 */
[C---:B------:R-:W-:Y:S01]  /*1600*/  @!P2 IMAD R21, R50.reuse, R21, R35 ;  /* 0x000000153215a224 */ /* 0x040fe200078e0223 */
[----:B0-----:R-:W-:Y:S01]  /*1610*/  @!P5 IADD3 R30, P4, R23, R26, RZ ;  /* 0x0000001a171ed210 */ /* 0x001fe20007f9e0ff */
        /* <DEDUP_REMOVED lines=83> */
[----:B------:R-:W-:Y:S01]  /*1b50*/  @!P5 IMAD R35, R46, R27, R39 ;  /* 0x0000001b2e23d224 */ /* 0x000fe200078e0227 */
[----:B------:R-:W-:Y:S02]  /*1b60*/  @!P5 MOV R38, R88 ;  /* 0x000000580026d202 */ /* 0x000fe40000000f00 */
[----:B------:R-:W-:Y:S02]  /*1b70*/  @!P5 MOV R39, R91 ;  /* 0x0000005b0027d202 */ /* 0x000fe40000000f00 */
[----:B------:R-:W-:Y:S01]  /*1b80*/  @!P0 IADD3.X R25, R76, R25, RZ, P3, !PT ;  /* 0x000000194c198210 */ /* 0x000fe20001ffe4ff */
[----:B------:R-:W-:Y:S01]  /*1b90*/  @!P5 IMAD.WIDE.U32 R26, R46, R26, R38 ;  /* 0x0000001a2e1ad225 */ /* 0x000fe200078e0026 */
[----:B------:R-:W-:Y:S02]  /*1ba0*/  CS2R R76, SRZ ;  /* 0x00000000004c7805 */ /* 0x000fe4000001ff00 */
[----:B------:R-:W-:-:S02]  /*1bb0*/  @!P4 IADD3 R28, P2, R45, R28, RZ ;  /* 0x0000001c2d1cc210 */ /* 0x000fc40007f5e0ff */
[----:B------:R-:W-:Y:S02]  /*1bc0*/  @!P5 IADD3 R35, R27, R35, RZ ;  /* 0x000000231b23d210 */ /* 0x000fe40007ffe0ff */
[----:B------:R-:W-:Y:S01]  /*1bd0*/  @!P5 SHF.L.U32 R27, R26, 0x1, RZ ;  /* 0x000000011a1bd819 */ /* 0x000fe200000006ff */
[----:B------:R3:W5:Y:S01]  /*1be0*/  @!P0 LDG.E R76, desc[UR14][R36.64] ;  /* 0x0000000e244c8981 */ /* 0x000762000c1e1900 */
[----:B------:R-:W-:Y:S02]  /*1bf0*/  @!P4 IADD3.X R29, R44, R29, RZ, P2, !PT ;  /* 0x0000001d2c1dc210 */ /* 0x000fe400017fe4ff */
[----:B------:R-:W-:Y:S01]  /*1c00*/  @!P5 SHF.L.U64.HI R26, R26, 0x1, R35 ;  /* 0x000000011a1ad819 */ /* 0x000fe20000010223 */
[----:B------:R3:W5:Y:S01]  /*1c10*/  @!P0 LDG.E R77, desc[UR14][R24.64] ;  /* 0x0000000e184d8981 */ /* 0x000762000c1e1900 */
[----:B--2---:R-:W-:Y:S02]  /*1c20*/  @!P4 IADD3 R30, P0, R45, R30, RZ ;  /* 0x0000001e2d1ec210 */ /* 0x004fe40007f1e0ff */
[----:B0-----:R-:W-:-:S02]  /*1c30*/  @!P5 IADD3 R32, P2, R27, R32, RZ ;  /* 0x000000201b20d210 */ /* 0x001fc40007f5e0ff */
[----:B-1----:R-:W-:Y:S02]  /*1c40*/  @!P5 IADD3 R22, P3, R27, R22, RZ ;  /* 0x000000161b16d210 */ /* 0x002fe40007f7e0ff */
[----:B------:R-:W-:Y:S02]  /*1c50*/  CS2R R78, SRZ ;  /* 0x00000000004e7805 */ /* 0x000fe4000001ff00 */
[----:B------:R-:W-:Y:S02]  /*1c60*/  CS2R R80, SRZ ;  /* 0x0000000000507805 */ /* 0x000fe4000001ff00 */
[----:B------:R-:W-:Y:S02]  /*1c70*/  @!P4 IADD3.X R31, R44, R31, RZ, P0, !PT ;  /* 0x0000001f2c1fc210 */ /* 0x000fe400007fe4ff */
[C---:B------:R-:W-:Y:S02]  /*1c80*/  @!P5 IADD3.X R33, R26.reuse, R33, RZ, P2, !PT ;  /* 0x000000211a21d210 */ /* 0x040fe400017fe4ff */
        /* <DEDUP_REMOVED lines=8> */
[----:B------:R-:W-:Y:S02]  /*1d10*/  CS2R R82, SRZ ;  /* 0x0000000000527805 */ /* 0x000fe4000001ff00 */
[----:B----4-:R-:W-:-:S13]  /*1d20*/  R2UR UR13, R20 ;  /* 0x00000000140d72ca */ /* 0x010fda00000e0000 */
        /* <DEDUP_REMOVED lines=28> */
.L_x_1645:
[----:B------:R-:W-:Y:S05]  /*1ef0*/  BSYNC B0 ;  /* 0x0000000000007941 */ /* 0x000fea0003800000 */
.L_x_1644:
[----:B------:R-:W-:Y:S01]  /*1f00*/  ISETP.NE.AND P5, PT, RZ, UR17, PT ;  /* 0x00000011ff007c0c */ /* 0x000fe2000bfa5270 */
[--C-:B-----5:R-:W-:Y:S02]  /*1f10*/  HADD2.F32 R20, -RZ, R4.reuse.H0_H0 ;  /* 0x20000004ff147230 */ /* 0x120fe40000004100 */
[----:B------:R-:W-:Y:S02]  /*1f20*/  HADD2.F32 R21, -RZ, R4.H1_H1 ;  /* 0x30000004ff157230 */ /* 0x000fe40000004100 */
[--C-:B------:R-:W-:Y:S02]  /*1f30*/  HADD2.F32 R28, -RZ, R5.reuse.H0_H0 ;  /* 0x20000005ff1c7230 */ /* 0x100fe40000004100 */
[----:B------:R-:W-:Y:S01]  /*1f40*/  FADD.FTZ R20, R20, -UR13 ;  /* 0x8000000d14147e21 */ /* 0x000fe20008010000 */
[----:B------:R-:W-:Y:S02]  /*1f50*/  HADD2.F32 R26, -RZ, R5.H1_H1 ;  /* 0x30000005ff1a7230 */ /* 0x000fe40000004100 */
[----:B------:R-:W-:Y:S01]  /*1f60*/  FADD.FTZ R21, R21, -UR13 ;  /* 0x8000000d15157e21 */ /* 0x000fe20008010000 */
[----:B------:R-:W-:-:S02]  /*1f70*/  HADD2.F32 R27, -RZ, R68.H0_H0 ;  /* 0x20000044ff1b7230 */ /* 0x000fc40000004100 */
[----:B------:R-:W-:Y:S01]  /*1f80*/  FADD.FTZ R28, R28, -UR13 ;  /* 0x8000000d1c1c7e21 */ /* 0x000fe20008010000 */
[----:B------:R-:W-:Y:S02]  /*1f90*/  HADD2.F32 R24, -RZ, R68.H1_H1 ;  /* 0x30000044ff187230 */ /* 0x000fe40000004100 */
[----:B------:R-:W-:Y:S01]  /*1fa0*/  FADD.FTZ R26, R26, -UR13 ;  /* 0x8000000d1a1a7e21 */ /* 0x000fe20008010000 */
[--C-:B------:R-:W-:Y:S02]  /*1fb0*/  HADD2.F32 R25, -RZ, R6.reuse.H0_H0 ;  /* 0x20000006ff197230 */ /* 0x100fe40000004100 */
        /* <DEDUP_REMOVED lines=22> */
.L_x_1646:
[----:B------:R-:W-:Y:S01]  /*2120*/  FMUL.FTZ R23, R27, R84 ;  /* 0x000000541b177220 */ /* 0x000fe20000410000 */
[----:B------:R-:W-:Y:S01]  /*2130*/  FFMA.FTZ R29, R20, R27, RZ ;  /* 0x0000001b141d7223 */ /* 0x000fe200000100ff */
[----:B------:R-:W-:Y:S01]  /*2140*/  FMUL.FTZ R28, R28, UR18 ;  /* 0x000000121c1c7c20 */ /* 0x000fe20008410000 */
        /* <DEDUP_REMOVED lines=23> */
.L_x_1647:
[----:B------:R-:W-:Y:S01]  /*22c0*/  FFMA.FTZ R26, R21, R30, R20 ;  /* 0x0000001e151a7223 */ /* 0x000fe20000010014 */
[----:B------:R-:W-:Y:S01]  /*22d0*/  FADD.FTZ R20, RZ, R27 ;  /* 0x0000001bff147221 */ /* 0x000fe20000010000 */
[----:B------:R-:W-:Y:S01]  /*22e0*/  FMUL.FTZ R27, R25, R84 ;  /* 0x00000054191b7220 */ /* 0x000fe20000410000 */
[----:B------:R-:W-:Y:S01]  /*22f0*/  FFMA.FTZ R29, R28, R25, R29 ;  /* 0x000000191c1d7223 */ /* 0x000fe2000001001d */
[----:B------:R-:W-:Y:S01]  /*2300*/  FADD.FTZ R30, R30, R31 ;  /* 0x0000001f1e1e7221 */ /* 0x000fe20000010000 */
[----:B------:R-:W-:Y:S01]  /*2310*/  FADD.FTZ R25, R20, R25 ;  /* 0x0000001914197221 */ /* 0x000fe20000010000 */
[----:B------:R-:W-:Y:S01]  /*2320*/  FFMA.FTZ R20, R21, R24, RZ ;  /* 0x0000001815147223 */ /* 0x000fe200000100ff */
[----:B------:R-:W-:Y:S01]  /*2330*/  FFMA.FTZ R31, R28, R27, R26 ;  /* 0x0000001b1c1f7223 */ /* 0x000fe2000001001a */
[----:B------:R-:W-:Y:S01]  /*2340*/  FADD.FTZ R21, RZ, R24 ;  /* 0x00000018ff157221 */ /* 0x000fe20000010000 */
[--C-:B------:R-:W-:Y:S02]  /*2350*/  HADD2.F32 R26, -RZ, R7.reuse.H0_H0 ;  /* 0x20000007ff1a7230 */ /* 0x100fe40000004100 */
[----:B------:R-:W-:Y:S01]  /*2360*/  FMUL.FTZ R24, R22, R85 ;  /* 0x0000005516187220 */ /* 0x000fe20000410000 */
[----:B------:R-:W-:-:S02]  /*2370*/  HADD2.F32 R28, -RZ, R7.H1_H1 ;  /* 0x30000007ff1c7230 */ /* 0x000fc40000004100 */
[----:B------:R-:W-:Y:S01]  /*2380*/  FFMA.FTZ R20, R23, R22, R20 ;  /* 0x0000001617147223 */ /* 0x000fe20000010014 */
[----:B------:R-:W-:Y:S01]  /*2390*/  FADD.FTZ R22, R21, R22 ;  /* 0x0000001615167221 */ /* 0x000fe20000010000 */
[----:B------:R-:W-:Y:S01]  /*23a0*/  FADD.FTZ R21, R30, R27 ;  /* 0x0000001b1e157221 */ /* 0x000fe20000010000 */
[----:B------:R-:W-:Y:S01]  /*23b0*/  FFMA.FTZ R23, R23, R24, R31 ;  /* 0x0000001817177223 */ /* 0x000fe2000001001f */
[----:B------:R-:W-:Y:S01]  /*23c0*/  FADD.FTZ R27, R26, -UR13 ;  /* 0x8000000d1a1b7e21 */ /* 0x000fe20008010000 */
        /* <DEDUP_REMOVED lines=24> */
.L_x_1648:
        /* <DEDUP_REMOVED lines=8> */
[C---:B------:R-:W-:Y:S01]  /*25d0*/  FFMA.FTZ R20, R27.reuse, R26, R20 ;  /* 0x0000001a1b147223 */ /* 0x040fe20000010014 */
        /* <DEDUP_REMOVED lines=28> */
.L_x_1649:
        /* <DEDUP_REMOVED lines=37> */
.L_x_1650:
        /* <DEDUP_REMOVED lines=37> */
.L_x_1651:
        /* <DEDUP_REMOVED lines=37> */
.L_x_1652:
        /* <DEDUP_REMOVED lines=37> */
.L_x_1653:
        /* <DEDUP_REMOVED lines=37> */
.L_x_1654:
        /* <DEDUP_REMOVED lines=37> */
.L_x_1655:
[----:B------:R-:W-:Y:S01]  /*3580*/  FMUL.FTZ R31, R30, R84 ;  /* 0x000000541e1f7220 */ /* 0x000fe20000410000 */
[----:B------:R-:W-:Y:S01]  /*3590*/  FFMA.FTZ R29, R28, R30, R29 ;  /* 0x0000001e1c1d7223 */ /* 0x000fe2000001001d */
[----:B------:R-:W-:Y:S01]  /*35a0*/  FADD.FTZ R32, R24, R21 ;  /* 0x0000001518207221 */ /* 0x000fe20000010000 */
[----:B------:R-:W-:Y:S01]  /*35b0*/  FADD.FTZ R25, R25, R30 ;  /* 0x0000001e19197221 */ /* 0x000fe20000010000 */
[----:B------:R-:W-:Y:S01]  /*35c0*/  FFMA.FTZ R33, R28, R31, R22 ;  /* 0x0000001f1c217223 */ /* 0x000fe20000010016 */
[--C-:B------:R-:W-:Y:S02]  /*35d0*/  HADD2.F32 R22, -RZ, R67.reuse.H0_H0 ;  /* 0x20000043ff167230 */ /* 0x100fe40000004100 */
[----:B------:R-:W-:Y:S01]  /*35e0*/  FFMA.FTZ R21, R23, R27, R26 ;  /* 0x0000001b17157223 */ /* 0x000fe2000001001a */
[----:B------:R-:W-:Y:S02]  /*35f0*/  HADD2.F32 R28, -RZ, R67.H1_H1 ;  /* 0x30000043ff1c7230 */ /* 0x000fe40000004100 */
[----:B------:R-:W-:Y:S01]  /*3600*/  FMUL.FTZ R24, R27, R85 ;  /* 0x000000551b187220 */ /* 0x000fe20000410000 */
[----:B------:R-:W-:Y:S01]  /*3610*/  FADD.FTZ R31, R32, R31 ;  /* 0x0000001f201f7221 */ /* 0x000fe20000010000 */
[----:B------:R-:W-:Y:S01]  /*3620*/  FADD.FTZ R26, R22, -UR13 ;  /* 0x8000000d161a7e21 */ /* 0x000fe20008010000 */
[----:B------:R-:W-:-:S02]  /*3630*/  HADD2.F32 R32, -RZ, R66.H0_H0 ;  /* 0x20000042ff207230 */ /* 0x000fc40000004100 */
[----:B------:R-:W-:Y:S01]  /*3640*/  FADD.FTZ R30, R28, -UR13 ;  /* 0x8000000d1c1e7e21 */ /* 0x000fe20008010000 */
[----:B------:R-:W-:Y:S01]  /*3650*/  FFMA.FTZ R23, R23, R24, R33 ;  /* 0x0000001817177223 */ /* 0x000fe20000010021 */
        /* <DEDUP_REMOVED lines=22> */
.L_x_1656:
[----:B------:R-:W-:Y:S01]  /*37c0*/  FMUL.FTZ R34, R32, R84 ;  /* 0x0000005420227220 */ /* 0x000fe20000410000 */
[----:B------:R-:W-:Y:S01]  /*37d0*/  FADD.FTZ R31, R24, R31 ;  /* 0x0000001f181f7221 */ /* 0x000fe20000010000 */
[----:B------:R-:W-:Y:S01]  /*37e0*/  FFMA.FTZ R26, R28, R32, R29 ;  /* 0x000000201c1a7223 */ /* 0x000fe2000001001d */
[----:B------:R-:W-:Y:S01]  /*37f0*/  FMUL.FTZ R24, R22, R85 ;  /* 0x0000005516187220 */ /* 0x000fe20000410000 */
[----:B------:R-:W-:Y:S01]  /*3800*/  FFMA.FTZ R23, R28, R34, R23 ;  /* 0x000000221c177223 */ /* 0x000fe20000010017 */
[----:B------:R-:W-:Y:S01]  /*3810*/  FADD.FTZ R29, R31, R34 ;  /* 0x000000221f1d7221 */ /* 0x000fe20000010000 */
[--C-:B------:R-:W-:Y:S02]  /*3820*/  HADD2.F32 R28, -RZ, R70.reuse.H0_H0 ;  /* 0x20000046ff1c7230 */ /* 0x100fe40000004100 */
[----:B------:R-:W-:Y:S01]  /*3830*/  FADD.FTZ R32, R25, R32 ;  /* 0x0000002019207221 */ /* 0x000fe20000010000 */
[----:B------:R-:W-:Y:S02]  /*3840*/  HADD2.F32 R31, -RZ, R70.H1_H1 ;  /* 0x30000046ff1f7230 */ /* 0x000fe40000004100 */
[----:B------:R-:W-:Y:S01]  /*3850*/  FADD.FTZ R27, R20, R27 ;  /* 0x0000001b141b7221 */ /* 0x000fe20000010000 */
[----:B------:R-:W-:Y:S01]  /*3860*/  FFMA.FTZ R20, R30, R24, R23 ;  /* 0x000000181e147223 */ /* 0x000fe20000010017 */
        /* <DEDUP_REMOVED lines=26> */
.L_x_1657:
        /* <DEDUP_REMOVED lines=32> */
.L_x_1658:
[----:B------:R-:W-:Y:S01]  /*3c10*/  FFMA.FTZ R37, R25, R36, R34 ;  /* 0x0000002419257223 */ /* 0x000fe20000010022 */
[----:B------:R-:W-:Y:S01]  /*3c20*/  FMUL.FTZ R35, R23, R84 ;  /* 0x0000005417237220 */ /* 0x000fe20000410000 */
[----:B------:R-:W-:Y:S01]  /*3c30*/  FADD.FTZ R36, R36, R33 ;  /* 0x0000002124247221 */ /* 0x000fe20000010000 */
[----:B------:R-:W-:Y:S01]  /*3c40*/  FADD.FTZ R33, R27, R22 ;  /* 0x000000161b217221 */ /* 0x000fe20000010000 */
[----:B------:R-:W-:Y:S01]  /*3c50*/  FFMA.FTZ R31, R31, R29, R26 ;  /* 0x0000001d1f1f7223 */ /* 0x000fe2000001001a */
[----:B------:R-:W-:Y:S01]  /*3c60*/  FFMA.FTZ R26, R28, R35, R37 ;  /* 0x000000231c1a7223 */ /* 0x000fe20000010025 */
[----:B------:R-:W-:Y:S01]  /*3c70*/  FADD.FTZ R27, R36, R35 ;  /* 0x00000023241b7221 */ /* 0x000fe20000010000 */
[--C-:B------:R-:W-:Y:S02]  /*3c80*/  HADD2.F32 R36, -RZ, R76.reuse.H0_H0 ;  /* 0x2000004cff247230 */ /* 0x100fe40000004100 */
[----:B------:R-:W-:Y:S01]  /*3c90*/  FMUL.FTZ R34, R20, R85 ;  /* 0x0000005514227220 */ /* 0x000fe20000410000 */
[----:B------:R-:W-:-:S02]  /*3ca0*/  HADD2.F32 R37, -RZ, R76.H1_H1 ;  /* 0x3000004cff257230 */ /* 0x000fc40000004100 */
[----:B------:R-:W-:Y:S01]  /*3cb0*/  FADD.FTZ R22, R32, R29 ;  /* 0x0000001d20167221 */ /* 0x000fe20000010000 */
[----:B------:R-:W-:Y:S01]  /*3cc0*/  FADD.FTZ R32, R36, -UR13 ;  /* 0x8000000d24207e21 */ /* 0x000fe20008010000 */
[----:B------:R-:W-:Y:S01]  /*3cd0*/  FFMA.FTZ R35, R21, R34, R26 ;  /* 0x0000002215237223 */ /* 0x000fe2000001001a */
[----:B------:R-:W-:Y:S01]  /*3ce0*/  FADD.FTZ R29, R37, -UR13 ;  /* 0x8000000d251d7e21 */ /* 0x000fe20008010000 */
[----:B------:R-:W-:Y:S01]  /*3cf0*/  FADD.FTZ R34, R34, R27 ;  /* 0x0000001b22227221 */ /* 0x000fe20000010000 */
        /* <DEDUP_REMOVED lines=23> */
.L_x_1659:
[----:B------:R-:W-:Y:S01]  /*3e70*/  FMUL.FTZ R37, R27, R84 ;  /* 0x000000541b257220 */ /* 0x000fe20000410000 */
[----:B------:R-:W-:Y:S01]  /*3e80*/  FFMA.FTZ R30, R25, R24, R30 ;  /* 0x00000018191e7223 */ /* 0x000fe2000001001e */
[----:B------:R-:W-:Y:S01]  /*3e90*/  FADD.FTZ R25, R33, R24 ;  /* 0x0000001821197221 */ /* 0x000fe20000010000 */
[--C-:B------:R-:W-:Y:S02]  /*3ea0*/  HADD2.F32 R36, -RZ, R78.reuse.H1_H1 ;  /* 0x3000004eff247230 */ /* 0x100fe40000004100 */
[----:B------:R-:W-:Y:S01]  /*3eb0*/  FADD.FTZ R33, R34, R37 ;  /* 0x0000002522217221 */ /* 0x000fe20000010000 */
[----:B------:R-:W-:Y:S01]  /*3ec0*/  FFMA.FTZ R24, R32, R37, R35 ;  /* 0x0000002520187223 */ /* 0x000fe20000010023 */
[----:B------:R-:W-:Y:S01]  /*3ed0*/  FMUL.FTZ R34, R26, R85 ;  /* 0x000000551a227220 */ /* 0x000fe20000410000 */
[----:B------:R-:W-:Y:S02]  /*3ee0*/  HADD2.F32 R35, -RZ, R78.H0_H0 ;  /* 0x2000004eff237230 */ /* 0x000fe40000004100 */
[----:B------:R-:W-:Y:S01]  /*3ef0*/  FFMA.FTZ R31, R28, R23, R31 ;  /* 0x000000171c1f7223 */ /* 0x000fe2000001001f */
[----:B------:R-:W-:Y:S01]  /*3f00*/  FFMA.FTZ R37, R29, R34, R24 ;  /* 0x000000221d257223 */ /* 0x000fe20000010018 */
[----:B------:R-:W-:Y:S01]  /*3f10*/  FADD.FTZ R34, R34, R33 ;  /* 0x0000002122227221 */ /* 0x000fe20000010000 */
[----:B------:R-:W-:Y:S01]  /*3f20*/  FADD.FTZ R28, R35, -UR13 ;  /* 0x8000000d231c7e21 */ /* 0x000fe20008010000 */
[----:B------:R-:W-:Y:S01]  /*3f30*/  FADD.FTZ R33, R36, -UR13 ;  /* 0x8000000d24217e21 */ /* 0x000fe20008010000 */
[----:B------:R-:W-:-:S02]  /*3f40*/  HADD2.F32 R35, -RZ, R79.H0_H0 ;  /* 0x2000004fff237230 */ /* 0x000fc40000004100 */
        /* <DEDUP_REMOVED lines=22> */
.L_x_1660:
[----:B------:R-:W-:Y:S01]  /*40b0*/  FMUL.FTZ R39, R35, R84 ;  /* 0x0000005423277220 */ /* 0x000fe20000410000 */
[----:B------:R-:W-:-:S03]  /*40c0*/  FMUL.FTZ R38, R24, R85 ;  /* 0x0000005518267220 */ /* 0x000fc60000410000 */
[----:B------:R-:W-:Y:S01]  /*40d0*/  FFMA.FTZ R36, R28, R39, R37 ;  /* 0x000000271c247223 */ /* 0x000fe20000010025 */
[----:B------:R-:W-:Y:S01]  /*40e0*/  FADD.FTZ R39, R34, R39 ;  /* 0x0000002722277221 */ /* 0x000fe20000010000 */
[--C-:B------:R-:W-:Y:S02]  /*40f0*/  HADD2.F32 R34, -RZ, R81.reuse.H0_H0 ;  /* 0x20000051ff227230 */ /* 0x100fe40000004100 */
[----:B------:R-:W-:Y:S01]  /*4100*/  FFMA.FTZ R45, R33, R38, R36 ;  /* 0x00000026212d7223 */ /* 0x000fe20000010024 */
[----:B------:R-:W-:Y:S02]  /*4110*/  HADD2.F32 R36, -RZ, R81.H1_H1 ;  /* 0x30000051ff247230 */ /* 0x000fe40000004100 */
[----:B------:R-:W-:Y:S01]  /*4120*/  FADD.FTZ R38, R38, R39 ;  /* 0x0000002726267221 */ /* 0x000fe20000010000 */
[----:B------:R-:W-:Y:S01]  /*4130*/  FADD.FTZ R34, R34, -UR13 ;  /* 0x8000000d22227e21 */ /* 0x000fe20008010000 */
[--C-:B------:R-:W-:Y:S02]  /*4140*/  HADD2.F32 R37, -RZ, R80.reuse.H0_H0 ;  /* 0x20000050ff257230 */ /* 0x100fe40000004100 */
[----:B------:R-:W-:Y:S01]  /*4150*/  FADD.FTZ R39, R36, -UR13 ;  /* 0x8000000d24277e21 */ /* 0x000fe20008010000 */
        /* <DEDUP_REMOVED lines=22> */
.L_x_1661:
[----:B------:R-:W-:Y:S01]  /*42c0*/  FMUL.FTZ R93, R37, R84 ;  /* 0x00000054255d7220 */ /* 0x000fe20000410000 */
[----:B------:R-:W-:Y:S01]  /*42d0*/  ISETP.GT.AND P0, PT, R2, 0x1e, PT ;  /* 0x0000001e0200780c */ /* 0x000fe20003f04270 */
[----:B------:R-:W0:Y:S01]  /*42e0*/  S2UR UR19, SR_CgaCtaId ;  /* 0x00000000001379c3 */ /* 0x000e220000008800 */
[----:B------:R-:W-:Y:S01]  /*42f0*/  FADD.FTZ R22, R22, R23 ;  /* 0x0000001716167221 */ /* 0x000fe20000010000 */
[----:B------:R-:W-:Y:S01]  /*4300*/  FFMA.FTZ R44, R36, R93, R45 ;  /* 0x0000005d242c7223 */ /* 0x000fe2000001002d */
[----:B------:R-:W-:Y:S01]  /*4310*/  FMUL.FTZ R45, R34, R85 ;  /* 0x00000055222d7220 */ /* 0x000fe20000410000 */
        /* <DEDUP_REMOVED lines=8> */
[----:B------:R-:W1:Y:S01]  /*43a0*/  SHFL.DOWN PT, R93, R44, 0x1, 0x1f ;  /* 0x08201f002c5d7f89 */ /* 0x000e6200000e0000 */
[----:B------:R-:W-:Y:S01]  /*43b0*/  FADD.FTZ R22, R22, R27 ;  /* 0x0000001b16167221 */ /* 0x000fe20000010000 */
[----:B------:R-:W-:Y:S01]  /*43c0*/  FFMA.FTZ R30, R29, R26, R30 ;  /* 0x0000001a1d1e7223 */ /* 0x000fe2000001001e */
[----:B------:R-:W-:Y:S01]  /*43d0*/  FADD.FTZ R25, R25, R26 ;  /* 0x0000001a19197221 */ /* 0x000fe20000010000 */
[----:B------:R-:W2:Y:S01]  /*43e0*/  SHFL.DOWN PT, R38, R45, 0x1, 0x1f ;  /* 0x08201f002d267f89 */ /* 0x000ea200000e0000 */
[----:B------:R-:W-:Y:S01]  /*43f0*/  ISETP.NE.AND P2, PT, R62, RZ, PT ;  /* 0x000000ff3e00720c */ /* 0x000fe20003f45270 */
[----:B------:R-:W-:Y:S01]  /*4400*/  FFMA.FTZ R31, R28, R35, R31 ;  /* 0x000000231c1f7223 */ /* 0x000fe2000001001f */
        /* <DEDUP_REMOVED lines=9> */
[----:B------:R-:W-:-:S02]  /*44a0*/  ISETP.GT.U32.AND P3, PT, R62, 0x4f, PT ;  /* 0x0000004f3e00780c */ /* 0x000fc40003f64070 */
        /* <DEDUP_REMOVED lines=24> */
[----:B------:R-:W-:-:S13]  /*4630*/  ISETP.NE.AND P0, PT, R2, RZ, PT ;  /* 0x000000ff0200720c */ /* 0x000fda0003f05270 */
        /* <DEDUP_REMOVED lines=52> */
.L_x_1663:
[----:B------:R-:W-:Y:S05]  /*4980*/  BSYNC B0 ;  /* 0x0000000000007941 */ /* 0x000fea0003800000 */
.L_x_1662:
[----:B------:R-:W-:Y:S06]  /*4990*/  BAR.SYNC.DEFER_BLOCKING 0x0 ;  /* 0x0000000000007b1d */ /* 0x000fec0000010000 */
[----:B------:R-:W-:Y:S04]  /*49a0*/  BSSY B0, `(.L_x_1664) ;  /* 0x0000025000007945 */ /* 0x000fe80003800000 */
[----:B------:R-:W-:Y:S05]  /*49b0*/  @P3 BRA `(.L_x_1665) ;  /* 0x00000000008c3947 */ /* 0x000fea0003800000 */
[----:B------:R-:W1:Y:S04]  /*49c0*/  LDS.128 R32, [R86+0x500] ;  /* 0x0005000056207984 */ /* 0x000e680000000c00 */
[----:B------:R-:W2:Y:S04]  /*49d0*/  LDS.128 R28, [R86+0xa00] ;  /* 0x000a0000561c7984 */ /* 0x000ea80000000c00 */
[----:B------:R-:W3:Y:S01]  /*49e0*/  LDS.128 R20, [R86+0xf00] ;  /* 0x000f000056147984 */ /* 0x000ee20000000c00 */
        /* <DEDUP_REMOVED lines=9> */
[----:B---3--:R-:W-:Y:S01]  /*4a80*/  FADD.FTZ R93, R37, R20 ;  /* 0x00000014255d7221 */ /* 0x008fe20000010000 */
[----:B------:R-:W-:Y:S01]  /*4a90*/  FADD.FTZ R20, R32, R21 ;  /* 0x0000001520147221 */ /* 0x000fe20000010000 */
[----:B------:R-:W2:Y:S01]  /*4aa0*/  LDS.128 R28, [R86+0x1900] ;  /* 0x00190000561c7984 */ /* 0x000ea20000000c00 */
[----:B------:R-:W-:Y:S01]  /*4ab0*/  FADD.FTZ R21, R33, R22 ;  /* 0x0000001621157221 */ /* 0x000fe20000010000 */
[----:B------:R-:W-:-:S02]  /*4ac0*/  FADD.FTZ R92, R92, R23 ;  /* 0x000000175c5c7221 */ /* 0x000fc40000010000 */
[----:B------:R-:W3:Y:S04]  /*4ad0*/  LDS.128 R32, [R86+0x1e00] ;  /* 0x001e000056207984 */ /* 0x000ee80000000c00 */
        /* <DEDUP_REMOVED lines=16> */
[----:B------:R-:W-:-:S07]  /*4be0*/  FADD.FTZ R27, R92, R39 ;  /* 0x000000275c1b7221 */ /* 0x000fce0000010000 */
.L_x_1665:
[----:B------:R-:W-:Y:S05]  /*4bf0*/  BSYNC B0 ;  /* 0x0000000000007941 */ /* 0x000fea0003800000 */
.L_x_1664:
        /* <DEDUP_REMOVED lines=20> */
.L_x_1667:
[----:B------:R-:W-:Y:S05]  /*4d40*/  BSYNC B0 ;  /* 0x0000000000007941 */ /* 0x000fea0003800000 */
.L_x_1666:
[----:B------:R-:W-:Y:S05]  /*4d50*/  @!P0 BRA `(.L_x_1668) ;  /* 0x0000001000908947 */ /* 0x000fea0003800000 */
[----:B--2---:R-:W1:Y:S01]  /*4d60*/  LDC R30, c[0x0][0x10] ;  /* 0x00000400ff1e7b82 */ /* 0x004e620000000800 */
[----:B------:R-:W2:Y:S01]  /*4d70*/  S2R R29, SR_CTAID.Y ;  /* 0x00000000001d7919 */ /* 0x000ea20000002600 */
[----:B------:R-:W-:-:S06]  /*4d80*/  ULOP3.LUT UR11, UR4, 0x1, URZ, 0xc0, !UPT ;  /* 0x00000001040b7892 */ /* 0x000fcc000f8ec03f */
[----:B------:R-:W3:Y:S08]  /*4d90*/  LDC.64 R20, c[0x0][0x258] ;  /* 0x00009600ff147b82 */ /* 0x000ef00000000a00 */
[----:B------:R-:W4:Y:S01]  /*4da0*/  LDC.64 R34, c[0x0][0x260] ;  /* 0x00009800ff227b82 */ /* 0x000f220000000a00 */
[----:B-1----:R-:W-:-:S04]  /*4db0*/  IMAD R22, R30, UR11, RZ ;  /* 0x0000000b1e167c24 */ /* 0x002fc8000f8e02ff */
        /* <DEDUP_REMOVED lines=18> */
[----:B-1----:R-:W-:-:S13]  /*4ee0*/  ISETP.EQ.U32.AND P0, PT, R2, UR19, PT ;  /* 0x0000001302007c0c */ /* 0x002fda000bf02070 */
[----:B------:R-:W-:Y:S06]  /*4ef0*/  @P0 MEMBAR.ALL.GPU ;  /* 0x0000000000000992 */ /* 0x000fec000000a000 */
[----:B------:R-:W-:-:S00]  /*4f00*/  @P0 ERRBAR ;  /* 0x00000000000009ab */ /* 0x000fc00000000000 */
[----:B------:R-:W-:Y:S06]  /*4f10*/  @P0 CGAERRBAR ;  /* 0x00000000000005ab */ /* 0x000fec0000000000 */
[----:B------:R2:W-:Y:S01]  /*4f20*/  @P0 REDG.E.ADD.S32.STRONG.GPU desc[UR14][R20.64], R27 ;  /* 0x0000001b1400098e */ /* 0x0005e2000c10e38e */
[----:B------:R-:W-:-:S04]  /*4f30*/  PLOP3.LUT P0, PT, PT, PT, UP0, 0x80, 0x0 ;  /* 0x000000000000781c */ /* 0x000fc80003f0f008 */
[----:B------:R-:W-:-:S04]  /*4f40*/  SEL R25, R28, RZ, !P0 ;  /* 0x000000ff1c197207 */ /* 0x000fc80004000000 */
[----:B------:R-:W-:-:S13]  /*4f50*/  ISETP.NE.AND P0, PT, R25, -0x1, PT ;  /* 0xffffffff1900780c */ /* 0x000fda0003f05270 */
[----:B--2---:R-:W-:Y:S05]  /*4f60*/  @!P0 BRA `(.L_x_1669) ;  /* 0x0000000000148947 */ /* 0x004fea0003800000 */
.L_x_1670:
[----:B------:R-:W2:Y:S04]  /*4f70*/  LDG.E.STRONG.GPU R22, desc[UR14][R20.64] ;  /* 0x0000000e14167981 */ /* 0x000ea8000c1ef900 */
[----:B--2---:R-:W-:Y:S01]  /*4f80*/  CCTL.IVALL ;  /* 0x00000000ff00798f */ /* 0x004fe20002000000 */
[----:B------:R-:W-:Y:S05]  /*4f90*/  YIELD ;  /* 0x0000000000007946 */ /* 0x000fea0003800000 */
[----:B------:R-:W-:-:S13]  /*4fa0*/  ISETP.NE.AND P0, PT, R22, R25, PT ;  /* 0x000000191600720c */ /* 0x000fda0003f05270 */
[----:B------:R-:W-:Y:S05]  /*4fb0*/  @P0 BRA `(.L_x_1670) ;  /* 0xfffffffc00ec0947 */ /* 0x000fea000383ffff */
.L_x_1669:
        /* <DEDUP_REMOVED lines=17> */
.L_x_1674:
[----:B------:R-:W-:-:S13]  /*50d0*/  ISETP.EQ.OR P6, PT, R32, UR16, P2 ;  /* 0x0000001020007c0c */ /* 0x000fda00097c2670 */
[----:B------:R-:W-:-:S04]  /*50e0*/  @!P6 IMAD R21, R30, R32, R29 ;  /* 0x000000201e15e224 */ /* 0x000fc800078e021d */
[----:B------:R-:W-:-:S06]  /*50f0*/  @!P6 IMAD.WIDE.U32 R20, R21, 0x8, R34 ;  /* 0x000000081514e825 */ /* 0x000fcc00078e0022 */
[----:B------:R-:W0:Y:S01]  /*5100*/  @!P6 LDG.E.64 R20, desc[UR14][R20.64] ;  /* 0x0000000e1414e981 */ /* 0x000e22000c1e1b00 */
[C---:B------:R-:W-:Y:S02]  /*5110*/  IADD3 R23, R32.reuse, 0x1, RZ ;  /* 0x0000000120177810 */ /* 0x040fe40007ffe0ff */
[C---:B------:R-:W-:Y:S02]  /*5120*/  IADD3 R25, R32.reuse, 0x2, RZ ;  /* 0x0000000220197810 */ /* 0x040fe40007ffe0ff */
[----:B------:R-:W-:Y:S02]  /*5130*/  ISETP.EQ.OR P3, PT, R23, UR16, P2 ;  /* 0x0000001017007c0c */ /* 0x000fe40009762670 */
[----:B------:R-:W-:Y:S02]  /*5140*/  ISETP.EQ.OR P4, PT, R25, UR16, P2 ;  /* 0x0000001019007c0c */ /* 0x000fe40009782670 */
[----:B------:R-:W-:-:S09]  /*5150*/  IADD3 R24, R32, 0x3, RZ ;  /* 0x0000000320187810 */ /* 0x000fd20007ffe0ff */
[C-C-:B------:R-:W-:Y:S02]  /*5160*/  @!P3 IMAD R23, R30.reuse, R23, R29.reuse ;  /* 0x000000171e17b224 */ /* 0x140fe400078e021d */
[----:B------:R-:W-:Y:S02]  /*5170*/  @!P4 IMAD R25, R30, R25, R29 ;  /* 0x000000191e19c224 */ /* 0x000fe400078e021d */
[----:B0-----:R-:W-:Y:S01]  /*5180*/  @!P6 FADD.FTZ R44, R44, R20 ;  /* 0x000000142c2ce221 */ /* 0x001fe20000010000 */
        /* <DEDUP_REMOVED lines=103> */
.L_x_1673:
        /* <DEDUP_REMOVED lines=13> */
[----:B------:R-:W0:Y:S02]  /*58d0*/  @!P0 LDG.E.64 R20, desc[UR14][R20.64] ;  /* 0x0000000e14148981 */ /* 0x000e24000c1e1b00 */
[C-C-:B------:R-:W-:Y:S02]  /*58e0*/  @!P6 IMAD R25, R30.reuse, R25, R29.reuse ;  /* 0x000000191e19e224 */ /* 0x140fe400078e021d */
[----:B------:R-:W-:Y:S01]  /*58f0*/  @!P3 IMAD R27, R30, R27, R29 ;  /* 0x0000001b1e1bb224 */ /* 0x000fe200078e021d */
[----:B------:R-:W2:Y:S01]  /*5900*/  @!P4 LDG.E.64 R22, desc[UR14][R22.64] ;  /* 0x0000000e1616c981 */ /* 0x000ea2000c1e1b00 */
[----:B------:R-:W-:-:S04]  /*5910*/  @!P6 IMAD.WIDE.U32 R24, R25, 0x8, R34 ;  /* 0x000000081918e825 */ /* 0x000fc800078e0022 */
[----:B------:R-:W-:Y:S02]  /*5920*/  @!P3 IMAD.WIDE.U32 R26, R27, 0x8, R34 ;  /* 0x000000081b1ab825 */ /* 0x000fe400078e0022 */
[----:B------:R-:W3:Y:S04]  /*5930*/  @!P6 LDG.E.64 R24, desc[UR14][R24.64] ;  /* 0x0000000e1818e981 */ /* 0x000ee8000c1e1b00 */
[----:B------:R-:W4:Y:S01]  /*5940*/  @!P3 LDG.E.64 R26, desc[UR14][R26.64] ;  /* 0x0000000e1a1ab981 */ /* 0x000f22000c1e1b00 */
[----:B------:R-:W-:Y:S01]  /*5950*/  IADD3 R32, R32, 0x4, RZ ;  /* 0x0000000420207810 */ /* 0x000fe20007ffe0ff */
[----:B0-----:R-:W-:Y:S01]  /*5960*/  @!P0 FADD.FTZ R44, R44, R20 ;  /* 0x000000142c2c8221 */ /* 0x001fe20000010000 */
[----:B------:R-:W-:Y:S02]  /*5970*/  @!P0 FADD.FTZ R45, R45, R21 ;  /* 0x000000152d2d8221 */ /* 0x000fe40000010000 */
[----:B------:R-:W-:-:S02]  /*5980*/  IADD3 R20, R32, 0x1, RZ ;  /* 0x0000000120147810 */ /* 0x000fc40007ffe0ff */
[----:B------:R-:W-:Y:S01]  /*5990*/  ISETP.EQ.OR P0, PT, R32, UR16, P2 ;  /* 0x0000001020007c0c */ /* 0x000fe20009702670 */
[----:B--2---:R-:W-:Y:S01]  /*59a0*/  @!P4 FADD.FTZ R44, R44, R22 ;  /* 0x000000162c2cc221 */ /* 0x004fe20000010000 */
[----:B------:R-:W-:Y:S01]  /*59b0*/  @!P4 FADD.FTZ R45, R45, R23 ;  /* 0x000000172d2dc221 */ /* 0x000fe20000010000 */
[----:B------:R-:W-:Y:S02]  /*59c0*/  IADD3 R22, R32, 0x2, RZ ;  /* 0x0000000220167810 */ /* 0x000fe40007ffe0ff */
[----:B------:R-:W-:Y:S01]  /*59d0*/  ISETP.EQ.OR P4, PT, R20, UR16, P2 ;  /* 0x0000001014007c0c */ /* 0x000fe20009782670 */
[----:B---3--:R-:W-:Y:S01]  /*59e0*/  @!P6 FADD.FTZ R44, R44, R24 ;  /* 0x000000182c2ce221 */ /* 0x008fe20000010000 */
[----:B------:R-:W-:Y:S01]  /*59f0*/  @!P6 FADD.FTZ R45, R45, R25 ;  /* 0x000000192d2de221 */ /* 0x000fe20000010000 */
[----:B------:R-:W-:Y:S02]  /*5a00*/  IADD3 R24, R32, 0x3, RZ ;  /* 0x0000000320187810 */ /* 0x000fe40007ffe0ff */
[----:B------:R-:W-:Y:S01]  /*5a10*/  ISETP.EQ.OR P6, PT, R22, UR16, P2 ;  /* 0x0000001016007c0c */ /* 0x000fe200097c2670 */
[----:B----4-:R-:W-:Y:S01]  /*5a20*/  @!P3 FADD.FTZ R44, R44, R26 ;  /* 0x0000001a2c2cb221 */ /* 0x010fe20000010000 */
        /* <DEDUP_REMOVED lines=26> */
.L_x_1675:
[----:B------:R-:W-:-:S13]  /*5bd0*/  ISETP.NE.OR P0, PT, R31, RZ, P0 ;  /* 0x000000ff1f00720c */ /* 0x000fda0000705670 */
[----:B------:R-:W-:Y:S05]  /*5be0*/  @!P0 BRA `(.L_x_1671) ;  /* 0x00000000007c8947 */ /* 0x000fea0003800000 */
.L_x_1672:
        /* <DEDUP_REMOVED lines=10> */
[----:B------:R-:W0:Y:S01]  /*5c90*/  @!P4 LDG.E.64 R20, desc[UR14][R20.64] ;  /* 0x0000000e1414c981 */ /* 0x000e22000c1e1b00 */
        /* <DEDUP_REMOVED lines=8> */
[----:B------:R-:W-:-:S02]  /*5d20*/  IADD3 R31, R31, -0x4, RZ ;  /* 0xfffffffc1f1f7810 */ /* 0x000fc40007ffe0ff */
[----:B------:R-:W-:Y:S01]  /*5d30*/  IADD3 R32, R32, 0x4, RZ ;  /* 0x0000000420207810 */ /* 0x000fe20007ffe0ff */
[----:B0-----:R-:W-:Y:S01]  /*5d40*/  @!P4 FADD.FTZ R44, R44, R20 ;  /* 0x000000142c2cc221 */ /* 0x001fe20000010000 */
[----:B------:R-:W-:Y:S01]  /*5d50*/  @!P4 FADD.FTZ R45, R45, R21 ;  /* 0x000000152d2dc221 */ /* 0x000fe20000010000 */
[----:B------:R-:W-:Y:S02]  /*5d60*/  ISETP.NE.AND P4, PT, R31, RZ, PT ;  /* 0x000000ff1f00720c */ /* 0x000fe40003f85270 */
[----:B--2---:R-:W-:Y:S01]  /*5d70*/  @!P6 FADD.FTZ R44, R44, R22 ;  /* 0x000000162c2ce221 */ /* 0x004fe20000010000 */
[----:B------:R-:W-:-:S03]  /*5d80*/  @!P6 FADD.FTZ R45, R45, R23 ;  /* 0x000000172d2de221 */ /* 0x000fc60000010000 */
[----:B---3--:R-:W-:Y:S01]  /*5d90*/  @!P3 FADD.FTZ R44, R44, R24 ;  /* 0x000000182c2cb221 */ /* 0x008fe20000010000 */
[----:B------:R-:W-:-:S03]  /*5da0*/  @!P3 FADD.FTZ R45, R45, R25 ;  /* 0x000000192d2db221 */ /* 0x000fc60000010000 */
[----:B----4-:R-:W-:Y:S01]  /*5db0*/  @!P0 FADD.FTZ R44, R44, R26 ;  /* 0x0000001a2c2c8221 */ /* 0x010fe20000010000 */
[----:B------:R-:W-:Y:S02]  /*5dc0*/  @!P0 FADD.FTZ R45, R45, R27 ;  /* 0x0000001b2d2d8221 */ /* 0x000fe40000010000 */
[----:B------:R-:W-:Y:S05]  /*5dd0*/  @P4 BRA `(.L_x_1672) ;  /* 0xfffffffc00844947 */ /* 0x000fea000383ffff */
.L_x_1671:
        /* <DEDUP_REMOVED lines=11> */
.L_x_1677:
[----:B------:R-:W-:Y:S05]  /*5e90*/  BSYNC B0 ;  /* 0x0000000000007941 */ /* 0x000fea0003800000 */
.L_x_1676:
        /* <DEDUP_REMOVED lines=16> */
.L_x_1668:
[----:B------:R-:W1:Y:S01]  /*5fa0*/  S2UR UR12, SR_CgaCtaId ;  /* 0x00000000000c79c3 */ /* 0x000e620000008800 */
[----:B------:R-:W-:Y:S01]  /*5fb0*/  UMOV UR11, 0x400 ;  /* 0x00000400000b7882 */ /* 0x000fe20000000000 */
[----:B------:R-:W-:Y:S01]  /*5fc0*/  ULDC.64 UR20, c[0x0][0x290] ;  /* 0x0000a40000147ab9 */ /* 0x000fe20000000a00 */
[----:B--2---:R-:W-:Y:S02]  /*5fd0*/  SHF.R.S32.HI R25, RZ, 0x1f, R60 ;  /* 0x0000001fff197819 */ /* 0x004fe4000001143c */
[----:B------:R-:W-:-:S04]  /*5fe0*/  ISETP.GE.U32.AND P0, PT, R60, UR20, PT ;  /* 0x000000143c007c0c */ /* 0x000fc8000bf06070 */
[----:B------:R-:W-:Y:S01]  /*5ff0*/  ISETP.GE.AND.EX P0, PT, R25, UR21, PT, P0 ;  /* 0x0000001519007c0c */ /* 0x000fe2000bf06300 */
[----:B-1----:R-:W-:-:S03]  /*6000*/  ULEA UR11, UR12, UR11, 0x18 ;  /* 0x0000000b0c0b7291 */ /* 0x002fc6000f8ec03f */
[----:B------:R-:W-:-:S06]  /*6010*/  ULDC UR12, c[0x0][0x2bc] ;  /* 0x0000af00000c7ab9 */ /* 0x000fcc0000000800 */
[----:B------:R-:W-:Y:S01]  /*6020*/  @!P2 STS.64 [UR11+0xc0], R44 ;  /* 0x0000c02cff00a988 */ /* 0x000fe20008000a0b */
[----:B------:R-:W-:Y:S06]  /*6030*/  BAR.SYNC.DEFER_BLOCKING 0x0 ;  /* 0x0000000000007b1d */ /* 0x000fec0000010000 */
[----:B------:R-:W1:Y:S02]  /*6040*/  LDS.64 R20, [UR11+0xc0] ;  /* 0x0000c00bff147984 */ /* 0x000e640008000a00 */
[----:B-1----:R-:W-:Y:S01]  /*6050*/  FMUL.FTZ R20, R20, UR12 ;  /* 0x0000000c14147c20 */ /* 0x002fe20008410000 */
[----:B------:R-:W-:Y:S01]  /*6060*/  FMUL.FTZ R24, R21, UR12 ;  /* 0x0000000c15187c20 */ /* 0x000fe20008410000 */
[----:B------:R-:W-:-:S02]  /*6070*/  HADD2.F32 R21, -RZ, R68.H0_H0 ;  /* 0x20000044ff157230 */ /* 0x000fc40000004100 */
[----:B------:R-:W-:Y:S01]  /*6080*/  HADD2.F32 R68, -RZ, R68.H1_H1 ;  /* 0x30000044ff447230 */ /* 0x000fe20000004100 */
[----:B------:R-:W-:Y:S01]  /*6090*/  R2UR UR11, R20 ;  /* 0x00000000140b72ca */ /* 0x000fe200000e0000 */
[--C-:B------:R-:W-:Y:S02]  /*60a0*/  HADD2.F32 R20, -RZ, R4.reuse.H0_H0 ;  /* 0x20000004ff147230 */ /* 0x100fe40000004100 */
[----:B------:R-:W-:-:S03]  /*60b0*/  HADD2.F32 R4, -RZ, R4.H1_H1 ;  /* 0x30000004ff047230 */ /* 0x000fc60000004100 */
[----:B------:R-:W-:Y:S02]  /*60c0*/  FADD.FTZ R20, R20, -UR13 ;  /* 0x8000000d14147e21 */ /* 0x000fe40008010000 */
[----:B------:R-:W-:Y:S01]  /*60d0*/  FADD.FTZ R22, R4, -UR13 ;  /* 0x8000000d04167e21 */ /* 0x000fe20008010000 */
[----:B------:R-:W-:Y:S02]  /*60e0*/  HADD2.F32 R4, -RZ, R5.H0_H0 ;  /* 0x20000005ff047230 */ /* 0x000fe40000004100 */
[----:B------:R-:W-:Y:S01]  /*60f0*/  FMUL.FTZ R35, R20, UR18 ;  /* 0x0000001214237c20 */ /* 0x000fe20008410000 */
[----:B------:R-:W-:Y:S01]  /*6100*/  FMUL.FTZ R37, R22, UR18 ;  /* 0x0000001216257c20 */ /* 0x000fe20008410000 */
        /* <DEDUP_REMOVED lines=10> */
[----:B------:R-:W2:Y:S01]  /*61b0*/  MUFU.RCP R29, R28 ;  /* 0x0000001c001d7308 */ /* 0x000ea20000001000 */
[----:B-1----:R-:W-:Y:S01]  /*61c0*/  FADD.FTZ R31, -R26, 1 ;  /* 0x3f8000001a1f7421 */ /* 0x002fe20000010100 */
[----:B------:R-:W-:-:S03]  /*61d0*/  FMUL.FTZ R21, R21, R26 ;  /* 0x0000001a15157220 */ /* 0x000fc60000410000 */
[----:B------:R-:W-:Y:S01]  /*61e0*/  FFMA.FTZ R20, R20, R31, 1 ;  /* 0x3f80000014147423 */ /* 0x000fe2000001001f */
[----:B--2---:R-:W-:Y:S01]  /*61f0*/  FADD.FTZ R33, -R29, 1 ;  /* 0x3f8000001d217421 */ /* 0x004fe20000010100 */
[----:B------:R-:W-:Y:S02]  /*6200*/  FMUL.FTZ R68, R68, R29 ;  /* 0x0000001d44447220 */ /* 0x000fe40000410000 */
[----:B------:R-:W-:Y:S01]  /*6210*/  FMUL.FTZ R21, R21, R20 ;  /* 0x0000001415157220 */ /* 0x000fe20000410000 */
[----:B------:R-:W-:-:S04]  /*6220*/  FFMA.FTZ R33, R22, R33, 1 ;  /* 0x3f80000016217423 */ /* 0x000fc80000010021 */
[----:B------:R-:W-:-:S07]  /*6230*/  FMUL.FTZ R68, R68, R33 ;  /* 0x0000002144447220 */ /* 0x000fce0000410000 */
.L_x_1678:
        /* <DEDUP_REMOVED lines=20> */
.L_x_1680:
[----:B------:R-:W-:Y:S05]  /*6380*/  BSYNC B0 ;  /* 0x0000000000007941 */ /* 0x000fea0003800000 */
.L_x_1679:
[----:B------:R-:W-:Y:S02]  /*6390*/  HADD2.F32 R20, -RZ, R5.H1_H1 ;  /* 0x30000005ff147230 */ /* 0x000fe40000004100 */
[----:B-1----:R-:W-:Y:S01]  /*63a0*/  FADD.FTZ R21, R4, -UR13 ;  /* 0x8000000d04157e21 */ /* 0x002fe20008010000 */
        /* <DEDUP_REMOVED lines=27> */
.L_x_1681:
        /* <DEDUP_REMOVED lines=10> */
[----:B------:R-:W-:Y:S01]  /*6600*/  FMUL.FTZ R23, R20, UR18 ;  /* 0x0000001214177c20 */ /* 0x000fe20008410000 */
[----:B------:R-:W-:Y:S01]  /*6610*/  FMUL.FTZ R22, R21, UR18 ;  /* 0x0000001215167c20 */ /* 0x000fe20008410000 */
[----:B------:R-:W-:-:S02]  /*6620*/  IMAD R25, R60, UR23, R25 ;  /* 0x000000173c197c24 */ /* 0x000fc4000f8e0219 */
[----:B------:R-:W-:Y:S01]  /*6630*/  IMAD.WIDE.U32 R4, R60, UR22, R4 ;  /* 0x000000163c047c25 */ /* 0x000fe2000f8e0004 */
[----:B------:R-:W-:Y:S02]  /*6640*/  ULDC.64 UR22, c[0x0][0x210] ;  /* 0x0000840000167ab9 */ /* 0x000fe40000000a00 */
[----:B------:R-:W-:Y:S02]  /*6650*/  LEA R20, P0, R4, UR22, 0x1 ;  /* 0x0000001604147c11 */ /* 0x000fe4000f8008ff */
[----:B------:R-:W-:Y:S02]  /*6660*/  IADD3 R25, R5, R25, RZ ;  /* 0x0000001905197210 */ /* 0x000fe40007ffe0ff */
[----:B------:R-:W-:Y:S02]  /*6670*/  F2FP.F16.F32.PACK_AB R5, R22, R23 ;  /* 0x000000171605723e */ /* 0x000fe400000000ff */
[----:B------:R-:W-:-:S05]  /*6680*/  LEA.HI.X R21, R4, UR23, R25, 0x1, P0 ;  /* 0x0000001704157c11 */ /* 0x000fca00080f0c19 */
[----:B------:R1:W-:Y:S02]  /*6690*/  STG.E desc[UR14][R20.64], R5 ;  /* 0x0000000514007986 */ /* 0x0003e4000c10190e */
.L_x_1683:
[----:B------:R-:W-:Y:S05]  /*66a0*/  BSYNC B0 ;  /* 0x0000000000007941 */ /* 0x000fea0003800000 */
.L_x_1682:
[--C-:B------:R-:W-:Y:S01]  /*66b0*/  HADD2.F32 R4, -RZ, R7.reuse.H0_H0 ;  /* 0x20000007ff047230 */ /* 0x100fe20000004100 */
[----:B-1----:R-:W-:Y:S01]  /*66c0*/  SHF.R.S32.HI R20, RZ, 0x1f, R58 ;  /* 0x0000001fff147819 */ /* 0x002fe2000001143a */
[----:B------:R-:W-:Y:S01]  /*66d0*/  HADD2.F32 R7, -RZ, R7.H1_H1 ;  /* 0x30000007ff077230 */ /* 0x000fe20000004100 */
[----:B------:R-:W-:Y:S01]  /*66e0*/  ISETP.GE.U32.AND P0, PT, R58, UR20, PT ;  /* 0x000000143a007c0c */ /* 0x000fe2000bf06070 */
[--C-:B------:R-:W-:Y:S01]  /*66f0*/  HADD2.F32 R5, -RZ, R8.reuse.H0_H0 ;  /* 0x20000008ff057230 */ /* 0x100fe20000004100 */
[----:B------:R-:W-:Y:S01]  /*6700*/  ISETP.GE.AND.EX P2, PT, R6, UR21, PT, P2 ;  /* 0x0000001506007c0c */ /* 0x000fe2000bf46320 */
[----:B------:R-:W-:Y:S01]  /*6710*/  FADD.FTZ R21, R4, -UR13 ;  /* 0x8000000d04157e21 */ /* 0x000fe20008010000 */
[----:B------:R-:W-:Y:S01]  /*6720*/  FADD.FTZ R7, R7, -UR13 ;  /* 0x8000000d07077e21 */ /* 0x000fe20008010000 */
[----:B------:R-:W-:Y:S01]  /*6730*/  HADD2.F32 R4, -RZ, R8.H1_H1 ;  /* 0x30000008ff047230 */ /* 0x000fe20000004100 */
[----:B------:R-:W-:Y:S01]  /*6740*/  ISETP.GE.AND.EX P0, PT, R20, UR21, PT, P0 ;  /* 0x0000001514007c0c */ /* 0x000fe2000bf06300 */
[----:B------:R-:W-:Y:S01]  /*6750*/  HADD2.F32 R8, -RZ, R9.H0_H0 ;  /* 0x20000009ff087230 */ /* 0x000fe20000004100 */
        /* <DEDUP_REMOVED lines=22> */
.L_x_1684:
        /* <DEDUP_REMOVED lines=15> */
[----:B------:R-:W-:Y:S02]  /*69b0*/  F2FP.F16.F32.PACK_AB R21, R21, R22 ;  /* 0x000000161515723e */ /* 0x000fe400000000ff */
[----:B------:R-:W-:Y:S02]  /*69c0*/  LEA R6, P2, R4, UR22, 0x1 ;  /* 0x0000001604067c11 */ /* 0x000fe4000f8408ff */
[----:B------:R-:W-:-:S04]  /*69d0*/  IADD3 R23, R5, R23, RZ ;  /* 0x0000001705177210 */ /* 0x000fc80007ffe0ff */
[----:B------:R-:W-:-:S05]  /*69e0*/  LEA.HI.X R7, R4, UR23, R23, 0x1, P2 ;  /* 0x0000001704077c11 */ /* 0x000fca00090f0c17 */
[----:B------:R1:W-:Y:S02]  /*69f0*/  STG.E desc[UR14][R6.64], R21 ;  /* 0x0000001506007986 */ /* 0x0003e4000c10190e */
.L_x_1686:
[----:B------:R-:W-:Y:S05]  /*6a00*/  BSYNC B0 ;  /* 0x0000000000007941 */ /* 0x000fea0003800000 */
.L_x_1685:
        /* <DEDUP_REMOVED lines=11> */
[----:B-1----:R-:W-:Y:S01]  /*6ac0*/  FFMA.FTZ R6, R31, R85, R82 ;  /* 0x000000551f067223 */ /* 0x002fe20000010052 */
        /* <DEDUP_REMOVED lines=17> */
.L_x_1687:
[----:B------:R-:W-:Y:S04]  /*6be0*/  BSSY B0, `(.L_x_1688) ;  /* 0x0000014000007945 */ /* 0x000fe80003800000 */
[----:B------:R-:W-:Y:S05]  /*6bf0*/  @P0 BRA `(.L_x_1689) ;  /* 0x0000000000480947 */ /* 0x000fea0003800000 */
[--C-:B------:R-:W-:Y:S01]  /*6c00*/  FFMA.FTZ R4, R29, UR11, R24.reuse ;  /* 0x0000000b1d047c23 */ /* 0x100fe20008010018 */
[----:B------:R-:W-:Y:S01]  /*6c10*/  ULDC.64 UR22, c[0x0][0x288] ;  /* 0x0000a20000167ab9 */ /* 0x000fe20000000a00 */
[----:B-1----:R-:W-:Y:S01]  /*6c20*/  FFMA.FTZ R7, R31, UR11, R24 ;  /* 0x0000000b1f077c23 */ /* 0x002fe20008010018 */
        /* <DEDUP_REMOVED lines=15> */
.L_x_1689:
[----:B------:R-:W-:Y:S05]  /*6d20*/  BSYNC B0 ;  /* 0x0000000000007941 */ /* 0x000fea0003800000 */
.L_x_1688:
[--C-:B------:R-:W-:Y:S01]  /*6d30*/  HADD2.F32 R4, -RZ, R11.reuse.H0_H0 ;  /* 0x2000000bff047230 */ /* 0x100fe20000004100 */
[----:B--2---:R-:W-:Y:S01]  /*6d40*/  SHF.R.S32.HI R9, RZ, 0x1f, R56 ;  /* 0x0000001fff097819 */ /* 0x004fe20000011438 */
        /* <DEDUP_REMOVED lines=14> */
[----:B-1----:R-:W-:-:S03]  /*6e30*/  FFMA.FTZ R6, R31, R85, R82 ;  /* 0x000000551f067223 */ /* 0x002fc60000010052 */
        /* <DEDUP_REMOVED lines=16> */
.L_x_1690:
        /* <DEDUP_REMOVED lines=20> */
.L_x_1692:
[----:B------:R-:W-:Y:S05]  /*7080*/  BSYNC B0 ;  /* 0x0000000000007941 */ /* 0x000fea0003800000 */
.L_x_1691:
[----:B------:R-:W-:Y:S02]  /*7090*/  HADD2.F32 R13, -RZ, R13.H1_H1 ;  /* 0x3000000dff0d7230 */ /* 0x000fe40000004100 */
[----:B------:R-:W-:Y:S01]  /*70a0*/  FADD.FTZ R10, R10, -UR13 ;  /* 0x8000000d0a0a7e21 */ /* 0x000fe20008010000 */
[--C-:B--2---:R-:W-:Y:S01]  /*70b0*/  HADD2.F32 R5, -RZ, R14.reuse.H0_H0 ;  /* 0x2000000eff057230 */ /* 0x104fe20000004100 */
        /* <DEDUP_REMOVED lines=26> */
.L_x_1693:
        /* <DEDUP_REMOVED lines=20> */
.L_x_1695:
[----:B------:R-:W-:Y:S05]  /*73a0*/  BSYNC B0 ;  /* 0x0000000000007941 */ /* 0x000fea0003800000 */
.L_x_1694:
        /* <DEDUP_REMOVED lines=33> */
.L_x_1696:
        /* <DEDUP_REMOVED lines=20> */
.L_x_1698:
[----:B------:R-:W-:Y:S05]  /*7700*/  BSYNC B0 ;  /* 0x0000000000007941 */ /* 0x000fea0003800000 */
.L_x_1697:
[----:B------:R-:W-:Y:S02]  /*7710*/  HADD2.F32 R18, -RZ, R18.H1_H1 ;  /* 0x30000012ff127230 */ /* 0x000fe40000004100 */
[----:B------:R-:W-:Y:S01]  /*7720*/  FADD.FTZ R10, R10, -UR13 ;  /* 0x8000000d0a0a7e21 */ /* 0x000fe20008010000 */
[----:B------:R-:W-:Y:S01]  /*7730*/  ISETP.GE.U32.AND P2, PT, R53, UR20, PT ;  /* 0x0000001435007c0c */ /* 0x000fe2000bf46070 */
[--C-:B--2---:R-:W-:Y:S01]  /*7740*/  HADD2.F32 R5, -RZ, R19.reuse.H0_H0 ;  /* 0x20000013ff057230 */ /* 0x104fe20000004100 */
[----:B------:R-:W-:Y:S01]  /*7750*/  ISETP.GT.U32.OR P0, PT, R62, 0x27f, P0 ;  /* 0x0000027f3e00780c */ /* 0x000fe20000704470 */
[----:B------:R-:W-:Y:S01]  /*7760*/  FADD.FTZ R18, R18, -UR13 ;  /* 0x8000000d12127e21 */ /* 0x000fe20008010000 */
[----:B------:R-:W-:Y:S01]  /*7770*/  HADD2.F32 R4, -RZ, R19.H1_H1 ;  /* 0x30000013ff047230 */ /* 0x000fe20000004100 */
[----:B------:R-:W-:Y:S01]  /*7780*/  SHF.R.S32.HI R8, RZ, 0x1f, R53 ;  /* 0x0000001fff087819 */ /* 0x000fe20000011435 */
[----:B-1----:R-:W-:Y:S01]  /*7790*/  FMUL.FTZ R21, R10, UR18 ;  /* 0x000000120a157c20 */ /* 0x002fe20008410000 */
[----:B------:R-:W-:Y:S01]  /*77a0*/  FMUL.FTZ R23, R18, UR18 ;  /* 0x0000001212177c20 */ /* 0x000fe20008410000 */
[----:B------:R-:W-:Y:S07]  /*77b0*/  @!P5 BRA `(.L_x_1699) ;  /* 0x000000000048d947 */ /* 0x000fee0003800000 */
        /* <DEDUP_REMOVED lines=18> */
.L_x_1699:
        /* <DEDUP_REMOVED lines=20> */
.L_x_1701:
[----:B------:R-:W-:Y:S05]  /*7a20*/  BSYNC B0 ;  /* 0x0000000000007941 */ /* 0x000fea0003800000 */
.L_x_1700:
        /* <DEDUP_REMOVED lines=33> */
.L_x_1702:
        /* <DEDUP_REMOVED lines=20> */
.L_x_1704:
[----:B------:R-:W-:Y:S05]  /*7d80*/  BSYNC B0 ;  /* 0x0000000000007941 */ /* 0x000fea0003800000 */
.L_x_1703:
[----:B------:R-:W-:Y:S02]  /*7d90*/  HADD2.F32 R64, -RZ, R64.H1_H1 ;  /* 0x30000040ff407230 */ /* 0x000fe40000004100 */
[----:B------:R-:W-:Y:S01]  /*7da0*/  FADD.FTZ R14, R14, -UR13 ;  /* 0x8000000d0e0e7e21 */ /* 0x000fe20008010000 */
[----:B------:R-:W-:Y:S01]  /*7db0*/  ISETP.GE.U32.AND P2, PT, R51, UR20, PT ;  /* 0x0000001433007c0c */ /* 0x000fe2000bf46070 */
[--C-:B-1----:R-:W-:Y:S01]  /*7dc0*/  HADD2.F32 R5, -RZ, R65.reuse.H0_H0 ;  /* 0x20000041ff057230 */ /* 0x102fe20000004100 */
        /* <DEDUP_REMOVED lines=25> */
.L_x_1705:
        /* <DEDUP_REMOVED lines=20> */
.L_x_1707:
[----:B------:R-:W-:Y:S05]  /*80a0*/  BSYNC B0 ;  /* 0x0000000000007941 */ /* 0x000fea0003800000 */
.L_x_1706:
[----:B------:R-:W-:Y:S01]  /*80b0*/  HADD2.F32 R67, -RZ, R67.H1_H1 ;  /* 0x30000043ff437230 */ /* 0x000fe20000004100 */
[----:B------:R-:W-:Y:S01]  /*80c0*/  ISETP.GE.U32.AND P0, PT, R50, UR20, PT ;  /* 0x0000001432007c0c */ /* 0x000fe2000bf06070 */
[----:B------:R-:W-:Y:S01]  /*80d0*/  FADD.FTZ R16, R16, -UR13 ;  /* 0x8000000d10107e21 */ /* 0x000fe20008010000 */
[----:B------:R-:W-:Y:S01]  /*80e0*/  ISETP.GE.AND.EX P2, PT, R17, UR21, PT, P2 ;  /* 0x0000001511007c0c */ /* 0x000fe2000bf46320 */
[----:B-1----:R-:W-:Y:S01]  /*80f0*/  HADD2.F32 R5, -RZ, R66.H0_H0 ;  /* 0x20000042ff057230 */ /* 0x002fe20000004100 */
        /* <DEDUP_REMOVED lines=30> */
.L_x_1708:
        /* <DEDUP_REMOVED lines=20> */
.L_x_1710:
[----:B------:R-:W-:Y:S05]  /*8420*/  BSYNC B0 ;  /* 0x0000000000007941 */ /* 0x000fea0003800000 */
.L_x_1709:
[----:B------:R-:W-:Y:S01]  /*8430*/  FADD.FTZ R12, R12, -UR13 ;  /* 0x8000000d0c0c7e21 */ /* 0x000fe20008010000 */
[----:B------:R-:W-:Y:S01]  /*8440*/  FADD.FTZ R70, R70, -UR13 ;  /* 0x8000000d46467e21 */ /* 0x000fe20008010000 */
[--C-:B-1----:R-:W-:Y:S02]  /*8450*/  HADD2.F32 R5, -RZ, R74.reuse.H0_H0 ;  /* 0x2000004aff057230 */ /* 0x102fe40000004100 */
        /* <DEDUP_REMOVED lines=22> */
.L_x_1711:
        /* <DEDUP_REMOVED lines=20> */
.L_x_1713:
[----:B------:R-:W-:Y:S05]  /*8700*/  BSYNC B0 ;  /* 0x0000000000007941 */ /* 0x000fea0003800000 */
.L_x_1712:
[--C-:B-1----:R-:W-:Y:S01]  /*8710*/  HADD2.F32 R6, -RZ, R72.reuse.H0_H0 ;  /* 0x20000048ff067230 */ /* 0x102fe20000004100 */
        /* <DEDUP_REMOVED lines=9> */
[--C-:B------:R-:W-:Y:S01]  /*87b0*/  HADD2.F32 R5, -RZ, R75.reuse.H0_H0 ;  /* 0x2000004bff057230 */ /* 0x100fe20000004100 */
        /* <DEDUP_REMOVED lines=26> */
.L_x_1714:
        /* <DEDUP_REMOVED lines=20> */
.L_x_1716:
[----:B------:R-:W-:Y:S05]  /*8aa0*/  BSYNC B0 ;  /* 0x0000000000007941 */ /* 0x000fea0003800000 */
.L_x_1715:
        /* <DEDUP_REMOVED lines=25> */
.L_x_1717:
        /* <DEDUP_REMOVED lines=20> */
.L_x_1719:
[----:B------:R-:W-:Y:S05]  /*8d80*/  BSYNC B0 ;  /* 0x0000000000007941 */ /* 0x000fea0003800000 */
.L_x_1718:
[--C-:B------:R-:W-:Y:S01]  /*8d90*/  HADD2.F32 R6, -RZ, R78.reuse.H0_H0 ;  /* 0x2000004eff067230 */ /* 0x100fe20000004100 */
[C---:B------:R-:W-:Y:S01]  /*8da0*/  ISETP.GT.U32.OR P0, PT, R62.reuse, 0x27f, P0 ;  /* 0x0000027f3e00780c */ /* 0x040fe20000704470 */
[----:B------:R-:W-:Y:S01]  /*8db0*/  HADD2.F32 R78, -RZ, R78.H1_H1 ;  /* 0x3000004eff4e7230 */ /* 0x000fe20000004100 */
[----:B------:R-:W-:Y:S01]  /*8dc0*/  ISETP.GT.U32.OR P2, PT, R62, 0x27f, P2 ;  /* 0x0000027f3e00780c */ /* 0x000fe20001744470 */
[----:B------:R-:W-:Y:S02]  /*8dd0*/  HADD2.F32 R16, -RZ, R81.H0_H0 ;  /* 0x20000051ff107230 */ /* 0x000fe40000004100 */
[----:B------:R-:W-:Y:S01]  /*8de0*/  FADD.FTZ R6, R6, -UR13 ;  /* 0x8000000d06067e21 */ /* 0x000fe20008010000 */
[--C-:B-1----:R-:W-:Y:S02]  /*8df0*/  HADD2.F32 R5, -RZ, R79.reuse.H0_H0 ;  /* 0x2000004fff057230 */ /* 0x102fe40000004100 */
        /* <DEDUP_REMOVED lines=24> */
.L_x_1720:
        /* <DEDUP_REMOVED lines=20> */
.L_x_1722:
[----:B------:R-:W-:Y:S05]  /*90c0*/  BSYNC B0 ;  /* 0x0000000000007941 */ /* 0x000fea0003800000 */
.L_x_1721:
        /* <DEDUP_REMOVED lines=25> */
.L_x_1723:
        /* <DEDUP_REMOVED lines=19> */
.L_x_1725:
[----:B------:R-:W-:Y:S05]  /*9390*/  BSYNC B0 ;  /* 0x0000000000007941 */ /* 0x000fea0003800000 */
.L_x_1724:
[----:B------:R-:W-:Y:S01]  /*93a0*/  ULDC UR11, c[0x0][0x10] ;  /* 0x00000400000b7ab9 */ /* 0x000fe20000000800 */
[----:B------:R-:W-:Y:S02]  /*93b0*/  UIADD3 UR4, UR4, 0x1, URZ ;  /* 0x0000000104047890 */ /* 0x000fe4000fffe03f */
[----:B------:R-:W-:-:S04]  /*93c0*/  UIADD3 UR6, UR11, UR6, URZ ;  /* 0x000000060b067290 */ /* 0x000fc8000fffe03f */
[----:B------:R-:W-:-:S06]  /*93d0*/  UISETP.GE.AND UP0, UPT, UR6, UR5, UPT ;  /* 0x000000050600728c */ /* 0x000fcc000bf06270 */
[----:B------:R-:W-:-:S13]  /*93e0*/  PLOP3.LUT P0, PT, PT, PT, UP0, 0x80, 0x0 ;  /* 0x000000000000781c */ /* 0x000fda0003f0f008 */
[----:B------:R-:W-:Y:S05]  /*93f0*/  @!P0 BRA `(.L_x_1726) ;  /* 0xffffff6c00f48947 */ /* 0x000fea000383ffff */
.L_x_1643:
[----:B-1----:R-:W1:Y:S01]  /*9400*/  LDC R4, c[0x0][0xc] ;  /* 0x00000300ff047b82 */ /* 0x002e620000000800 */
[----:B------:R-:W-:Y:S01]  /*9410*/  ISETP.NE.AND P1, PT, R62, RZ, PT ;  /* 0x000000ff3e00720c */ /* 0x000fe20003f25270 */
[----:B------:R-:W-:Y:S06]  /*9420*/  BSSY B0, `(.L_x_1727) ;  /* 0x0000011000007945 */ /* 0x000fec0003800000 */
[----:B------:R-:W0:Y:S08]  /*9430*/  LDC R7, c[0x0][0x10] ;  /* 0x00000400ff077b82 */ /* 0x000e300000000800 */
        /* <DEDUP_REMOVED lines=15> */
.L_x_1728:
[----:B------:R-:W-:Y:S05]  /*9530*/  BSYNC B0 ;  /* 0x0000000000007941 */ /* 0x000fea0003800000 */
.L_x_1727:
        /* <DEDUP_REMOVED lines=11> */
.L_x_1730:
[----:B------:R-:W2:Y:S04]  /*95f0*/  LDG.E.STRONG.GPU R5, desc[UR14][R2.64] ;  /* 0x0000000e02057981 */ /* 0x000ea8000c1ef900 */
[----:B--2---:R-:W-:Y:S01]  /*9600*/  CCTL.IVALL ;  /* 0x00000000ff00798f */ /* 0x004fe20002000000 */
[----:B------:R-:W-:Y:S05]  /*9610*/  YIELD ;  /* 0x0000000000007946 */ /* 0x000fea0003800000 */
[----:B------:R-:W-:-:S13]  /*9620*/  ISETP.NE.AND P0, PT, R5, R0, PT ;  /* 0x000000000500720c */ /* 0x000fda0003f05270 */
[----:B------:R-:W-:Y:S05]  /*9630*/  @P0 BRA `(.L_x_1730) ;  /* 0xfffffffc00ec0947 */ /* 0x000fea000383ffff */
.L_x_1729:
        /* <DEDUP_REMOVED lines=24> */
.L_x_1731:
        /* <DEDUP_REMOVED lines=25> */
.L_x_1732:
        /* <DEDUP_REMOVED lines=11> */
.L_x_5587:


//--------------------- .text._Z35group_norm_nhwc_bwd_one_pass_kernelI11Fp16IOBf16WLi256ELi160ELi640EEv26Group_norm_nhwc_bwd_params --------------------------
	.section	.text._Z35group_norm_nhwc_bwd_one_pass_kernelI11Fp16IOBf16WLi256ELi160ELi640EEv26Group_norm_nhwc_bwd_params,"ax",@progbits
	.align	128
        .global         _Z35group_norm_nhwc_bwd_one_pass_kernelI11Fp16IOBf16WLi256ELi160ELi640EEv26Group_norm_nhwc_bwd_params
        .type           _Z35group_norm_nhwc_bwd_one_pass_kernelI11Fp16IOBf16WLi256ELi160ELi640EEv26Group_norm_nhwc_bwd_params,@function
        .size           _Z35group_norm_nhwc_bwd_one_pass_kernelI11Fp16IOBf16WLi256ELi160ELi640EEv26Group_norm_nhwc_bwd_params,(.L_x_5588 - _Z35group_norm_nhwc_bwd_one_pass_kernelI11Fp16IOBf16WLi256ELi160ELi640EEv26Group_norm_nhwc_bwd_params)
        .other          _Z35group_norm_nhwc_bwd_one_pass_kernelI11Fp16IOBf16WLi256ELi160ELi640EEv26Group_norm_nhwc_bwd_params,@"STO_CUDA_ENTRY STV_DEFAULT"
_Z35group_norm_nhwc_bwd_one_pass_kernelI11Fp16IOBf16WLi256ELi160ELi640EEv26Group_norm_nhwc_bwd_params:
.text._Z35group_norm_nhwc_bwd_one_pass_kernelI11Fp16IOBf16WLi256ELi160ELi640EEv26Group_norm_nhwc_bwd_params:
        /* <DEDUP_REMOVED lines=61> */
.L_x_1880:
        /* <DEDUP_REMOVED lines=78> */
[----:B------:R-:W-:Y:S02]  /*08b0*/  ISETP.GE.AND.EX P0, PT, R15, UR19, PT, P0 ;  /* 0x000000130f007c0c */ /* 0x000fe4000bf06300 */
[----:B------:R-:W-:Y:S01]  /*08c0*/  CS2R R74, SRZ ;  /* 0x00000000004a7805 */ /* 0x000fe2000001ff00 */
[----:B------:R-:W-:Y:S01]  /*08d0*/  HFMA2.MMA R52, -RZ, RZ, 0, 0 ;  /* 0x00000000ff347435 */ /* 0x000fe200000001ff */
        /* <DEDUP_REMOVED lines=39> */
[----:B------:R-:W-:Y:S02]  /*0b50*/  ISETP.GE.AND.EX P4, PT, R29, UR19, PT, P4 ;  /* 0x000000131d007c0c */ /* 0x000fe4000bf86340 */
[----:B------:R-:W-:-:S02]  /*0b60*/  CS2R R42, SRZ ;  /* 0x00000000002a7805 */ /* 0x000fc4000001ff00 */
[----:B--2---:R-:W-:Y:S01]  /*0b70*/  @!P2 IADD3 R16, P6, R9, R6, RZ ;  /* 0x000000060910a210 */ /* 0x004fe20007fde0ff */
[----:B------:R-:W-:Y:S01]  /*0b80*/  ULDC.64 UR16, c[0x0][0x290] ;  /* 0x0000a40000107ab9 */ /* 0x000fe20000000a00 */
[----:B------:R-:W2:Y:S01]  /*0b90*/  @!P0 LDC.64 R8, c[0x0][0x230] ;  /* 0x00008c00ff088b82 */ /* 0x000ea20000000a00 */
[----:B------:R-:W-:Y:S02]  /*0ba0*/  ISETP.GT.U32.OR P4, PT, R3, 0x27f, P4 ;  /* 0x0000027f0300780c */ /* 0x000fe40002784470 */
[----:B------:R-:W-:Y:S02]  /*0bb0*/  CS2R R40, SRZ ;  /* 0x0000000000287805 */ /* 0x000fe4000001ff00 */
[----:B------:R-:W-:Y:S02]  /*0bc0*/  CS2R R82, SRZ ;  /* 0x0000000000527805 */ /* 0x000fe4000001ff00 */
[----:B------:R-:W-:Y:S01]  /*0bd0*/  CS2R R68, SRZ ;  /* 0x0000000000447805 */ /* 0x000fe2000001ff00 */
[----:B-1----:R-:W-:Y:S01]  /*0be0*/  @!P0 IMAD R6, R15, R4, RZ ;  /* 0x000000040f068224 */ /* 0x002fe200078e02ff */
[C---:B------:R-:W-:Y:S01]  /*0bf0*/  @!P2 IADD3.X R25, R26.reuse, R13, RZ, P3, !PT ;  /* 0x0000000d1a19a210 */ /* 0x040fe20001ffe4ff */
[----:B------:R-:W-:Y:S01]  /*0c00*/  ULDC.64 UR6, c[0x0][0x248] ;  /* 0x0000920000067ab9 */ /* 0x000fe20000000a00 */
        /* <DEDUP_REMOVED lines=360> */
[----:B-1----:R-:W-:Y:S01]  /*2290*/  @!P3 IADD3 R8, P6, R13, R8, RZ ;  /* 0x000000080d08b210 */ /* 0x002fe20007fde0ff */
[----:B------:R1:W5:Y:S03]  /*22a0*/  @!P0 LDG.E R40, desc[UR22][R10.64] ;  /* 0x000000160a288981 */ /* 0x000366000c1e1900 */
[----:B------:R-:W-:-:S02]  /*22b0*/  @!P3 IADD3.X R9, R26, R9, RZ, P6, !PT ;  /* 0x000000091a09b210 */ /* 0x000fc400037fe4ff */
[----:B------:R-:W-:-:S03]  /*22c0*/  @!P0 IADD3.X R7, R19, R7, RZ, P5, !PT ;  /* 0x0000000713078210 */ /* 0x000fc60002ffe4ff */
[----:B------:R2:W5:Y:S01]  /*22d0*/  @!P3 LDG.E R41, desc[UR22][R8.64] ;  /* 0x000000160829b981 */ /* 0x000562000c1e1900 */
[----:B------:R-:W-:Y:S01]  /*22e0*/  IADD3 R19, R2, 0xb0, RZ ;  /* 0x000000b002137810 */ /* 0x000fe20007ffe0ff */
[----:B-1----:R-:W1:Y:S02]  /*22f0*/  @!P4 LDC.64 R10, c[0x0][0x230] ;  /* 0x00008c00ff0acb82 */ /* 0x002e640000000a00 */
[----:B------:R4:W5:Y:S06]  /*2300*/  @!P0 LDG.E R83, desc[UR22][R6.64] ;  /* 0x0000001606538981 */ /* 0x00096c000c1e1900 */
        /* <DEDUP_REMOVED lines=72> */
[----:B------:R-:W-:Y:S01]  /*2790*/  @!P5 IMAD R7, R18, R11, R7 ;  /* 0x0000000b1207d224 */ /* 0x000fe200078e0207 */
[----:B------:R-:W-:-:S03]  /*27a0*/  ISETP.GT.U32.OR P2, PT, R3, 0x27f, P4 ;  /* 0x0000027f0300780c */ /* 0x000fc60002744470 */
[----:B------:R-:W3:Y:S01]  /*27b0*/  @!P5 LDC.64 R16, c[0x0][0x228] ;  /* 0x00008a00ff10db82 */ /* 0x000ee20000000a00 */
[----:B------:R-:W-:Y:S01]  /*27c0*/  @!P5 IMAD.WIDE.U32 R10, R18, R10, R12 ;  /* 0x0000000a120ad225 */ /* 0x000fe200078e000c */
[----:B-1----:R-:W-:-:S06]  /*27d0*/  @!P0 IADD3 R8, P6, R31, R8, RZ ;  /* 0x000000081f088210 */ /* 0x002fcc0007fde0ff */
[----:B------:R-:W1:Y:S01]  /*27e0*/  @!P3 LDC.64 R12, c[0x0][0x288] ;  /* 0x0000a200ff0cbb82 */ /* 0x000e620000000a00 */
[----:B------:R-:W-:Y:S01]  /*27f0*/  @!P5 IADD3 R32, R11, R7, RZ ;  /* 0x000000070b20d210 */ /* 0x000fe20007ffe0ff */
[----:B------:R-:W-:Y:S01]  /*2800*/  HFMA2.MMA R7, -RZ, RZ, 0, 0 ;  /* 0x00000000ff077435 */ /* 0x000fe200000001ff */
[----:B----4-:R-:W-:Y:S02]  /*2810*/  @!P0 IADD3 R26, P4, R31, R26, RZ ;  /* 0x0000001a1f1a8210 */ /* 0x010fe40007f9e0ff */
[C---:B------:R-:W-:Y:S02]  /*2820*/  @!P0 IADD3.X R9, R19.reuse, R9, RZ, P6, !PT ;  /* 0x0000000913098210 */ /* 0x040fe400037fe4ff */
[C---:B------:R-:W-:Y:S02]  /*2830*/  @!P5 SHF.L.U32 R30, R10.reuse, 0x1, RZ ;  /* 0x000000010a1ed819 */ /* 0x040fe400000006ff */
[----:B------:R-:W-:Y:S02]  /*2840*/  @!P0 IADD3.X R27, R19, R27, RZ, P4, !PT ;  /* 0x0000001b131b8210 */ /* 0x000fe400027fe4ff */
[----:B------:R-:W4:Y:S01]  /*2850*/  @!P2 LDC.64 R18, c[0x0][0x288] ;  /* 0x0000a200ff12ab82 */ /* 0x000f220000000a00 */
[----:B------:R-:W-:Y:S01]  /*2860*/  @!P5 SHF.L.U64.HI R32, R10, 0x1, R32 ;  /* 0x000000010a20d819 */ /* 0x000fe20000010220 */
[----:B------:R0:W5:Y:S01]  /*2870*/  @!P0 LDG.E R7, desc[UR22][R8.64] ;  /* 0x0000001608078981 */ /* 0x000162000c1e1900 */
[----:B--2---:R-:W-:-:S03]  /*2880*/  @!P5 IADD3 R24, P6, R30, R24, RZ ;  /* 0x000000181e18d210 */ /* 0x004fc60007fde0ff */
[----:B------:R-:W5:Y:S02]  /*2890*/  @!P0 LDG.E R69, desc[UR22][R26.64] ;  /* 0x000000161a458981 */ /* 0x000f64000c1e1900 */
[----:B------:R-:W2:Y:S01]  /*28a0*/  @!P3 LDC.64 R10, c[0x0][0x230] ;  /* 0x00008c00ff0abb82 */ /* 0x000ea20000000a00 */
[----:B------:R-:W-:Y:S02]  /*28b0*/  @!P5 IADD3.X R25, R32, R25, RZ, P6, !PT ;  /* 0x000000192019d210 */ /* 0x000fe400037fe4ff */
[----:B0-----:R-:W-:Y:S02]  /*28c0*/  MOV R8, RZ ;  /* 0x000000ff00087202 */ /* 0x001fe40000000f00 */
[----:B---3--:R-:W-:Y:S01]  /*28d0*/  @!P5 IADD3 R16, P0, R30, R16, RZ ;  /* 0x000000101e10d210 */ /* 0x008fe20007f1e0ff */
[----:B-1----:R-:W-:-:S03]  /*28e0*/  @!P3 IMAD R9, R37, R12, RZ ;  /* 0x0000000c2509b224 */ /* 0x002fc600078e02ff */
[----:B------:R0:W5:Y:S01]  /*28f0*/  @!P5 LDG.E R8, desc[UR22][R24.64] ;  /* 0x000000161808d981 */ /* 0x000162000c1e1900 */
[----:B------:R-:W-:Y:S02]  /*2900*/  IADD3 R31, R2, 0xd0, RZ ;  /* 0x000000d0021f7810 */ /* 0x000fe40007ffe0ff */
[----:B------:R-:W-:Y:S01]  /*2910*/  @!P5 IADD3.X R17, R32, R17, RZ, P0, !PT ;  /* 0x000000112011d210 */ /* 0x000fe200007fe4ff */
[----:B------:R-:W-:Y:S01]  /*2920*/  @!P3 IMAD R13, R29, R13, R9 ;  /* 0x0000000d1d0db224 */ /* 0x000fe200078e0209 */
[----:B0-----:R-:W-:-:S03]  /*2930*/  @!P3 MOV R24, R20 ;  /* 0x000000140018b202 */ /* 0x001fc60000000f00 */
[----:B------:R0:W5:Y:S01]  /*2940*/  @!P5 LDG.E R68, desc[UR22][R16.64] ;  /* 0x000000161044d981 */ /* 0x000162000c1e1900 */
[----:B------:R-:W-:Y:S02]  /*2950*/  @!P3 MOV R25, R23 ;  /* 0x000000170019b202 */ /* 0x000fe40000000f00 */
[----:B------:R-:W-:Y:S02]  /*2960*/  ISETP.GE.U32.AND P0, PT, R31, UR16, PT ;  /* 0x000000101f007c0c */ /* 0x000fe4000bf06070 */
[----:B------:R-:W-:Y:S01]  /*2970*/  SHF.R.S32.HI R38, RZ, 0x1f, R31 ;  /* 0x0000001fff267819 */ /* 0x000fe2000001141f */
[----:B------:R-:W-:-:S03]  /*2980*/  @!P3 IMAD.WIDE.U32 R24, R29, R12, R24 ;  /* 0x0000000c1d18b225 */ /* 0x000fc600078e0018 */
[----:B------:R-:W-:Y:S01]  /*2990*/  ISETP.GE.AND.EX P5, PT, R38, UR17, PT, P0 ;  /* 0x0000001126007c0c */ /* 0x000fe2000bfa6300 */
[----:B0-----:R-:W0:Y:S01]  /*29a0*/  @!P2 LDC.64 R16, c[0x0][0x230] ;  /* 0x00008c00ff10ab82 */ /* 0x001e220000000a00 */
[----:B------:R-:W-:Y:S01]  /*29b0*/  @!P3 IADD3 R9, R25, R13, RZ ;  /* 0x0000000d1909b210 */ /* 0x000fe20007ffe0ff */
[----:B----4-:R-:W-:Y:S01]  /*29c0*/  @!P2 IMAD R12, R33, R18, RZ ;  /* 0x00000012210ca224 */ /* 0x010fe200078e02ff */
[----:B------:R-:W-:Y:S02]  /*29d0*/  @!P3 SHF.L.U32 R13, R24, 0x1, RZ ;  /* 0x00000001180db819 */ /* 0x000fe400000006ff */
[----:B------:R-:W-:Y:S01]  /*29e0*/  ISETP.GT.U32.OR P5, PT, R3, 0x27f, P5 ;  /* 0x0000027f0300780c */ /* 0x000fe20002fa4470 */
[----:B------:R-:W-:Y:S01]  /*29f0*/  @!P2 IMAD R19, R28, R19, R12 ;  /* 0x000000131c13a224 */ /* 0x000fe200078e020c */
[C---:B--2---:R-:W-:Y:S02]  /*2a00*/  @!P3 IADD3 R10, P0, R13.reuse, R10, RZ ;  /* 0x0000000a0d0ab210 */ /* 0x044fe40007f1e0ff */
[----:B------:R-:W-:-:S02]  /*2a10*/  @!P3 IADD3 R14, P6, R13, R14, RZ ;  /* 0x0000000e0d0eb210 */ /* 0x000fc40007fde0ff */
[----:B------:R-:W1:Y:S01]  /*2a20*/  @!P2 LDC.64 R12, c[0x0][0x228] ;  /* 0x00008a00ff0cab82 */ /* 0x000e620000000a00 */
[----:B------:R-:W-:Y:S02]  /*2a30*/  @!P3 SHF.L.U64.HI R9, R24, 0x1, R9 ;  /* 0x000000011809b819 */ /* 0x000fe40000010209 */
[----:B------:R-:W-:Y:S02]  /*2a40*/  IADD3 R30, R2, 0xe0, RZ ;  /* 0x000000e0021e7810 */ /* 0x000fe40007ffe0ff */
[----:B------:R-:W-:Y:S02]  /*2a50*/  @!P2 MOV R24, R20 ;  /* 0x000000140018a202 */ /* 0x000fe40000000f00 */
[----:B------:R-:W-:Y:S02]  /*2a60*/  @!P2 MOV R25, R23 ;  /* 0x000000170019a202 */ /* 0x000fe40000000f00 */
[----:B------:R-:W-:Y:S02]  /*2a70*/  ISETP.GE.U32.AND P4, PT, R30, UR16, PT ;  /* 0x000000101e007c0c */ /* 0x000fe4000bf86070 */
[----:B------:R-:W-:Y:S01]  /*2a80*/  SHF.R.S32.HI R53, RZ, 0x1f, R30 ;  /* 0x0000001fff357819 */ /* 0x000fe2000001141e */
[----:B------:R-:W-:-:S02]  /*2a90*/  @!P2 IMAD.WIDE.U32 R24, R28, R18, R24 ;  /* 0x000000121c18a225 */ /* 0x000fc400078e0018 */
[----:B------:R-:W2:Y:S01]  /*2aa0*/  @!P5 LDC.64 R28, c[0x0][0x288] ;  /* 0x0000a200ff1cdb82 */ /* 0x000ea20000000a00 */
[----:B------:R-:W-:Y:S02]  /*2ab0*/  ISETP.GE.AND.EX P4, PT, R53, UR17, PT, P4 ;  /* 0x0000001135007c0c */ /* 0x000fe4000bf86340 */
[----:B------:R-:W-:Y:S02]  /*2ac0*/  @!P3 IADD3.X R11, R9, R11, RZ, P0, !PT ;  /* 0x0000000b090bb210 */ /* 0x000fe400007fe4ff */
[----:B------:R-:W-:Y:S02]  /*2ad0*/  @!P2 IADD3 R19, R25, R19, RZ ;  /* 0x000000131913a210 */ /* 0x000fe40007ffe0ff */
[----:B------:R-:W-:Y:S01]  /*2ae0*/  @!P3 IADD3.X R15, R9, R15, RZ, P6, !PT ;  /* 0x0000000f090fb210 */ /* 0x000fe200037fe4ff */
[----:B------:R-:W-:Y:S01]  /*2af0*/  HFMA2.MMA R9, -RZ, RZ, 0, 0 ;  /* 0x00000000ff097435 */ /* 0x000fe200000001ff */
[C---:B------:R-:W-:Y:S02]  /*2b00*/  @!P2 SHF.L.U32 R18, R24.reuse, 0x1, RZ ;  /* 0x000000011812a819 */ /* 0x040fe400000006ff */
[----:B------:R-:W-:Y:S01]  /*2b10*/  ISETP.GT.U32.OR P4, PT, R3, 0x27f, P4 ;  /* 0x0000027f0300780c */ /* 0x000fe20002784470 */
[----:B------:R-:W5:Y:S01]  /*2b20*/  @!P3 LDG.E R66, desc[UR22][R14.64] ;  /* 0x000000160e42b981 */ /* 0x000f62000c1e1900 */
[----:B------:R-:W-:-:S02]  /*2b30*/  @!P2 SHF.L.U64.HI R33, R24, 0x1, R19 ;  /* 0x000000011821a819 */ /* 0x000fc40000010213 */
[----:B0-----:R-:W-:Y:S01]  /*2b40*/  @!P2 IADD3 R16, P0, R18, R16, RZ ;  /* 0x000000101210a210 */ /* 0x001fe20007f1e0ff */
[----:B------:R-:W0:Y:S01]  /*2b50*/  @!P5 LDC.64 R24, c[0x0][0x230] ;  /* 0x00008c00ff18db82 */ /* 0x000e220000000a00 */
[----:B------:R-:W-:Y:S01]  /*2b60*/  IADD3 R37, R2, 0xe8, RZ ;  /* 0x000000e802257810 */ /* 0x000fe20007ffe0ff */
[----:B------:R2:W5:Y:S01]  /*2b70*/  @!P3 LDG.E R9, desc[UR22][R10.64] ;  /* 0x000000160a09b981 */ /* 0x000562000c1e1900 */
[----:B------:R-:W-:Y:S02]  /*2b80*/  @!P2 IADD3.X R17, R33, R17, RZ, P0, !PT ;  /* 0x000000112111a210 */ /* 0x000fe400007fe4ff */
[----:B------:R-:W-:Y:S02]  /*2b90*/  ISETP.GE.U32.AND P0, PT, R37, UR16, PT ;  /* 0x0000001025007c0c */ /* 0x000fe4000bf06070 */
[----:B------:R-:W-:Y:S01]  /*2ba0*/  SHF.R.S32.HI R39, RZ, 0x1f, R37 ;  /* 0x0000001fff277819 */ /* 0x000fe20000011425 */
[----:B------:R-:W3:Y:S01]  /*2bb0*/  @!P4 LDC.64 R26, c[0x0][0x288] ;  /* 0x0000a200ff1acb82 */ /* 0x000ee20000000a00 */
[----:B-1----:R-:W-:-:S02]  /*2bc0*/  @!P2 IADD3 R12, P3, R18, R12, RZ ;  /* 0x0000000c120ca210 */ /* 0x002fc40007f7e0ff */
[----:B------:R-:W-:-:S05]  /*2bd0*/  ISETP.GE.AND.EX P0, PT, R39, UR17, PT, P0 ;  /* 0x0000001127007c0c */ /* 0x000fca000bf06300 */
[----:B------:R-:W1:Y:S01]  /*2be0*/  @!P5 LDC.64 R18, c[0x0][0x228] ;  /* 0x00008a00ff12db82 */ /* 0x000e620000000a00 */
[----:B------:R-:W-:Y:S01]  /*2bf0*/  ISETP.GT.U32.OR P0, PT, R3, 0x27f, P0 ;  /* 0x0000027f0300780c */ /* 0x000fe20000704470 */
[----:B--2---:R-:W-:Y:S01]  /*2c00*/  @!P5 IMAD R11, R38, R28, RZ ;  /* 0x0000001c260bd224 */ /* 0x004fe200078e02ff */
[----:B------:R-:W-:Y:S02]  /*2c10*/  IADD3 R32, R2, 0xf0, RZ ;  /* 0x000000f002207810 */ /* 0x000fe40007ffe0ff */
[----:B------:R-:W-:Y:S02]  /*2c20*/  @!P5 MOV R14, R20 ;  /* 0x00000014000ed202 */ /* 0x000fe40000000f00 */
[----:B------:R-:W-:Y:S02]  /*2c30*/  @!P5 MOV R15, R23 ;  /* 0x00000017000fd202 */ /* 0x000fe40000000f00 */
[----:B------:R-:W-:Y:S01]  /*2c40*/  @!P2 IADD3.X R13, R33, R13, RZ, P3, !PT ;  /* 0x0000000d210da210 */ /* 0x000fe20001ffe4ff */
[----:B------:R-:W-:Y:S01]  /*2c50*/  @!P5 IMAD R11, R31, R29, R11 ;  /* 0x0000001d1f0bd224 */ /* 0x000fe200078e020b */
[----:B------:R-:W-:-:S02]  /*2c60*/  ISETP.GE.U32.AND P3, PT, R32, UR16, PT ;  /* 0x0000001020007c0c */ /* 0x000fc4000bf66070 */
[----:B------:R-:W-:Y:S01]  /*2c70*/  SHF.R.S32.HI R38, RZ, 0x1f, R32 ;  /* 0x0000001fff267819 */ /* 0x000fe20000011420 */
[----:B------:R-:W-:Y:S01]  /*2c80*/  @!P5 IMAD.WIDE.U32 R28, R31, R28, R14 ;  /* 0x0000001c1f1cd225 */ /* 0x000fe200078e000e */
[----:B------:R-:W-:Y:S01]  /*2c90*/  MOV R10, RZ ;  /* 0x000000ff000a7202 */ /* 0x000fe20000000f00 */
[----:B------:R-:W2:Y:S01]  /*2ca0*/  @!P4 LDC.64 R14, c[0x0][0x230] ;  /* 0x00008c00ff0ecb82 */ /* 0x000ea20000000a00 */
[----:B------:R-:W-:Y:S01]  /*2cb0*/  ISETP.GE.AND.EX P3, PT, R38, UR17, PT, P3 ;  /* 0x0000001126007c0c */ /* 0x000fe2000bf66330 */
[----:B------:R4:W5:Y:S01]  /*2cc0*/  @!P2 LDG.E R64, desc[UR22][R12.64] ;  /* 0x000000160c40a981 */ /* 0x000962000c1e1900 */
[----:B------:R-:W-:Y:S02]  /*2cd0*/  @!P5 IADD3 R11, R29, R11, RZ ;  /* 0x0000000b1d0bd210 */ /* 0x000fe40007ffe0ff */
[C---:B------:R-:W-:Y:S01]  /*2ce0*/  @!P5 SHF.L.U32 R29, R28.reuse, 0x1, RZ ;  /* 0x000000011c1dd819 */ /* 0x040fe200000006ff */
[----:B------:R1:W5:Y:S01]  /*2cf0*/  @!P2 LDG.E R10, desc[UR22][R16.64] ;  /* 0x00000016100aa981 */ /* 0x000362000c1e1900 */
[----:B------:R-:W-:Y:S01]  /*2d00*/  ISETP.GT.U32.OR P2, PT, R3, 0x27f, P3 ;  /* 0x0000027f0300780c */ /* 0x000fe20001f44470 */
[----:B----4-:R-:W4:Y:S01]  /*2d10*/  @!P0 LDC.64 R12, c[0x0][0x288] ;  /* 0x0000a200ff0c8b82 */ /* 0x010f220000000a00 */
[----:B------:R-:W-:Y:S01]  /*2d20*/  @!P5 SHF.L.U64.HI R11, R28, 0x1, R11 ;  /* 0x000000011c0bd819 */ /* 0x000fe2000001020b */
[----:B---3--:R-:W-:Y:S01]  /*2d30*/  @!P4 IMAD R33, R53, R26, RZ ;  /* 0x0000001a3521c224 */ /* 0x008fe200078e02ff */
[----:B0-----:R-:W-:-:S02]  /*2d40*/  @!P5 IADD3 R24, P3, R29, R24, RZ ;  /* 0x000000181d18d210 */ /* 0x001fc40007f7e0ff */
[----:B-1----:R-:W-:Y:S02]  /*2d50*/  @!P5 IADD3 R18, P6, R29, R18, RZ ;  /* 0x000000121d12d210 */ /* 0x002fe40007fde0ff */
[----:B------:R-:W-:Y:S01]  /*2d60*/  @!P4 MOV R28, R20 ;  /* 0x00000014001cc202 */ /* 0x000fe20000000f00 */
[----:B------:R-:W0:Y:S01]  /*2d70*/  @!P4 LDC.64 R16, c[0x0][0x228] ;  /* 0x00008a00ff10cb82 */ /* 0x000e220000000a00 */
[----:B------:R-:W-:Y:S01]  /*2d80*/  @!P4 MOV R29, R23 ;  /* 0x00000017001dc202 */ /* 0x000fe20000000f00 */
[C---:B------:R-:W-:Y:S01]  /*2d90*/  @!P4 IMAD R33, R30.reuse, R27, R33 ;  /* 0x0000001b1e21c224 */ /* 0x040fe200078e0221 */
[C---:B------:R-:W-:Y:S01]  /*2da0*/  @!P5 IADD3.X R25, R11.reuse, R25, RZ, P3, !PT ;  /* 0x000000190b19d210 */ /* 0x040fe20001ffe4ff */
[----:B------:R-:W-:Y:S01]  /*2db0*/  @!P4 IMAD.WIDE.U32 R26, R30, R26, R28 ;  /* 0x0000001a1e1ac225 */ /* 0x000fe200078e001c */
[----:B------:R-:W-:Y:S01]  /*2dc0*/  @!P5 IADD3.X R19, R11, R19, RZ, P6, !PT ;  /* 0x000000130b13d210 */ /* 0x000fe200037fe4ff */
[----:B------:R-:W-:Y:S02]  /*2dd0*/  HFMA2.MMA R11, -RZ, RZ, 0, 0 ;  /* 0x00000000ff0b7435 */ /* 0x000fe400000001ff */
[----:B------:R-:W1:Y:S01]  /*2de0*/  @!P2 LDC.64 R30, c[0x0][0x288] ;  /* 0x0000a200ff1eab82 */ /* 0x000e620000000a00 */
[----:B------:R-:W-:Y:S01]  /*2df0*/  @!P4 IADD3 R33, R27, R33, RZ ;  /* 0x000000211b21c210 */ /* 0x000fe20007ffe0ff */
[----:B------:R4:W5:Y:S01]  /*2e00*/  @!P5 LDG.E R62, desc[UR22][R18.64] ;  /* 0x00000016123ed981 */ /* 0x000962000c1e1900 */
[----:B------:R-:W-:-:S02]  /*2e10*/  @!P4 SHF.L.U32 R27, R26, 0x1, RZ ;  /* 0x000000011a1bc819 */ /* 0x000fc400000006ff */
[----:B------:R-:W-:Y:S02]  /*2e20*/  @!P4 SHF.L.U64.HI R26, R26, 0x1, R33 ;  /* 0x000000011a1ac819 */ /* 0x000fe40000010221 */
[----:B--2---:R-:W-:Y:S01]  /*2e30*/  @!P4 IADD3 R14, P3, R27, R14, RZ ;  /* 0x0000000e1b0ec210 */ /* 0x004fe20007f7e0ff */
[----:B------:R2:W5:Y:S01]  /*2e40*/  @!P5 LDG.E R11, desc[UR22][R24.64] ;  /* 0x00000016180bd981 */ /* 0x000562000c1e1900 */
[----:B------:R-:W-:Y:S01]  /*2e50*/  IADD3 R33, R2, 0xa8, RZ ;  /* 0x000000a802217810 */ /* 0x000fe20007ffe0ff */
[----:B----4-:R-:W-:Y:S01]  /*2e60*/  @!P0 IMAD R18, R39, R12, RZ ;  /* 0x0000000c27128224 */ /* 0x010fe200078e02ff */
[----:B------:R-:W-:Y:S02]  /*2e70*/  @!P4 IADD3.X R15, R26, R15, RZ, P3, !PT ;  /* 0x0000000f1a0fc210 */ /* 0x000fe40001ffe4ff */
[----:B------:R-:W-:Y:S01]  /*2e80*/  ISETP.GE.U32.AND P3, PT, R33, UR16, PT ;  /* 0x0000001021007c0c */ /* 0x000fe2000bf66070 */
[----:B------:R-:W-:Y:S01]  /*2e90*/  @!P0 IMAD R13, R37, R13, R18 ;  /* 0x0000000d250d8224 */ /* 0x000fe200078e0212 */
[----:B------:R-:W-:Y:S01]  /*2ea0*/  SHF.R.S32.HI R55, RZ, 0x1f, R33 ;  /* 0x0000001fff377819 */ /* 0x000fe20000011421 */
[----:B------:R-:W3:Y:S01]  /*2eb0*/  @!P0 LDC.64 R18, c[0x0][0x230] ;  /* 0x00008c00ff128b82 */ /* 0x000ee20000000a00 */
[----:B--2---:R-:W-:-:S02]  /*2ec0*/  @!P0 MOV R24, R20 ;  /* 0x0000001400188202 */ /* 0x004fc40000000f00 */
[----:B------:R-:W-:Y:S02]  /*2ed0*/  @!P0 MOV R25, R23 ;  /* 0x0000001700198202 */ /* 0x000fe40000000f00 */
[----:B------:R-:W-:Y:S01]  /*2ee0*/  ISETP.GE.AND.EX P3, PT, R55, UR17, PT, P3 ;  /* 0x0000001137007c0c */ /* 0x000fe2000bf66330 */
[----:B------:R-:W-:Y:S01]  /*2ef0*/  @!P0 IMAD.WIDE.U32 R24, R37, R12, R24 ;  /* 0x0000000c25188225 */ /* 0x000fe200078e0018 */
[----:B------:R-:W-:Y:S02]  /*2f00*/  HFMA2.MMA R12, -RZ, RZ, 0, 0 ;  /* 0x00000000ff0c7435 */ /* 0x000fe400000001ff */
[----:B------:R-:W-:Y:S01]  /*2f10*/  ISETP.GT.U32.OR P3, PT, R3, 0x27f, P3 ;  /* 0x0000027f0300780c */ /* 0x000fe20001f64470 */
[----:B------:R-:W-:Y:S01]  /*2f20*/  UIMAD.WIDE UR6, UR8, 0x8, UR6 ;  /* 0x00000008080678a5 */ /* 0x000fe2000f8e0206 */
[----:B0-----:R-:W-:Y:S02]  /*2f30*/  @!P4 IADD3 R16, P5, R27, R16, RZ ;  /* 0x000000101b10c210 */ /* 0x001fe40007fbe0ff */
[----:B------:R-:W-:Y:S01]  /*2f40*/  @!P0 IADD3 R13, R25, R13, RZ ;  /* 0x0000000d190d8210 */ /* 0x000fe20007ffe0ff */
[----:B-1----:R-:W-:Y:S01]  /*2f50*/  @!P2 IMAD R39, R38, R30, RZ ;  /* 0x0000001e2627a224 */ /* 0x002fe200078e02ff */
[----:B------:R-:W-:-:S02]  /*2f60*/  @!P0 SHF.L.U32 R54, R24, 0x1, RZ ;  /* 0x0000000118368819 */ /* 0x000fc400000006ff */
[----:B------:R-:W-:Y:S01]  /*2f70*/  @!P0 SHF.L.U64.HI R38, R24, 0x1, R13 ;  /* 0x0000000118268819 */ /* 0x000fe2000001020d */
[----:B------:R0:W5:Y:S01]  /*2f80*/  @!P4 LDG.E R12, desc[UR22][R14.64] ;  /* 0x000000160e0cc981 */ /* 0x000162000c1e1900 */
[----:B------:R-:W-:Y:S02]  /*2f90*/  @!P4 IADD3.X R17, R26, R17, RZ, P5, !PT ;  /* 0x000000111a11c210 */ /* 0x000fe40002ffe4ff */
[----:B------:R-:W-:Y:S01]  /*2fa0*/  MOV R24, UR6 ;  /* 0x0000000600187c02 */ /* 0x000fe20008000f00 */
[----:B------:R-:W1:Y:S01]  /*2fb0*/  @!P3 LDC.64 R28, c[0x0][0x288] ;  /* 0x0000a200ff1cbb82 */ /* 0x000e620000000a00 */
[----:B------:R-:W-:Y:S01]  /*2fc0*/  MOV R25, UR7 ;  /* 0x0000000700197c02 */ /* 0x000fe20008000f00 */
[----:B------:R2:W5:Y:S01]  /*2fd0*/  @!P4 LDG.E R60, desc[UR22][R16.64] ;  /* 0x00000016103cc981 */ /* 0x000562000c1e1900 */
[----:B------:R-:W-:-:S04]  /*2fe0*/  IADD3 R53, R2, 0xd8, RZ ;  /* 0x000000d802357810 */ /* 0x000fc80007ffe0ff */
[----:B------:R-:W4:Y:S01]  /*2ff0*/  LDG.E.64 R24, desc[UR22][R24.64] ;  /* 0x0000001618187981 */ /* 0x000f22000c1e1b00 */
[----:B0-----:R-:W0:Y:S01]  /*3000*/  @!P0 LDC.64 R14, c[0x0][0x228] ;  /* 0x00008a00ff0e8b82 */ /* 0x001e220000000a00 */
[----:B--2---:R-:W-:Y:S02]  /*3010*/  @!P2 MOV R16, R20 ;  /* 0x000000140010a202 */ /* 0x004fe40000000f00 */
[----:B------:R-:W-:Y:S01]  /*3020*/  @!P2 MOV R17, R23 ;  /* 0x000000170011a202 */ /* 0x000fe20000000f00 */
[C---:B------:R-:W-:Y:S01]  /*3030*/  @!P2 IMAD R39, R32.reuse, R31, R39 ;  /* 0x0000001f2027a224 */ /* 0x040fe200078e0227 */
[----:B------:R-:W-:Y:S01]  /*3040*/  ISETP.GE.U32.AND P4, PT, R53, UR16, PT ;  /* 0x0000001035007c0c */ /* 0x000fe2000bf86070 */
[----:B------:R-:W-:Y:S01]  /*3050*/  HFMA2.MMA R13, -RZ, RZ, 0, 0 ;  /* 0x00000000ff0d7435 */ /* 0x000fe200000001ff */
[----:B------:R-:W-:Y:S01]  /*3060*/  SHF.R.S32.HI R87, RZ, 0x1f, R53 ;  /* 0x0000001fff577819 */ /* 0x000fe20000011435 */
[----:B------:R-:W-:Y:S01]  /*3070*/  @!P2 IMAD.WIDE.U32 R30, R32, R30, R16 ;  /* 0x0000001e201ea225 */ /* 0x000fe200078e0010 */
[----:B---3--:R-:W-:Y:S01]  /*3080*/  @!P0 IADD3 R18, P6, R54, R18, RZ ;  /* 0x0000001236128210 */ /* 0x008fe20007fde0ff */
[----:B------:R-:W2:Y:S01]  /*3090*/  @!P2 LDC.64 R16, c[0x0][0x230] ;  /* 0x00008c00ff10ab82 */ /* 0x000ea20000000a00 */
[----:B------:R-:W-:-:S02]  /*30a0*/  IADD3 R37, R2, 0xf8, RZ ;  /* 0x000000f802257810 */ /* 0x000fc40007ffe0ff */
[----:B------:R-:W-:Y:S02]  /*30b0*/  ISETP.GE.AND.EX P4, PT, R87, UR17, PT, P4 ;  /* 0x0000001157007c0c */ /* 0x000fe4000bf86340 */
[----:B------:R-:W-:Y:S02]  /*30c0*/  @!P0 IADD3.X R19, R38, R19, RZ, P6, !PT ;  /* 0x0000001326138210 */ /* 0x000fe400037fe4ff */
[----:B------:R-:W-:Y:S01]  /*30d0*/  ISETP.GE.U32.AND P5, PT, R37, UR16, PT ;  /* 0x0000001025007c0c */ /* 0x000fe2000bfa6070 */
[----:B------:R-:W3:Y:S01]  /*30e0*/  @!P2 LDC.64 R26, c[0x0][0x228] ;  /* 0x00008a00ff1aab82 */ /* 0x000ee20000000a00 */
[----:B------:R-:W-:Y:S01]  /*30f0*/  SHF.R.S32.HI R86, RZ, 0x1f, R37 ;  /* 0x0000001fff567819 */ /* 0x000fe20000011425 */
[----:B------:R1:W5:Y:S01]  /*3100*/  @!P0 LDG.E R13, desc[UR22][R18.64] ;  /* 0x00000016120d8981 */ /* 0x000362000c1e1900 */
[----:B------:R-:W-:Y:S02]  /*3110*/  ISETP.GT.U32.OR P4, PT, R3, 0x27f, P4 ;  /* 0x0000027f0300780c */ /* 0x000fe40002784470 */
[----:B------:R-:W-:-:S02]  /*3120*/  ISETP.GE.AND.EX P5, PT, R86, UR17, PT, P5 ;  /* 0x0000001156007c0c */ /* 0x000fc4000bfa6350 */
[----:B------:R-:W-:Y:S02]  /*3130*/  @!P2 IADD3 R39, R31, R39, RZ ;  /* 0x000000271f27a210 */ /* 0x000fe40007ffe0ff */
[----:B------:R-:W-:Y:S01]  /*3140*/  ISETP.GT.U32.OR P5, PT, R3, 0x27f, P5 ;  /* 0x0000027f0300780c */ /* 0x000fe20002fa4470 */
[----:B-1----:R-:W1:Y:S01]  /*3150*/  @!P3 LDC.64 R18, c[0x0][0x230] ;  /* 0x00008c00ff12bb82 */ /* 0x002e620000000a00 */
[----:B0-----:R-:W-:Y:S01]  /*3160*/  @!P0 IADD3 R14, P6, R54, R14, RZ ;  /* 0x0000000e360e8210 */ /* 0x001fe20007fde0ff */
[----:B------:R-:W-:Y:S01]  /*3170*/  @!P3 IMAD R57, R55, R28, RZ ;  /* 0x0000001c3739b224 */ /* 0x000fe200078e02ff */
[----:B------:R-:W-:Y:S01]  /*3180*/  @!P2 SHF.L.U32 R56, R30, 0x1, RZ ;  /* 0x000000011e38a819 */ /* 0x000fe200000006ff */
[----:B------:R-:W-:Y:S01]  /*3190*/  HFMA2.MMA R55, -RZ, RZ, 0, 0 ;  /* 0x00000000ff377435 */ /* 0x000fe200000001ff */
[----:B------:R-:W-:Y:S02]  /*31a0*/  @!P0 IADD3.X R15, R38, R15, RZ, P6, !PT ;  /* 0x0000000f260f8210 */ /* 0x000fe400037fe4ff */
[----:B------:R-:W-:-:S02]  /*31b0*/  @!P2 SHF.L.U64.HI R54, R30, 0x1, R39 ;  /* 0x000000011e36a819 */ /* 0x000fc40000010227 */
[----:B------:R-:W-:Y:S01]  /*31c0*/  @!P3 MOV R30, R20 ;  /* 0x00000014001eb202 */ /* 0x000fe20000000f00 */
[----:B------:R-:W0:Y:S01]  /*31d0*/  @!P4 LDC.64 R38, c[0x0][0x288] ;  /* 0x0000a200ff26cb82 */ /* 0x000e220000000a00 */
[----:B------:R-:W-:Y:S01]  /*31e0*/  @!P3 MOV R31, R23 ;  /* 0x00000017001fb202 */ /* 0x000fe20000000f00 */
[C---:B------:R-:W-:Y:S01]  /*31f0*/  @!P3 IMAD R57, R33.reuse, R29, R57 ;  /* 0x0000001d2139b224 */ /* 0x040fe200078e0239 */
[----:B--2---:R-:W-:Y:S01]  /*3200*/  @!P2 IADD3 R16, P6, R56, R16, RZ ;  /* 0x000000103810a210 */ /* 0x004fe20007fde0ff */
[----:B------:R2:W5:Y:S01]  /*3210*/  @!P0 LDG.E R55, desc[UR22][R14.64] ;  /* 0x000000160e378981 */ /* 0x000562000c1e1900 */
[----:B------:R-:W-:-:S03]  /*3220*/  @!P3 IMAD.WIDE.U32 R28, R33, R28, R30 ;  /* 0x0000001c211cb225 */ /* 0x000fc600078e001e */
[----:B------:R-:W0:Y:S01]  /*3230*/  @!P5 LDC.64 R32, c[0x0][0x288] ;  /* 0x0000a200ff20db82 */ /* 0x000e220000000a00 */
[----:B------:R-:W-:Y:S02]  /*3240*/  @!P2 IADD3.X R17, R54, R17, RZ, P6, !PT ;  /* 0x000000113611a210 */ /* 0x000fe400037fe4ff */
[----:B---3--:R-:W-:Y:S02]  /*3250*/  @!P2 IADD3 R26, P6, R56, R26, RZ ;  /* 0x0000001a381aa210 */ /* 0x008fe40007fde0ff */
[----:B------:R-:W-:Y:S02]  /*3260*/  @!P3 IADD3 R57, R29, R57, RZ ;  /* 0x000000391d39b210 */ /* 0x000fe40007ffe0ff */
[----:B--2---:R-:W-:Y:S02]  /*3270*/  CS2R R14, SRZ ;  /* 0x00000000000e7805 */ /* 0x004fe4000001ff00 */
[C---:B------:R-:W-:Y:S01]  /*3280*/  @!P3 SHF.L.U32 R56, R28.reuse, 0x1, RZ ;  /* 0x000000011c38b819 */ /* 0x040fe200000006ff */
[----:B------:R-:W2:Y:S01]  /*3290*/  @!P4 LDC.64 R30, c[0x0][0x230] ;  /* 0x00008c00ff1ecb82 */ /* 0x000ea20000000a00 */
[----:B------:R-:W-:-:S02]  /*32a0*/  @!P3 SHF.L.U64.HI R57, R28, 0x1, R57 ;  /* 0x000000011c39b819 */ /* 0x000fc40000010239 */
[----:B-1----:R-:W-:Y:S01]  /*32b0*/  @!P3 IADD3 R18, P0, R56, R18, RZ ;  /* 0x000000123812b210 */ /* 0x002fe20007f1e0ff */
[----:B------:R1:W5:Y:S03]  /*32c0*/  @!P2 LDG.E R14, desc[UR22][R16.64] ;  /* 0x00000016100ea981 */ /* 0x000366000c1e1900 */
[----:B------:R-:W-:Y:S01]  /*32d0*/  @!P3 IADD3.X R19, R57, R19, RZ, P0, !PT ;  /* 0x000000133913b210 */ /* 0x000fe200007fe4ff */
[----:B0-----:R-:W-:Y:S01]  /*32e0*/  @!P4 IMAD R87, R87, R38, RZ ;  /* 0x000000265757c224 */ /* 0x001fe200078e02ff */
[----:B------:R-:W-:Y:S01]  /*32f0*/  @!P2 IADD3.X R27, R54, R27, RZ, P6, !PT ;  /* 0x0000001b361ba210 */ /* 0x000fe200037fe4ff */
[----:B------:R-:W0:Y:S01]  /*3300*/  @!P5 LDC.64 R28, c[0x0][0x230] ;  /* 0x00008c00ff1cdb82 */ /* 0x000e220000000a00 */
[----:B------:R-:W-:Y:S01]  /*3310*/  MOV R54, RZ ;  /* 0x000000ff00367202 */ /* 0x000fe20000000f00 */
[----:B------:R3:W5:Y:S06]  /*3320*/  @!P3 LDG.E R15, desc[UR22][R18.64] ;  /* 0x00000016120fb981 */ /* 0x00076c000c1e1900 */
[----:B-1----:R-:W1:Y:S01]  /*3330*/  @!P3 LDC.64 R16, c[0x0][0x228] ;  /* 0x00008a00ff10bb82 */ /* 0x002e620000000a00 */
[----:B------:R-:W-:Y:S01]  /*3340*/  @!P4 IMAD R87, R53, R39, R87 ;  /* 0x000000273557c224 */ /* 0x000fe200078e0257 */
[----:B------:R2:W5:Y:S01]  /*3350*/  @!P2 LDG.E R54, desc[UR22][R26.64] ;  /* 0x000000161a36a981 */ /* 0x000562000c1e1900 */
[----:B---3--:R-:W-:-:S02]  /*3360*/  @!P4 MOV R18, R20 ;  /* 0x000000140012c202 */ /* 0x008fc40000000f00 */
        /* <DEDUP_REMOVED lines=10> */
[----:B------:R-:W-:Y:S02]  /*3410*/  @!P3 IADD3.X R17, R57, R17, RZ, P0, !PT ;  /* 0x000000113911b210 */ /* 0x000fe400007fe4ff */
[----:B------:R-:W-:Y:S02]  /*3420*/  CS2R R56, SRZ ;  /* 0x0000000000387805 */ /* 0x000fe4000001ff00 */
[----:B------:R-:W-:Y:S02]  /*3430*/  @!P4 IADD3 R37, R39, R87, RZ ;  /* 0x000000572725c210 */ /* 0x000fe40007ffe0ff */
[----:B------:R-:W-:Y:S02]  /*3440*/  @!P5 IADD3 R53, R33, R53, RZ ;  /* 0x000000352135d210 */ /* 0x000fe40007ffe0ff */
[C---:B------:R-:W-:Y:S01]  /*3450*/  @!P4 SHF.L.U64.HI R37, R38.reuse, 0x1, R37 ;  /* 0x000000012625c819 */ /* 0x040fe20000010225 */
[----:B------:R3:W5:Y:S01]  /*3460*/  @!P3 LDG.E R57, desc[UR22][R16.64] ;  /* 0x000000161039b981 */ /* 0x000762000c1e1900 */
[----:B------:R-:W-:-:S04]  /*3470*/  @!P4 SHF.L.U32 R38, R38, 0x1, RZ ;  /* 0x000000012626c819 */ /* 0x000fc800000006ff */
[----:B------:R-:W-:Y:S02]  /*3480*/  @!P4 IADD3 R30, P0, R38, R30, RZ ;  /* 0x0000001e261ec210 */ /* 0x000fe40007f1e0ff */
[C---:B---3--:R-:W-:Y:S01]  /*3490*/  @!P5 SHF.L.U32 R17, R32.reuse, 0x1, RZ ;  /* 0x000000012011d819 */ /* 0x048fe200000006ff */
[----:B------:R-:W-:Y:S01]  /*34a0*/  HFMA2.MMA R16, -RZ, RZ, 0, 0 ;  /* 0x00000000ff107435 */ /* 0x000fe200000001ff */
[----:B------:R-:W-:Y:S02]  /*34b0*/  @!P5 SHF.L.U64.HI R32, R32, 0x1, R53 ;  /* 0x000000012020d819 */ /* 0x000fe40000010235 */
[C---:B0-----:R-:W-:Y:S02]  /*34c0*/  @!P5 IADD3 R28, P2, R17.reuse, R28, RZ ;  /* 0x0000001c111cd210 */ /* 0x041fe40007f5e0ff */
[----:B-1----:R-:W-:Y:S02]  /*34d0*/  @!P5 IADD3 R18, P3, R17, R18, RZ ;  /* 0x000000121112d210 */ /* 0x002fe40007f7e0ff */
        /* <DEDUP_REMOVED lines=10> */
[----:B------:R-:W-:Y:S01]  /*3580*/  UMOV UR27, 0x3f800000 ;  /* 0x3f800000001b7882 */ /* 0x000fe20000000000 */
[----:B------:R-:W-:Y:S01]  /*3590*/  BSSY B0, `(.L_x_1734) ;  /* 0x0000024000007945 */ /* 0x000fe20003800000 */
[----:B------:R-:W-:Y:S02]  /*35a0*/  ISETP.NE.AND P3, PT, RZ, UR25, PT ;  /* 0x00000019ff007c0c */ /* 0x000fe4000bf65270 */
[----:B------:R-:W-:Y:S01]  /*35b0*/  CS2R R32, SRZ ;  /* 0x0000000000207805 */ /* 0x000fe2000001ff00 */
[----:B------:R0:W5:Y:S02]  /*35c0*/  @!P4 LDG.E R56, desc[UR22][R26.64] ;  /* 0x000000161a38c981 */ /* 0x000164000c1e1900 */
[--C-:B0-----:R-:W-:Y:S02]  /*35d0*/  HADD2.F32 R26, -RZ, R59.reuse.H0_H0 ;  /* 0x2000003bff1a7230 */ /* 0x101fe40000004100 */
[----:B------:R-:W-:Y:S01]  /*35e0*/  HADD2.F32 R27, -RZ, R59.H1_H1 ;  /* 0x3000003bff1b7230 */ /* 0x000fe20000004100 */
        /* <DEDUP_REMOVED lines=14> */
[----:B------:R-:W-:Y:S02]  /*36d0*/  ISETP.NE.AND P0, PT, RZ, UR25, PT ;  /* 0x00000019ff007c0c */ /* 0x000fe4000bf05270 */
[----:B------:R-:W-:-:S04]  /*36e0*/  IADD3 R18, R88, UR15, RZ ;  /* 0x0000000f58127c10 */ /* 0x000fc8000fffe0ff */
[----:B------:R-:W-:-:S07]  /*36f0*/  SHF.R.S32.HI R28, RZ, 0x1f, R18 ;  /* 0x0000001fff1c7819 */ /* 0x000fce0000011412 */
[----:B------:R-:W0:Y:S02]  /*3700*/  @P0 LDC.64 R24, c[0x0][0x240] ;  /* 0x00009000ff180b82 */ /* 0x000e240000000a00 */
        /* <DEDUP_REMOVED lines=12> */
.L_x_1735:
[----:B------:R-:W-:Y:S05]  /*37d0*/  BSYNC B0 ;  /* 0x0000000000007941 */ /* 0x000fea0003800000 */
.L_x_1734:
[----:B------:R-:W-:Y:S01]  /*37e0*/  FADD.FTZ R88, R26, -UR26 ;  /* 0x8000001a1a587e21 */ /* 0x000fe20008010000 */
[----:B------:R-:W-:Y:S01]  /*37f0*/  FADD.FTZ R24, R27, -UR26 ;  /* 0x8000001a1b187e21 */ /* 0x000fe20008010000 */
        /* <DEDUP_REMOVED lines=23> */
.L_x_1736:
        /* <DEDUP_REMOVED lines=34> */
.L_x_1737:
        /* <DEDUP_REMOVED lines=40> */
.L_x_1738:
        /* <DEDUP_REMOVED lines=37> */
.L_x_1739:
        /* <DEDUP_REMOVED lines=37> */
.L_x_1740:
        /* <DEDUP_REMOVED lines=37> */
.L_x_1741:
        /* <DEDUP_REMOVED lines=37> */
.L_x_1742:
        /* <DEDUP_REMOVED lines=37> */
.L_x_1743:
        /* <DEDUP_REMOVED lines=37> */
.L_x_1744:
        /* <DEDUP_REMOVED lines=37> */
.L_x_1745:
        /* <DEDUP_REMOVED lines=37> */
.L_x_1746:
        /* <DEDUP_REMOVED lines=37> */
.L_x_1747:
        /* <DEDUP_REMOVED lines=37> */
.L_x_1748:
        /* <DEDUP_REMOVED lines=37> */
.L_x_1749:
        /* <DEDUP_REMOVED lines=37> */
.L_x_1750:
        /* <DEDUP_REMOVED lines=37> */
.L_x_1751:
        /* <DEDUP_REMOVED lines=37> */
.L_x_1752:
        /* <DEDUP_REMOVED lines=37> */
.L_x_1753:
        /* <DEDUP_REMOVED lines=37> */
.L_x_1754:
        /* <DEDUP_REMOVED lines=37> */
.L_x_1755:
        /* <DEDUP_REMOVED lines=37> */
.L_x_1756:
        /* <DEDUP_REMOVED lines=37> */
.L_x_1757:
        /* <DEDUP_REMOVED lines=37> */
.L_x_1758:
        /* <DEDUP_REMOVED lines=37> */
.L_x_1759:
        /* <DEDUP_REMOVED lines=37> */
.L_x_1760:
        /* <DEDUP_REMOVED lines=37> */
.L_x_1761:
        /* <DEDUP_REMOVED lines=37> */
.L_x_1762:
        /* <DEDUP_REMOVED lines=37> */
.L_x_1763:
        /* <DEDUP_REMOVED lines=37> */
.L_x_1764:
        /* <DEDUP_REMOVED lines=37> */
.L_x_1765:
        /* <DEDUP_REMOVED lines=35> */
.L_x_1766:
        /* <DEDUP_REMOVED lines=33> */
.L_x_1767:
        /* <DEDUP_REMOVED lines=108> */
.L_x_1769:
[----:B------:R-:W-:Y:S05]  /*8780*/  BSYNC B0 ;  /* 0x0000000000007941 */ /* 0x000fea0003800000 */
.L_x_1768:
        /* <DEDUP_REMOVED lines=38> */
.L_x_1771:
[----:B------:R-:W-:Y:S05]  /*89f0*/  BSYNC B0 ;  /* 0x0000000000007941 */ /* 0x000fea0003800000 */
.L_x_1770:
        /* <DEDUP_REMOVED lines=20> */
.L_x_1773:
[----:B------:R-:W-:Y:S05]  /*8b40*/  BSYNC B0 ;  /* 0x0000000000007941 */ /* 0x000fea0003800000 */
.L_x_1772:
        /* <DEDUP_REMOVED lines=40> */
.L_x_1776:
[----:B------:R-:W-:Y:S02]  /*8dd0*/  MOV R24, UR18 ;  /* 0x0000001200187c02 */ /* 0x000fe40008000f00 */
[----:B------:R-:W-:-:S05]  /*8de0*/  MOV R25, UR19 ;  /* 0x0000001300197c02 */ /* 0x000fca0008000f00 */
[----:B------:R-:W2:Y:S04]  /*8df0*/  LDG.E.STRONG.GPU R24, desc[UR22][R24.64] ;  /* 0x0000001618187981 */ /* 0x000ea8000c1ef900 */
[----:B--2---:R-:W-:Y:S01]  /*8e00*/  CCTL.IVALL ;  /* 0x00000000ff00798f */ /* 0x004fe20002000000 */
[----:B------:R-:W-:Y:S05]  /*8e10*/  YIELD ;  /* 0x0000000000007946 */ /* 0x000fea0003800000 */
[----:B------:R-:W-:-:S13]  /*8e20*/  ISETP.NE.AND P0, PT, R24, R26, PT ;  /* 0x0000001a1800720c */ /* 0x000fda0003f05270 */
[----:B------:R-:W-:Y:S05]  /*8e30*/  @P0 BRA `(.L_x_1776) ;  /* 0xfffffffc00e40947 */ /* 0x000fea000383ffff */
.L_x_1775:
        /* <DEDUP_REMOVED lines=19> */
.L_x_1780:
        /* <DEDUP_REMOVED lines=165> */
.L_x_1779:
        /* <DEDUP_REMOVED lines=87> */
.L_x_1781:
[----:B------:R-:W-:-:S13]  /*9f30*/  ISETP.NE.OR P0, PT, RZ, UR16, P0 ;  /* 0x00000010ff007c0c */ /* 0x000fda0008705670 */
[----:B------:R-:W-:Y:S05]  /*9f40*/  @!P0 BRA `(.L_x_1777) ;  /* 0x0000000000b08947 */ /* 0x000fea0003800000 */
.L_x_1778:
        /* <DEDUP_REMOVED lines=44> */
.L_x_1777:
        /* <DEDUP_REMOVED lines=14> */
.L_x_1783:
[----:B------:R-:W-:Y:S05]  /*a2f0*/  BSYNC B0 ;  /* 0x0000000000007941 */ /* 0x000fea0003800000 */
.L_x_1782:
        /* <DEDUP_REMOVED lines=25> */
.L_x_1774:
        /* <DEDUP_REMOVED lines=38> */
.L_x_1784:
        /* <DEDUP_REMOVED lines=23> */
.L_x_1786:
[----:B------:R-:W-:Y:S05]  /*a860*/  BSYNC B0 ;  /* 0x0000000000007941 */ /* 0x000fea0003800000 */
.L_x_1785:
        /* <DEDUP_REMOVED lines=34> */
.L_x_1787:
        /* <DEDUP_REMOVED lines=22> */
.L_x_1789:
[----:B------:R-:W-:Y:S05]  /*abf0*/  BSYNC B0 ;  /* 0x0000000000007941 */ /* 0x000fea0003800000 */
.L_x_1788:
        /* <DEDUP_REMOVED lines=33> */
.L_x_1790:
        /* <DEDUP_REMOVED lines=22> */
.L_x_1792:
[----:B------:R-:W-:Y:S05]  /*af70*/  BSYNC B0 ;  /* 0x0000000000007941 */ /* 0x000fea0003800000 */
.L_x_1791:
        /* <DEDUP_REMOVED lines=33> */
.L_x_1793:
        /* <DEDUP_REMOVED lines=22> */
.L_x_1795:
[----:B------:R-:W-:Y:S05]  /*b2f0*/  BSYNC B0 ;  /* 0x0000000000007941 */ /* 0x000fea0003800000 */
.L_x_1794:
        /* <DEDUP_REMOVED lines=33> */
.L_x_1796:
        /* <DEDUP_REMOVED lines=22> */
.L_x_1798:
[----:B------:R-:W-:Y:S05]  /*b670*/  BSYNC B0 ;  /* 0x0000000000007941 */ /* 0x000fea0003800000 */
.L_x_1797:
        /* <DEDUP_REMOVED lines=48> */
.L_x_1799:
        /* <DEDUP_REMOVED lines=22> */
.L_x_1801:
[----:B------:R-:W-:Y:S05]  /*bae0*/  BSYNC B0 ;  /* 0x0000000000007941 */ /* 0x000fea0003800000 */
.L_x_1800:
        /* <DEDUP_REMOVED lines=25> */
.L_x_1802:
        /* <DEDUP_REMOVED lines=22> */
.L_x_1804:
[----:B------:R-:W-:Y:S05]  /*bde0*/  BSYNC B0 ;  /* 0x0000000000007941 */ /* 0x000fea0003800000 */
.L_x_1803:
        /* <DEDUP_REMOVED lines=32> */
.L_x_1805:
        /* <DEDUP_REMOVED lines=22> */
.L_x_1807:
[----:B------:R-:W-:Y:S05]  /*c150*/  BSYNC B0 ;  /* 0x0000000000007941 */ /* 0x000fea0003800000 */
.L_x_1806:
        /* <DEDUP_REMOVED lines=29> */
.L_x_1808:
        /* <DEDUP_REMOVED lines=22> */
.L_x_1810:
[----:B------:R-:W-:Y:S05]  /*c490*/  BSYNC B0 ;  /* 0x0000000000007941 */ /* 0x000fea0003800000 */
.L_x_1809:
        /* <DEDUP_REMOVED lines=46> */
.L_x_1811:
        /* <DEDUP_REMOVED lines=22> */
.L_x_1813:
[----:B------:R-:W-:Y:S05]  /*c8e0*/  BSYNC B0 ;  /* 0x0000000000007941 */ /* 0x000fea0003800000 */
.L_x_1812:
[----:B------:R-:W-:Y:S01]  /*c8f0*/  FADD.FTZ R24, R28, -UR26 ;  /* 0x8000001a1c187e21 */ /* 0x000fe20008010000 */
[----:B------:R-:W-:Y:S01]  /*c900*/  FADD.FTZ R25, R42, -UR26 ;  /* 0x8000001a2a197e21 */ /* 0x000fe20008010000 */
[--C-:B0-----:R-:W-:Y:S02]  /*c910*/  HADD2.F32 R27, -RZ, R79.reuse.H0_H0 ;  /* 0x2000004fff1b7230 */ /* 0x101fe40000004100 */
        /* <DEDUP_REMOVED lines=22> */
.L_x_1814:
[----:B------:R-:W-:Y:S04]  /*ca80*/  BSSY B0, `(.L_x_1815) ;  /* 0x0000016000007945 */ /* 0x000fe80003800000 */
[----:B------:R-:W-:Y:S05]  /*ca90*/  @P2 BRA `(.L_x_1816) ;  /* 0x0000000000502947 */ /* 0x000fea0003800000 */
[----:B------:R-:W-:Y:S01]  /*caa0*/  MOV R29, UR5 ;  /* 0x00000005001d7c02 */ /* 0x000fe20008000f00 */
[----:B------:R-:W-:-:S04]  /*cab0*/  ULDC.64 UR14, c[0x0][0x288] ;  /* 0x0000a200000e7ab9 */ /* 0x000fc80000000a00 */
[----:B------:R-:W-:Y:S01]  /*cac0*/  FFMA.FTZ R28, R24, R29, UR13 ;  /* 0x0000000d181c7e23 */ /* 0x000fe2000801001d */
[----:B------:R-:W-:Y:S01]  /*cad0*/  MOV R24, UR5 ;  /* 0x0000000500187c02 */ /* 0x000fe20008000f00 */
[----:B------:R-:W-:Y:S02]  /*cae0*/  IMAD R29, R39, UR14, RZ ;  /* 0x0000000e271d7c24 */ /* 0x000fe4000f8e02ff */
[----:B------:R-:W-:Y:S02]  /*caf0*/  FFMA.FTZ R28, R27, R18, -R28 ;  /* 0x000000121b1c7223 */ /* 0x000fe4000001081c */
[----:B------:R-:W-:Y:S01]  /*cb00*/  FFMA.FTZ R27, R25, R24, UR13 ;  /* 0x0000000d191b7e23 */ /* 0x000fe20008010018 */
[----:B------:R-:W-:Y:S01]  /*cb10*/  MOV R24, R20 ;  /* 0x0000001400187202 */ /* 0x000fe20000000f00 */
[----:B------:R-:W-:Y:S01]  /*cb20*/  IMAD R31, R38, UR15, R29 ;  /* 0x0000000f261f7c24 */ /* 0x000fe2000f8e021d */
[----:B------:R-:W-:Y:S01]  /*cb30*/  MOV R25, R23 ;  /* 0x0000001700197202 */ /* 0x000fe20000000f00 */
[----:B------:R-:W-:-:S02]  /*cb40*/  FFMA.FTZ R29, R26, R33, -R27 ;  /* 0x000000211a1d7223 */ /* 0x000fc4000001081b */
        /* <DEDUP_REMOVED lines=9> */
.L_x_1816:
[----:B------:R-:W-:Y:S05]  /*cbe0*/  BSYNC B0 ;  /* 0x0000000000007941 */ /* 0x000fea0003800000 */
.L_x_1815:
        /* <DEDUP_REMOVED lines=32> */
.L_x_1817:
        /* <DEDUP_REMOVED lines=8> */
[----:B------:R-:W-:-:S05]  /*ce70*/  MOV R24, UR5 ;  /* 0x0000000500187c02 */ /* 0x000fca0008000f00 */
[----:B------:R-:W-:Y:S01]  /*ce80*/  FFMA.FTZ R27, R25, R24, UR13 ;  /* 0x0000000d191b7e23 */ /* 0x000fe20008010018 */
[----:B------:R-:W-:Y:S02]  /*ce90*/  MOV R24, R20 ;  /* 0x0000001400187202 */ /* 0x000fe40000000f00 */
[----:B------:R-:W-:Y:S01]  /*cea0*/  MOV R25, R23 ;  /* 0x0000001700197202 */ /* 0x000fe20000000f00 */
        /* <DEDUP_REMOVED lines=10> */
.L_x_1819:
[----:B------:R-:W-:Y:S05]  /*cf50*/  BSYNC B0 ;  /* 0x0000000000007941 */ /* 0x000fea0003800000 */
.L_x_1818:
[----:B------:R-:W-:Y:S01]  /*cf60*/  HADD2.F32 R40, -RZ, R40.H1_H1 ;  /* 0x30000028ff287230 */ /* 0x000fe20000004100 */
[----:B------:R-:W-:Y:S01]  /*cf70*/  IADD3 R42, R2, 0x68, RZ ;  /* 0x00000068022a7810 */ /* 0x000fe20007ffe0ff */
[----:B------:R-:W-:Y:S01]  /*cf80*/  FADD.FTZ R24, R28, -UR26 ;  /* 0x8000001a1c187e21 */ /* 0x000fe20008010000 */
[----:B------:R-:W-:Y:S01]  /*cf90*/  ISETP.GT.U32.OR P0, PT, R3, 0x27f, P0 ;  /* 0x0000027f0300780c */ /* 0x000fe20000704470 */
[--C-:B0-----:R-:W-:Y:S02]  /*cfa0*/  HADD2.F32 R25, -RZ, R83.reuse.H0_H0 ;  /* 0x20000053ff197230 */ /* 0x101fe40000004100 */
        /* <DEDUP_REMOVED lines=25> */
.L_x_1820:
        /* <DEDUP_REMOVED lines=22> */
.L_x_1822:
[----:B------:R-:W-:Y:S05]  /*d2a0*/  BSYNC B0 ;  /* 0x0000000000007941 */ /* 0x000fea0003800000 */
.L_x_1821:
[C---:B------:R-:W-:Y:S01]  /*d2b0*/  IADD3 R44, R2.reuse, 0x68, RZ ;  /* 0x00000068022c7810 */ /* 0x040fe20007ffe0ff */
[----:B------:R-:W-:Y:S01]  /*d2c0*/  HADD2.F32 R41, -RZ, R41.H1_H1 ;  /* 0x30000029ff297230 */ /* 0x000fe20000004100 */
[----:B------:R-:W-:Y:S01]  /*d2d0*/  IADD3 R31, R2, 0x70, RZ ;  /* 0x00000070021f7810 */ /* 0x000fe20007ffe0ff */
[----:B------:R-:W-:Y:S01]  /*d2e0*/  FADD.FTZ R24, R28, -UR26 ;  /* 0x8000001a1c187e21 */ /* 0x000fe20008010000 */
[----:B------:R-:W-:Y:S01]  /*d2f0*/  SHF.R.S32.HI R44, RZ, 0x1f, R44 ;  /* 0x0000001fff2c7819 */ /* 0x000fe2000001142c */
[--C-:B------:R-:W-:Y:S02]  /*d300*/  HADD2.F32 R25, -RZ, R82.reuse.H0_H0 ;  /* 0x20000052ff197230 */ /* 0x100fe40000004100 */
[----:B0-----:R-:W-:Y:S01]  /*d310*/  FADD.FTZ R27, R41, -UR26 ;  /* 0x8000001a291b7e21 */ /* 0x001fe20008010000 */
        /* <DEDUP_REMOVED lines=27> */
.L_x_1823:
        /* <DEDUP_REMOVED lines=22> */
.L_x_1825:
[----:B------:R-:W-:Y:S05]  /*d630*/  BSYNC B0 ;  /* 0x0000000000007941 */ /* 0x000fea0003800000 */
.L_x_1824:
[--C-:B------:R-:W-:Y:S01]  /*d640*/  HADD2.F32 R24, -RZ, R35.reuse.H0_H0 ;  /* 0x20000023ff187230 */ /* 0x100fe20000004100 */
[----:B------:R-:W-:Y:S01]  /*d650*/  ISETP.GE.U32.AND P2, PT, R29, UR6, PT ;  /* 0x000000061d007c0c */ /* 0x000fe2000bf46070 */
[----:B------:R-:W-:Y:S01]  /*d660*/  HADD2.F32 R35, -RZ, R35.H1_H1 ;  /* 0x30000023ff237230 */ /* 0x000fe20000004100 */
[----:B------:R-:W-:Y:S01]  /*d670*/  SHF.R.S32.HI R30, RZ, 0x1f, R29 ;  /* 0x0000001fff1e7819 */ /* 0x000fe2000001141d */
[--C-:B------:R-:W-:Y:S01]  /*d680*/  HADD2.F32 R39, -RZ, R85.reuse.H0_H0 ;  /* 0x20000055ff277230 */ /* 0x100fe20000004100 */
[----:B------:R-:W-:Y:S01]  /*d690*/  ISETP.GE.AND.EX P0, PT, R28, UR7, PT, P0 ;  /* 0x000000071c007c0c */ /* 0x000fe2000bf06300 */
[----:B------:R-:W-:Y:S01]  /*d6a0*/  FADD.FTZ R24, R24, -UR26 ;  /* 0x8000001a18187e21 */ /* 0x000fe20008010000 */
[----:B0-----:R-:W-:Y:S01]  /*d6b0*/  FADD.FTZ R25, R35, -UR26 ;  /* 0x8000001a23197e21 */ /* 0x001fe20008010000 */
        /* <DEDUP_REMOVED lines=25> */
.L_x_1826:
        /* <DEDUP_REMOVED lines=22> */
.L_x_1828:
[----:B------:R-:W-:Y:S05]  /*d9b0*/  BSYNC B0 ;  /* 0x0000000000007941 */ /* 0x000fea0003800000 */
.L_x_1827:
[----:B------:R-:W-:Y:S02]  /*d9c0*/  HADD2.F32 R36, -RZ, R36.H1_H1 ;  /* 0x30000024ff247230 */ /* 0x000fe40000004100 */
[----:B------:R-:W-:Y:S01]  /*d9d0*/  FADD.FTZ R24, R35, -UR26 ;  /* 0x8000001a23187e21 */ /* 0x000fe20008010000 */
[--C-:B0-----:R-:W-:Y:S01]  /*d9e0*/  HADD2.F32 R27, -RZ, R84.reuse.H0_H0 ;  /* 0x20000054ff1b7230 */ /* 0x101fe20000004100 */
        /* <DEDUP_REMOVED lines=26> */
.L_x_1829:
        /* <DEDUP_REMOVED lines=22> */
.L_x_1831:
[----:B------:R-:W-:Y:S05]  /*dcf0*/  BSYNC B0 ;  /* 0x0000000000007941 */ /* 0x000fea0003800000 */
.L_x_1830:
[----:B------:R-:W-:Y:S01]  /*dd00*/  IADD3 R37, R2, 0x88, RZ ;  /* 0x0000008802257810 */ /* 0x000fe20007ffe0ff */
[----:B0-----:R-:W-:Y:S01]  /*dd10*/  HADD2.F32 R26, -RZ, R0.H1_H1 ;  /* 0x30000000ff1a7230 */ /* 0x001fe20000004100 */
[----:B------:R-:W-:Y:S01]  /*dd20*/  ISETP.GE.U32.AND P0, PT, R31, UR6, PT ;  /* 0x000000061f007c0c */ /* 0x000fe2000bf06070 */
[----:B------:R-:W-:Y:S01]  /*dd30*/  FADD.FTZ R27, R28, -UR26 ;  /* 0x8000001a1c1b7e21 */ /* 0x000fe20008010000 */
[----:B------:R-:W-:Y:S01]  /*dd40*/  ISETP.GE.U32.AND P2, PT, R37, UR6, PT ;  /* 0x0000000625007c0c */ /* 0x000fe2000bf46070 */
[----:B------:R-:W-:Y:S01]  /*dd50*/  HADD2.F32 R25, -RZ, R80.H0_H0 ;  /* 0x20000050ff197230 */ /* 0x000fe20000004100 */
[----:B------:R-:W-:Y:S01]  /*dd60*/  SHF.R.S32.HI R24, RZ, 0x1f, R31 ;  /* 0x0000001fff187819 */ /* 0x000fe2000001141f */
[----:B------:R-:W-:Y:S01]  /*dd70*/  FADD.FTZ R30, R26, -UR26 ;  /* 0x8000001a1a1e7e21 */ /* 0x000fe20008010000 */
[----:B------:R-:W-:Y:S01]  /*dd80*/  SHF.R.S32.HI R0, RZ, 0x1f, R37 ;  /* 0x0000001fff007819 */ /* 0x000fe20000011425 */
[----:B------:R-:W-:Y:S01]  /*dd90*/  HADD2.F32 R28, -RZ, R34.H0_H0 ;  /* 0x20000022ff1c7230 */ /* 0x000fe20000004100 */
[C---:B------:R-:W-:Y:S01]  /*dda0*/  IADD3 R35, R2.reuse, 0x90, RZ ;  /* 0x0000009002237810 */ /* 0x040fe20007ffe0ff */
[----:B------:R-:W-:Y:S01]  /*ddb0*/  FMUL.FTZ R26, R27, UR27 ;  /* 0x0000001b1b1a7c20 */ /* 0x000fe20008410000 */
        /* <DEDUP_REMOVED lines=29> */
.L_x_1832:
        /* <DEDUP_REMOVED lines=22> */
.L_x_1834:
[----:B------:R-:W-:Y:S05]  /*e0f0*/  BSYNC B0 ;  /* 0x0000000000007941 */ /* 0x000fea0003800000 */
.L_x_1833:
[----:B------:R-:W-:Y:S01]  /*e100*/  FADD.FTZ R24, R28, -UR26 ;  /* 0x8000001a1c187e21 */ /* 0x000fe20008010000 */
[----:B0-----:R-:W-:Y:S01]  /*e110*/  FADD.FTZ R27, R34, -UR26 ;  /* 0x8000001a221b7e21 */ /* 0x001fe20008010000 */
        /* <DEDUP_REMOVED lines=23> */
.L_x_1835:
        /* <DEDUP_REMOVED lines=22> */
.L_x_1837:
[----:B------:R-:W-:Y:S05]  /*e3f0*/  BSYNC B0 ;  /* 0x0000000000007941 */ /* 0x000fea0003800000 */
.L_x_1836:
        /* <DEDUP_REMOVED lines=34> */
.L_x_1838:
        /* <DEDUP_REMOVED lines=22> */
.L_x_1840:
[----:B------:R-:W-:Y:S05]  /*e780*/  BSYNC B0 ;  /* 0x0000000000007941 */ /* 0x000fea0003800000 */
.L_x_1839:
[----:B------:R-:W-:Y:S02]  /*e790*/  HADD2.F32 R24, -RZ, R5.H1_H1 ;  /* 0x30000005ff187230 */ /* 0x000fe40000004100 */
[----:B------:R-:W-:Y:S01]  /*e7a0*/  FADD.FTZ R4, R4, -UR26 ;  /* 0x8000001a04047e21 */ /* 0x000fe20008010000 */
[----:B------:R-:W-:Y:S01]  /*e7b0*/  HADD2.F32 R5, -RZ, R74.H0_H0 ;  /* 0x2000004aff057230 */ /* 0x000fe20000004100 */
[----:B------:R-:W-:Y:S01]  /*e7c0*/  ISETP.GT.U32.OR P0, PT, R3, 0x27f, P0 ;  /* 0x0000027f0300780c */ /* 0x000fe20000704470 */
[----:B0-----:R-:W-:Y:S02]  /*e7d0*/  HADD2.F32 R26, -RZ, R6.H0_H0 ;  /* 0x20000006ff1a7230 */ /* 0x001fe40000004100 */
        /* <DEDUP_REMOVED lines=24> */
.L_x_1841:
        /* <DEDUP_REMOVED lines=22> */
.L_x_1843:
[----:B------:R-:W-:Y:S05]  /*eac0*/  BSYNC B0 ;  /* 0x0000000000007941 */ /* 0x000fea0003800000 */
.L_x_1842:
[----:B0-----:R-:W-:Y:S01]  /*ead0*/  IADD3 R25, R2, 0xa0, RZ ;  /* 0x000000a002197810 */ /* 0x001fe20007ffe0ff */
[----:B------:R-:W-:Y:S01]  /*eae0*/  FADD.FTZ R26, R26, -UR26 ;  /* 0x8000001a1a1a7e21 */ /* 0x000fe20008010000 */
[----:B------:R-:W-:Y:S01]  /*eaf0*/  IADD3 R31, R2, 0xa8, RZ ;  /* 0x000000a8021f7810 */ /* 0x000fe20007ffe0ff */
[----:B------:R-:W-:Y:S01]  /*eb00*/  FADD.FTZ R6, R6, -UR26 ;  /* 0x8000001a06067e21 */ /* 0x000fe20008010000 */
[C---:B------:R-:W-:Y:S01]  /*eb10*/  IADD3 R40, R2.reuse, 0xa8, RZ ;  /* 0x000000a802287810 */ /* 0x040fe20007ffe0ff */
[--C-:B------:R-:W-:Y:S01]  /*eb20*/  HADD2.F32 R5, -RZ, R72.reuse.H0_H0 ;  /* 0x20000048ff057230 */ /* 0x100fe20000004100 */
[----:B------:R-:W-:Y:S01]  /*eb30*/  IADD3 R29, R2, 0xb0, RZ ;  /* 0x000000b0021d7810 */ /* 0x000fe20007ffe0ff */
[--C-:B------:R-:W-:Y:S01]  /*eb40*/  HADD2.F32 R0, -RZ, R15.reuse.H0_H0 ;  /* 0x2000000fff007230 */ /* 0x100fe20000004100 */
        /* <DEDUP_REMOVED lines=37> */
.L_x_1844:
        /* <DEDUP_REMOVED lines=22> */
.L_x_1846:
[----:B------:R-:W-:Y:S05]  /*ef00*/  BSYNC B0 ;  /* 0x0000000000007941 */ /* 0x000fea0003800000 */
.L_x_1845:
        /* <DEDUP_REMOVED lines=25> */
.L_x_1847:
        /* <DEDUP_REMOVED lines=22> */
.L_x_1849:
[----:B------:R-:W-:Y:S05]  /*f200*/  BSYNC B0 ;  /* 0x0000000000007941 */ /* 0x000fea0003800000 */
.L_x_1848:
        /* <DEDUP_REMOVED lines=32> */
.L_x_1850:
        /* <DEDUP_REMOVED lines=22> */
.L_x_1852:
[----:B------:R-:W-:Y:S05]  /*f570*/  BSYNC B0 ;  /* 0x0000000000007941 */ /* 0x000fea0003800000 */
.L_x_1851:
[----:B------:R-:W-:Y:S02]  /*f580*/  HADD2.F32 R8, -RZ, R8.H1_H1 ;  /* 0x30000008ff087230 */ /* 0x000fe40000004100 */
[----:B------:R-:W-:Y:S01]  /*f590*/  FADD.FTZ R0, R0, -UR26 ;  /* 0x8000001a00007e21 */ /* 0x000fe20008010000 */
[--C-:B------:R-:W-:Y:S01]  /*f5a0*/  HADD2.F32 R5, -RZ, R68.reuse.H0_H0 ;  /* 0x20000044ff057230 */ /* 0x100fe20000004100 */
[----:B------:R-:W-:Y:S01]  /*f5b0*/  ISETP.GT.U32.OR P0, PT, R3, 0x27f, P0 ;  /* 0x0000027f0300780c */ /* 0x000fe20000704470 */
[----:B------:R-:W-:Y:S02]  /*f5c0*/  HADD2.F32 R68, -RZ, R68.H1_H1 ;  /* 0x30000044ff447230 */ /* 0x000fe40000004100 */
[----:B------:R-:W-:Y:S01]  /*f5d0*/  FADD.FTZ R8, R8, -UR26 ;  /* 0x8000001a08087e21 */ /* 0x000fe20008010000 */
[--C-:B0-----:R-:W-:Y:S02]  /*f5e0*/  HADD2.F32 R15, -RZ, R9.reuse.H0_H0 ;  /* 0x20000009ff0f7230 */ /* 0x101fe40000004100 */
        /* <DEDUP_REMOVED lines=22> */
.L_x_1853:
        /* <DEDUP_REMOVED lines=22> */
.L_x_1855:
[----:B------:R-:W-:Y:S05]  /*f8b0*/  BSYNC B0 ;  /* 0x0000000000007941 */ /* 0x000fea0003800000 */
.L_x_1854:
[C---:B------:R-:W-:Y:S01]  /*f8c0*/  IADD3 R37, R2.reuse, 0xc0, RZ ;  /* 0x000000c002257810 */ /* 0x040fe20007ffe0ff */
        /* <DEDUP_REMOVED lines=45> */
.L_x_1856:
        /* <DEDUP_REMOVED lines=22> */
.L_x_1858:
[----:B------:R-:W-:Y:S05]  /*fd00*/  BSYNC B0 ;  /* 0x0000000000007941 */ /* 0x000fea0003800000 */
.L_x_1857:
        /* <DEDUP_REMOVED lines=25> */
.L_x_1859:
        /* <DEDUP_REMOVED lines=22> */
.L_x_1861:
[----:B------:R-:W-:Y:S05]  /*10000*/  BSYNC B0 ;  /* 0x0000000000007941 */ /* 0x000fea0003800000 */
.L_x_1860:
        /* <DEDUP_REMOVED lines=32> */
.L_x_1862:
[----:B------:R-:W-:Y:S04]  /*10210*/  BSSY B0, `(.L_x_1863) ;  /* 0x0000016000007945 */ /* 0x000fe80003800000 */
[----:B------:R-:W-:Y:S05]  /*10220*/  @P4 BRA `(.L_x_1864) ;  /* 0x0000000000504947 */ /* 0x000fea0003800000 */
[----:B0-----:R-:W-:Y:S01]  /*10230*/  MOV R7, UR5 ;  /* 0x0000000500077c02 */ /* 0x001fe20008000f00 */
        /* <DEDUP_REMOVED lines=19> */
.L_x_1864:
[----:B------:R-:W-:Y:S05]  /*10370*/  BSYNC B0 ;  /* 0x0000000000007941 */ /* 0x000fea0003800000 */
.L_x_1863:
        /* <DEDUP_REMOVED lines=29> */
.L_x_1865:
        /* <DEDUP_REMOVED lines=22> */
.L_x_1867:
[----:B------:R-:W-:Y:S05]  /*106b0*/  BSYNC B0 ;  /* 0x0000000000007941 */ /* 0x000fea0003800000 */
.L_x_1866:
        /* <DEDUP_REMOVED lines=47> */
.L_x_1868:
        /* <DEDUP_REMOVED lines=22> */
.L_x_1870:
[----:B------:R-:W-:Y:S05]  /*10b10*/  BSYNC B0 ;  /* 0x0000000000007941 */ /* 0x000fea0003800000 */
.L_x_1869:
        /* <DEDUP_REMOVED lines=25> */
.L_x_1871:
        /* <DEDUP_REMOVED lines=22> */
.L_x_1873:
[----:B------:R-:W-:Y:S05]  /*10e10*/  BSYNC B0 ;  /* 0x0000000000007941 */ /* 0x000fea0003800000 */
.L_x_1872:
        /* <DEDUP_REMOVED lines=31> */
.L_x_1874:
        /* <DEDUP_REMOVED lines=22> */
.L_x_1876:
[----:B------:R-:W-:Y:S05]  /*11170*/  BSYNC B0 ;  /* 0x0000000000007941 */ /* 0x000fea0003800000 */
.L_x_1875:
        /* <DEDUP_REMOVED lines=25> */
.L_x_1877:
        /* <DEDUP_REMOVED lines=21> */
.L_x_1879:
[----:B------:R-:W-:Y:S05]  /*11460*/  BSYNC B0 ;  /* 0x0000000000007941 */ /* 0x000fea0003800000 */
.L_x_1878:
        /* <DEDUP_REMOVED lines=9> */
.L_x_1733:
        /* <DEDUP_REMOVED lines=19> */
.L_x_1882:
[----:B------:R-:W-:Y:S05]  /*11630*/  BSYNC B0 ;  /* 0x0000000000007941 */ /* 0x000fea0003800000 */
.L_x_1881:
        /* <DEDUP_REMOVED lines=11> */
.L_x_1884:
[----:B0-----:R-:W2:Y:S04]  /*116f0*/  LDG.E.STRONG.GPU R7, desc[UR22][R4.64] ;  /* 0x0000001604077981 */ /* 0x001ea8000c1ef900 */
[----:B--2---:R-:W-:Y:S01]  /*11700*/  CCTL.IVALL ;  /* 0x00000000ff00798f */ /* 0x004fe20002000000 */
[----:B------:R-:W-:Y:S05]  /*11710*/  YIELD ;  /* 0x0000000000007946 */ /* 0x000fea0003800000 */
[----:B------:R-:W-:-:S13]  /*11720*/  ISETP.NE.AND P0, PT, R7, R0, PT ;  /* 0x000000000700720c */ /* 0x000fda0003f05270 */
[----:B------:R-:W-:Y:S05]  /*11730*/  @P0 BRA `(.L_x_1884) ;  /* 0xfffffffc00ec0947 */ /* 0x000fea000383ffff */
.L_x_1883:
        /* <DEDUP_REMOVED lines=24> */
.L_x_1885:
        /* <DEDUP_REMOVED lines=25> */
.L_x_1886:
        /* <DEDUP_REMOVED lines=11> */
.L_x_5588:


//--------------------- .text._Z35group_norm_nhwc_bwd_one_pass_kernelI11Fp16IOBf16WLi512ELi160ELi640EEv26Group_norm_nhwc_bwd_params --------------------------
	.section	.text._Z35group_norm_nhwc_bwd_one_pass_kernelI11Fp16IOBf16WLi512ELi160ELi640EEv26Group_norm_nhwc_bwd_params,"ax",@progbits
	.align	128
        .global         _Z35group_norm_nhwc_bwd_one_pass_kernelI11Fp16IOBf16WLi512ELi160ELi640EEv26Group_norm_nhwc_bwd_params
        .type           _Z35group_norm_nhwc_bwd_one_pass_kernelI11Fp16IOBf16WLi512ELi160ELi640EEv26Group_norm_nhwc_bwd_params,@function
        .size           _Z35group_norm_nhwc_bwd_one_pass_kernelI11Fp16IOBf16WLi512ELi160ELi640EEv26Group_norm_nhwc_bwd_params,(.L_x_5589 - _Z35group_norm_nhwc_bwd_one_pass_kernelI11Fp16IOBf16WLi512ELi160ELi640EEv26Group_norm_nhwc_bwd_params)
        .other          _Z35group_norm_nhwc_bwd_one_pass_kernelI11Fp16IOBf16WLi512ELi160ELi640EEv26Group_norm_nhwc_bwd_params,@"STO_CUDA_ENTRY STV_DEFAULT"
_Z35group_norm_nhwc_bwd_one_pass_kernelI11Fp16IOBf16WLi512ELi160ELi640EEv26Group_norm_nhwc_bwd_params:
.text._Z35group_norm_nhwc_bwd_one_pass_kernelI11Fp16IOBf16WLi512ELi160ELi640EEv26Group_norm_nhwc_bwd_params:
        /* <DEDUP_REMOVED lines=32> */
.L_x_1974:
[----:B------:R-:W2:Y:S01]  /*0200*/  LDL R7, [R1+0x42c] ;  /* 0x00042c0001077983 */ /* 0x000ea20000100800 */
[----:B------:R-:W-:-:S03]  /*0210*/  ULDC UR12, c[0x0][0x2a0] ;  /* 0x0000a800000c7ab9 */ /* 0x000fc60000000800 */
[----:B------:R-:W3:Y:S01]  /*0220*/  LDL R6, [R1+0x4b4] ;  /* 0x0004b40001067983 */ /* 0x000ee20000100800 */
[----:B------:R-:W-:Y:S01]  /*0230*/  MOV R3, UR12 ;  /* 0x0000000c00037c02 */ /* 0x000fe20008000f00 */
        /* <DEDUP_REMOVED lines=16> */
[----:B-1----:R-:W-:Y:S02]  /*0340*/  LOP3.LUT R2, R2, 0xfffffffd, RZ, 0xc0, !PT ;  /* 0xfffffffd02027812 */ /* 0x002fe400078ec0ff */
        /* <DEDUP_REMOVED lines=28> */
[----:B------:R-:W-:-:S04]  /*0510*/  USEL UR7, UR8, UR7, !UP0 ;  /* 0x0000000708077287 */ /* 0x000fc8000c000000 */
        /* <DEDUP_REMOVED lines=23> */
[----:B------:R-:W-:Y:S02]  /*0690*/  @!P3 MOV R6, R28 ;  /* 0x0000001c0006b202 */ /* 0x000fe40000000f00 */
[----:B------:R-:W-:Y:S02]  /*06a0*/  ISETP.GE.OR.EX P4, PT, R22, UR19, P1, P0 ;  /* 0x0000001316007c0c */ /* 0x000fe40008f86700 */
[----:B------:R-:W-:Y:S01]  /*06b0*/  LOP3.LUT R30, R30, 0xfffffffb, RZ, 0xc0, !PT ;  /* 0xfffffffb1e1e7812 */ /* 0x000fe200078ec0ff */
[-C--:B0-----:R-:W-:Y:S01]  /*06c0*/  @!P3 IMAD R3, R7, R10.reuse, RZ ;  /* 0x0000000a0703b224 */ /* 0x081fe200078e02ff */
[----:B------:R-:W-:Y:S01]  /*06d0*/  IADD3 R7, R29, UR6, RZ ;  /* 0x000000061d077c10 */ /* 0x000fe2000fffe0ff */
[----:B------:R-:W0:Y:S01]  /*06e0*/  @!P3 LDC.64 R14, c[0x0][0x228] ;  /* 0x00008a00ff0ebb82 */ /* 0x000e220000000a00 */
[----:B------:R-:W-:Y:S01]  /*06f0*/  @P5 LOP3.LUT R30, R30, 0x4, RZ, 0xfc, !PT ;  /* 0x000000041e1e5812 */ /* 0x000fe200078efcff */
[C---:B------:R-:W-:Y:S01]  /*0700*/  @!P3 IMAD R19, R0.reuse, R11, R3 ;  /* 0x0000000b0013b224 */ /* 0x040fe200078e0203 */
[C---:B------:R-:W-:Y:S01]  /*0710*/  IADD3 R3, R0.reuse, 0x20, RZ ;  /* 0x0000002000037810 */ /* 0x040fe20007ffe0ff */
[----:B------:R-:W-:Y:S01]  /*0720*/  @!P3 IMAD.WIDE.U32 R10, R0, R10, R6 ;  /* 0x0000000a000ab225 */ /* 0x000fe200078e0006 */
[----:B------:R-:W-:Y:S01]  /*0730*/  LOP3.LUT R30, R30, 0xfffffffd, RZ, 0xc0, !PT ;  /* 0xfffffffd1e1e7812 */ /* 0x000fe200078ec0ff */
[----:B------:R-:W-:Y:S01]  /*0740*/  ULDC.64 UR6, c[0x0][0x290] ;  /* 0x0000a40000067ab9 */ /* 0x000fe20000000a00 */
[----:B------:R-:W-:Y:S01]  /*0750*/  ISETP.GE.U32.AND P2, PT, R3, UR18, PT ;  /* 0x0000001203007c0c */ /* 0x000fe2000bf46070 */
[----:B------:R-:W3:Y:S01]  /*0760*/  @!P6 LDC.64 R38, c[0x0][0x230] ;  /* 0x00008c00ff26eb82 */ /* 0x000ee20000000a00 */
[----:B------:R-:W-:-:S02]  /*0770*/  @!P3 IADD3 R11, R11, R19, RZ ;  /* 0x000000130b0bb210 */ /* 0x000fc40007ffe0ff */
[----:B------:R-:W-:Y:S02]  /*0780*/  @!P3 SHF.L.U32 R19, R10, 0x1, RZ ;  /* 0x000000010a13b819 */ /* 0x000fe400000006ff */
[----:B------:R-:W-:Y:S01]  /*0790*/  SHF.R.S32.HI R23, RZ, 0x1f, R3 ;  /* 0x0000001fff177819 */ /* 0x000fe20000011403 */
[----:B--2---:R-:W-:Y:S01]  /*07a0*/  @!P6 IMAD R12, R13, R4, RZ ;  /* 0x000000040d0ce224 */ /* 0x004fe200078e02ff */
[----:B------:R-:W-:Y:S01]  /*07b0*/  @P4 LOP3.LUT R30, R30, 0x2, RZ, 0xfc, !PT ;  /* 0x000000021e1e4812 */ /* 0x000fe200078efcff */
[----:B------:R-:W2:Y:S01]  /*07c0*/  @!P5 LDC.64 R20, c[0x0][0x288] ;  /* 0x0000a200ff14db82 */ /* 0x000ea20000000a00 */
[----:B------:R-:W-:Y:S01]  /*07d0*/  @!P3 SHF.L.U64.HI R24, R10, 0x1, R11 ;  /* 0x000000010a18b819 */ /* 0x000fe2000001020b */
[----:B------:R-:W-:Y:S01]  /*07e0*/  @!P6 IMAD R31, R9, R5, R12 ;  /* 0x00000005091fe224 */ /* 0x000fe200078e020c */
[----:B-1----:R-:W-:Y:S02]  /*07f0*/  @!P3 IADD3 R16, P0, R19, R16, RZ ;  /* 0x000000101310b210 */ /* 0x002fe40007f1e0ff */
[----:B------:R-:W-:-:S02]  /*0800*/  ISETP.GE.OR.EX P3, PT, R23, UR19, P1, P2 ;  /* 0x0000001317007c0c */ /* 0x000fc40008f66720 */
        /* <DEDUP_REMOVED lines=3351> */
[----:B------:R-:W5:Y:S01]  /*d980*/  LDG.E.U16 R8, desc[UR10][R8.64+0x2] ;  /* 0x0000020a08087981 */ /* 0x000f62000c1e1500 */
[----:B--2---:R-:W-:Y:S02]  /*d990*/  @P2 SHF.L.U32 R3, R5, 0x10, RZ ;  /* 0x0000001005032819 */ /* 0x004fe400000006ff */
[----:B---3--:R-:W-:Y:S02]  /*d9a0*/  @P2 SHF.L.U32 R4, R10, 0x10, RZ ;  /* 0x000000100a042819 */ /* 0x008fe400000006ff */
[----:B----4-:R-:W-:Y:S02]  /*d9b0*/  SHF.L.U32 R2, R2, 0x10, RZ ;  /* 0x0000001002027819 */ /* 0x010fe400000006ff */
[----:B-----5:R-:W-:-:S07]  /*d9c0*/  SHF.L.U32 R5, R8, 0x10, RZ ;  /* 0x0000001008057819 */ /* 0x020fce00000006ff */
.L_x_1889:
[----:B------:R-:W-:Y:S05]  /*d9d0*/  BSYNC B0 ;  /* 0x0000000000007941 */ /* 0x000fea0003800000 */
.L_x_1888:
[----:B------:R-:W2:Y:S01]  /*d9e0*/  LDL.S16 R8, [R1+0x404] ;  /* 0x0004040001087983 */ /* 0x000ea20000100600 */
        /* <DEDUP_REMOVED lines=49> */
.L_x_1890:
        /* <DEDUP_REMOVED lines=14> */
[----:B------:R-:W-:Y:S01]  /*dde0*/  FMUL.FTZ R14, R11, R5 ;  /* 0x000000050b0e7220 */ /* 0x000fe20000410000 */
        /* <DEDUP_REMOVED lines=31> */
.L_x_1891:
        /* <DEDUP_REMOVED lines=56> */
.L_x_1892:
        /* <DEDUP_REMOVED lines=11> */
[----:B------:R-:W-:Y:S01]  /*e410*/  FADD.FTZ R14, R14, R15 ;  /* 0x0000000f0e0e7221 */ /* 0x000fe20000010000 */
[----:B------:R-:W-:Y:S01]  /*e420*/  PRMT R18, R24, 0x7610, R18 ;  /* 0x0000761018127816 */ /* 0x000fe20000000012 */
[----:B------:R-:W-:Y:S01]  /*e430*/  FFMA.FTZ R10, R13, R15, R10 ;  /* 0x0000000f0d0a7223 */ /* 0x000fe2000001000a */
[----:B------:R-:W-:Y:S01]  /*e440*/  PRMT R20, R23, 0x7610, R20 ;  /* 0x0000761017147816 */ /* 0x000fe20000000014 */
[----:B------:R-:W-:-:S02]  /*e450*/  FFMA.FTZ R9, R16, R21, R9 ;  /* 0x0000001510097223 */ /* 0x000fc40000010009 */
[----:B------:R-:W-:-:S05]  /*e460*/  HADD2.F32 R18, -RZ, R18.H0_H0 ;  /* 0x20000012ff127230 */ /* 0x000fca0000004100 */
[----:B------:R-:W-:-:S04]  /*e470*/  FADD.FTZ R18, R18, -UR16 ;  /* 0x8000001012127e21 */ /* 0x000fc80008010000 */
[----:B------:R-:W-:Y:S01]  /*e480*/  FMUL.FTZ R18, R18, UR12 ;  /* 0x0000000c12127c20 */ /* 0x000fe20008410000 */
[----:B--2---:R-:W-:Y:S01]  /*e490*/  PRMT R19, R17, 0x7610, R19 ;  /* 0x0000761011137816 */ /* 0x004fe20000000013 */
[----:B------:R-:W-:Y:S01]  /*e4a0*/  FMUL.FTZ R17, R15, R2 ;  /* 0x000000020f117220 */ /* 0x000fe20000410000 */
[----:B------:R-:W-:Y:S02]  /*e4b0*/  HADD2.F32 R15, -RZ, R22.H0_H0 ;  /* 0x20000016ff0f7230 */ /* 0x000fe40000004100 */
[----:B------:R-:W-:Y:S02]  /*e4c0*/  HADD2.F32 R22, -RZ, R20.H0_H0 ;  /* 0x20000014ff167230 */ /* 0x000fe40000004100 */
[----:B------:R-:W-:Y:S01]  /*e4d0*/  FFMA.FTZ R12, R13, R17, R12 ;  /* 0x000000110d0c7223 */ /* 0x000fe2000001000c */
[----:B------:R-:W-:Y:S01]  /*e4e0*/  FADD.FTZ R17, R8, R17 ;  /* 0x0000001108117221 */ /* 0x000fe20000010000 */
[----:B------:R-:W-:-:S04]  /*e4f0*/  FMUL.FTZ R13, R21, R5 ;  /* 0x00000005150d7220 */ /* 0x000fc80000410000 */
[----:B------:R-:W-:Y:S01]  /*e500*/  FFMA.FTZ R8, R16, R13, R12 ;  /* 0x0000000d10087223 */ /* 0x000fe2000001000c */
[----:B------:R-:W-:Y:S01]  /*e510*/  FADD.FTZ R17, R13, R17 ;  /* 0x000000110d117221 */ /* 0x000fe20000010000 */
[----:B------:R-:W-:Y:S01]  /*e520*/  FADD.FTZ R13, R15, -UR16 ;  /* 0x800000100f0d7e21 */ /* 0x000fe20008010000 */
[----:B------:R-:W-:-:S03]  /*e530*/  HADD2.F32 R16, -RZ, R19.H0_H0 ;  /* 0x20000013ff107230 */ /* 0x000fc60000004100 */
        /* <DEDUP_REMOVED lines=20> */
.L_x_1893:
        /* <DEDUP_REMOVED lines=49> */
.L_x_1894:
        /* <DEDUP_REMOVED lines=14> */
[----:B------:R-:W-:-:S03]  /*ea70*/  PRMT R24, R26, 0x7610, R24 ;  /* 0x000076101a187816 */ /* 0x000fc60000000018 */
[----:B------:R-:W-:-:S05]  /*ea80*/  HADD2.F32 R14, -RZ, R20.H0_H0 ;  /* 0x20000014ff0e7230 */ /* 0x000fca0000004100 */
[----:B------:R-:W-:Y:S01]  /*ea90*/  FADD.FTZ R20, R14, -UR16 ;  /* 0x800000100e147e21 */ /* 0x000fe20008010000 */
[----:B------:R-:W-:Y:S01]  /*eaa0*/  HADD2.F32 R14, -RZ, R24.H0_H0 ;  /* 0x20000018ff0e7230 */ /* 0x000fe20000004100 */
[----:B--2---:R-:W-:Y:S01]  /*eab0*/  PRMT R23, R17, 0x7610, R23 ;  /* 0x0000761011177816 */ /* 0x004fe20000000017 */
[----:B------:R-:W-:-:S04]  /*eac0*/  FMUL.FTZ R17, R11, R2 ;  /* 0x000000020b117220 */ /* 0x000fc80000410000 */
[----:B------:R-:W-:Y:S01]  /*ead0*/  FFMA.FTZ R9, R19, R17, R10 ;  /* 0x0000001113097223 */ /* 0x000fe2000001000a */
[----:B------:R-:W-:Y:S02]  /*eae0*/  HADD2.F32 R10, -RZ, R25.H0_H0 ;  /* 0x20000019ff0a7230 */ /* 0x000fe40000004100 */
[----:B------:R-:W-:Y:S01]  /*eaf0*/  FADD.FTZ R17, R13, R17 ;  /* 0x000000110d117221 */ /* 0x000fe20000010000 */
[----:B------:R-:W-:Y:S01]  /*eb00*/  FMUL.FTZ R13, R15, R5 ;  /* 0x000000050f0d7220 */ /* 0x000fe20000410000 */
[----:B------:R-:W-:Y:S02]  /*eb10*/  HADD2.F32 R27, -RZ, R23.H0_H0 ;  /* 0x20000017ff1b7230 */ /* 0x000fe40000004100 */
[----:B------:R-:W-:Y:S01]  /*eb20*/  FADD.FTZ R10, R10, -UR16 ;  /* 0x800000100a0a7e21 */ /* 0x000fe20008010000 */
[----:B------:R-:W-:Y:S01]  /*eb30*/  FFMA.FTZ R9, R8, R13, R9 ;  /* 0x0000000d08097223 */ /* 0x000fe20000010009 */
[----:B------:R-:W-:Y:S02]  /*eb40*/  FADD.FTZ R17, R13, R17 ;  /* 0x000000110d117221 */ /* 0x000fe40000010000 */
        /* <DEDUP_REMOVED lines=21> */
.L_x_1895:
        /* <DEDUP_REMOVED lines=16> */
[----:B------:R-:W-:Y:S02]  /*eda0*/  HADD2.F32 R23, -RZ, R23.H0_H0 ;  /* 0x20000017ff177230 */ /* 0x000fe40000004100 */
[----:B------:R-:W-:Y:S01]  /*edb0*/  HADD2.F32 R25, -RZ, R25.H0_H0 ;  /* 0x20000019ff197230 */ /* 0x000fe20000004100 */
[----:B--2---:R-:W-:Y:S01]  /*edc0*/  PRMT R26, R20, 0x7610, R26 ;  /* 0x00007610141a7816 */ /* 0x004fe2000000001a */
[----:B------:R-:W-:-:S04]  /*edd0*/  FMUL.FTZ R20, R14, R2 ;  /* 0x000000020e147220 */ /* 0x000fc80000410000 */
[----:B------:R-:W-:Y:S01]  /*ede0*/  FFMA.FTZ R9, R13, R20, R9 ;  /* 0x000000140d097223 */ /* 0x000fe20000010009 */
[----:B------:R-:W-:Y:S01]  /*edf0*/  FADD.FTZ R19, R17, R20 ;  /* 0x0000001411137221 */ /* 0x000fe20000010000 */
[----:B------:R-:W-:Y:S02]  /*ee00*/  HADD2.F32 R20, -RZ, R24.H0_H0 ;  /* 0x20000018ff147230 */ /* 0x000fe40000004100 */
[----:B------:R-:W-:Y:S01]  /*ee10*/  FADD.FTZ R24, R23, -UR16 ;  /* 0x8000001017187e21 */ /* 0x000fe20008010000 */
[----:B------:R-:W-:Y:S01]  /*ee20*/  FFMA.FTZ R17, R10, R21, R9 ;  /* 0x000000150a117223 */ /* 0x000fe20000010009 */
[----:B------:R-:W-:Y:S01]  /*ee30*/  FADD.FTZ R19, R21, R19 ;  /* 0x0000001315137221 */ /* 0x000fe20000010000 */
[----:B------:R-:W-:Y:S02]  /*ee40*/  HADD2.F32 R9, -RZ, R26.H0_H0 ;  /* 0x2000001aff097230 */ /* 0x000fe40000004100 */
[----:B------:R-:W-:Y:S01]  /*ee50*/  FADD.FTZ R20, R20, -UR16 ;  /* 0x8000001014147e21 */ /* 0x000fe20008010000 */
        /* <DEDUP_REMOVED lines=21> */
.L_x_1896:
        /* <DEDUP_REMOVED lines=8> */
[----:B------:R-:W3:Y:S01]  /*f030*/  LDL.S16 R21, [R1+0x420] ;  /* 0x0004200001157983 */ /* 0x000ee20000100600 */
[----:B------:R-:W-:Y:S01]  /*f040*/  FADD.FTZ R22, R22, R11 ;  /* 0x0000000b16167221 */ /* 0x000fe20000010000 */
[----:B------:R-:W-:Y:S01]  /*f050*/  FFMA.FTZ R18, R8, R15, R18 ;  /* 0x0000000f08127223 */ /* 0x000fe20000010012 */
[----:B------:R-:W-:Y:S01]  /*f060*/  FMUL.FTZ R11, R9, R5 ;  /* 0x00000005090b7220 */ /* 0x000fe20000410000 */
[----:B------:R-:W-:-:S05]  /*f070*/  HADD2.F32 R8, -RZ, R31.H0_H0 ;  /* 0x2000001fff087230 */ /* 0x000fca0000004100 */
[----:B------:R-:W-:-:S04]  /*f080*/  FADD.FTZ R8, R8, -UR16 ;  /* 0x8000001008087e21 */ /* 0x000fc80008010000 */
[----:B------:R-:W-:Y:S01]  /*f090*/  FMUL.FTZ R8, R8, UR12 ;  /* 0x0000000c08087c20 */ /* 0x000fe20008410000 */
[----:B--2---:R-:W-:Y:S01]  /*f0a0*/  PRMT R26, R20, 0x7610, R26 ;  /* 0x00007610141a7816 */ /* 0x004fe2000000001a */
[----:B------:R-:W-:-:S04]  /*f0b0*/  FMUL.FTZ R20, R25, R2 ;  /* 0x0000000219147220 */ /* 0x000fc80000410000 */
[----:B------:R-:W-:Y:S01]  /*f0c0*/  FFMA.FTZ R17, R23, R20, R17 ;  /* 0x0000001417117223 */ /* 0x000fe20000010011 */
[----:B------:R-:W-:Y:S01]  /*f0d0*/  FADD.FTZ R19, R19, R20 ;  /* 0x0000001413137221 */ /* 0x000fe20000010000 */
[----:B------:R-:W-:Y:S02]  /*f0e0*/  HADD2.F32 R20, -RZ, R30.H0_H0 ;  /* 0x2000001eff147230 */ /* 0x000fe40000004100 */
[----:B------:R-:W-:Y:S01]  /*f0f0*/  FFMA.FTZ R17, R24, R11, R17 ;  /* 0x0000000b18117223 */ /* 0x000fe20000010011 */
[----:B------:R-:W-:Y:S02]  /*f100*/  FADD.FTZ R19, R11, R19 ;  /* 0x000000130b137221 */ /* 0x000fe40000010000 */
[----:B------:R-:W-:Y:S01]  /*f110*/  FADD.FTZ R11, R20, -UR16 ;  /* 0x80000010140b7e21 */ /* 0x000fe20008010000 */
[----:B------:R-:W-:Y:S02]  /*f120*/  HADD2.F32 R41, -RZ, R26.H0_H0 ;  /* 0x2000001aff297230 */ /* 0x000fe40000004100 */
[----:B---3--:R-:W-:-:S02]  /*f130*/  HADD2.F32 R40, -RZ, R21.H0_H0 ;  /* 0x20000015ff287230 */ /* 0x008fc40000004100 */
        /* <DEDUP_REMOVED lines=20> */
.L_x_1897:
        /* <DEDUP_REMOVED lines=39> */
.L_x_1898:
[----:B------:R-:W2:Y:S04]  /*f4f0*/  LDL.S16 R32, [R1+0x3c4] ;  /* 0x0003c40001207983 */ /* 0x000ea80000100600 */
[----:B------:R-:W3:Y:S04]  /*f500*/  LDL.S16 R31, [R1+0x3cc] ;  /* 0x0003cc00011f7983 */ /* 0x000ee80000100600 */
[----:B------:R-:W4:Y:S04]  /*f510*/  LDL.LU.S16 R30, [R1+0x3c6] ;  /* 0x0003c600011e7983 */ /* 0x000f280000300600 */
[----:B------:R-:W5:Y:S01]  /*f520*/  LDL.LU.S16 R26, [R1+0x3ce] ;  /* 0x0003ce00011a7983 */ /* 0x000f620000300600 */
        /* <DEDUP_REMOVED lines=35> */
.L_x_1899:
[----:B------:R-:W2:Y:S04]  /*f760*/  LDL.LU.S16 R32, [R1+0x3c8] ;  /* 0x0003c80001207983 */ /* 0x000ea80000300600 */
[----:B------:R-:W3:Y:S04]  /*f770*/  LDL.S16 R26, [R1+0x3da] ;  /* 0x0003da00011a7983 */ /* 0x000ee80000100600 */
[----:B------:R-:W4:Y:S04]  /*f780*/  LDL.S16 R31, [R1+0x3dc] ;  /* 0x0003dc00011f7983 */ /* 0x000f280000100600 */
[----:B------:R-:W5:Y:S01]  /*f790*/  LDL.LU.S16 R30, [R1+0x3de] ;  /* 0x0003de00011e7983 */ /* 0x000f620000300600 */
        /* <DEDUP_REMOVED lines=10> */
[----:B------:R-:W-:Y:S02]  /*f840*/  FADD.FTZ R13, R13, -UR16 ;  /* 0x800000100d0d7e21 */ /* 0x000fe40008010000 */
[----:B------:R-:W-:Y:S02]  /*f850*/  FADD.FTZ R26, R15, -UR16 ;  /* 0x800000100f1a7e21 */ /* 0x000fe40008010000 */
[----:B------:R-:W-:Y:S01]  /*f860*/  FMUL.FTZ R17, R13, UR12 ;  /* 0x0000000c0d117c20 */ /* 0x000fe20008410000 */
[----:B----4-:R-:W-:Y:S02]  /*f870*/  HADD2.F32 R15, -RZ, R31.H0_H0 ;  /* 0x2000001fff0f7230 */ /* 0x010fe40000004100 */
        /* <DEDUP_REMOVED lines=21> */
.L_x_1900:
        /* <DEDUP_REMOVED lines=39> */
.L_x_1901:
        /* <DEDUP_REMOVED lines=39> */
.L_x_1902:
        /* <DEDUP_REMOVED lines=39> */
.L_x_1903:
        /* <DEDUP_REMOVED lines=39> */
.L_x_1904:
        /* <DEDUP_REMOVED lines=41> */
.L_x_1905:
        /* <DEDUP_REMOVED lines=43> */
.L_x_1906:
        /* <DEDUP_REMOVED lines=44> */
.L_x_1907:
        /* <DEDUP_REMOVED lines=44> */
.L_x_1908:
[----:B0-----:R-:W2:Y:S01]  /*10e50*/  LDL R45, [R1+0x230] ;  /* 0x00023000012d7983 */ /* 0x001ea20000100800 */
[----:B------:R-:W-:Y:S01]  /*10e60*/  FMUL.FTZ R11, R37, R2 ;  /* 0x00000002250b7220 */ /* 0x000fe20000410000 */
[----:B------:R-:W-:Y:S01]  /*10e70*/  FFMA.FTZ R19, R13, R18, R19 ;  /* 0x000000120d137223 */ /* 0x000fe20000010013 */
[----:B------:R-:W-:Y:S02]  /*10e80*/  FADD.FTZ R20, R20, R15 ;  /* 0x0000000f14147221 */ /* 0x000fe40000010000 */
[----:B------:R-:W-:Y:S01]  /*10e90*/  FADD.FTZ R9, R9, R11 ;  /* 0x0000000b09097221 */ /* 0x000fe20000010000 */
[----:B------:R-:W3:Y:S01]  /*10ea0*/  LDL.S16 R15, [R1+0x398] ;  /* 0x00039800010f7983 */ /* 0x000ee20000100600 */
[----:B--2---:R-:W-:-:S03]  /*10eb0*/  FFMA.FTZ R13, R45, R11, R8 ;  /* 0x0000000b2d0d7223 */ /* 0x004fc60000010008 */
[----:B------:R-:W2:Y:S04]  /*10ec0*/  LDL.LU.S16 R8, [R1+0x39a] ;  /* 0x00039a0001087983 */ /* 0x000ea80000300600 */
[----:B------:R-:W4:Y:S01]  /*10ed0*/  LDL R11, [R1+0x23c] ;  /* 0x00023c00010b7983 */ /* 0x000f220000100800 */
[----:B------:R-:W-:Y:S01]  /*10ee0*/  FMUL.FTZ R45, R17, R5 ;  /* 0x00000005112d7220 */ /* 0x000fe20000410000 */
[----:B---3--:R-:W-:-:S05]  /*10ef0*/  HADD2.F32 R15, -RZ, R15.H0_H0 ;  /* 0x2000000fff0f7230 */ /* 0x008fca0000004100 */
[----:B------:R-:W-:-:S04]  /*10f00*/  FADD.FTZ R15, R15, -UR16 ;  /* 0x800000100f0f7e21 */ /* 0x000fc80008010000 */
[----:B------:R-:W-:Y:S01]  /*10f10*/  FMUL.FTZ R15, R15, UR12 ;  /* 0x0000000c0f0f7c20 */ /* 0x000fe20008410000 */
[----:B--2---:R-:W-:Y:S02]  /*10f20*/  HADD2.F32 R8, -RZ, R8.H0_H0 ;  /* 0x20000008ff087230 */ /* 0x004fe40000004100 */
[----:B----4-:R-:W-:Y:S01]  /*10f30*/  FFMA.FTZ R11, R11, R45, R13 ;  /* 0x0000002d0b0b7223 */ /* 0x010fe2000001000d */
[----:B------:R-:W-:Y:S02]  /*10f40*/  FADD.FTZ R13, R45, R9 ;  /* 0x000000092d0d7221 */ /* 0x000fe40000010000 */
[----:B------:R-:W-:Y:S01]  /*10f50*/  FADD.FTZ R45, R8, -UR16 ;  /* 0x80000010082d7e21 */ /* 0x000fe20008010000 */
[----:B------:R-:W2:Y:S04]  /*10f60*/  LDL.S16 R9, [R1+0x39e] ;  /* 0x00039e0001097983 */ /* 0x000ea80000100600 */
[----:B------:R-:W3:Y:S01]  /*10f70*/  LDL.LU.S16 R8, [R1+0x39c] ;  /* 0x00039c0001087983 */ /* 0x000ee20000300600 */
[----:B------:R-:W-:-:S03]  /*10f80*/  FMUL.FTZ R45, R45, UR12 ;  /* 0x0000000c2d2d7c20 */ /* 0x000fc60008410000 */
        /* <DEDUP_REMOVED lines=24> */
.L_x_1909:
[----:B------:R-:W-:Y:S01]  /*11110*/  FFMA.FTZ R21, R16, R10, R21 ;  /* 0x0000000a10157223 */ /* 0x000fe20000010015 */
[----:B------:R-:W2:Y:S01]  /*11120*/  LDL.S16 R45, [R1+0x2f2] ;  /* 0x0002f200012d7983 */ /* 0x000ea20000100600 */
[----:B------:R-:W-:Y:S01]  /*11130*/  FMUL.FTZ R15, R8, R2 ;  /* 0x00000002080f7220 */ /* 0x000fe20000410000 */
[----:B------:R-:W-:Y:S02]  /*11140*/  FADD.FTZ R36, R36, R18 ;  /* 0x0000001224247221 */ /* 0x000fe40000010000 */
[----:B------:R-:W3:Y:S01]  /*11150*/  LDL R16, [R1+0x238] ;  /* 0x0002380001107983 */ /* 0x000ee20000100800 */
[----:B------:R-:W-:-:S03]  /*11160*/  FADD.FTZ R13, R13, R15 ;  /* 0x0000000f0d0d7221 */ /* 0x000fc60000010000 */
[----:B------:R-:W4:Y:S01]  /*11170*/  LDL.S16 R18, [R1+0x2f4] ;  /* 0x0002f40001127983 */ /* 0x000f220000100600 */
[----:B---3--:R-:W-:-:S03]  /*11180*/  FFMA.FTZ R11, R16, R15, R11 ;  /* 0x0000000f100b7223 */ /* 0x008fc6000001000b */
[----:B------:R-:W3:Y:S01]  /*11190*/  LDL R15, [R1+0x240] ;  /* 0x00024000010f7983 */ /* 0x000ee20000100800 */
[----:B------:R-:W-:Y:S01]  /*111a0*/  FMUL.FTZ R16, R9, R5 ;  /* 0x0000000509107220 */ /* 0x000fe20000410000 */
[----:B--2---:R-:W-:Y:S02]  /*111b0*/  HADD2.F32 R45, -RZ, R45.H0_H0 ;  /* 0x2000002dff2d7230 */ /* 0x004fe40000004100 */
[----:B----4-:R-:W-:-:S03]  /*111c0*/  HADD2.F32 R18, -RZ, R18.H0_H0 ;  /* 0x20000012ff127230 */ /* 0x010fc60000004100 */
[----:B------:R-:W-:Y:S02]  /*111d0*/  FADD.FTZ R45, R45, -UR16 ;  /* 0x800000102d2d7e21 */ /* 0x000fe40008010000 */
[----:B------:R-:W-:Y:S02]  /*111e0*/  FADD.FTZ R18, R18, -UR16 ;  /* 0x8000001012127e21 */ /* 0x000fe40008010000 */
[----:B------:R-:W-:Y:S02]  /*111f0*/  FMUL.FTZ R45, R45, UR12 ;  /* 0x0000000c2d2d7c20 */ /* 0x000fe40008410000 */
[----:B------:R-:W-:-:S03]  /*11200*/  FMUL.FTZ R18, R18, UR12 ;  /* 0x0000000c12127c20 */ /* 0x000fc60008410000 */
[----:B------:R0:W-:Y:S01]  /*11210*/  STL [R1+0x21c], R45 ;  /* 0x00021c2d01007387 */ /* 0x0001e20000100800 */
[----:B---3--:R-:W-:Y:S01]  /*11220*/  FFMA.FTZ R15, R15, R16, R11 ;  /* 0x000000100f0f7223 */ /* 0x008fe2000001000b */
[----:B------:R-:W-:Y:S02]  /*11230*/  FADD.FTZ R16, R16, R13 ;  /* 0x0000000d10107221 */ /* 0x000fe40000010000 */
[----:B------:R-:W2:Y:S04]  /*11240*/  LDL.LU.S16 R11, [R1+0x2f0] ;  /* 0x0002f000010b7983 */ /* 0x000ea80000300600 */
[----:B------:R-:W3:Y:S04]  /*11250*/  LDL.LU.S16 R13, [R1+0x2f6] ;  /* 0x0002f600010d7983 */ /* 0x000ee80000300600 */
        /* <DEDUP_REMOVED lines=23> */
.L_x_1910:
[----:B------:R-:W-:Y:S01]  /*113d0*/  FFMA.FTZ R31, R31, R43, R19 ;  /* 0x0000002b1f1f7223 */ /* 0x000fe20000010013 */
[----:B------:R-:W2:Y:S01]  /*113e0*/  LDL.S16 R45, [R1+0x2f8] ;  /* 0x0002f800012d7983 */ /* 0x000ea20000100600 */
[----:B------:R-:W-:Y:S01]  /*113f0*/  FMUL.FTZ R18, R11, R2 ;  /* 0x000000020b127220 */ /* 0x000fe20000410000 */
[----:B------:R-:W-:Y:S02]  /*11400*/  FADD.FTZ R10, R20, R10 ;  /* 0x0000000a140a7221 */ /* 0x000fe40000010000 */
[----:B------:R-:W3:Y:S01]  /*11410*/  LDL R19, [R1+0x21c] ;  /* 0x00021c0001137983 */ /* 0x000ee20000100800 */
[----:B------:R-:W-:-:S03]  /*11420*/  FADD.FTZ R16, R16, R18 ;  /* 0x0000001210107221 */ /* 0x000fc60000010000 */
[----:B------:R-:W4:Y:S01]  /*11430*/  LDL.LU.S16 R20, [R1+0x2fa] ;  /* 0x0002fa0001147983 */ /* 0x000f220000300600 */
        /* <DEDUP_REMOVED lines=12> */
[----:B------:R-:W2:Y:S04]  /*11500*/  LDL.S16 R15, [R1+0x2fc] ;  /* 0x0002fc00010f7983 */ /* 0x000ea80000100600 */
        /* <DEDUP_REMOVED lines=24> */
.L_x_1911:
[----:B------:R-:W2:Y:S01]  /*11690*/  LDL R45, [R1+0x218] ;  /* 0x00021800012d7983 */ /* 0x000ea20000100800 */
[----:B------:R-:W-:Y:S01]  /*116a0*/  FMUL.FTZ R20, R15, R2 ;  /* 0x000000020f147220 */ /* 0x000fe20000410000 */
[----:B------:R-:W-:Y:S01]  /*116b0*/  FFMA.FTZ R14, R14, R23, R21 ;  /* 0x000000170e0e7223 */ /* 0x000fe20000010015 */
[----:B------:R-:W-:Y:S02]  /*116c0*/  FADD.FTZ R43, R36, R43 ;  /* 0x0000002b242b7221 */ /* 0x000fe40000010000 */
[----:B------:R-:W3:Y:S01]  /*116d0*/  LDL.S16 R36, [R1+0x368] ;  /* 0x0003680001247983 */ /* 0x000ee20000100600 */
[----:B--2---:R-:W-:-:S03]  /*116e0*/  FFMA.FTZ R21, R45, R20, R18 ;  /* 0x000000142d157223 */ /* 0x004fc60000010012 */
[----:B------:R-:W2:Y:S01]  /*116f0*/  LDL.LU.S16 R18, [R1+0x36a] ;  /* 0x00036a0001127983 */ /* 0x000ea20000300600 */
[----:B------:R-:W-:-:S03]  /*11700*/  FADD.FTZ R20, R19, R20 ;  /* 0x0000001413147221 */ /* 0x000fc60000010000 */
[----:B------:R-:W4:Y:S01]  /*11710*/  LDL R19, [R1+0x244] ;  /* 0x0002440001137983 */ /* 0x000f220000100800 */
[----:B------:R-:W-:Y:S01]  /*11720*/  FMUL.FTZ R45, R16, R5 ;  /* 0x00000005102d7220 */ /* 0x000fe20000410000 */
[----:B---3--:R-:W-:-:S03]  /*11730*/  HADD2.F32 R36, -RZ, R36.H0_H0 ;  /* 0x20000024ff247230 */ /* 0x008fc60000004100 */
[----:B------:R-:W-:Y:S01]  /*11740*/  FADD.FTZ R20, R45, R20 ;  /* 0x000000142d147221 */ /* 0x000fe20000010000 */
[----:B--2---:R-:W-:Y:S02]  /*11750*/  HADD2.F32 R18, -RZ, R18.H0_H0 ;  /* 0x20000012ff127230 */ /* 0x004fe40000004100 */
[----:B----4-:R-:W-:Y:S01]  /*11760*/  FFMA.FTZ R19, R19, R45, R21 ;  /* 0x0000002d13137223 */ /* 0x010fe20000010015 */
[----:B------:R-:W-:Y:S02]  /*11770*/  FADD.FTZ R21, R36, -UR16 ;  /* 0x8000001024157e21 */ /* 0x000fe40008010000 */
[----:B------:R-:W-:Y:S01]  /*11780*/  FADD.FTZ R45, R18, -UR16 ;  /* 0x80000010122d7e21 */ /* 0x000fe20008010000 */
[----:B------:R-:W2:Y:S04]  /*11790*/  LDL.S16 R36, [R1+0x36c] ;  /* 0x00036c0001247983 */ /* 0x000ea80000100600 */
[----:B------:R-:W3:Y:S01]  /*117a0*/  LDL.LU.S16 R18, [R1+0x36e] ;  /* 0x00036e0001127983 */ /* 0x000ee20000300600 */
[----:B------:R-:W-:Y:S01]  /*117b0*/  FMUL.FTZ R21, R21, UR12 ;  /* 0x0000000c15157c20 */ /* 0x000fe20008410000 */
[----:B------:R-:W-:-:S04]  /*117c0*/  FMUL.FTZ R45, R45, UR12 ;  /* 0x0000000c2d2d7c20 */ /* 0x000fc80008410000 */
        /* <DEDUP_REMOVED lines=24> */
.L_x_1912:
[----:B------:R-:W2:Y:S01]  /*11950*/  LDL R45, [R1+0x248] ;  /* 0x00024800012d7983 */ /* 0x000ea20000100800 */
[----:B------:R-:W-:Y:S01]  /*11960*/  FMUL.FTZ R21, R36, R2 ;  /* 0x0000000224157220 */ /* 0x000fe20000410000 */
[----:B------:R-:W-:Y:S01]  /*11970*/  FFMA.FTZ R31, R22, R35, R31 ;  /* 0x00000023161f7223 */ /* 0x000fe2000001001f */
[----:B------:R-:W-:Y:S02]  /*11980*/  FADD.FTZ R10, R10, R23 ;  /* 0x000000170a0a7221 */ /* 0x000fe40000010000 */
[----:B------:R-:W-:Y:S01]  /*11990*/  FADD.FTZ R20, R20, R21 ;  /* 0x0000001514147221 */ /* 0x000fe20000010000 */
[----:B------:R-:W3:Y:S01]  /*119a0*/  LDL.S16 R23, [R1+0x31a] ;  /* 0x00031a0001177983 */ /* 0x000ee20000100600 */
[----:B--2---:R-:W-:-:S03]  /*119b0*/  FFMA.FTZ R22, R45, R21, R19 ;  /* 0x000000152d167223 */ /* 0x004fc60000010013 */
[----:B------:R-:W2:Y:S04]  /*119c0*/  LDL.S16 R19, [R1+0x31c] ;  /* 0x00031c0001137983 */ /* 0x000ea80000100600 */
        /* <DEDUP_REMOVED lines=9> */
[----:B------:R-:W2:Y:S04]  /*11a60*/  LDL.LU.S16 R20, [R1+0x318] ;  /* 0x0003180001147983 */ /* 0x000ea80000300600 */
        /* <DEDUP_REMOVED lines=26> */
.L_x_1913:
        /* <DEDUP_REMOVED lines=44> */
.L_x_1914:
        /* <DEDUP_REMOVED lines=44> */
.L_x_1915:
[----:B------:R-:W2:Y:S01]  /*12190*/  LDL R45, [R1+0x260] ;  /* 0x00026000012d7983 */ /* 0x000ea20000100800 */
[----:B------:R-:W-:Y:S01]  /*121a0*/  FMUL.FTZ R25, R22, R2 ;  /* 0x0000000216197220 */ /* 0x000fe20000410000 */
[----:B------:R-:W-:Y:S01]  /*121b0*/  FFMA.FTZ R14, R26, R32, R14 ;  /* 0x000000201a0e7223 */ /* 0x000fe2000001000e */
[----:B------:R-:W-:Y:S02]  /*121c0*/  FADD.FTZ R43, R43, R27 ;  /* 0x0000001b2b2b7221 */ /* 0x000fe40000010000 */
[----:B------:R-:W3:Y:S01]  /*121d0*/  LDL.S16 R27, [R1+0x312] ;  /* 0x00031200011b7983 */ /* 0x000ee20000100600 */
[----:B--2---:R-:W-:-:S03]  /*121e0*/  FFMA.FTZ R26, R45, R25, R23 ;  /* 0x000000192d1a7223 */ /* 0x004fc60000010017 */
[----:B------:R-:W2:Y:S01]  /*121f0*/  LDL.S16 R23, [R1+0x314] ;  /* 0x0003140001177983 */ /* 0x000ea20000100600 */
        /* <DEDUP_REMOVED lines=9> */
[----:B------:R-:W2:Y:S04]  /*12290*/  LDL.LU.S16 R27, [R1+0x316] ;  /* 0x00031600011b7983 */ /* 0x000ea80000300600 */
        /* <DEDUP_REMOVED lines=27> */
.L_x_1916:
[----:B------:R-:W2:Y:S01]  /*12450*/  LDL R45, [R1+0x268] ;  /* 0x00026800012d7983 */ /* 0x000ea20000100800 */
        /* <DEDUP_REMOVED lines=43> */
.L_x_1917:
[----:B------:R-:W2:Y:S01]  /*12710*/  LDL R45, [R1+0x270] ;  /* 0x00027000012d7983 */ /* 0x000ea20000100800 */
[----:B------:R-:W-:Y:S01]  /*12720*/  FMUL.FTZ R32, R24, R2 ;  /* 0x0000000218207220 */ /* 0x000fe20000410000 */
[----:B------:R-:W-:Y:S02]  /*12730*/  FADD.FTZ R43, R43, R44 ;  /* 0x0000002c2b2b7221 */ /* 0x000fe40000010000 */
[----:B------:R-:W3:Y:S01]  /*12740*/  LDL R44, [R1+0x274] ;  /* 0x00027400012c7983 */ /* 0x000ee20000100800 */
[----:B------:R-:W-:Y:S01]  /*12750*/  FFMA.FTZ R14, R41, R34, R14 ;  /* 0x00000022290e7223 */ /* 0x000fe2000001000e */
[----:B------:R-:W-:Y:S02]  /*12760*/  FADD.FTZ R41, R30, R32 ;  /* 0x000000201e297221 */ /* 0x000fe40000010000 */
[----:B------:R-:W4:Y:S01]  /*12770*/  LDL.LU.S16 R30, [R1+0x358] ;  /* 0x00035800011e7983 */ /* 0x000f220000300600 */
[----:B--2---:R-:W-:-:S03]  /*12780*/  FFMA.FTZ R45, R45, R32, R26 ;  /* 0x000000202d2d7223 */ /* 0x004fc6000001001a */
[----:B------:R-:W2:Y:S01]  /*12790*/  LDL.S16 R26, [R1+0x35a] ;  /* 0x00035a00011a7983 */ /* 0x000ea20000100600 */
[----:B------:R-:W-:-:S04]  /*127a0*/  FMUL.FTZ R32, R25, R5 ;  /* 0x0000000519207220 */ /* 0x000fc80000410000 */
[----:B---3--:R-:W-:Y:S01]  /*127b0*/  FFMA.FTZ R45, R44, R32, R45 ;  /* 0x000000202c2d7223 */ /* 0x008fe2000001002d */
[----:B------:R-:W-:Y:S02]  /*127c0*/  FADD.FTZ R41, R32, R41 ;  /* 0x0000002920297221 */ /* 0x000fe40000010000 */
[----:B------:R-:W3:Y:S01]  /*127d0*/  LDL.S16 R32, [R1+0x35e] ;  /* 0x00035e0001207983 */ /* 0x000ee20000100600 */
[----:B----4-:R-:W-:-:S05]  /*127e0*/  HADD2.F32 R30, -RZ, R30.H0_H0 ;  /* 0x2000001eff1e7230 */ /* 0x010fca0000004100 */
[----:B------:R-:W-:-:S04]  /*127f0*/  FADD.FTZ R30, R30, -UR16 ;  /* 0x800000101e1e7e21 */ /* 0x000fc80008010000 */
[----:B------:R-:W-:Y:S01]  /*12800*/  FMUL.FTZ R30, R30, UR12 ;  /* 0x0000000c1e1e7c20 */ /* 0x000fe20008410000 */
[----:B--2---:R-:W-:-:S05]  /*12810*/  HADD2.F32 R26, -RZ, R26.H0_H0 ;  /* 0x2000001aff1a7230 */ /* 0x004fca0000004100 */
[----:B------:R-:W-:Y:S02]  /*12820*/  FADD.FTZ R44, R26, -UR16 ;  /* 0x800000101a2c7e21 */ /* 0x000fe40008010000 */
[----:B------:R-:W2:Y:S02]  /*12830*/  LDL.LU.S16 R26, [R1+0x35c] ;  /* 0x00035c00011a7983 */ /* 0x000ea40000300600 */
[----:B------:R-:W-:Y:S02]  /*12840*/  FMUL.FTZ R44, R44, UR12 ;  /* 0x0000000c2c2c7c20 */ /* 0x000fe40008410000 */
[----:B------:R0:W-:Y:S04]  /*12850*/  STL [R1+0x278], R30 ;  /* 0x0002781e01007387 */ /* 0x0001e80000100800 */
[----:B------:R0:W-:Y:S01]  /*12860*/  STL [R1+0x27c], R44 ;  /* 0x00027c2c01007387 */ /* 0x0001e20000100800 */
[----:B---3--:R-:W-:-:S02]  /*12870*/  HADD2.F32 R32, -RZ, R32.H0_H0 ;  /* 0x20000020ff207230 */ /* 0x008fc40000004100 */
        /* <DEDUP_REMOVED lines=21> */
.L_x_1918:
[----:B------:R0:W-:Y:S04]  /*129d0*/  STL [R1+0x4c0], R3 ;  /* 0x0004c00301007387 */ /* 0x0001e80000100800 */
[----:B------:R-:W2:Y:S04]  /*129e0*/  LDL.S16 R44, [R1+0x30c] ;  /* 0x00030c00012c7983 */ /* 0x000ea80000100600 */
[----:B0-----:R-:W3:Y:S04]  /*129f0*/  LDL.LU R3, [R1+0x210] ;  /* 0x0002100001037983 */ /* 0x001ee80000300800 */
[----:B------:R0:W-:Y:S04]  /*12a00*/  STL [R1+0x4bc], R0 ;  /* 0x0004bc0001007387 */ /* 0x0001e80000100800 */
        /* <DEDUP_REMOVED lines=46> */
.L_x_1919:
        /* <DEDUP_REMOVED lines=52> */
.L_x_1920:
        /* <DEDUP_REMOVED lines=61> */
.L_x_1921:
        /* <DEDUP_REMOVED lines=64> */
.L_x_1922:
        /* <DEDUP_REMOVED lines=59> */
.L_x_1923:
        /* <DEDUP_REMOVED lines=57> */
.L_x_1924:
        /* <DEDUP_REMOVED lines=53> */
.L_x_1925:
        /* <DEDUP_REMOVED lines=51> */
.L_x_1926:
        /* <DEDUP_REMOVED lines=47> */
.L_x_1927:
        /* <DEDUP_REMOVED lines=46> */
.L_x_1928:
        /* <DEDUP_REMOVED lines=45> */
.L_x_1929:
        /* <DEDUP_REMOVED lines=43> */
.L_x_1930:
        /* <DEDUP_REMOVED lines=50> */
.L_x_1931:
        /* <DEDUP_REMOVED lines=49> */
.L_x_1932:
        /* <DEDUP_REMOVED lines=53> */
.L_x_1933:
        /* <DEDUP_REMOVED lines=52> */
.L_x_1934:
        /* <DEDUP_REMOVED lines=53> */
.L_x_1935:
        /* <DEDUP_REMOVED lines=50> */
.L_x_1936:
        /* <DEDUP_REMOVED lines=52> */
.L_x_1937:
        /* <DEDUP_REMOVED lines=48> */
.L_x_1938:
        /* <DEDUP_REMOVED lines=50> */
.L_x_1939:
        /* <DEDUP_REMOVED lines=47> */
.L_x_1940:
        /* <DEDUP_REMOVED lines=50> */
.L_x_1941:
        /* <DEDUP_REMOVED lines=47> */
.L_x_1942:
        /* <DEDUP_REMOVED lines=50> */
.L_x_1943:
        /* <DEDUP_REMOVED lines=44> */
.L_x_1944:
        /* <DEDUP_REMOVED lines=42> */
.L_x_1945:
        /* <DEDUP_REMOVED lines=45> */
.L_x_1946:
        /* <DEDUP_REMOVED lines=46> */
.L_x_1947:
        /* <DEDUP_REMOVED lines=50> */
.L_x_1948:
        /* <DEDUP_REMOVED lines=33> */
[----:B-----5:R-:W-:-:S04]  /*18a00*/  FFMA.FTZ R42, R44, R2, R3 ;  /* 0x000000022c2a7223 */ /* 0x020fc80000010003 */
        /* <DEDUP_REMOVED lines=17> */
.L_x_1949:
        /* <DEDUP_REMOVED lines=52> */
.L_x_1950:
        /* <DEDUP_REMOVED lines=62> */
.L_x_1951:
        /* <DEDUP_REMOVED lines=67> */
.L_x_1952:
        /* <DEDUP_REMOVED lines=89> */
.L_x_1953:
        /* <DEDUP_REMOVED lines=379> */
.L_x_1955:
[----:B------:R-:W-:Y:S05]  /*1b3b0*/  BSYNC B0 ;  /* 0x0000000000007941 */ /* 0x000fea0003800000 */
.L_x_1954:
        /* <DEDUP_REMOVED lines=38> */
.L_x_1957:
[----:B------:R-:W-:Y:S05]  /*1b620*/  BSYNC B0 ;  /* 0x0000000000007941 */ /* 0x000fea0003800000 */
.L_x_1956:
        /* <DEDUP_REMOVED lines=30> */
.L_x_1959:
[----:B------:R-:W-:Y:S05]  /*1b810*/  BSYNC B0 ;  /* 0x0000000000007941 */ /* 0x000fea0003800000 */
.L_x_1958:
        /* <DEDUP_REMOVED lines=40> */
.L_x_1963:
[----:B------:R-:W2:Y:S04]  /*1baa0*/  LDG.E.STRONG.GPU R8, desc[UR10][R12.64] ;  /* 0x0000000a0c087981 */ /* 0x000ea8000c1ef900 */
[----:B--2---:R-:W-:Y:S04]  /*1bab0*/  CCTL.IVALL ;  /* 0x00000000ff00798f */ /* 0x004fe80002000000 */
[----:B------:R0:W-:Y:S01]  /*1bac0*/  STL [R1], R8 ;  /* 0x0000000801007387 */ /* 0x0001e20000100800 */
[----:B------:R-:W-:-:S13]  /*1bad0*/  ISETP.NE.AND P0, PT, R8, UR6, PT ;  /* 0x0000000608007c0c */ /* 0x000fda000bf05270 */
[----:B0-----:R-:W-:Y:S05]  /*1bae0*/  @P0 BRA `(.L_x_1963) ;  /* 0xfffffffc00ec0947 */ /* 0x001fea000383ffff */
.L_x_1962:
[----:B------:R-:W-:Y:S05]  /*1baf0*/  BSYNC B0 ;  /* 0x0000000000007941 */ /* 0x000fea0003800000 */
.L_x_1961:
        /* <DEDUP_REMOVED lines=18> */
.L_x_1967:
        /* <DEDUP_REMOVED lines=115> */
.L_x_1966:
        /* <DEDUP_REMOVED lines=61> */
.L_x_1968:
[----:B------:R-:W-:-:S13]  /*1c720*/  ISETP.NE.OR P0, PT, R20, RZ, P0 ;  /* 0x000000ff1400720c */ /* 0x000fda0000705670 */
[----:B------:R-:W-:Y:S05]  /*1c730*/  @!P0 BRA `(.L_x_1964) ;  /* 0x00000000007c8947 */ /* 0x000fea0003800000 */
.L_x_1965:
        /* <DEDUP_REMOVED lines=31> */
.L_x_1964:
        /* <DEDUP_REMOVED lines=11> */
.L_x_1970:
[----:B------:R-:W-:Y:S05]  /*1c9e0*/  BSYNC B0 ;  /* 0x0000000000007941 */ /* 0x000fea0003800000 */
.L_x_1969:
        /* <DEDUP_REMOVED lines=19> */
.L_x_1960:
        /* <DEDUP_REMOVED lines=14> */
.L_x_1973:
        /* <DEDUP_REMOVED lines=27> */
[----:B------:R-:W0:Y:S01]  /*1cdb0*/  @!P0 LDC.64 R10, c[0x0][0x288] ;  /* 0x0000a200ff0a8b82 */ /* 0x000e220000000a00 */
[----:B------:R-:W-:Y:S01]  /*1cdc0*/  @P2 FMUL.FTZ R9, R13, -1.4426950216293334961 ;  /* 0xbfb8aa3b0d092820 */ /* 0x000fe20000410000 */
[----:B------:R-:W-:Y:S01]  /*1cdd0*/  @P2 FFMA.FTZ R24, R23, R5, R4 ;  /* 0x0000000517182223 */ /* 0x000fe20000010004 */
[----:B------:R-:W-:Y:S01]  /*1cde0*/  @P2 FFMA.FTZ R21, R22, R2, R3 ;  /* 0x0000000216152223 */ /* 0x000fe20000010003 */
[----:B------:R-:W-:Y:S01]  /*1cdf0*/  HADD2.F32 R30, -RZ, R12.H1_H1 ;  /* 0x3000000cff1e7230 */ /* 0x000fe20000004100 */
[----:B------:R-:W1:Y:S01]  /*1ce00*/  @P2 MUFU.EX2 R8, R8 ;  /* 0x0000000800082308 */ /* 0x000e620000000800 */
[----:B------:R-:W-:Y:S01]  /*1ce10*/  @P2 FMUL.FTZ R26, R24, -1.4426950216293334961 ;  /* 0xbfb8aa3b181a2820 */ /* 0x000fe20000410000 */
[----:B------:R-:W-:Y:S01]  /*1ce20*/  @P2 FMUL.FTZ R35, R21, -1.4426950216293334961 ;  /* 0xbfb8aa3b15232820 */ /* 0x000fe20000410000 */
[----:B------:R-:W-:Y:S01]  /*1ce30*/  @!P0 MOV R12, R28 ;  /* 0x0000001c000c8202 */ /* 0x000fe20000000f00 */
[C-C-:B------:R-:W-:Y:S01]  /*1ce40*/  FFMA.FTZ R18, R14.reuse, R18, R15.reuse ;  /* 0x000000120e127223 */ /* 0x140fe2000001000f */
[C-C-:B------:R-:W-:Y:S01]  /*1ce50*/  FFMA.FTZ R22, R14.reuse, R22, R15.reuse ;  /* 0x000000160e167223 */ /* 0x140fe2000001000f */
[----:B------:R-:W-:-:S02]  /*1ce60*/  FFMA.FTZ R23, R14, R23, R15 ;  /* 0x000000170e177223 */ /* 0x000fc4000001000f */
[----:B------:R-:W2:Y:S08]  /*1ce70*/  @P2 MUFU.EX2 R9, R9 ;  /* 0x0000000900092308 */ /* 0x000eb00000000800 */
[----:B------:R-:W-:Y:S01]  /*1ce80*/  @P2 MUFU.EX2 R26, R26 ;  /* 0x0000001a001a2308 */ /* 0x000fe20000000800 */
[----:B-1----:R-:W-:-:S07]  /*1ce90*/  @P2 FADD.FTZ R32, R8, 1 ;  /* 0x3f80000008202421 */ /* 0x002fce0000010000 */
[----:B------:R-:W1:Y:S01]  /*1cea0*/  @P2 MUFU.RCP R32, R32 ;  /* 0x0000002000202308 */ /* 0x000e620000001000 */
[----:B--2---:R-:W-:Y:S02]  /*1ceb0*/  @P2 FADD.FTZ R33, R9, 1 ;  /* 0x3f80000009212421 */ /* 0x004fe40000010000 */
[----:B------:R-:W2:Y:S05]  /*1cec0*/  @!P0 LDC.64 R8, c[0x0][0x210] ;  /* 0x00008400ff088b82 */ /* 0x000eaa0000000a00 */
[----:B------:R-:W3:Y:S08]  /*1ced0*/  @P2 MUFU.RCP R33, R33 ;  /* 0x0000002100212308 */ /* 0x000ef00000001000 */
[----:B------:R-:W4:Y:S01]  /*1cee0*/  @P2 MUFU.EX2 R35, R35 ;  /* 0x0000002300232308 */ /* 0x000f220000000800 */
[----:B-1----:R-:W-:Y:S01]  /*1cef0*/  @P2 FADD.FTZ R34, -R32, 1 ;  /* 0x3f80000020222421 */ /* 0x002fe20000010100 */
[----:B------:R-:W-:-:S03]  /*1cf00*/  @P2 FMUL.FTZ R32, R27, R32 ;  /* 0x000000201b202220 */ /* 0x000fc60000410000 */
[----:B------:R-:W-:Y:S01]  /*1cf10*/  @P2 FFMA.FTZ R31, R31, R34, 1 ;  /* 0x3f8000001f1f2423 */ /* 0x000fe20000010022 */
[----:B---3--:R-:W-:Y:S01]  /*1cf20*/  @P2 FADD.FTZ R36, -R33, 1 ;  /* 0x3f80000021242421 */ /* 0x008fe20000010100 */
[----:B------:R-:W-:Y:S02]  /*1cf30*/  @P2 FMUL.FTZ R33, R30, R33 ;  /* 0x000000211e212220 */ /* 0x000fe40000410000 */
[----:B------:R-:W-:Y:S01]  /*1cf40*/  @P2 FMUL.FTZ R27, R32, R31 ;  /* 0x0000001f201b2220 */ /* 0x000fe20000410000 */
[----:B0-----:R-:W-:Y:S02]  /*1cf50*/  @!P0 IMAD R32, R25, R10, RZ ;  /* 0x0000000a19208224 */ /* 0x001fe400078e02ff */
[----:B------:R-:W-:Y:S01]  /*1cf60*/  @P2 FFMA.FTZ R36, R13, R36, 1 ;  /* 0x3f8000000d242423 */ /* 0x000fe20000010024 */
[----:B------:R-:W-:Y:S01]  /*1cf70*/  @!P0 MOV R13, R7 ;  /* 0x00000007000d8202 */ /* 0x000fe20000000f00 */
[----:B------:R-:W-:Y:S01]  /*1cf80*/  FFMA.FTZ R25, R14, R20, R15 ;  /* 0x000000140e197223 */ /* 0x000fe2000001000f */
[----:B------:R-:W-:-:S02]  /*1cf90*/  @!P0 IMAD R11, R19, R11, R32 ;  /* 0x0000000b130b8224 */ /* 0x000fc400078e0220 */
[----:B------:R-:W-:Y:S01]  /*1cfa0*/  @P2 FMUL.FTZ R30, R33, R36 ;  /* 0x00000024211e2220 */ /* 0x000fe20000410000 */
[----:B------:R-:W-:Y:S01]  /*1cfb0*/  FFMA.FTZ R18, R27, R2, -R18 ;  /* 0x000000021b127223 */ /* 0x000fe20000010812 */
[----:B------:R-:W-:-:S04]  /*1cfc0*/  @!P0 IMAD.WIDE.U32 R12, R19, R10, R12 ;  /* 0x0000000a130c8225 */ /* 0x000fc800078e000c */
[----:B------:R-:W-:Y:S01]  /*1cfd0*/  @P2 FADD.FTZ R10, R26, 1 ;  /* 0x3f8000001a0a2421 */ /* 0x000fe20000010000 */
[----:B------:R-:W-:Y:S01]  /*1cfe0*/  FFMA.FTZ R25, R30, R5, -R25 ;  /* 0x000000051e197223 */ /* 0x000fe20000010819 */
[----:B----4-:R-:W-:Y:S01]  /*1cff0*/  @P2 FADD.FTZ R35, R35, 1 ;  /* 0x3f80000023232421 */ /* 0x010fe20000010000 */
[----:B------:R-:W-:Y:S01]  /*1d000*/  FMUL.FTZ R18, R18, UR12 ;  /* 0x0000000c12127c20 */ /* 0x000fe20008410000 */
[----:B------:R-:W-:Y:S01]  /*1d010*/  @!P0 IADD3 R13, R13, R11, RZ ;  /* 0x0000000b0d0d8210 */ /* 0x000fe20007ffe0ff */
[----:B------:R-:W-:Y:S01]  /*1d020*/  @!P0 FMUL.FTZ R11, R25, UR12 ;  /* 0x0000000c190b8c20 */ /* 0x000fe20008410000 */
[----:B------:R-:W0:Y:S01]  /*1d030*/  @P2 MUFU.RCP R31, R35 ;  /* 0x00000023001f2308 */ /* 0x000e220000001000 */
[C---:B--2---:R-:W-:Y:S02]  /*1d040*/  @!P0 LEA R8, P3, R12.reuse, R8, 0x1 ;  /* 0x000000080c088211 */ /* 0x044fe400078608ff */
[----:B------:R-:W-:Y:S02]  /*1d050*/  IADD3 R19, R19, 0x8, RZ ;  /* 0x0000000813137810 */ /* 0x000fe40007ffe0ff */
[----:B------:R-:W-:-:S02]  /*1d060*/  @!P0 LEA.HI.X R9, R12, R9, R13, 0x1, P3 ;  /* 0x000000090c098211 */ /* 0x000fc400018f0c0d */
[----:B------:R-:W-:Y:S01]  /*1d070*/  @!P0 F2FP.F16.F32.PACK_AB R25, R11, R18 ;  /* 0x000000120b19823e */ /* 0x000fe200000000ff */
[----:B------:R-:W1:Y:S01]  /*1d080*/  @P2 MUFU.RCP R10, R10 ;  /* 0x0000000a000a2308 */ /* 0x000e620000001000 */
[----:B------:R-:W-:Y:S01]  /*1d090*/  SHF.R.S32.HI R18, RZ, 0x1f, R19 ;  /* 0x0000001fff127819 */ /* 0x000fe20000011413 */
[--C-:B------:R-:W-:Y:S01]  /*1d0a0*/  HADD2.F32 R11, -RZ, R16.reuse.H0_H0 ;  /* 0x20000010ff0b7230 */ /* 0x100fe20000004100 */
[----:B------:R-:W-:Y:S01]  /*1d0b0*/  ISETP.NE.AND P3, PT, R17, 0x40, PT ;  /* 0x000000401100780c */ /* 0x000fe20003f65270 */
[----:B------:R2:W-:Y:S01]  /*1d0c0*/  @!P0 STG.E desc[UR10][R8.64], R25 ;  /* 0x0000001908008986 */ /* 0x0005e2000c10190a */
[----:B------:R-:W-:Y:S01]  /*1d0d0*/  ISETP.GE.U32.AND P0, PT, R19, UR6, PT ;  /* 0x0000000613007c0c */ /* 0x000fe2000bf06070 */
[----:B------:R-:W-:-:S03]  /*1d0e0*/  HADD2.F32 R16, -RZ, R16.H1_H1 ;  /* 0x30000010ff107230 */ /* 0x000fc60000004100 */
[----:B------:R-:W-:Y:S01]  /*1d0f0*/  ISETP.GE.OR.EX P0, PT, R18, UR7, P1, P0 ;  /* 0x0000000712007c0c */ /* 0x000fe20008f06700 */
[----:B0-----:R-:W-:Y:S01]  /*1d100*/  @P2 FADD.FTZ R12, -R31, 1 ;  /* 0x3f8000001f0c2421 */ /* 0x001fe20000010100 */
[----:B------:R-:W-:-:S03]  /*1d110*/  @P2 FMUL.FTZ R31, R11, R31 ;  /* 0x0000001f0b1f2220 */ /* 0x000fc60000410000 */
[----:B------:R-:W-:Y:S01]  /*1d120*/  @P2 FFMA.FTZ R12, R21, R12, 1 ;  /* 0x3f800000150c2423 */ /* 0x000fe2000001000c */
[----:B-1----:R-:W-:Y:S01]  /*1d130*/  @P2 FADD.FTZ R13, -R10, 1 ;  /* 0x3f8000000a0d2421 */ /* 0x002fe20000010100 */
[----:B------:R-:W-:Y:S02]  /*1d140*/  @P2 FMUL.FTZ R10, R16, R10 ;  /* 0x0000000a100a2220 */ /* 0x000fe40000410000 */
[----:B------:R-:W-:Y:S01]  /*1d150*/  @P2 FMUL.FTZ R11, R31, R12 ;  /* 0x0000000c1f0b2220 */ /* 0x000fe20000410000 */
[----:B------:R-:W-:-:S03]  /*1d160*/  @P2 FFMA.FTZ R13, R24, R13, 1 ;  /* 0x3f800000180d2423 */ /* 0x000fc6000001000d */
[----:B------:R-:W-:Y:S01]  /*1d170*/  FFMA.FTZ R22, R11, R2, -R22 ;  /* 0x000000020b167223 */ /* 0x000fe20000010816 */
        /* <DEDUP_REMOVED lines=15> */
.L_x_1972:
[----:B------:R-:W-:Y:S05]  /*1d270*/  BSYNC B0 ;  /* 0x0000000000007941 */ /* 0x000fea0003800000 */
.L_x_1971:
        /* <DEDUP_REMOVED lines=10> */
.L_x_1887:
        /* <DEDUP_REMOVED lines=25> */
.L_x_1976:
[----:B------:R-:W-:Y:S05]  /*1d4b0*/  BSYNC B0 ;  /* 0x0000000000007941 */ /* 0x000fea0003800000 */
.L_x_1975:
[----:B------:R-:W-:Y:S05]  /*1d4c0*/  @P0 EXIT ;  /* 0x000000000000094d */ /* 0x000fea0003800000 */
[----:B------:R-:W-:Y:S05]  /*1d4d0*/  @P2 BRA `(.L_x_1977) ;  /* 0x0000000000202947 */ /* 0x000fea0003800000 */
[----:B------:R-:W-:-:S05]  /*1d4e0*/  IMAD R0, R6, R7, RZ ;  /* 0x0000000706007224 */ /* 0x000fca00078e02ff */
[----:B------:R-:W-:-:S13]  /*1d4f0*/  ISETP.NE.AND P0, PT, R0, -0x1, PT ;  /* 0xffffffff0000780c */ /* 0x000fda0003f05270 */
[----:B------:R-:W-:Y:S05]  /*1d500*/  @!P0 BRA `(.L_x_1977) ;  /* 0x0000000000148947 */ /* 0x000fea0003800000 */
.L_x_1978:
[----:B-1----:R-:W2:Y:S04]  /*1d510*/  LDG.E.STRONG.GPU R5, desc[UR10][R2.64] ;  /* 0x0000000a02057981 */ /* 0x002ea8000c1ef900 */
[----:B--2---:R-:W-:Y:S01]  /*1d520*/  CCTL.IVALL ;  /* 0x00000000ff00798f */ /* 0x004fe20002000000 */
[----:B------:R-:W-:Y:S05]  /*1d530*/  YIELD ;  /* 0x0000000000007946 */ /* 0x000fea0003800000 */
[----:B------:R-:W-:-:S13]  /*1d540*/  ISETP.NE.AND P0, PT, R5, R0, PT ;  /* 0x000000000500720c */ /* 0x000fda0003f05270 */
[----:B------:R-:W-:Y:S05]  /*1d550*/  @P0 BRA `(.L_x_1978) ;  /* 0xfffffffc00ec0947 */ /* 0x000fea000383ffff */
.L_x_1977:
        /* <DEDUP_REMOVED lines=27> */
.L_x_1979:
        /* <DEDUP_REMOVED lines=27> */
.L_x_1980:
        /* <DEDUP_REMOVED lines=12> */
.L_x_5589:


//--------------------- .text._Z35group_norm_nhwc_bwd_one_pass_kernelI11Fp16IOFp16WLi64ELi160ELi640EEv26Group_norm_nhwc_bwd_params --------------------------
	.section	.text._Z35group_norm_nhwc_bwd_one_pass_kernelI11Fp16IOFp16WLi64ELi160ELi640EEv26Group_norm_nhwc_bwd_params,"ax",@progbits
	.align	128
        .global         _Z35group_norm_nhwc_bwd_one_pass_kernelI11Fp16IOFp16WLi64ELi160ELi640EEv26Group_norm_nhwc_bwd_params
        .type           _Z35group_norm_nhwc_bwd_one_pass_kernelI11Fp16IOFp16WLi64ELi160ELi640EEv26Group_norm_nhwc_bwd_params,@function
        .size           _Z35group_norm_nhwc_bwd_one_pass_kernelI11Fp16IOFp16WLi64ELi160ELi640EEv26Group_norm_nhwc_bwd_params,(.L_x_5590 - _Z35group_norm_nhwc_bwd_one_pass_kernelI11Fp16IOFp16WLi64ELi160ELi640EEv26Group_norm_nhwc_bwd_params)
        .other          _Z35group_norm_nhwc_bwd_one_pass_kernelI11Fp16IOFp16WLi64ELi160ELi640EEv26Group_norm_nhwc_bwd_params,@"STO_CUDA_ENTRY STV_DEFAULT"
_Z35group_norm_nhwc_bwd_one_pass_kernelI11Fp16IOFp16WLi64ELi160ELi640EEv26Group_norm_nhwc_bwd_params:
.text._Z35group_norm_nhwc_bwd_one_pass_kernelI11Fp16IOFp16WLi64ELi160ELi640EEv26Group_norm_nhwc_bwd_params:
        /* <DEDUP_REMOVED lines=52> */
.L_x_2032:
        /* <DEDUP_REMOVED lines=249> */
[----:B---3--:R-:W-:Y:S02]  /*12d0*/  HADD2.F32 R64, -RZ, R64.H0_H0 ;  /* 0x20000040ff407230 */ /* 0x008fe40000004100 */
[----:B----4-:R-:W-:Y:S02]  /*12e0*/  HADD2.F32 R62, -RZ, R62.H0_H0 ;  /* 0x2000003eff3e7230 */ /* 0x010fe40000004100 */
[----:B--2---:R-:W-:Y:S02]  /*12f0*/  @P0 HADD2.F32 R59, -RZ, R26.H0_H0 ;  /* 0x2000001aff3b0230 */ /* 0x004fe40000004100 */
[----:B------:R-:W-:-:S07]  /*1300*/  @P0 HADD2.F32 R33, -RZ, R24.H0_H0 ;  /* 0x20000018ff210230 */ /* 0x000fce0000004100 */
.L_x_1983:
[----:B------:R-:W-:Y:S05]  /*1310*/  BSYNC B0 ;  /* 0x0000000000007941 */ /* 0x000fea0003800000 */
.L_x_1982:
        /* <DEDUP_REMOVED lines=25> */
.L_x_1984:
        /* <DEDUP_REMOVED lines=34> */
.L_x_1985:
        /* <DEDUP_REMOVED lines=40> */
.L_x_1986:
        /* <DEDUP_REMOVED lines=37> */
.L_x_1987:
        /* <DEDUP_REMOVED lines=37> */
.L_x_1988:
        /* <DEDUP_REMOVED lines=37> */
.L_x_1989:
        /* <DEDUP_REMOVED lines=37> */
.L_x_1990:
        /* <DEDUP_REMOVED lines=36> */
.L_x_1991:
        /* <DEDUP_REMOVED lines=98> */
.L_x_1993:
[----:B------:R-:W-:Y:S05]  /*2af0*/  BSYNC B0 ;  /* 0x0000000000007941 */ /* 0x000fea0003800000 */
.L_x_1992:
        /* <DEDUP_REMOVED lines=38> */
.L_x_1995:
[----:B------:R-:W-:Y:S05]  /*2d60*/  BSYNC B0 ;  /* 0x0000000000007941 */ /* 0x000fea0003800000 */
.L_x_1994:
        /* <DEDUP_REMOVED lines=18> */
.L_x_1997:
[----:B------:R-:W-:Y:S05]  /*2e90*/  BSYNC B0 ;  /* 0x0000000000007941 */ /* 0x000fea0003800000 */
.L_x_1996:
        /* <DEDUP_REMOVED lines=32> */
.L_x_2000:
[----:B--2---:R-:W2:Y:S04]  /*30a0*/  LDG.E.STRONG.GPU R22, desc[UR8][R20.64] ;  /* 0x0000000814167981 */ /* 0x004ea8000c1ef900 */
[----:B--2---:R-:W-:Y:S01]  /*30b0*/  CCTL.IVALL ;  /* 0x00000000ff00798f */ /* 0x004fe20002000000 */
[----:B------:R-:W-:Y:S05]  /*30c0*/  YIELD ;  /* 0x0000000000007946 */ /* 0x000fea0003800000 */
[----:B------:R-:W-:-:S13]  /*30d0*/  ISETP.NE.AND P0, PT, R22, R29, PT ;  /* 0x0000001d1600720c */ /* 0x000fda0003f05270 */
[----:B------:R-:W-:Y:S05]  /*30e0*/  @P0 BRA `(.L_x_2000) ;  /* 0xfffffffc00ec0947 */ /* 0x000fea000383ffff */
.L_x_1999:
        /* <DEDUP_REMOVED lines=17> */
.L_x_2004:
        /* <DEDUP_REMOVED lines=115> */
.L_x_2003:
        /* <DEDUP_REMOVED lines=61> */
.L_x_2005:
[----:B------:R-:W-:-:S13]  /*3d00*/  ISETP.NE.OR P0, PT, R29, RZ, P0 ;  /* 0x000000ff1d00720c */ /* 0x000fda0000705670 */
[----:B------:R-:W-:Y:S05]  /*3d10*/  @!P0 BRA `(.L_x_2001) ;  /* 0x00000000007c8947 */ /* 0x000fea0003800000 */
.L_x_2002:
        /* <DEDUP_REMOVED lines=31> */
.L_x_2001:
        /* <DEDUP_REMOVED lines=11> */
.L_x_2007:
[----:B------:R-:W-:Y:S05]  /*3fc0*/  BSYNC B0 ;  /* 0x0000000000007941 */ /* 0x000fea0003800000 */
.L_x_2006:
        /* <DEDUP_REMOVED lines=16> */
.L_x_1998:
        /* <DEDUP_REMOVED lines=39> */
.L_x_2008:
        /* <DEDUP_REMOVED lines=20> */
.L_x_2010:
[----:B------:R-:W-:Y:S05]  /*4480*/  BSYNC B0 ;  /* 0x0000000000007941 */ /* 0x000fea0003800000 */
.L_x_2009:
        /* <DEDUP_REMOVED lines=35> */
.L_x_2011:
        /* <DEDUP_REMOVED lines=20> */
.L_x_2013:
[----:B------:R-:W-:Y:S05]  /*4800*/  BSYNC B0 ;  /* 0x0000000000007941 */ /* 0x000fea0003800000 */
.L_x_2012:
        /* <DEDUP_REMOVED lines=25> */
.L_x_2014:
        /* <DEDUP_REMOVED lines=20> */
.L_x_2016:
[----:B------:R-:W-:Y:S05]  /*4ae0*/  BSYNC B0 ;  /* 0x0000000000007941 */ /* 0x000fea0003800000 */
.L_x_2015:
        /* <DEDUP_REMOVED lines=56> */
.L_x_2017:
        /* <DEDUP_REMOVED lines=20> */
.L_x_2019:
[----:B------:R-:W-:Y:S05]  /*4fb0*/  BSYNC B0 ;  /* 0x0000000000007941 */ /* 0x000fea0003800000 */
.L_x_2018:
        /* <DEDUP_REMOVED lines=23> */
.L_x_2020:
        /* <DEDUP_REMOVED lines=20> */
.L_x_2022:
[----:B------:R-:W-:Y:S05]  /*5270*/  BSYNC B0 ;  /* 0x0000000000007941 */ /* 0x000fea0003800000 */
.L_x_2021:
        /* <DEDUP_REMOVED lines=23> */
.L_x_2023:
        /* <DEDUP_REMOVED lines=20> */
.L_x_2025:
[----:B------:R-:W-:Y:S05]  /*5530*/  BSYNC B0 ;  /* 0x0000000000007941 */ /* 0x000fea0003800000 */
.L_x_2024:
        /* <DEDUP_REMOVED lines=23> */
.L_x_2026:
        /* <DEDUP_REMOVED lines=20> */
.L_x_2028:
[----:B------:R-:W-:Y:S05]  /*57f0*/  BSYNC B0 ;  /* 0x0000000000007941 */ /* 0x000fea0003800000 */
.L_x_2027:
        /* <DEDUP_REMOVED lines=23> */
.L_x_2029:
        /* <DEDUP_REMOVED lines=19> */
.L_x_2031:
[----:B------:R-:W-:Y:S05]  /*5aa0*/  BSYNC B0 ;  /* 0x0000000000007941 */ /* 0x000fea0003800000 */
.L_x_2030:
[----:B0-----:R-:W0:Y:S01]  /*5ab0*/  LDC R3, c[0x0][0x10] ;  /* 0x00000400ff037b82 */ /* 0x001e220000000800 */
[----:B------:R-:W-:Y:S02]  /*5ac0*/  IADD3 R47, R47, 0x1, RZ ;  /* 0x000000012f2f7810 */ /* 0x000fe40007ffe0ff */
[----:B0-----:R-:W-:-:S04]  /*5ad0*/  IADD3 R56, R3, R56, RZ ;  /* 0x0000003803387210 */ /* 0x001fc80007ffe0ff */
[----:B------:R-:W-:-:S13]  /*5ae0*/  ISETP.GE.AND P0, PT, R56, UR4, PT ;  /* 0x0000000438007c0c */ /* 0x000fda000bf06270 */
[----:B------:R-:W-:Y:S05]  /*5af0*/  @!P0 BRA `(.L_x_2032) ;  /* 0xffffffa800108947 */ /* 0x000fea000383ffff */
.L_x_1981:
        /* <DEDUP_REMOVED lines=19> */
.L_x_2034:
[----:B------:R-:W-:Y:S05]  /*5c30*/  BSYNC B0 ;  /* 0x0000000000007941 */ /* 0x000fea0003800000 */
.L_x_2033:
        /* <DEDUP_REMOVED lines=11> */
.L_x_2036:
[----:B------:R-:W2:Y:S04]  /*5cf0*/  LDG.E.STRONG.GPU R5, desc[UR8][R2.64] ;  /* 0x0000000802057981 */ /* 0x000ea8000c1ef900 */
[----:B--2---:R-:W-:Y:S01]  /*5d00*/  CCTL.IVALL ;  /* 0x00000000ff00798f */ /* 0x004fe20002000000 */
[----:B------:R-:W-:Y:S05]  /*5d10*/  YIELD ;  /* 0x0000000000007946 */ /* 0x000fea0003800000 */
[----:B------:R-:W-:-:S13]  /*5d20*/  ISETP.NE.AND P0, PT, R5, R0, PT ;  /* 0x000000000500720c */ /* 0x000fda0003f05270 */
[----:B------:R-:W-:Y:S05]  /*5d30*/  @P0 BRA `(.L_x_2036) ;  /* 0xfffffffc00ec0947 */ /* 0x000fea000383ffff */
.L_x_2035:
        /* <DEDUP_REMOVED lines=24> */
.L_x_2037:
        /* <DEDUP_REMOVED lines=25> */
.L_x_2038:
        /* <DEDUP_REMOVED lines=11> */
.L_x_5590:


//--------------------- .text._Z35group_norm_nhwc_bwd_one_pass_kernelI11Fp16IOFp16WLi128ELi160ELi640EEv26Group_norm_nhwc_bwd_params --------------------------
	.section	.text._Z35group_norm_nhwc_bwd_one_pass_kernelI11Fp16IOFp16WLi128ELi160ELi640EEv26Group_norm_nhwc_bwd_params,"ax",@progbits
	.align	128
        .global         _Z35group_norm_nhwc_bwd_one_pass_kernelI11Fp16IOFp16WLi128ELi160ELi640EEv26Group_norm_nhwc_bwd_params
        .type           _Z35group_norm_nhwc_bwd_one_pass_kernelI11Fp16IOFp16WLi128ELi160ELi640EEv26Group_norm_nhwc_bwd_params,@function
        .size           _Z35group_norm_nhwc_bwd_one_pass_kernelI11Fp16IOFp16WLi128ELi160ELi640EEv26Group_norm_nhwc_bwd_params,(.L_x_5591 - _Z35group_norm_nhwc_bwd_one_pass_kernelI11Fp16IOFp16WLi128ELi160ELi640EEv26Group_norm_nhwc_bwd_params)
        .other          _Z35group_norm_nhwc_bwd_one_pass_kernelI11Fp16IOFp16WLi128ELi160ELi640EEv26Group_norm_nhwc_bwd_params,@"STO_CUDA_ENTRY STV_DEFAULT"
_Z35group_norm_nhwc_bwd_one_pass_kernelI11Fp16IOFp16WLi128ELi160ELi640EEv26Group_norm_nhwc_bwd_params:
.text._Z35group_norm_nhwc_bwd_one_pass_kernelI11Fp16IOFp16WLi128ELi160ELi640EEv26Group_norm_nhwc_bwd_params:
        /* <DEDUP_REMOVED lines=61> */
.L_x_2122:
        /* <DEDUP_REMOVED lines=434> */
.L_x_2041:
[----:B------:R-:W-:Y:S05]  /*1ef0*/  BSYNC B0 ;  /* 0x0000000000007941 */ /* 0x000fea0003800000 */
.L_x_2040:
        /* <DEDUP_REMOVED lines=34> */
.L_x_2042:
        /* <DEDUP_REMOVED lines=26> */
.L_x_2043:
        /* <DEDUP_REMOVED lines=41> */
.L_x_2044:
        /* <DEDUP_REMOVED lines=37> */
.L_x_2045:
        /* <DEDUP_REMOVED lines=37> */
.L_x_2046:
        /* <DEDUP_REMOVED lines=37> */
.L_x_2047:
        /* <DEDUP_REMOVED lines=37> */
.L_x_2048:
        /* <DEDUP_REMOVED lines=37> */
.L_x_2049:
        /* <DEDUP_REMOVED lines=37> */
.L_x_2050:
        /* <DEDUP_REMOVED lines=37> */
.L_x_2051:
        /* <DEDUP_REMOVED lines=36> */
.L_x_2052:
        /* <DEDUP_REMOVED lines=37> */
.L_x_2053:
        /* <DEDUP_REMOVED lines=32> */
.L_x_2054:
        /* <DEDUP_REMOVED lines=38> */
.L_x_2055:
        /* <DEDUP_REMOVED lines=36> */
.L_x_2056:
        /* <DEDUP_REMOVED lines=33> */
.L_x_2057:
        /* <DEDUP_REMOVED lines=108> */
.L_x_2059:
[----:B------:R-:W-:Y:S05]  /*4980*/  BSYNC B0 ;  /* 0x0000000000007941 */ /* 0x000fea0003800000 */
.L_x_2058:
        /* <DEDUP_REMOVED lines=38> */
.L_x_2061:
[----:B------:R-:W-:Y:S05]  /*4bf0*/  BSYNC B0 ;  /* 0x0000000000007941 */ /* 0x000fea0003800000 */
.L_x_2060:
        /* <DEDUP_REMOVED lines=20> */
.L_x_2063:
[----:B------:R-:W-:Y:S05]  /*4d40*/  BSYNC B0 ;  /* 0x0000000000007941 */ /* 0x000fea0003800000 */
.L_x_2062:
        /* <DEDUP_REMOVED lines=34> */
.L_x_2066:
[----:B------:R-:W2:Y:S04]  /*4f70*/  LDG.E.STRONG.GPU R22, desc[UR14][R20.64] ;  /* 0x0000000e14167981 */ /* 0x000ea8000c1ef900 */
[----:B--2---:R-:W-:Y:S01]  /*4f80*/  CCTL.IVALL ;  /* 0x00000000ff00798f */ /* 0x004fe20002000000 */
[----:B------:R-:W-:Y:S05]  /*4f90*/  YIELD ;  /* 0x0000000000007946 */ /* 0x000fea0003800000 */
[----:B------:R-:W-:-:S13]  /*4fa0*/  ISETP.NE.AND P0, PT, R22, R25, PT ;  /* 0x000000191600720c */ /* 0x000fda0003f05270 */
[----:B------:R-:W-:Y:S05]  /*4fb0*/  @P0 BRA `(.L_x_2066) ;  /* 0xfffffffc00ec0947 */ /* 0x000fea000383ffff */
.L_x_2065:
        /* <DEDUP_REMOVED lines=17> */
.L_x_2070:
        /* <DEDUP_REMOVED lines=115> */
.L_x_2069:
        /* <DEDUP_REMOVED lines=61> */
.L_x_2071:
[----:B------:R-:W-:-:S13]  /*5bd0*/  ISETP.NE.OR P0, PT, R31, RZ, P0 ;  /* 0x000000ff1f00720c */ /* 0x000fda0000705670 */
[----:B------:R-:W-:Y:S05]  /*5be0*/  @!P0 BRA `(.L_x_2067) ;  /* 0x00000000007c8947 */ /* 0x000fea0003800000 */
.L_x_2068:
        /* <DEDUP_REMOVED lines=31> */
.L_x_2067:
        /* <DEDUP_REMOVED lines=11> */
.L_x_2073:
[----:B------:R-:W-:Y:S05]  /*5e90*/  BSYNC B0 ;  /* 0x0000000000007941 */ /* 0x000fea0003800000 */
.L_x_2072:
        /* <DEDUP_REMOVED lines=16> */
.L_x_2064:
        /* <DEDUP_REMOVED lines=42> */
.L_x_2074:
        /* <DEDUP_REMOVED lines=20> */
.L_x_2076:
[----:B------:R-:W-:Y:S05]  /*6380*/  BSYNC B0 ;  /* 0x0000000000007941 */ /* 0x000fea0003800000 */
.L_x_2075:
        /* <DEDUP_REMOVED lines=29> */
.L_x_2077:
        /* <DEDUP_REMOVED lines=20> */
.L_x_2079:
[----:B------:R-:W-:Y:S05]  /*66a0*/  BSYNC B0 ;  /* 0x0000000000007941 */ /* 0x000fea0003800000 */
.L_x_2078:
        /* <DEDUP_REMOVED lines=33> */
.L_x_2080:
        /* <DEDUP_REMOVED lines=20> */
.L_x_2082:
[----:B------:R-:W-:Y:S05]  /*6a00*/  BSYNC B0 ;  /* 0x0000000000007941 */ /* 0x000fea0003800000 */
.L_x_2081:
        /* <DEDUP_REMOVED lines=29> */
.L_x_2083:
        /* <DEDUP_REMOVED lines=20> */
.L_x_2085:
[----:B------:R-:W-:Y:S05]  /*6d20*/  BSYNC B0 ;  /* 0x0000000000007941 */ /* 0x000fea0003800000 */
.L_x_2084:
        /* <DEDUP_REMOVED lines=33> */
.L_x_2086:
        /* <DEDUP_REMOVED lines=20> */
.L_x_2088:
[----:B------:R-:W-:Y:S05]  /*7080*/  BSYNC B0 ;  /* 0x0000000000007941 */ /* 0x000fea0003800000 */
.L_x_2087:
        /* <DEDUP_REMOVED lines=29> */
.L_x_2089:
        /* <DEDUP_REMOVED lines=20> */
.L_x_2091:
[----:B------:R-:W-:Y:S05]  /*73a0*/  BSYNC B0 ;  /* 0x0000000000007941 */ /* 0x000fea0003800000 */
.L_x_2090:
        /* <DEDUP_REMOVED lines=33> */
.L_x_2092:
        /* <DEDUP_REMOVED lines=20> */
.L_x_2094:
[----:B------:R-:W-:Y:S05]  /*7700*/  BSYNC B0 ;  /* 0x0000000000007941 */ /* 0x000fea0003800000 */
.L_x_2093:
        /* <DEDUP_REMOVED lines=29> */
.L_x_2095:
        /* <DEDUP_REMOVED lines=20> */
.L_x_2097:
[----:B------:R-:W-:Y:S05]  /*7a20*/  BSYNC B0 ;  /* 0x0000000000007941 */ /* 0x000fea0003800000 */
.L_x_2096:
        /* <DEDUP_REMOVED lines=33> */
.L_x_2098:
        /* <DEDUP_REMOVED lines=20> */
.L_x_2100:
[----:B------:R-:W-:Y:S05]  /*7d80*/  BSYNC B0 ;  /* 0x0000000000007941 */ /* 0x000fea0003800000 */
.L_x_2099:
        /* <DEDUP_REMOVED lines=29> */
.L_x_2101:
        /* <DEDUP_REMOVED lines=20> */
.L_x_2103:
[----:B------:R-:W-:Y:S05]  /*80a0*/  BSYNC B0 ;  /* 0x0000000000007941 */ /* 0x000fea0003800000 */
.L_x_2102:
        /* <DEDUP_REMOVED lines=35> */
.L_x_2104:
        /* <DEDUP_REMOVED lines=20> */
.L_x_2106:
[----:B------:R-:W-:Y:S05]  /*8420*/  BSYNC B0 ;  /* 0x0000000000007941 */ /* 0x000fea0003800000 */
.L_x_2105:
        /* <DEDUP_REMOVED lines=25> */
.L_x_2107:
        /* <DEDUP_REMOVED lines=20> */
.L_x_2109:
[----:B------:R-:W-:Y:S05]  /*8700*/  BSYNC B0 ;  /* 0x0000000000007941 */ /* 0x000fea0003800000 */
.L_x_2108:
        /* <DEDUP_REMOVED lines=37> */
.L_x_2110:
        /* <DEDUP_REMOVED lines=20> */
.L_x_2112:
[----:B------:R-:W-:Y:S05]  /*8aa0*/  BSYNC B0 ;  /* 0x0000000000007941 */ /* 0x000fea0003800000 */
.L_x_2111:
        /* <DEDUP_REMOVED lines=25> */
.L_x_2113:
        /* <DEDUP_REMOVED lines=20> */
.L_x_2115:
[----:B------:R-:W-:Y:S05]  /*8d80*/  BSYNC B0 ;  /* 0x0000000000007941 */ /* 0x000fea0003800000 */
.L_x_2114:
        /* <DEDUP_REMOVED lines=31> */
.L_x_2116:
        /* <DEDUP_REMOVED lines=20> */
.L_x_2118:
[----:B------:R-:W-:Y:S05]  /*90c0*/  BSYNC B0 ;  /* 0x0000000000007941 */ /* 0x000fea0003800000 */
.L_x_2117:
        /* <DEDUP_REMOVED lines=25> */
.L_x_2119:
        /* <DEDUP_REMOVED lines=19> */
.L_x_2121:
[----:B------:R-:W-:Y:S05]  /*9390*/  BSYNC B0 ;  /* 0x0000000000007941 */ /* 0x000fea0003800000 */
.L_x_2120:
[----:B------:R-:W-:Y:S01]  /*93a0*/  ULDC UR11, c[0x0][0x10] ;  /* 0x00000400000b7ab9 */ /* 0x000fe20000000800 */
[----:B------:R-:W-:Y:S02]  /*93b0*/  UIADD3 UR4, UR4, 0x1, URZ ;  /* 0x0000000104047890 */ /* 0x000fe4000fffe03f */
[----:B------:R-:W-:-:S04]  /*93c0*/  UIADD3 UR6, UR11, UR6, URZ ;  /* 0x000000060b067290 */ /* 0x000fc8000fffe03f */
[----:B------:R-:W-:-:S06]  /*93d0*/  UISETP.GE.AND UP0, UPT, UR6, UR5, UPT ;  /* 0x000000050600728c */ /* 0x000fcc000bf06270 */
[----:B------:R-:W-:-:S13]  /*93e0*/  PLOP3.LUT P0, PT, PT, PT, UP0, 0x80, 0x0 ;  /* 0x000000000000781c */ /* 0x000fda0003f0f008 */
[----:B------:R-:W-:Y:S05]  /*93f0*/  @!P0 BRA `(.L_x_2122) ;  /* 0xffffff6c00f48947 */ /* 0x000fea000383ffff */
.L_x_2039:
        /* <DEDUP_REMOVED lines=19> */
.L_x_2124:
[----:B------:R-:W-:Y:S05]  /*9530*/  BSYNC B0 ;  /* 0x0000000000007941 */ /* 0x000fea0003800000 */
.L_x_2123:
        /* <DEDUP_REMOVED lines=11> */
.L_x_2126:
[----:B------:R-:W2:Y:S04]  /*95f0*/  LDG.E.STRONG.GPU R5, desc[UR14][R2.64] ;  /* 0x0000000e02057981 */ /* 0x000ea8000c1ef900 */
[----:B--2---:R-:W-:Y:S01]  /*9600*/  CCTL.IVALL ;  /* 0x00000000ff00798f */ /* 0x004fe20002000000 */
[----:B------:R-:W-:Y:S05]  /*9610*/  YIELD ;  /* 0x0000000000007946 */ /* 0x000fea0003800000 */
[----:B------:R-:W-:-:S13]  /*9620*/  ISETP.NE.AND P0, PT, R5, R0, PT ;  /* 0x000000000500720c */ /* 0x000fda0003f05270 */
[----:B------:R-:W-:Y:S05]  /*9630*/  @P0 BRA `(.L_x_2126) ;  /* 0xfffffffc00ec0947 */ /* 0x000fea000383ffff */
.L_x_2125:
        /* <DEDUP_REMOVED lines=24> */
.L_x_2127:
        /* <DEDUP_REMOVED lines=25> */
.L_x_2128:
        /* <DEDUP_REMOVED lines=11> */
.L_x_5591:


//--------------------- .text._Z35group_norm_nhwc_bwd_one_pass_kernelI11Fp16IOFp16WLi256ELi160ELi640EEv26Group_norm_nhwc_bwd_params --------------------------
	.section	.text._Z35group_norm_nhwc_bwd_one_pass_kernelI11Fp16IOFp16WLi256ELi160ELi640EEv26Group_norm_nhwc_bwd_params,"ax",@progbits
	.align	128
        .global         _Z35group_norm_nhwc_bwd_one_pass_kernelI11Fp16IOFp16WLi256ELi160ELi640EEv26Group_norm_nhwc_bwd_params
        .type           _Z35group_norm_nhwc_bwd_one_pass_kernelI11Fp16IOFp16WLi256ELi160ELi640EEv26Group_norm_nhwc_bwd_params,@function
        .size           _Z35group_norm_nhwc_bwd_one_pass_kernelI11Fp16IOFp16WLi256ELi160ELi640EEv26Group_norm_nhwc_bwd_params,(.L_x_5592 - _Z35group_norm_nhwc_bwd_one_pass_kernelI11Fp16IOFp16WLi256ELi160ELi640EEv26Group_norm_nhwc_bwd_params)
        .other          _Z35group_norm_nhwc_bwd_one_pass_kernelI11Fp16IOFp16WLi256ELi160ELi640EEv26Group_norm_nhwc_bwd_params,@"STO_CUDA_ENTRY STV_DEFAULT"
_Z35group_norm_nhwc_bwd_one_pass_kernelI11Fp16IOFp16WLi256ELi160ELi640EEv26Group_norm_nhwc_bwd_params:
.text._Z35group_norm_nhwc_bwd_one_pass_kernelI11Fp16IOFp16WLi256ELi160ELi640EEv26Group_norm_nhwc_bwd_params:
        /* <DEDUP_REMOVED lines=61> */
.L_x_2276:
        /* <DEDUP_REMOVED lines=832> */
.L_x_2131:
[----:B------:R-:W-:Y:S05]  /*37d0*/  BSYNC B0 ;  /* 0x0000000000007941 */ /* 0x000fea0003800000 */
.L_x_2130:
        /* <DEDUP_REMOVED lines=25> */
.L_x_2132:
        /* <DEDUP_REMOVED lines=34> */
.L_x_2133:
        /* <DEDUP_REMOVED lines=40> */
.L_x_2134:
        /* <DEDUP_REMOVED lines=37> */
.L_x_2135:
        /* <DEDUP_REMOVED lines=37> */
.L_x_2136:
        /* <DEDUP_REMOVED lines=37> */
.L_x_2137:
        /* <DEDUP_REMOVED lines=37> */
.L_x_2138:
        /* <DEDUP_REMOVED lines=37> */
.L_x_2139:
        /* <DEDUP_REMOVED lines=37> */
.L_x_2140:
        /* <DEDUP_REMOVED lines=37> */
.L_x_2141:
        /* <DEDUP_REMOVED lines=37> */
.L_x_2142:
        /* <DEDUP_REMOVED lines=37> */
.L_x_2143:
        /* <DEDUP_REMOVED lines=37> */
.L_x_2144:
        /* <DEDUP_REMOVED lines=37> */
.L_x_2145:
        /* <DEDUP_REMOVED lines=37> */
.L_x_2146:
        /* <DEDUP_REMOVED lines=37> */
.L_x_2147:
        /* <DEDUP_REMOVED lines=37> */
.L_x_2148:
        /* <DEDUP_REMOVED lines=37> */
.L_x_2149:
        /* <DEDUP_REMOVED lines=37> */
.L_x_2150:
        /* <DEDUP_REMOVED lines=37> */
.L_x_2151:
        /* <DEDUP_REMOVED lines=37> */
.L_x_2152:
        /* <DEDUP_REMOVED lines=37> */
.L_x_2153:
        /* <DEDUP_REMOVED lines=37> */
.L_x_2154:
        /* <DEDUP_REMOVED lines=37> */
.L_x_2155:
        /* <DEDUP_REMOVED lines=37> */
.L_x_2156:
        /* <DEDUP_REMOVED lines=37> */
.L_x_2157:
        /* <DEDUP_REMOVED lines=37> */
.L_x_2158:
        /* <DEDUP_REMOVED lines=37> */
.L_x_2159:
        /* <DEDUP_REMOVED lines=37> */
.L_x_2160:
        /* <DEDUP_REMOVED lines=37> */
.L_x_2161:
        /* <DEDUP_REMOVED lines=35> */
.L_x_2162:
        /* <DEDUP_REMOVED lines=33> */
.L_x_2163:
        /* <DEDUP_REMOVED lines=108> */
.L_x_2165:
[----:B------:R-:W-:Y:S05]  /*8780*/  BSYNC B0 ;  /* 0x0000000000007941 */ /* 0x000fea0003800000 */
.L_x_2164:
        /* <DEDUP_REMOVED lines=38> */
.L_x_2167:
[----:B------:R-:W-:Y:S05]  /*89f0*/  BSYNC B0 ;  /* 0x0000000000007941 */ /* 0x000fea0003800000 */
.L_x_2166:
        /* <DEDUP_REMOVED lines=20> */
.L_x_2169:
[----:B------:R-:W-:Y:S05]  /*8b40*/  BSYNC B0 ;  /* 0x0000000000007941 */ /* 0x000fea0003800000 */
.L_x_2168:
        /* <DEDUP_REMOVED lines=40> */
.L_x_2172:
[----:B------:R-:W-:Y:S02]  /*8dd0*/  MOV R24, UR18 ;  /* 0x0000001200187c02 */ /* 0x000fe40008000f00 */
[----:B------:R-:W-:-:S05]  /*8de0*/  MOV R25, UR19 ;  /* 0x0000001300197c02 */ /* 0x000fca0008000f00 */
[----:B------:R-:W2:Y:S04]  /*8df0*/  LDG.E.STRONG.GPU R24, desc[UR22][R24.64] ;  /* 0x0000001618187981 */ /* 0x000ea8000c1ef900 */
[----:B--2---:R-:W-:Y:S01]  /*8e00*/  CCTL.IVALL ;  /* 0x00000000ff00798f */ /* 0x004fe20002000000 */
[----:B------:R-:W-:Y:S05]  /*8e10*/  YIELD ;  /* 0x0000000000007946 */ /* 0x000fea0003800000 */
[----:B------:R-:W-:-:S13]  /*8e20*/  ISETP.NE.AND P0, PT, R24, R26, PT ;  /* 0x0000001a1800720c */ /* 0x000fda0003f05270 */
[----:B------:R-:W-:Y:S05]  /*8e30*/  @P0 BRA `(.L_x_2172) ;  /* 0xfffffffc00e40947 */ /* 0x000fea000383ffff */
.L_x_2171:
        /* <DEDUP_REMOVED lines=19> */
.L_x_2176:
        /* <DEDUP_REMOVED lines=165> */
.L_x_2175:
        /* <DEDUP_REMOVED lines=87> */
.L_x_2177:
[----:B------:R-:W-:-:S13]  /*9f30*/  ISETP.NE.OR P0, PT, RZ, UR16, P0 ;  /* 0x00000010ff007c0c */ /* 0x000fda0008705670 */
[----:B------:R-:W-:Y:S05]  /*9f40*/  @!P0 BRA `(.L_x_2173) ;  /* 0x0000000000b08947 */ /* 0x000fea0003800000 */
.L_x_2174:
        /* <DEDUP_REMOVED lines=44> */
.L_x_2173:
        /* <DEDUP_REMOVED lines=14> */
.L_x_2179:
[----:B------:R-:W-:Y:S05]  /*a2f0*/  BSYNC B0 ;  /* 0x0000000000007941 */ /* 0x000fea0003800000 */
.L_x_2178:
        /* <DEDUP_REMOVED lines=25> */
.L_x_2170:
        /* <DEDUP_REMOVED lines=38> */
.L_x_2180:
        /* <DEDUP_REMOVED lines=23> */
.L_x_2182:
[----:B------:R-:W-:Y:S05]  /*a860*/  BSYNC B0 ;  /* 0x0000000000007941 */ /* 0x000fea0003800000 */
.L_x_2181:
        /* <DEDUP_REMOVED lines=34> */
.L_x_2183:
        /* <DEDUP_REMOVED lines=22> */
.L_x_2185:
[----:B------:R-:W-:Y:S05]  /*abf0*/  BSYNC B0 ;  /* 0x0000000000007941 */ /* 0x000fea0003800000 */
.L_x_2184:
        /* <DEDUP_REMOVED lines=33> */
.L_x_2186:
        /* <DEDUP_REMOVED lines=22> */
.L_x_2188:
[----:B------:R-:W-:Y:S05]  /*af70*/  BSYNC B0 ;  /* 0x0000000000007941 */ /* 0x000fea0003800000 */
.L_x_2187:
        /* <DEDUP_REMOVED lines=33> */
.L_x_2189:
        /* <DEDUP_REMOVED lines=22> */
.L_x_2191:
[----:B------:R-:W-:Y:S05]  /*b2f0*/  BSYNC B0 ;  /* 0x0000000000007941 */ /* 0x000fea0003800000 */
.L_x_2190:
        /* <DEDUP_REMOVED lines=33> */
.L_x_2192:
        /* <DEDUP_REMOVED lines=22> */
.L_x_2194:
[----:B------:R-:W-:Y:S05]  /*b670*/  BSYNC B0 ;  /* 0x0000000000007941 */ /* 0x000fea0003800000 */
.L_x_2193:
        /* <DEDUP_REMOVED lines=48> */
.L_x_2195:
        /* <DEDUP_REMOVED lines=22> */
.L_x_2197:
[----:B------:R-:W-:Y:S05]  /*bae0*/  BSYNC B0 ;  /* 0x0000000000007941 */ /* 0x000fea0003800000 */
.L_x_2196:
        /* <DEDUP_REMOVED lines=25> */
.L_x_2198:
        /* <DEDUP_REMOVED lines=22> */
.L_x_2200:
[----:B------:R-:W-:Y:S05]  /*bde0*/  BSYNC B0 ;  /* 0x0000000000007941 */ /* 0x000fea0003800000 */
.L_x_2199:
        /* <DEDUP_REMOVED lines=32> */
.L_x_2201:
        /* <DEDUP_REMOVED lines=22> */
.L_x_2203:
[----:B------:R-:W-:Y:S05]  /*c150*/  BSYNC B0 ;  /* 0x0000000000007941 */ /* 0x000fea0003800000 */
.L_x_2202:
        /* <DEDUP_REMOVED lines=29> */
.L_x_2204:
        /* <DEDUP_REMOVED lines=22> */
.L_x_2206:
[----:B------:R-:W-:Y:S05]  /*c490*/  BSYNC B0 ;  /* 0x0000000000007941 */ /* 0x000fea0003800000 */
.L_x_2205:
        /* <DEDUP_REMOVED lines=46> */
.L_x_2207:
        /* <DEDUP_REMOVED lines=22> */
.L_x_2209:
[----:B------:R-:W-:Y:S05]  /*c8e0*/  BSYNC B0 ;  /* 0x0000000000007941 */ /* 0x000fea0003800000 */
.L_x_2208:
        /* <DEDUP_REMOVED lines=25> */
.L_x_2210:
        /* <DEDUP_REMOVED lines=22> */
.L_x_2212:
[----:B------:R-:W-:Y:S05]  /*cbe0*/  BSYNC B0 ;  /* 0x0000000000007941 */ /* 0x000fea0003800000 */
.L_x_2211:
        /* <DEDUP_REMOVED lines=32> */
.L_x_2213:
        /* <DEDUP_REMOVED lines=22> */
.L_x_2215:
[----:B------:R-:W-:Y:S05]  /*cf50*/  BSYNC B0 ;  /* 0x0000000000007941 */ /* 0x000fea0003800000 */
.L_x_2214:
        /* <DEDUP_REMOVED lines=30> */
.L_x_2216:
        /* <DEDUP_REMOVED lines=22> */
.L_x_2218:
[----:B------:R-:W-:Y:S05]  /*d2a0*/  BSYNC B0 ;  /* 0x0000000000007941 */ /* 0x000fea0003800000 */
.L_x_2217:
        /* <DEDUP_REMOVED lines=34> */
.L_x_2219:
        /* <DEDUP_REMOVED lines=22> */
.L_x_2221:
[----:B------:R-:W-:Y:S05]  /*d630*/  BSYNC B0 ;  /* 0x0000000000007941 */ /* 0x000fea0003800000 */
.L_x_2220:
        /* <DEDUP_REMOVED lines=33> */
.L_x_2222:
        /* <DEDUP_REMOVED lines=22> */
.L_x_2224:
[----:B------:R-:W-:Y:S05]  /*d9b0*/  BSYNC B0 ;  /* 0x0000000000007941 */ /* 0x000fea0003800000 */
.L_x_2223:
        /* <DEDUP_REMOVED lines=29> */
.L_x_2225:
        /* <DEDUP_REMOVED lines=22> */
.L_x_2227:
[----:B------:R-:W-:Y:S05]  /*dcf0*/  BSYNC B0 ;  /* 0x0000000000007941 */ /* 0x000fea0003800000 */
.L_x_2226:
        /* <DEDUP_REMOVED lines=41> */
.L_x_2228:
        /* <DEDUP_REMOVED lines=22> */
.L_x_2230:
[----:B------:R-:W-:Y:S05]  /*e0f0*/  BSYNC B0 ;  /* 0x0000000000007941 */ /* 0x000fea0003800000 */
.L_x_2229:
        /* <DEDUP_REMOVED lines=25> */
.L_x_2231:
        /* <DEDUP_REMOVED lines=22> */
.L_x_2233:
[----:B------:R-:W-:Y:S05]  /*e3f0*/  BSYNC B0 ;  /* 0x0000000000007941 */ /* 0x000fea0003800000 */
.L_x_2232:
        /* <DEDUP_REMOVED lines=34> */
.L_x_2234:
        /* <DEDUP_REMOVED lines=22> */
.L_x_2236:
[----:B------:R-:W-:Y:S05]  /*e780*/  BSYNC B0 ;  /* 0x0000000000007941 */ /* 0x000fea0003800000 */
.L_x_2235:
        /* <DEDUP_REMOVED lines=29> */
.L_x_2237:
        /* <DEDUP_REMOVED lines=22> */
.L_x_2239:
[----:B------:R-:W-:Y:S05]  /*eac0*/  BSYNC B0 ;  /* 0x0000000000007941 */ /* 0x000fea0003800000 */
.L_x_2238:
        /* <DEDUP_REMOVED lines=45> */
.L_x_2240:
        /* <DEDUP_REMOVED lines=22> */
.L_x_2242:
[----:B------:R-:W-:Y:S05]  /*ef00*/  BSYNC B0 ;  /* 0x0000000000007941 */ /* 0x000fea0003800000 */
.L_x_2241:
        /* <DEDUP_REMOVED lines=25> */
.L_x_2243:
        /* <DEDUP_REMOVED lines=22> */
.L_x_2245:
[----:B------:R-:W-:Y:S05]  /*f200*/  BSYNC B0 ;  /* 0x0000000000007941 */ /* 0x000fea0003800000 */
.L_x_2244:
        /* <DEDUP_REMOVED lines=32> */
.L_x_2246:
        /* <DEDUP_REMOVED lines=22> */
.L_x_2248:
[----:B------:R-:W-:Y:S05]  /*f570*/  BSYNC B0 ;  /* 0x0000000000007941 */ /* 0x000fea0003800000 */
.L_x_2247:
        /* <DEDUP_REMOVED lines=29> */
.L_x_2249:
        /* <DEDUP_REMOVED lines=22> */
.L_x_2251:
[----:B------:R-:W-:Y:S05]  /*f8b0*/  BSYNC B0 ;  /* 0x0000000000007941 */ /* 0x000fea0003800000 */
.L_x_2250:
        /* <DEDUP_REMOVED lines=46> */
.L_x_2252:
        /* <DEDUP_REMOVED lines=22> */
.L_x_2254:
[----:B------:R-:W-:Y:S05]  /*fd00*/  BSYNC B0 ;  /* 0x0000000000007941 */ /* 0x000fea0003800000 */
.L_x_2253:
        /* <DEDUP_REMOVED lines=25> */
.L_x_2255:
        /* <DEDUP_REMOVED lines=22> */
.L_x_2257:
[----:B------:R-:W-:Y:S05]  /*10000*/  BSYNC B0 ;  /* 0x0000000000007941 */ /* 0x000fea0003800000 */
.L_x_2256:
        /* <DEDUP_REMOVED lines=32> */
.L_x_2258:
        /* <DEDUP_REMOVED lines=22> */
.L_x_2260:
[----:B------:R-:W-:Y:S05]  /*10370*/  BSYNC B0 ;  /* 0x0000000000007941 */ /* 0x000fea0003800000 */
.L_x_2259:
        /* <DEDUP_REMOVED lines=29> */
.L_x_2261:
        /* <DEDUP_REMOVED lines=22> */
.L_x_2263:
[----:B------:R-:W-:Y:S05]  /*106b0*/  BSYNC B0 ;  /* 0x0000000000007941 */ /* 0x000fea0003800000 */
.L_x_2262:
        /* <DEDUP_REMOVED lines=47> */
.L_x_2264:
        /* <DEDUP_REMOVED lines=22> */
.L_x_2266:
[----:B------:R-:W-:Y:S05]  /*10b10*/  BSYNC B0 ;  /* 0x0000000000007941 */ /* 0x000fea0003800000 */
.L_x_2265:
        /* <DEDUP_REMOVED lines=25> */
.L_x_2267:
        /* <DEDUP_REMOVED lines=22> */
.L_x_2269:
[----:B------:R-:W-:Y:S05]  /*10e10*/  BSYNC B0 ;  /* 0x0000000000007941 */ /* 0x000fea0003800000 */
.L_x_2268:
        /* <DEDUP_REMOVED lines=31> */
.L_x_2270:
        /* <DEDUP_REMOVED lines=22> */
.L_x_2272:
[----:B------:R-:W-:Y:S05]  /*11170*/  BSYNC B0 ;  /* 0x0000000000007941 */ /* 0x000fea0003800000 */
.L_x_2271:
        /* <DEDUP_REMOVED lines=25> */
.L_x_2273:
        /* <DEDUP_REMOVED lines=21> */
.L_x_2275:
[----:B------:R-:W-:Y:S05]  /*11460*/  BSYNC B0 ;  /* 0x0000000000007941 */ /* 0x000fea0003800000 */
.L_x_2274:
        /* <DEDUP_REMOVED lines=9> */
.L_x_2129:
        /* <DEDUP_REMOVED lines=19> */
.L_x_2278:
[----:B------:R-:W-:Y:S05]  /*11630*/  BSYNC B0 ;  /* 0x0000000000007941 */ /* 0x000fea0003800000 */
.L_x_2277:
        /* <DEDUP_REMOVED lines=11> */
.L_x_2280:
[----:B0-----:R-:W2:Y:S04]  /*116f0*/  LDG.E.STRONG.GPU R7, desc[UR22][R4.64] ;  /* 0x0000001604077981 */ /* 0x001ea8000c1ef900 */
[----:B--2---:R-:W-:Y:S01]  /*11700*/  CCTL.IVALL ;  /* 0x00000000ff00798f */ /* 0x004fe20002000000 */
[----:B------:R-:W-:Y:S05]  /*11710*/  YIELD ;  /* 0x0000000000007946 */ /* 0x000fea0003800000 */
[----:B------:R-:W-:-:S13]  /*11720*/  ISETP.NE.AND P0, PT, R7, R0, PT ;  /* 0x000000000700720c */ /* 0x000fda0003f05270 */
[----:B------:R-:W-:Y:S05]  /*11730*/  @P0 BRA `(.L_x_2280) ;  /* 0xfffffffc00ec0947 */ /* 0x000fea000383ffff */
.L_x_2279:
        /* <DEDUP_REMOVED lines=24> */
.L_x_2281:
        /* <DEDUP_REMOVED lines=25> */
.L_x_2282:
        /* <DEDUP_REMOVED lines=11> */
.L_x_5592:


//--------------------- .text._Z35group_norm_nhwc_bwd_one_pass_kernelI11Fp16IOFp16WLi512ELi160ELi640EEv26Group_norm_nhwc_bwd_params --------------------------
	.section	.text._Z35group_norm_nhwc_bwd_one_pass_kernelI11Fp16IOFp16WLi512ELi160ELi640EEv26Group_norm_nhwc_bwd_params,"ax",@progbits
	.align	128
        .global         _Z35group_norm_nhwc_bwd_one_pass_kernelI11Fp16IOFp16WLi512ELi160ELi640EEv26Group_norm_nhwc_bwd_params
        .type           _Z35group_norm_nhwc_bwd_one_pass_kernelI11Fp16IOFp16WLi512ELi160ELi640EEv26Group_norm_nhwc_bwd_params,@function
        .size           _Z35group_norm_nhwc_bwd_one_pass_kernelI11Fp16IOFp16WLi512ELi160ELi640EEv26Group_norm_nhwc_bwd_params,(.L_x_5593 - _Z35group_norm_nhwc_bwd_one_pass_kernelI11Fp16IOFp16WLi512ELi160ELi640EEv26Group_norm_nhwc_bwd_params)
        .other          _Z35group_norm_nhwc_bwd_one_pass_kernelI11Fp16IOFp16WLi512ELi160ELi640EEv26Group_norm_nhwc_bwd_params,@"STO_CUDA_ENTRY STV_DEFAULT"
_Z35group_norm_nhwc_bwd_one_pass_kernelI11Fp16IOFp16WLi512ELi160ELi640EEv26Group_norm_nhwc_bwd_params:
.text._Z35group_norm_nhwc_bwd_one_pass_kernelI11Fp16IOFp16WLi512ELi160ELi640EEv26Group_norm_nhwc_bwd_params:
        /* <DEDUP_REMOVED lines=32> */
.L_x_2370:
        /* <DEDUP_REMOVED lines=3449> */
[----:B--2---:R-:W-:Y:S02]  /*d990*/  @P2 HADD2.F32 R3, -RZ, R5.H0_H0 ;  /* 0x20000005ff032230 */ /* 0x004fe40000004100 */
[----:B---3--:R-:W-:Y:S02]  /*d9a0*/  @P2 HADD2.F32 R4, -RZ, R10.H0_H0 ;  /* 0x2000000aff042230 */ /* 0x008fe40000004100 */
[----:B----4-:R-:W-:Y:S02]  /*d9b0*/  HADD2.F32 R2, -RZ, R2.H0_H0 ;  /* 0x20000002ff027230 */ /* 0x010fe40000004100 */
[----:B-----5:R-:W-:-:S07]  /*d9c0*/  HADD2.F32 R5, -RZ, R8.H0_H0 ;  /* 0x20000008ff057230 */ /* 0x020fce0000004100 */
.L_x_2285:
[----:B------:R-:W-:Y:S05]  /*d9d0*/  BSYNC B0 ;  /* 0x0000000000007941 */ /* 0x000fea0003800000 */
.L_x_2284:
        /* <DEDUP_REMOVED lines=50> */
.L_x_2286:
        /* <DEDUP_REMOVED lines=46> */
.L_x_2287:
        /* <DEDUP_REMOVED lines=56> */
.L_x_2288:
        /* <DEDUP_REMOVED lines=50> */
.L_x_2289:
        /* <DEDUP_REMOVED lines=49> */
.L_x_2290:
        /* <DEDUP_REMOVED lines=49> */
.L_x_2291:
        /* <DEDUP_REMOVED lines=49> */
.L_x_2292:
        /* <DEDUP_REMOVED lines=45> */
.L_x_2293:
        /* <DEDUP_REMOVED lines=39> */
.L_x_2294:
        /* <DEDUP_REMOVED lines=39> */
.L_x_2295:
        /* <DEDUP_REMOVED lines=39> */
.L_x_2296:
        /* <DEDUP_REMOVED lines=39> */
.L_x_2297:
        /* <DEDUP_REMOVED lines=39> */
.L_x_2298:
        /* <DEDUP_REMOVED lines=39> */
.L_x_2299:
        /* <DEDUP_REMOVED lines=39> */
.L_x_2300:
        /* <DEDUP_REMOVED lines=41> */
.L_x_2301:
        /* <DEDUP_REMOVED lines=43> */
.L_x_2302:
        /* <DEDUP_REMOVED lines=44> */
.L_x_2303:
        /* <DEDUP_REMOVED lines=44> */
.L_x_2304:
        /* <DEDUP_REMOVED lines=44> */
.L_x_2305:
        /* <DEDUP_REMOVED lines=44> */
.L_x_2306:
        /* <DEDUP_REMOVED lines=44> */
.L_x_2307:
        /* <DEDUP_REMOVED lines=44> */
.L_x_2308:
        /* <DEDUP_REMOVED lines=44> */
.L_x_2309:
        /* <DEDUP_REMOVED lines=44> */
.L_x_2310:
        /* <DEDUP_REMOVED lines=44> */
.L_x_2311:
        /* <DEDUP_REMOVED lines=44> */
.L_x_2312:
        /* <DEDUP_REMOVED lines=44> */
.L_x_2313:
        /* <DEDUP_REMOVED lines=44> */
.L_x_2314:
        /* <DEDUP_REMOVED lines=50> */
.L_x_2315:
        /* <DEDUP_REMOVED lines=52> */
.L_x_2316:
        /* <DEDUP_REMOVED lines=61> */
.L_x_2317:
        /* <DEDUP_REMOVED lines=64> */
.L_x_2318:
        /* <DEDUP_REMOVED lines=59> */
.L_x_2319:
        /* <DEDUP_REMOVED lines=57> */
.L_x_2320:
        /* <DEDUP_REMOVED lines=53> */
.L_x_2321:
        /* <DEDUP_REMOVED lines=51> */
.L_x_2322:
        /* <DEDUP_REMOVED lines=47> */
.L_x_2323:
        /* <DEDUP_REMOVED lines=46> */
.L_x_2324:
        /* <DEDUP_REMOVED lines=45> */
.L_x_2325:
        /* <DEDUP_REMOVED lines=43> */
.L_x_2326:
        /* <DEDUP_REMOVED lines=50> */
.L_x_2327:
        /* <DEDUP_REMOVED lines=49> */
.L_x_2328:
        /* <DEDUP_REMOVED lines=53> */
.L_x_2329:
        /* <DEDUP_REMOVED lines=52> */
.L_x_2330:
        /* <DEDUP_REMOVED lines=53> */
.L_x_2331:
        /* <DEDUP_REMOVED lines=50> */
.L_x_2332:
        /* <DEDUP_REMOVED lines=52> */
.L_x_2333:
        /* <DEDUP_REMOVED lines=48> */
.L_x_2334:
        /* <DEDUP_REMOVED lines=50> */
.L_x_2335:
        /* <DEDUP_REMOVED lines=47> */
.L_x_2336:
        /* <DEDUP_REMOVED lines=50> */
.L_x_2337:
        /* <DEDUP_REMOVED lines=47> */
.L_x_2338:
        /* <DEDUP_REMOVED lines=50> */
.L_x_2339:
        /* <DEDUP_REMOVED lines=44> */
.L_x_2340:
        /* <DEDUP_REMOVED lines=42> */
.L_x_2341:
        /* <DEDUP_REMOVED lines=45> */
.L_x_2342:
        /* <DEDUP_REMOVED lines=46> */
.L_x_2343:
        /* <DEDUP_REMOVED lines=50> */
.L_x_2344:
        /* <DEDUP_REMOVED lines=51> */
.L_x_2345:
        /* <DEDUP_REMOVED lines=52> */
.L_x_2346:
        /* <DEDUP_REMOVED lines=62> */
.L_x_2347:
        /* <DEDUP_REMOVED lines=67> */
.L_x_2348:
        /* <DEDUP_REMOVED lines=89> */
.L_x_2349:
        /* <DEDUP_REMOVED lines=379> */
.L_x_2351:
[----:B------:R-:W-:Y:S05]  /*1b3b0*/  BSYNC B0 ;  /* 0x0000000000007941 */ /* 0x000fea0003800000 */
.L_x_2350:
        /* <DEDUP_REMOVED lines=38> */
.L_x_2353:
[----:B------:R-:W-:Y:S05]  /*1b620*/  BSYNC B0 ;  /* 0x0000000000007941 */ /* 0x000fea0003800000 */
.L_x_2352:
        /* <DEDUP_REMOVED lines=30> */
.L_x_2355:
[----:B------:R-:W-:Y:S05]  /*1b810*/  BSYNC B0 ;  /* 0x0000000000007941 */ /* 0x000fea0003800000 */
.L_x_2354:
        /* <DEDUP_REMOVED lines=40> */
.L_x_2359:
[----:B------:R-:W2:Y:S04]  /*1baa0*/  LDG.E.STRONG.GPU R8, desc[UR10][R12.64] ;  /* 0x0000000a0c087981 */ /* 0x000ea8000c1ef900 */
[----:B--2---:R-:W-:Y:S04]  /*1bab0*/  CCTL.IVALL ;  /* 0x00000000ff00798f */ /* 0x004fe80002000000 */
[----:B------:R0:W-:Y:S01]  /*1bac0*/  STL [R1], R8 ;  /* 0x0000000801007387 */ /* 0x0001e20000100800 */
[----:B------:R-:W-:-:S13]  /*1bad0*/  ISETP.NE.AND P0, PT, R8, UR6, PT ;  /* 0x0000000608007c0c */ /* 0x000fda000bf05270 */
[----:B0-----:R-:W-:Y:S05]  /*1bae0*/  @P0 BRA `(.L_x_2359) ;  /* 0xfffffffc00ec0947 */ /* 0x001fea000383ffff */
.L_x_2358:
[----:B------:R-:W-:Y:S05]  /*1baf0*/  BSYNC B0 ;  /* 0x0000000000007941 */ /* 0x000fea0003800000 */
.L_x_2357:
        /* <DEDUP_REMOVED lines=18> */
.L_x_2363:
        /* <DEDUP_REMOVED lines=115> */
.L_x_2362:
        /* <DEDUP_REMOVED lines=61> */
.L_x_2364:
[----:B------:R-:W-:-:S13]  /*1c720*/  ISETP.NE.OR P0, PT, R20, RZ, P0 ;  /* 0x000000ff1400720c */ /* 0x000fda0000705670 */
[----:B------:R-:W-:Y:S05]  /*1c730*/  @!P0 BRA `(.L_x_2360) ;  /* 0x00000000007c8947 */ /* 0x000fea0003800000 */
.L_x_2361:
        /* <DEDUP_REMOVED lines=31> */
.L_x_2360:
        /* <DEDUP_REMOVED lines=11> */
.L_x_2366:
[----:B------:R-:W-:Y:S05]  /*1c9e0*/  BSYNC B0 ;  /* 0x0000000000007941 */ /* 0x000fea0003800000 */
.L_x_2365:
        /* <DEDUP_REMOVED lines=19> */
.L_x_2356:
        /* <DEDUP_REMOVED lines=14> */
.L_x_2369:
        /* <DEDUP_REMOVED lines=103> */
.L_x_2368:
[----:B------:R-:W-:Y:S05]  /*1d270*/  BSYNC B0 ;  /* 0x0000000000007941 */ /* 0x000fea0003800000 */
.L_x_2367:
        /* <DEDUP_REMOVED lines=10> */
.L_x_2283:
        /* <DEDUP_REMOVED lines=25> */
.L_x_2372:
[----:B------:R-:W-:Y:S05]  /*1d4b0*/  BSYNC B0 ;  /* 0x0000000000007941 */ /* 0x000fea0003800000 */
.L_x_2371:
[----:B------:R-:W-:Y:S05]  /*1d4c0*/  @P0 EXIT ;  /* 0x000000000000094d */ /* 0x000fea0003800000 */
[----:B------:R-:W-:Y:S05]  /*1d4d0*/  @P2 BRA `(.L_x_2373) ;  /* 0x0000000000202947 */ /* 0x000fea0003800000 */
[----:B------:R-:W-:-:S05]  /*1d4e0*/  IMAD R0, R6, R7, RZ ;  /* 0x0000000706007224 */ /* 0x000fca00078e02ff */
[----:B------:R-:W-:-:S13]  /*1d4f0*/  ISETP.NE.AND P0, PT, R0, -0x1, PT ;  /* 0xffffffff0000780c */ /* 0x000fda0003f05270 */
[----:B------:R-:W-:Y:S05]  /*1d500*/  @!P0 BRA `(.L_x_2373) ;  /* 0x0000000000148947 */ /* 0x000fea0003800000 */
.L_x_2374:
[----:B-1----:R-:W2:Y:S04]  /*1d510*/  LDG.E.STRONG.GPU R5, desc[UR10][R2.64] ;  /* 0x0000000a02057981 */ /* 0x002ea8000c1ef900 */
[----:B--2---:R-:W-:Y:S01]  /*1d520*/  CCTL.IVALL ;  /* 0x00000000ff00798f */ /* 0x004fe20002000000 */
[----:B------:R-:W-:Y:S05]  /*1d530*/  YIELD ;  /* 0x0000000000007946 */ /* 0x000fea0003800000 */
[----:B------:R-:W-:-:S13]  /*1d540*/  ISETP.NE.AND P0, PT, R5, R0, PT ;  /* 0x000000000500720c */ /* 0x000fda0003f05270 */
[----:B------:R-:W-:Y:S05]  /*1d550*/  @P0 BRA `(.L_x_2374) ;  /* 0xfffffffc00ec0947 */ /* 0x000fea000383ffff */
.L_x_2373:
        /* <DEDUP_REMOVED lines=27> */
.L_x_2375:
        /* <DEDUP_REMOVED lines=27> */
.L_x_2376:
        /* <DEDUP_REMOVED lines=12> */
.L_x_5593:


//--------------------- .text._Z35group_norm_nhwc_bwd_one_pass_kernelI11Fp32IOFp32WLi64ELi160ELi640EEv26Group_norm_nhwc_bwd_params --------------------------
	.section	.text._Z35group_norm_nhwc_bwd_one_pass_kernelI11Fp32IOFp32WLi64ELi160ELi640EEv26Group_norm_nhwc_bwd_params,"ax",@progbits
	.align	128
        .global         _Z35group_norm_nhwc_bwd_one_pass_kernelI11Fp32IOFp32WLi64ELi160ELi640EEv26Group_norm_nhwc_bwd_params
        .type           _Z35group_norm_nhwc_bwd_one_pass_kernelI11Fp32IOFp32WLi64ELi160ELi640EEv26Group_norm_nhwc_bwd_params,@function
        .size           _Z35group_norm_nhwc_bwd_one_pass_kernelI11Fp32IOFp32WLi64ELi160ELi640EEv26Group_norm_nhwc_bwd_params,(.L_x_5594 - _Z35group_norm_nhwc_bwd_one_pass_kernelI11Fp32IOFp32WLi64ELi160ELi640EEv26Group_norm_nhwc_bwd_params)
        .other          _Z35group_norm_nhwc_bwd_one_pass_kernelI11Fp32IOFp32WLi64ELi160ELi640EEv26Group_norm_nhwc_bwd_params,@"STO_CUDA_ENTRY STV_DEFAULT"
_Z35group_norm_nhwc_bwd_one_pass_kernelI11Fp32IOFp32WLi64ELi160ELi640EEv26Group_norm_nhwc_bwd_params:
.text._Z35group_norm_nhwc_bwd_one_pass_kernelI11Fp32IOFp32WLi64ELi160ELi640EEv26Group_norm_nhwc_bwd_params:
        /* <DEDUP_REMOVED lines=12> */
[----:B------:R-:W-:Y:S01]  /*00c0*/  ULDC.64 UR10, c[0x0][0x290] ;  /* 0x0000a400000a7ab9 */ /* 0x000fe20000000a00 */
[----:B------:R-:W-:Y:S01]  /*00d0*/  UMOV UR5, 0x400 ;  /* 0x0000040000057882 */ /* 0x000fe20000000000 */
[----:B------:R-:W-:Y:S01]  /*00e0*/  HFMA2.MMA R52, -RZ, RZ, 0, 0 ;  /* 0x00000000ff347435 */ /* 0x000fe200000001ff */
[----:B------:R-:W-:Y:S02]  /*00f0*/  SHF.R.U32.HI R3, RZ, 0x6, R3 ;  /* 0x00000006ff037819 */ /* 0x000fe40000011603 */
[----:B------:R-:W2:Y:S03]  /*0100*/  S2UR UR7, SR_CTAID.X ;  /* 0x00000000000779c3 */ /* 0x000ea60000002500 */
[----:B------:R-:W-:-:S05]  /*0110*/  IMAD R71, R3, -0x50, R70 ;  /* 0xffffffb003477824 */ /* 0x000fca00078e0246 */
        /* <DEDUP_REMOVED lines=8> */
[----:B------:R-:W-:-:S04]  /*01a0*/  LEA.HI R4, P2, R7, R4, RZ, 0x1 ;  /* 0x0000000407047211 */ /* 0x000fc800078508ff */
[----:B------:R-:W-:Y:S01]  /*01b0*/  IADD3.X R7, RZ, R7, RZ, P2, !PT ;  /* 0x00000007ff077210 */ /* 0x000fe200017fe4ff */
[----:B--2---:R-:W-:Y:S01]  /*01c0*/  IMAD R68, R68, UR7, R3 ;  /* 0x0000000744447c24 */ /* 0x004fe2000f8e0203 */
[----:B------:R-:W-:Y:S02]  /*01d0*/  SHF.R.S32.HI R3, RZ, 0x1f, R70 ;  /* 0x0000001fff037819 */ /* 0x000fe40000011446 */
[----:B------:R-:W-:Y:S02]  /*01e0*/  SHF.R.S64 R4, R4, 0x1, R7 ;  /* 0x0000000104047819 */ /* 0x000fe40000001007 */
[----:B------:R-:W-:Y:S02]  /*01f0*/  LEA.HI R3, R3, R70, RZ, 0x5 ;  /* 0x0000004603037211 */ /* 0x000fe400078f28ff */
[----:B------:R-:W-:Y:S01]  /*0200*/  ISETP.GE.U32.AND P1, PT, R68, UR10, PT ;  /* 0x0000000a44007c0c */ /* 0x000fe2000bf26070 */
[----:B---3--:R-:W-:Y:S01]  /*0210*/  ULEA UR5, UR6, UR5, 0x18 ;  /* 0x0000000506057291 */ /* 0x008fe2000f8ec03f */
[----:B------:R-:W-:Y:S01]  /*0220*/  SHF.R.S32.HI R65, RZ, 0x1f, R68 ;  /* 0x0000001fff417819 */ /* 0x000fe20000011444 */
[----:B------:R-:W-:Y:S01]  /*0230*/  ULDC.U8 UR10, c[0x0][0x2a4] ;  /* 0x0000a900000a7ab9 */ /* 0x000fe20000000000 */
[----:B------:R-:W-:-:S02]  /*0240*/  SHF.R.S32.HI R2, RZ, 0x5, R3 ;  /* 0x00000005ff027819 */ /* 0x000fc40000011403 */
[--C-:B------:R-:W-:Y:S02]  /*0250*/  SHF.R.S64 R3, R0, 0x1, R5.reuse ;  /* 0x0000000100037819 */ /* 0x100fe40000001005 */
[----:B------:R-:W-:Y:S02]  /*0260*/  ISETP.GE.AND.EX P1, PT, R65, UR11, PT, P1 ;  /* 0x0000000b41007c0c */ /* 0x000fe4000bf26310 */
[----:B------:R-:W-:Y:S02]  /*0270*/  SHF.R.S32.HI R0, RZ, 0x1, R5 ;  /* 0x00000001ff007819 */ /* 0x000fe40000011405 */
[----:B------:R-:W-:Y:S02]  /*0280*/  SHF.R.S32.HI R7, RZ, 0x1, R7 ;  /* 0x00000001ff077819 */ /* 0x000fe40000011407 */
[----:B------:R-:W-:Y:S02]  /*0290*/  LEA R2, R2, UR5, 0x3 ;  /* 0x0000000502027c11 */ /* 0x000fe4000f8e18ff */
[----:B------:R-:W-:-:S02]  /*02a0*/  IADD3 R67, R68, 0x8, RZ ;  /* 0x0000000844437810 */ /* 0x000fc40007ffe0ff */
[C---:B------:R-:W-:Y:S02]  /*02b0*/  IADD3 R66, R68.reuse, 0x10, RZ ;  /* 0x0000001044427810 */ /* 0x040fe40007ffe0ff */
[C---:B------:R-:W-:Y:S02]  /*02c0*/  IADD3 R64, R68.reuse, 0x18, RZ ;  /* 0x0000001844407810 */ /* 0x040fe40007ffe0ff */
[C---:B------:R-:W-:Y:S02]  /*02d0*/  IADD3 R62, R68.reuse, 0x20, RZ ;  /* 0x00000020443e7810 */ /* 0x040fe40007ffe0ff */
[----:B------:R-:W-:Y:S02]  /*02e0*/  IADD3 R60, R68, 0x28, RZ ;  /* 0x00000028443c7810 */ /* 0x000fe40007ffe0ff */
[----:B------:R-:W-:Y:S02]  /*02f0*/  ISETP.LT.U32.AND P1, PT, R70, 0x280, !P1 ;  /* 0x000002804600780c */ /* 0x000fe40004f21070 */
[----:B------:R-:W-:-:S02]  /*0300*/  IADD3 R56, R68, 0x30, RZ ;  /* 0x0000003044387810 */ /* 0x000fc40007ffe0ff */
[----:B------:R-:W-:Y:S02]  /*0310*/  IADD3 R54, R68, 0x38, RZ ;  /* 0x0000003844367810 */ /* 0x000fe40007ffe0ff */
[----:B------:R-:W-:Y:S02]  /*0320*/  SHF.L.U64.HI R5, R3, 0x2, R0 ;  /* 0x0000000203057819 */ /* 0x000fe40000010200 */
[----:B-1----:R-:W-:-:S07]  /*0330*/  SHF.L.U64.HI R6, R4, 0x2, R7 ;  /* 0x0000000204067819 */ /* 0x002fce0000010207 */
.L_x_2428:
[----:B01-34-:R-:W0:Y:S01]  /*0340*/  LDC R12, c[0x0][0x2a0] ;  /* 0x0000a800ff0c7b82 */ /* 0x01be220000000800 */
[----:B------:R-:W-:Y:S01]  /*0350*/  ISETP.GE.AND P4, PT, R69, RZ, PT ;  /* 0x000000ff4500720c */ /* 0x000fe20003f86270 */
[----:B------:R-:W-:Y:S01]  /*0360*/  ULDC.64 UR14, c[0x0][0x290] ;  /* 0x0000a400000e7ab9 */ /* 0x000fe20000000a00 */
[----:B------:R-:W-:Y:S01]  /*0370*/  SHF.R.S32.HI R63, RZ, 0x1f, R67 ;  /* 0x0000001fff3f7819 */ /* 0x000fe20000011443 */
[----:B------:R-:W-:Y:S01]  /*0380*/  ULDC.64 UR12, c[0x0][0x298] ;  /* 0x0000a600000c7ab9 */ /* 0x000fe20000000a00 */
[----:B------:R-:W-:Y:S02]  /*0390*/  SHF.R.S32.HI R61, RZ, 0x1f, R66 ;  /* 0x0000001fff3d7819 */ /* 0x000fe40000011442 */
[----:B------:R-:W-:Y:S02]  /*03a0*/  CS2R R42, SRZ ;  /* 0x00000000002a7805 */ /* 0x000fe4000001ff00 */
[----:B------:R-:W-:Y:S01]  /*03b0*/  SHF.R.S32.HI R57, RZ, 0x1f, R64 ;  /* 0x0000001fff397819 */ /* 0x000fe20000011440 */
[----:B------:R-:W1:Y:S01]  /*03c0*/  @P1 LDC.64 R18, c[0x0][0x288] ;  /* 0x0000a200ff121b82 */ /* 0x000e620000000a00 */
[----:B------:R-:W-:-:S02]  /*03d0*/  SHF.R.S32.HI R55, RZ, 0x1f, R62 ;  /* 0x0000001fff377819 */ /* 0x000fc4000001143e */
[----:B------:R-:W-:-:S05]  /*03e0*/  SHF.R.S32.HI R53, RZ, 0x1f, R60 ;  /* 0x0000001fff357819 */ /* 0x000fca000001143c */
[----:B--2---:R-:W2:Y:S01]  /*03f0*/  @P1 LDC.64 R32, c[0x0][0x230] ;  /* 0x00008c00ff201b82 */ /* 0x004ea20000000a00 */
        /* <DEDUP_REMOVED lines=26> */
[----:B------:R-:W-:Y:S02]  /*05a0*/  ISETP.GE.U32.AND P4, PT, R67, UR14, PT ;  /* 0x0000000e43007c0c */ /* 0x000fe4000bf86070 */
[----:B------:R-:W-:Y:S02]  /*05b0*/  SEL R87, R7, R0, !P0 ;  /* 0x0000000007577207 */ /* 0x000fe40004000000 */
[----:B------:R-:W-:-:S02]  /*05c0*/  @P2 IADD3 R9, R9, 0x1, RZ ;  /* 0x0000000109092810 */ /* 0x000fc40007ffe0ff */
[----:B------:R-:W-:Y:S01]  /*05d0*/  ISETP.GE.AND.EX P4, PT, R63, UR15, PT, P4 ;  /* 0x0000000f3f007c0c */ /* 0x000fe2000bf86340 */
[----:B------:R-:W-:Y:S01]  /*05e0*/  IMAD R0, R87, 0xa0, RZ ;  /* 0x000000a057007824 */ /* 0x000fe200078e02ff */
[----:B------:R-:W-:Y:S02]  /*05f0*/  @!P5 IADD3 R9, -R9, RZ, RZ ;  /* 0x000000ff0909d210 */ /* 0x000fe40007ffe1ff */
[----:B------:R-:W-:Y:S02]  /*0600*/  ISETP.GT.U32.OR P4, PT, R70, 0x27f, P4 ;  /* 0x0000027f4600780c */ /* 0x000fe40002784470 */
[----:B------:R-:W-:Y:S02]  /*0610*/  SEL R7, R7, R9, !P0 ;  /* 0x0000000907077207 */ /* 0x000fe40004000000 */
[----:B------:R-:W-:Y:S02]  /*0620*/  SHF.R.S32.HI R9, RZ, 0x1f, R71 ;  /* 0x0000001fff097819 */ /* 0x000fe40000011447 */
[----:B------:R-:W-:-:S02]  /*0630*/  IADD3 R88, P0, R71, R0, RZ ;  /* 0x0000000047587210 */ /* 0x000fc40007f1e0ff */
[----:B------:R-:W-:Y:S02]  /*0640*/  SHF.R.S32.HI R8, RZ, 0x1f, R7 ;  /* 0x0000001fff087819 */ /* 0x000fe40000011407 */
[----:B------:R-:W-:Y:S02]  /*0650*/  LEA.HI.X.SX32 R89, R0, R9, 0x1, P0 ;  /* 0x0000000900597211 */ /* 0x000fe400000f0eff */
[----:B------:R-:W-:Y:S01]  /*0660*/  ISETP.GE.U32.AND P0, PT, R66, UR14, PT ;  /* 0x0000000e42007c0c */ /* 0x000fe2000bf06070 */
[----:B------:R-:W-:Y:S01]  /*0670*/  IMAD R8, R8, UR12, RZ ;  /* 0x0000000c08087c24 */ /* 0x000fe2000f8e02ff */
[----:B------:R-:W3:Y:S01]  /*0680*/  @!P4 LDC.64 R14, c[0x0][0x288] ;  /* 0x0000a200ff0ecb82 */ /* 0x000ee20000000a00 */
[----:B------:R-:W-:Y:S01]  /*0690*/  IMAD.WIDE.U32 R88, R7, UR12, R88 ;  /* 0x0000000c07587c25 */ /* 0x000fe2000f8e0058 */
[----:B------:R-:W-:Y:S02]  /*06a0*/  ISETP.GE.AND.EX P0, PT, R61, UR15, PT, P0 ;  /* 0x0000000f3d007c0c */ /* 0x000fe4000bf06300 */
[----:B------:R-:W-:Y:S01]  /*06b0*/  ISETP.GE.U32.AND P2, PT, R64, UR14, PT ;  /* 0x0000000e40007c0c */ /* 0x000fe2000bf46070 */
[----:B------:R-:W-:Y:S01]  /*06c0*/  IMAD R91, R7, UR13, R8 ;  /* 0x0000000d075b7c24 */ /* 0x000fe2000f8e0208 */
[----:B------:R-:W-:Y:S01]  /*06d0*/  ISETP.GT.U32.OR P0, PT, R70, 0x27f, P0 ;  /* 0x0000027f4600780c */ /* 0x000fe20000704470 */
[----:B-1----:R-:W-:Y:S01]  /*06e0*/  @P1 IMAD R7, R65, R18, RZ ;  /* 0x0000001241071224 */ /* 0x002fe200078e02ff */
[----:B------:R-:W-:Y:S01]  /*06f0*/  ISETP.GE.AND.EX P2, PT, R57, UR15, PT, P2 ;  /* 0x0000000f39007c0c */ /* 0x000fe2000bf46320 */
[----:B------:R-:W1:Y:S01]  /*0700*/  @!P4 LDC.64 R16, c[0x0][0x230] ;  /* 0x00008c00ff10cb82 */ /* 0x000e620000000a00 */
[----:B------:R-:W-:Y:S01]  /*0710*/  IADD3 R91, R89, R91, RZ ;  /* 0x0000005b595b7210 */ /* 0x000fe20007ffe0ff */
[----:B------:R-:W-:Y:S01]  /*0720*/  @P1 IMAD R7, R68, R19, R7 ;  /* 0x0000001344071224 */ /* 0x000fe200078e0207 */
[----:B------:R-:W-:-:S02]  /*0730*/  @P1 MOV R90, R88 ;  /* 0x00000058005a1202 */ /* 0x000fc40000000f00 */
[----:B------:R-:W-:Y:S02]  /*0740*/  ISETP.GT.U32.OR P2, PT, R70, 0x27f, P2 ;  /* 0x0000027f4600780c */ /* 0x000fe40001744470 */
[----:B------:R-:W-:Y:S01]  /*0750*/  @!P4 MOV R20, R88 ;  /* 0x000000580014c202 */ /* 0x000fe20000000f00 */
[----:B------:R-:W-:Y:S01]  /*0760*/  @P1 IMAD.WIDE.U32 R18, R68, R18, R90 ;  /* 0x0000001244121225 */ /* 0x000fe200078e005a */
[----:B------:R-:W4:Y:S01]  /*0770*/  @!P4 LDC.64 R12, c[0x0][0x228] ;  /* 0x00008a00ff0ccb82 */ /* 0x000f220000000a00 */
[----:B------:R-:W-:Y:S02]  /*0780*/  @!P4 MOV R21, R91 ;  /* 0x0000005b0015c202 */ /* 0x000fe40000000f00 */
[----:B------:R-:W-:Y:S02]  /*0790*/  ISETP.GE.U32.AND P3, PT, R62, UR14, PT ;  /* 0x0000000e3e007c0c */ /* 0x000fe4000bf66070 */
[----:B------:R-:W-:Y:S01]  /*07a0*/  @P1 IADD3 R19, R19, R7, RZ ;  /* 0x0000000713131210 */ /* 0x000fe20007ffe0ff */
[-C--:B---3--:R-:W-:Y:S01]  /*07b0*/  @!P4 IMAD.WIDE.U32 R20, R67, R14.reuse, R20 ;  /* 0x0000000e4314c225 */ /* 0x088fe200078e0014 */
[C---:B------:R-:W-:Y:S01]  /*07c0*/  @P1 SHF.L.U32 R7, R18.reuse, 0x2, RZ ;  /* 0x0000000212071819 */ /* 0x040fe200000006ff */
[----:B------:R-:W3:Y:S01]  /*07d0*/  @!P0 LDC.64 R8, c[0x0][0x288] ;  /* 0x0000a200ff088b82 */ /* 0x000ee20000000a00 */
[----:B------:R-:W-:Y:S01]  /*07e0*/  @P1 SHF.L.U64.HI R22, R18, 0x2, R19 ;  /* 0x0000000212161819 */ /* 0x000fe20000010213 */
[----:B------:R-:W-:Y:S01]  /*07f0*/  @!P4 IMAD R18, R63, R14, RZ ;  /* 0x0000000e3f12c224 */ /* 0x000fe200078e02ff */
[----:B--2---:R-:W-:-:S02]  /*0800*/  @P1 IADD3 R32, P6, R7, R32, RZ ;  /* 0x0000002007201210 */ /* 0x004fc40007fde0ff */
[----:B0-----:R-:W-:Y:S01]  /*0810*/  @P1 IADD3 R30, P5, R7, R30, RZ ;  /* 0x0000001e071e1210 */ /* 0x001fe20007fbe0ff */
[----:B------:R-:W-:Y:S01]  /*0820*/  @!P4 IMAD R7, R67, R15, R18 ;  /* 0x0000000f4307c224 */ /* 0x000fe200078e0212 */
[----:B------:R-:W-:Y:S01]  /*0830*/  ISETP.GE.AND.EX P3, PT, R55, UR15, PT, P3 ;  /* 0x0000000f37007c0c */ /* 0x000fe2000bf66330 */
[----:B------:R-:W0:Y:S01]  /*0840*/  @!P2 LDC.64 R10, c[0x0][0x288] ;  /* 0x0000a200ff0aab82 */ /* 0x000e220000000a00 */
[C---:B------:R-:W-:Y:S02]  /*0850*/  @P1 IADD3.X R33, R22.reuse, R33, RZ, P6, !PT ;  /* 0x0000002116211210 */ /* 0x040fe400037fe4ff */
[----:B------:R-:W-:Y:S02]  /*0860*/  @!P4 IADD3 R21, R21, R7, RZ ;  /* 0x000000071515c210 */ /* 0x000fe40007ffe0ff */
[----:B------:R-:W-:Y:S02]  /*0870*/  @P1 IADD3.X R31, R22, R31, RZ, P5, !PT ;  /* 0x0000001f161f1210 */ /* 0x000fe40002ffe4ff */
[C---:B------:R-:W-:Y:S01]  /*0880*/  @!P4 SHF.L.U32 R7, R20.reuse, 0x2, RZ ;  /* 0x000000021407c819 */ /* 0x040fe200000006ff */
[----:B------:R-:W2:Y:S01]  /*0890*/  @!P0 LDC.64 R14, c[0x0][0x230] ;  /* 0x00008c00ff0e8b82 */ /* 0x000ea20000000a00 */
[----:B------:R-:W-:-:S02]  /*08a0*/  @!P4 SHF.L.U64.HI R22, R20, 0x2, R21 ;  /* 0x000000021416c819 */ /* 0x000fc40000010215 */
[----:B------:R-:W-:Y:S02]  /*08b0*/  @!P0 MOV R20, R88 ;  /* 0x0000005800148202 */ /* 0x000fe40000000f00 */
[----:B------:R-:W-:Y:S02]  /*08c0*/  @!P0 MOV R21, R91 ;  /* 0x0000005b00158202 */ /* 0x000fe40000000f00 */
[----:B------:R-:W-:Y:S01]  /*08d0*/  ISETP.GT.U32.OR P3, PT, R70, 0x27f, P3 ;  /* 0x0000027f4600780c */ /* 0x000fe20001f64470 */
[----:B------:R-:W2:Y:S01]  /*08e0*/  @!P0 LDC.64 R18, c[0x0][0x228] ;  /* 0x00008a00ff128b82 */ /* 0x000ea20000000a00 */
[----:B---3--:R-:W-:Y:S01]  /*08f0*/  @!P0 IMAD R23, R61, R8, RZ ;  /* 0x000000083d178224 */ /* 0x008fe200078e02ff */
[C---:B-1----:R-:W-:Y:S01]  /*0900*/  @!P4 IADD3 R16, P5, R7.reuse, R16, RZ ;  /* 0x000000100710c210 */ /* 0x042fe20007fbe0ff */
[----:B------:R-:W-:Y:S01]  /*0910*/  @!P0 IMAD.WIDE.U32 R20, R66, R8, R20 ;  /* 0x0000000842148225 */ /* 0x000fe200078e0014 */
[----:B----4-:R-:W-:Y:S02]  /*0920*/  @!P4 IADD3 R12, P6, R7, R12, RZ ;  /* 0x0000000c070cc210 */ /* 0x010fe40007fde0ff */
[----:B------:R-:W-:Y:S01]  /*0930*/  @!P4 IADD3.X R17, R22, R17, RZ, P5, !PT ;  /* 0x000000111611c210 */ /* 0x000fe20002ffe4ff */
[----:B------:R-:W-:Y:S01]  /*0940*/  @!P0 IMAD R23, R66, R9, R23 ;  /* 0x0000000942178224 */ /* 0x000fe200078e0217 */
[----:B------:R-:W-:Y:S01]  /*0950*/  @!P4 IADD3.X R13, R22, R13, RZ, P6, !PT ;  /* 0x0000000d160dc210 */ /* 0x000fe200037fe4ff */
[----:B0-----:R-:W-:Y:S01]  /*0960*/  @!P2 IMAD R7, R57, R10, RZ ;  /* 0x0000000a3907a224 */ /* 0x001fe200078e02ff */
[----:B------:R-:W-:Y:S01]  /*0970*/  @!P2 MOV R22, R88 ;  /* 0x000000580016a202 */ /* 0x000fe20000000f00 */
[----:B------:R-:W5:Y:S01]  /*0980*/  @!P4 LDG.E.64 R42, desc[UR8][R16.64] ;  /* 0x00000008102ac981 */ /* 0x000f62000c1e1b00 */
[----:B------:R-:W-:Y:S01]  /*0990*/  @!P0 IADD3 R21, R21, R23, RZ ;  /* 0x0000001715158210 */ /* 0x000fe20007ffe0ff */
[----:B------:R-:W0:Y:S01]  /*09a0*/  @!P3 LDC.64 R8, c[0x0][0x288] ;  /* 0x0000a200ff08bb82 */ /* 0x000e220000000a00 */
[----:B------:R-:W-:Y:S01]  /*09b0*/  @!P2 MOV R23, R91 ;  /* 0x0000005b0017a202 */ /* 0x000fe20000000f00 */
[----:B------:R-:W-:Y:S01]  /*09c0*/  @!P2 IMAD R25, R64, R11, R7 ;  /* 0x0000000b4019a224 */ /* 0x000fe200078e0207 */
[----:B------:R-:W-:-:S02]  /*09d0*/  @!P0 SHF.L.U32 R7, R20, 0x2, RZ ;  /* 0x0000000214078819 */ /* 0x000fc400000006ff */
[----:B------:R-:W-:Y:S01]  /*09e0*/  @!P0 SHF.L.U64.HI R20, R20, 0x2, R21 ;  /* 0x0000000214148819 */ /* 0x000fe20000010215 */
[----:B------:R-:W-:Y:S01]  /*09f0*/  @!P2 IMAD.WIDE.U32 R10, R64, R10, R22 ;  /* 0x0000000a400aa225 */ /* 0x000fe200078e0016 */
[----:B--2---:R-:W-:Y:S01]  /*0a00*/  @!P0 IADD3 R14, P5, R7, R14, RZ ;  /* 0x0000000e070e8210 */ /* 0x004fe20007fbe0ff */
[----:B------:R-:W1:Y:S03]  /*0a10*/  @!P2 LDC.64 R28, c[0x0][0x228] ;  /* 0x00008a00ff1cab82 */ /* 0x000e660000000a00 */
[----:B------:R-:W-:Y:S02]  /*0a20*/  @!P2 IADD3 R11, R11, R25, RZ ;  /* 0x000000190b0ba210 */ /* 0x000fe40007ffe0ff */
[----:B------:R-:W-:Y:S02]  /*0a30*/  @!P0 IADD3 R18, P6, R7, R18, RZ ;  /* 0x0000001207128210 */ /* 0x000fe40007fde0ff */
[----:B------:R-:W-:Y:S01]  /*0a40*/  @!P0 IADD3.X R15, R20, R15, RZ, P5, !PT ;  /* 0x0000000f140f8210 */ /* 0x000fe20002ffe4ff */
[----:B------:R-:W2:Y:S01]  /*0a50*/  @!P3 LDC.64 R24, c[0x0][0x228] ;  /* 0x00008a00ff18bb82 */ /* 0x000ea20000000a00 */
[----:B------:R-:W-:-:S02]  /*0a60*/  @!P2 SHF.L.U32 R7, R10, 0x2, RZ ;  /* 0x000000020a07a819 */ /* 0x000fc400000006ff */
[----:B------:R-:W-:Y:S02]  /*0a70*/  @!P2 SHF.L.U64.HI R36, R10, 0x2, R11 ;  /* 0x000000020a24a819 */ /* 0x000fe4000001020b */
[----:B------:R-:W-:Y:S02]  /*0a80*/  CS2R R10, SRZ ;  /* 0x00000000000a7805 */ /* 0x000fe4000001ff00 */
[----:B------:R-:W-:Y:S02]  /*0a90*/  ISETP.GE.U32.AND P5, PT, R60, UR14, PT ;  /* 0x0000000e3c007c0c */ /* 0x000fe4000bfa6070 */
[----:B------:R-:W-:Y:S02]  /*0aa0*/  @!P0 IADD3.X R19, R20, R19, RZ, P6, !PT ;  /* 0x0000001314138210 */ /* 0x000fe400037fe4ff */
[----:B------:R-:W-:Y:S01]  /*0ab0*/  ISETP.GE.AND.EX P5, PT, R53, UR15, PT, P5 ;  /* 0x0000000f35007c0c */ /* 0x000fe2000bfa6350 */
[----:B------:R3:W5:Y:S01]  /*0ac0*/  @!P4 LDG.E.64 R10, desc[UR8][R12.64] ;  /* 0x000000080c0ac981 */ /* 0x000762000c1e1b00 */
[----:B------:R-:W4:Y:S02]  /*0ad0*/  @!P2 LDC.64 R20, c[0x0][0x230] ;  /* 0x00008c00ff14ab82 */ /* 0x000f240000000a00 */
[----:B------:R-:W-:Y:S01]  /*0ae0*/  ISETP.GT.U32.OR P4, PT, R70, 0x27f, P5 ;  /* 0x0000027f4600780c */ /* 0x000fe20002f84470 */
[----:B0-----:R-:W-:-:S04]  /*0af0*/  @!P3 IMAD R22, R55, R8, RZ ;  /* 0x000000083716b224 */ /* 0x001fc800078e02ff */
[C---:B------:R-:W-:Y:S02]  /*0b00*/  @!P3 IMAD R37, R62.reuse, R9, R22 ;  /* 0x000000093e25b224 */ /* 0x040fe400078e0216 */
[----:B------:R-:W0:Y:S01]  /*0b10*/  @!P3 LDC.64 R22, c[0x0][0x230] ;  /* 0x00008c00ff16bb82 */ /* 0x000e220000000a00 */
[----:B------:R-:W-:Y:S02]  /*0b20*/  CS2R R40, SRZ ;  /* 0x0000000000287805 */ /* 0x000fe4000001ff00 */
[----:B---3--:R-:W-:Y:S02]  /*0b30*/  CS2R R12, SRZ ;  /* 0x00000000000c7805 */ /* 0x008fe4000001ff00 */
[----:B------:R-:W-:Y:S02]  /*0b40*/  @!P3 MOV R26, R88 ;  /* 0x00000058001ab202 */ /* 0x000fe40000000f00 */
[----:B------:R-:W-:Y:S01]  /*0b50*/  @!P3 MOV R27, R91 ;  /* 0x0000005b001bb202 */ /* 0x000fe20000000f00 */
[----:B------:R-:W5:Y:S01]  /*0b60*/  @!P0 LDG.E.64 R40, desc[UR8][R14.64] ;  /* 0x000000080e288981 */ /* 0x000f62000c1e1b00 */
[----:B------:R-:W3:Y:S03]  /*0b70*/  @!P4 LDC.64 R34, c[0x0][0x288] ;  /* 0x0000a200ff22cb82 */ /* 0x000ee60000000a00 */
[----:B------:R3:W5:Y:S01]  /*0b80*/  @!P0 LDG.E.64 R12, desc[UR8][R18.64] ;  /* 0x00000008120c8981 */ /* 0x000762000c1e1b00 */
[----:B------:R-:W-:Y:S01]  /*0b90*/  @!P3 IMAD.WIDE.U32 R26, R62, R8, R26 ;  /* 0x000000083e1ab225 */ /* 0x000fe200078e001a */
[----:B----4-:R-:W-:-:S03]  /*0ba0*/  @!P2 IADD3 R20, P0, R7, R20, RZ ;  /* 0x000000140714a210 */ /* 0x010fc60007f1e0ff */
[----:B------:R-:W4:Y:S01]  /*0bb0*/  @!P4 LDC.64 R74, c[0x0][0x230] ;  /* 0x00008c00ff4acb82 */ /* 0x000f220000000a00 */
[----:B------:R-:W-:Y:S02]  /*0bc0*/  @!P3 IADD3 R27, R27, R37, RZ ;  /* 0x000000251b1bb210 */ /* 0x000fe40007ffe0ff */
[----:B------:R-:W-:Y:S02]  /*0bd0*/  @!P2 IADD3.X R21, R36, R21, RZ, P0, !PT ;  /* 0x000000152415a210 */ /* 0x000fe400007fe4ff */
[----:B-1----:R-:W-:Y:S02]  /*0be0*/  @!P2 IADD3 R28, P0, R7, R28, RZ ;  /* 0x0000001c071ca210 */ /* 0x002fe40007f1e0ff */
[----:B------:R-:W-:Y:S01]  /*0bf0*/  @!P3 SHF.L.U32 R7, R26, 0x2, RZ ;  /* 0x000000021a07b819 */ /* 0x000fe200000006ff */
[----:B------:R-:W1:Y:S01]  /*0c00*/  @!P4 LDC.64 R72, c[0x0][0x228] ;  /* 0x00008a00ff48cb82 */ /* 0x000e620000000a00 */
[----:B------:R-:W-:Y:S02]  /*0c10*/  @!P2 IADD3.X R29, R36, R29, RZ, P0, !PT ;  /* 0x0000001d241da210 */ /* 0x000fe400007fe4ff */
[----:B------:R-:W-:-:S02]  /*0c20*/  @!P3 SHF.L.U64.HI R8, R26, 0x2, R27 ;  /* 0x000000021a08b819 */ /* 0x000fc4000001021b */
[----:B0-----:R-:W-:Y:S01]  /*0c30*/  @!P3 IADD3 R22, P0, R7, R22, RZ ;  /* 0x000000160716b210 */ /* 0x001fe20007f1e0ff */
[----:B---3--:R-:W-:-:S03]  /*0c40*/  @!P4 IMAD R18, R53, R34, RZ ;  /* 0x000000223512c224 */ /* 0x008fc600078e02ff */
[----:B------:R-:W-:Y:S02]  /*0c50*/  @!P3 IADD3.X R23, R8, R23, RZ, P0, !PT ;  /* 0x000000170817b210 */ /* 0x000fe400007fe4ff */
[----:B--2---:R-:W-:Y:S01]  /*0c60*/  @!P3 IADD3 R24, P0, R7, R24, RZ ;  /* 0x000000180718b210 */ /* 0x004fe20007f1e0ff */
[----:B------:R-:W-:Y:S01]  /*0c70*/  @!P4 IMAD R7, R60, R35, R18 ;  /* 0x000000233c07c224 */ /* 0x000fe200078e0212 */
[----:B------:R-:W-:Y:S02]  /*0c80*/  @!P4 MOV R18, R88 ;  /* 0x000000580012c202 */ /* 0x000fe40000000f00 */
[----:B------:R-:W-:-:S03]  /*0c90*/  @!P4 MOV R19, R91 ;  /* 0x0000005b0013c202 */ /* 0x000fc60000000f00 */
[----:B------:R-:W-:-:S03]  /*0ca0*/  @!P4 IMAD.WIDE.U32 R34, R60, R34, R18 ;  /* 0x000000223c22c225 */ /* 0x000fc600078e0012 */
[----:B------:R-:W0:Y:S01]  /*0cb0*/  LDC.64 R18, c[0x0][0x248] ;  /* 0x00009200ff127b82 */ /* 0x000e220000000a00 */
[----:B------:R-:W-:Y:S02]  /*0cc0*/  SHF.R.S32.HI R51, RZ, 0x1f, R56 ;  /* 0x0000001fff337819 */ /* 0x000fe40000011438 */
[----:B------:R-:W-:-:S04]  /*0cd0*/  ISETP.GE.U32.AND P5, PT, R56, UR14, PT ;  /* 0x0000000e38007c0c */ /* 0x000fc8000bfa6070 */
[----:B------:R-:W-:-:S04]  /*0ce0*/  ISETP.GE.AND.EX P5, PT, R51, UR15, PT, P5 ;  /* 0x0000000f33007c0c */ /* 0x000fc8000bfa6350 */
[----:B------:R-:W-:Y:S02]  /*0cf0*/  ISETP.GT.U32.OR P5, PT, R70, 0x27f, P5 ;  /* 0x0000027f4600780c */ /* 0x000fe40002fa4470 */
[----:B------:R-:W-:Y:S02]  /*0d00*/  SHF.R.S32.HI R9, RZ, 0x1f, R54 ;  /* 0x0000001fff097819 */ /* 0x000fe40000011436 */
[----:B------:R-:W-:-:S04]  /*0d10*/  ISETP.GE.U32.AND P6, PT, R54, UR14, PT ;  /* 0x0000000e36007c0c */ /* 0x000fc8000bfc6070 */
[----:B------:R-:W-:Y:S01]  /*0d20*/  ISETP.GE.AND.EX P6, PT, R9, UR15, PT, P6 ;  /* 0x0000000f09007c0c */ /* 0x000fe2000bfc6360 */
[----:B0-----:R-:W-:-:S04]  /*0d30*/  IMAD.WIDE R18, R69, 0x8, R18 ;  /* 0x0000000845127825 */ /* 0x001fc800078e0212 */
[----:B------:R-:W0:Y:S01]  /*0d40*/  @!P5 LDC.64 R16, c[0x0][0x288] ;  /* 0x0000a200ff10db82 */ /* 0x000e220000000a00 */
[----:B------:R-:W-:Y:S01]  /*0d50*/  ISETP.GT.U32.OR P6, PT, R70, 0x27f, P6 ;  /* 0x0000027f4600780c */ /* 0x000fe200037c4470 */
[----:B------:R2:W3:Y:S01]  /*0d60*/  LDG.E.64 R38, desc[UR8][R18.64] ;  /* 0x0000000812267981 */ /* 0x0004e2000c1e1b00 */
[----:B------:R-:W-:-:S05]  /*0d70*/  @!P4 IADD3 R35, R35, R7, RZ ;  /* 0x000000072323c210 */ /* 0x000fca0007ffe0ff */
[----:B------:R-:W2:Y:S01]  /*0d80*/  @!P5 LDC.64 R26, c[0x0][0x230] ;  /* 0x00008c00ff1adb82 */ /* 0x000ea20000000a00 */
[----:B------:R-:W-:-:S07]  /*0d90*/  @!P3 IADD3.X R25, R8, R25, RZ, P0, !PT ;  /* 0x000000190819b210 */ /* 0x000fce00007fe4ff */
[----:B------:R-:W2:Y:S01]  /*0da0*/  @!P6 LDC.64 R14, c[0x0][0x288] ;  /* 0x0000a200ff0eeb82 */ /* 0x000ea20000000a00 */
[C---:B------:R-:W-:Y:S02]  /*0db0*/  @!P4 SHF.L.U32 R7, R34.reuse, 0x2, RZ ;  /* 0x000000022207c819 */ /* 0x040fe400000006ff */
[----:B------:R-:W-:Y:S02]  /*0dc0*/  @!P4 SHF.L.U64.HI R8, R34, 0x2, R35 ;  /* 0x000000022208c819 */ /* 0x000fe40000010223 */
[----:B------:R-:W-:Y:S02]  /*0dd0*/  @!P5 MOV R34, R88 ;  /* 0x000000580022d202 */ /* 0x000fe40000000f00 */
[----:B------:R-:W-:Y:S01]  /*0de0*/  @!P5 MOV R35, R91 ;  /* 0x0000005b0023d202 */ /* 0x000fe20000000f00 */
[----:B0-----:R-:W-:Y:S01]  /*0df0*/  @!P5 IMAD R36, R51, R16, RZ ;  /* 0x000000103324d224 */ /* 0x001fe200078e02ff */
[----:B------:R-:W0:Y:S01]  /*0e00*/  @!P5 LDC.64 R48, c[0x0][0x228] ;  /* 0x00008a00ff30db82 */ /* 0x000e220000000a00 */
[----:B----4-:R-:W-:-:S02]  /*0e10*/  @!P4 IADD3 R74, P0, R7, R74, RZ ;  /* 0x0000004a074ac210 */ /* 0x010fc40007f1e0ff */
[C---:B------:R-:W-:Y:S02]  /*0e20*/  @!P5 IMAD R37, R56.reuse, R17, R36 ;  /* 0x000000113825d224 */ /* 0x040fe400078e0224 */
[----:B------:R-:W-:-:S03]  /*0e30*/  @!P5 IMAD.WIDE.U32 R16, R56, R16, R34 ;  /* 0x000000103810d225 */ /* 0x000fc600078e0022 */
[----:B------:R-:W4:Y:S01]  /*0e40*/  @!P6 LDC.64 R58, c[0x0][0x230] ;  /* 0x00008c00ff3aeb82 */ /* 0x000f220000000a00 */
[----:B------:R-:W-:Y:S02]  /*0e50*/  @!P4 IADD3.X R75, R8, R75, RZ, P0, !PT ;  /* 0x0000004b084bc210 */ /* 0x000fe400007fe4ff */
[----:B-1----:R-:W-:Y:S02]  /*0e60*/  @!P4 IADD3 R72, P0, R7, R72, RZ ;  /* 0x000000480748c210 */ /* 0x002fe40007f1e0ff */
[----:B------:R-:W-:-:S03]  /*0e70*/  @!P5 IADD3 R17, R17, R37, RZ ;  /* 0x000000251111d210 */ /* 0x000fc60007ffe0ff */
[----:B------:R-:W1:Y:S01]  /*0e80*/  @!P6 LDC.64 R46, c[0x0][0x228] ;  /* 0x00008a00ff2eeb82 */ /* 0x000e620000000a00 */
[----:B------:R-:W-:Y:S01]  /*0e90*/  @!P4 IADD3.X R73, R8, R73, RZ, P0, !PT ;  /* 0x000000490849c210 */ /* 0x000fe200007fe4ff */
[----:B--2---:R-:W-:Y:S01]  /*0ea0*/  @!P6 IMAD R34, R9, R14, RZ ;  /* 0x0000000e0922e224 */ /* 0x004fe200078e02ff */
[C---:B------:R-:W-:Y:S02]  /*0eb0*/  @!P5 SHF.L.U32 R7, R16.reuse, 0x2, RZ ;  /* 0x000000021007d819 */ /* 0x040fe400000006ff */
[----:B------:R-:W-:Y:S02]  /*0ec0*/  @!P5 SHF.L.U64.HI R8, R16, 0x2, R17 ;  /* 0x000000021008d819 */ /* 0x000fe40000010211 */
[----:B------:R-:W-:Y:S02]  /*0ed0*/  @!P6 MOV R16, R88 ;  /* 0x000000580010e202 */ /* 0x000fe40000000f00 */
[----:B------:R-:W-:Y:S01]  /*0ee0*/  @!P6 MOV R17, R91 ;  /* 0x0000005b0011e202 */ /* 0x000fe20000000f00 */
[C---:B------:R-:W-:Y:S01]  /*0ef0*/  @!P6 IMAD R35, R54.reuse, R15, R34 ;  /* 0x0000000f3623e224 */ /* 0x040fe200078e0222 */
[----:B------:R-:W-:Y:S01]  /*0f00*/  @!P5 IADD3 R26, P0, R7, R26, RZ ;  /* 0x0000001a071ad210 */ /* 0x000fe20007f1e0ff */
[----:B------:R-:W-:-:S03]  /*0f10*/  @!P6 IMAD.WIDE.U32 R14, R54, R14, R16 ;  /* 0x0000000e360ee225 */ /* 0x000fc600078e0010 */
[----:B------:R-:W-:Y:S02]  /*0f20*/  @!P5 IADD3.X R27, R8, R27, RZ, P0, !PT ;  /* 0x0000001b081bd210 */ /* 0x000fe400007fe4ff */
[----:B0-----:R-:W-:Y:S02]  /*0f30*/  @!P5 IADD3 R48, P0, R7, R48, RZ ;  /* 0x000000300730d210 */ /* 0x001fe40007f1e0ff */
[----:B------:R-:W-:Y:S02]  /*0f40*/  @!P6 IADD3 R15, R15, R35, RZ ;  /* 0x000000230f0fe210 */ /* 0x000fe40007ffe0ff */
[----:B------:R-:W-:Y:S02]  /*0f50*/  @!P6 SHF.L.U32 R7, R14, 0x2, RZ ;  /* 0x000000020e07e819 */ /* 0x000fe400000006ff */
[----:B------:R-:W-:Y:S02]  /*0f60*/  @!P5 IADD3.X R49, R8, R49, RZ, P0, !PT ;  /* 0x000000310831d210 */ /* 0x000fe400007fe4ff */
[----:B------:R-:W-:-:S02]  /*0f70*/  CS2R R44, SRZ ;  /* 0x00000000002c7805 */ /* 0x000fc4000001ff00 */
[----:B------:R-:W-:Y:S02]  /*0f80*/  @!P6 SHF.L.U64.HI R14, R14, 0x2, R15 ;  /* 0x000000020e0ee819 */ /* 0x000fe4000001020f */
[----:B------:R-:W-:Y:S02]  /*0f90*/  CS2R R16, SRZ ;  /* 0x0000000000107805 */ /* 0x000fe4000001ff00 */
[C---:B----4-:R-:W-:Y:S02]  /*0fa0*/  @!P6 IADD3 R58, P0, R7.reuse, R58, RZ ;  /* 0x0000003a073ae210 */ /* 0x050fe40007f1e0ff */
[----:B------:R-:W-:Y:S01]  /*0fb0*/  CS2R R18, SRZ ;  /* 0x0000000000127805 */ /* 0x000fe2000001ff00 */
[----:B------:R0:W5:Y:S01]  /*0fc0*/  @P1 LDG.E.64 R44, desc[UR8][R32.64] ;  /* 0x00000008202c1981 */ /* 0x000162000c1e1b00 */
[C---:B------:R-:W-:Y:S02]  /*0fd0*/  @!P6 IADD3.X R59, R14.reuse, R59, RZ, P0, !PT ;  /* 0x0000003b0e3be210 */ /* 0x040fe400007fe4ff */
[----:B-1----:R-:W-:Y:S01]  /*0fe0*/  @!P6 IADD3 R46, P0, R7, R46, RZ ;  /* 0x0000002e072ee210 */ /* 0x002fe20007f1e0ff */
[----:B------:R1:W5:Y:S04]  /*0ff0*/  @!P2 LDG.E.64 R16, desc[UR8][R28.64] ;  /* 0x000000081c10a981 */ /* 0x000368000c1e1b00 */
[----:B------:R2:W5:Y:S01]  /*1000*/  @!P3 LDG.E.64 R18, desc[UR8][R24.64] ;  /* 0x000000081812b981 */ /* 0x000562000c1e1b00 */
[----:B------:R-:W-:-:S02]  /*1010*/  @!P6 IADD3.X R47, R14, R47, RZ, P0, !PT ;  /* 0x0000002f0e2fe210 */ /* 0x000fc400007fe4ff */
[----:B0-----:R-:W-:Y:S02]  /*1020*/  CS2R R32, SRZ ;  /* 0x0000000000207805 */ /* 0x001fe4000001ff00 */
[----:B-1----:R-:W-:-:S04]  /*1030*/  CS2R R28, SRZ ;  /* 0x00000000001c7805 */ /* 0x002fc8000001ff00 */
[----:B------:R-:W5:Y:S01]  /*1040*/  @!P4 LDG.E.64 R32, desc[UR8][R74.64] ;  /* 0x000000084a20c981 */ /* 0x000f62000c1e1b00 */
[----:B--2---:R-:W-:-:S03]  /*1050*/  CS2R R24, SRZ ;  /* 0x0000000000187805 */ /* 0x004fc6000001ff00 */
[----:B------:R-:W5:Y:S04]  /*1060*/  @!P6 LDG.E.64 R28, desc[UR8][R58.64] ;  /* 0x000000083a1ce981 */ /* 0x000f68000c1e1b00 */
[----:B------:R-:W5:Y:S01]  /*1070*/  @!P6 LDG.E.64 R24, desc[UR8][R46.64] ;  /* 0x000000082e18e981 */ /* 0x000f62000c1e1b00 */
[----:B------:R-:W-:-:S06]  /*1080*/  CS2R R36, SRZ ;  /* 0x0000000000247805 */ /* 0x000fcc000001ff00 */
[----:B------:R0:W5:Y:S02]  /*1090*/  @!P2 LDG.E.64 R36, desc[UR8][R20.64] ;  /* 0x000000081424a981 */ /* 0x000164000c1e1b00 */
[----:B0-----:R-:W-:-:S06]  /*10a0*/  CS2R R20, SRZ ;  /* 0x0000000000147805 */ /* 0x001fcc000001ff00 */
[----:B------:R0:W5:Y:S01]  /*10b0*/  @!P4 LDG.E.64 R20, desc[UR8][R72.64] ;  /* 0x000000084814c981 */ /* 0x000162000c1e1b00 */
[----:B------:R-:W-:Y:S02]  /*10c0*/  CS2R R14, SRZ ;  /* 0x00000000000e7805 */ /* 0x000fe4000001ff00 */
[----:B------:R-:W-:-:S04]  /*10d0*/  CS2R R34, SRZ ;  /* 0x0000000000227805 */ /* 0x000fc8000001ff00 */
[----:B------:R1:W5:Y:S01]  /*10e0*/  @P1 LDG.E.64 R14, desc[UR8][R30.64] ;  /* 0x000000081e0e1981 */ /* 0x000362000c1e1b00 */
[----:B0-----:R-:W-:-:S03]  /*10f0*/  MOV R72, 0x3f800000 ;  /* 0x3f80000000487802 */ /* 0x001fc60000000f00 */
[----:B------:R0:W5:Y:S01]  /*1100*/  @!P3 LDG.E.64 R34, desc[UR8][R22.64] ;  /* 0x000000081622b981 */ /* 0x000162000c1e1b00 */
[----:B------:R-:W-:Y:S01]  /*1110*/  BSSY B0, `(.L_x_2378) ;  /* 0x0000018000007945 */ /* 0x000fe20003800000 */
[----:B-1----:R-:W-:Y:S02]  /*1120*/  CS2R R30, SRZ ;  /* 0x00000000001e7805 */ /* 0x002fe4000001ff00 */
[----:B0-----:R-:W-:-:S04]  /*1130*/  CS2R R22, SRZ ;  /* 0x0000000000167805 */ /* 0x001fc8000001ff00 */
[----:B------:R0:W5:Y:S04]  /*1140*/  @!P5 LDG.E.64 R30, desc[UR8][R26.64] ;  /* 0x000000081a1ed981 */ /* 0x000168000c1e1b00 */
[----:B------:R1:W5:Y:S01]  /*1150*/  @!P5 LDG.E.64 R22, desc[UR8][R48.64] ;  /* 0x000000083016d981 */ /* 0x000362000c1e1b00 */
[----:B0-----:R-:W-:Y:S02]  /*1160*/  CS2R R26, SRZ ;  /* 0x00000000001a7805 */ /* 0x001fe4000001ff00 */
[----:B-1----:R-:W-:Y:S01]  /*1170*/  CS2R R48, SRZ ;  /* 0x0000000000307805 */ /* 0x002fe2000001ff00 */
[----:B---3--:R-:W-:-:S05]  /*1180*/  FFMA.FTZ R8, -R38, R38, R39 ;  /* 0x0000002626087223 */ /* 0x008fca0000010127 */
[----:B------:R-:W-:-:S13]  /*1190*/  FSETP.GTU.FTZ.AND P0, PT, R8, RZ, PT ;  /* 0x000000ff0800720b */ /* 0x000fda0003f1c000 */
[----:B------:R-:W0:Y:S02]  /*11a0*/  @P0 LDC R7, c[0x0][0x250] ;  /* 0x00009400ff070b82 */ /* 0x000e240000000800 */
[----:B0-----:R-:W-:-:S04]  /*11b0*/  @P0 FADD.FTZ R7, R8, R7 ;  /* 0x0000000708070221 */ /* 0x001fc80000010000 */
[----:B------:R0:W1:Y:S01]  /*11c0*/  @P0 MUFU.RSQ R72, R7 ;  /* 0x0000000700480308 */ /* 0x0000620000001400 */
[----:B------:R-:W-:-:S13]  /*11d0*/  ISETP.GT.U32.AND P0, PT, R70, 0x27f, PT ;  /* 0x0000027f4600780c */ /* 0x000fda0003f04070 */
[----:B0-----:R-:W-:Y:S05]  /*11e0*/  @P0 BRA `(.L_x_2379) ;  /* 0x0000000000280947 */ /* 0x001fea0003800000 */
[----:B------:R-:W-:Y:S01]  /*11f0*/  ISETP.NE.AND P0, PT, RZ, UR10, PT ;  /* 0x0000000aff007c0c */ /* 0x000fe2000bf05270 */
[----:B------:R-:W0:Y:S01]  /*1200*/  LDC.64 R46, c[0x0][0x238] ;  /* 0x00008e00ff2e7b82 */ /* 0x000e220000000a00 */
[----:B------:R-:W-:-:S04]  /*1210*/  IADD3 R7, R71, R0, RZ ;  /* 0x0000000047077210 */ /* 0x000fc80007ffe0ff */
[----:B------:R-:W-:-:S07]  /*1220*/  SHF.R.S32.HI R0, RZ, 0x1f, R7 ;  /* 0x0000001fff007819 */ /* 0x000fce0000011407 */
[----:B------:R-:W2:Y:S01]  /*1230*/  @P0 LDC.64 R26, c[0x0][0x240] ;  /* 0x00009000ff1a0b82 */ /* 0x000ea20000000a00 */
[C---:B0-----:R-:W-:Y:S01]  /*1240*/  IMAD.WIDE R46, R7.reuse, 0x4, R46 ;  /* 0x00000004072e7825 */ /* 0x041fe200078e022e */
[----:B--2---:R-:W-:-:S04]  /*1250*/  @P0 LEA R58, P2, R7, R26, 0x2 ;  /* 0x0000001a073a0211 */ /* 0x004fc800078410ff */
[----:B------:R-:W-:Y:S02]  /*1260*/  @P0 LEA.HI.X R59, R7, R27, R0, 0x2, P2 ;  /* 0x0000001b073b0211 */ /* 0x000fe400010f1400 */
[----:B------:R0:W5:Y:S04]  /*1270*/  LDG.E.64 R26, desc[UR8][R46.64] ;  /* 0x000000082e1a7981 */ /* 0x000168000c1e1b00 */
[----:B------:R0:W5:Y:S03]  /*1280*/  @P0 LDG.E.64 R48, desc[UR8][R58.64] ;  /* 0x000000083a300981 */ /* 0x000166000c1e1b00 */
.L_x_2379:
[----:B------:R-:W-:Y:S05]  /*1290*/  BSYNC B0 ;  /* 0x0000000000007941 */ /* 0x000fea0003800000 */
.L_x_2378:
[----:B------:R-:W-:Y:S01]  /*12a0*/  ISETP.NE.AND P5, PT, RZ, UR10, PT ;  /* 0x0000000aff007c0c */ /* 0x000fe2000bfa5270 */
[C---:B-----5:R-:W-:Y:S01]  /*12b0*/  FADD.FTZ R73, -R38.reuse, R44 ;  /* 0x0000002c26497221 */ /* 0x060fe20000010100 */
[C---:B------:R-:W-:Y:S01]  /*12c0*/  FADD.FTZ R7, -R38.reuse, R45 ;  /* 0x0000002d26077221 */ /* 0x040fe20000010100 */
[C---:B------:R-:W-:Y:S01]  /*12d0*/  FADD.FTZ R75, -R38.reuse, R42 ;  /* 0x0000002a264b7221 */ /* 0x040fe20000010100 */
[----:B------:R-:W-:Y:S01]  /*12e0*/  FADD.FTZ R45, -R38, R43 ;  /* 0x0000002b262d7221 */ /* 0x000fe20000010100 */
[----:B------:R-:W-:Y:S01]  /*12f0*/  MOV R44, R14 ;  /* 0x0000000e002c7202 */ /* 0x000fe20000000f00 */
[-C--:B-1----:R-:W-:Y:S01]  /*1300*/  FMUL.FTZ R73, R73, R72.reuse ;  /* 0x0000004849497220 */ /* 0x082fe20000410000 */
[----:B------:R-:W-:Y:S01]  /*1310*/  MOV R43, R15 ;  /* 0x0000000f002b7202 */ /* 0x000fe20000000f00 */
[----:B------:R-:W-:Y:S01]  /*1320*/  FMUL.FTZ R0, R7, R72 ;  /* 0x0000004807007220 */ /* 0x000fe20000410000 */
[----:B------:R-:W-:-:S04]  /*1330*/  MOV R42, R10 ;  /* 0x0000000a002a7202 */ /* 0x000fc80000000f00 */
[----:B------:R-:W-:Y:S05]  /*1340*/  @!P5 BRA `(.L_x_2380) ;  /* 0x000000000048d947 */ /* 0x000fea0003800000 */
        /* <DEDUP_REMOVED lines=18> */
.L_x_2380:
[----:B0-----:R-:W-:Y:S01]  /*1470*/  FMUL.FTZ R46, R44, R26 ;  /* 0x0000001a2c2e7220 */ /* 0x001fe20000410000 */
[----:B------:R-:W-:Y:S01]  /*1480*/  MOV R39, R11 ;  /* 0x0000000b00277202 */ /* 0x000fe20000000f00 */
        /* <DEDUP_REMOVED lines=16> */
[----:B0-----:R-:W-:-:S04]  /*1590*/  FADD.FTZ R77, -R76, 1 ;  /* 0x3f8000004c4d7421 */ /* 0x001fc80000010100 */
[----:B------:R-:W-:Y:S01]  /*15a0*/  FFMA.FTZ R80, R42, R77, 1 ;  /* 0x3f8000002a507423 */ /* 0x000fe2000001004d */
[----:B-1----:R-:W-:Y:S01]  /*15b0*/  FADD.FTZ R78, -R75, 1 ;  /* 0x3f8000004b4e7421 */ /* 0x002fe20000010100 */
[----:B------:R-:W-:-:S03]  /*15c0*/  FMUL.FTZ R75, R10, R75 ;  /* 0x0000004b0a4b7220 */ /* 0x000fc60000410000 */
[----:B------:R-:W-:Y:S01]  /*15d0*/  FFMA.FTZ R78, R39, R78, 1 ;  /* 0x3f800000274e7423 */ /* 0x000fe2000001004e */
[----:B------:R-:W-:-:S03]  /*15e0*/  FMUL.FTZ R39, R11, R76 ;  /* 0x0000004c0b277220 */ /* 0x000fc60000410000 */
[----:B------:R-:W-:Y:S01]  /*15f0*/  FMUL.FTZ R42, R75, R78 ;  /* 0x0000004e4b2a7220 */ /* 0x000fe20000410000 */
[----:B------:R-:W-:-:S07]  /*1600*/  FMUL.FTZ R39, R39, R80 ;  /* 0x0000005027277220 */ /* 0x000fce0000410000 */
.L_x_2381:
[----:B------:R-:W-:Y:S01]  /*1610*/  FFMA.FTZ R74, R0, R47, R59 ;  /* 0x0000002f004a7223 */ /* 0x000fe2000001003b */
[----:B------:R-:W-:Y:S01]  /*1620*/  FMUL.FTZ R58, R42, R26 ;  /* 0x0000001a2a3a7220 */ /* 0x000fe20000410000 */
[----:B------:R-:W-:Y:S01]  /*1630*/  FADD.FTZ R47, R47, R46 ;  /* 0x0000002e2f2f7221 */ /* 0x000fe20000010000 */
[C---:B------:R-:W-:Y:S01]  /*1640*/  FADD.FTZ R75, -R38.reuse, R40 ;  /* 0x00000028264b7221 */ /* 0x040fe20000010100 */
[----:B------:R-:W-:Y:S01]  /*1650*/  FADD.FTZ R59, -R38, R41 ;  /* 0x00000029263b7221 */ /* 0x000fe20000010100 */
[----:B------:R-:W-:Y:S01]  /*1660*/  FFMA.FTZ R45, R7, R58, R74 ;  /* 0x0000003a072d7223 */ /* 0x000fe2000001004a */
[----:B------:R-:W-:Y:S01]  /*1670*/  FADD.FTZ R46, R47, R58 ;  /* 0x0000003a2f2e7221 */ /* 0x000fe20000010000 */
[----:B------:R-:W-:Y:S01]  /*1680*/  MOV R41, R12 ;  /* 0x0000000c00297202 */ /* 0x000fe20000000f00 */
[-C--:B------:R-:W-:Y:S01]  /*1690*/  FMUL.FTZ R75, R75, R72.reuse ;  /* 0x000000484b4b7220 */ /* 0x080fe20000410000 */
[----:B------:R-:W-:Y:S01]  /*16a0*/  MOV R40, R13 ;  /* 0x0000000d00287202 */ /* 0x000fe20000000f00 */
        /* <DEDUP_REMOVED lines=17> */
[----:B------:R-:W-:-:S03]  /*17c0*/  FMUL.FTZ R78, R13, R78 ;  /* 0x0000004e0d4e7220 */ /* 0x000fc60000410000 */
[----:B------:R-:W-:Y:S01]  /*17d0*/  FFMA.FTZ R81, R41, R80, 1 ;  /* 0x3f80000029517423 */ /* 0x000fe20000010050 */
[----:B------:R-:W-:-:S03]  /*17e0*/  FMUL.FTZ R41, R79, R40 ;  /* 0x000000284f297220 */ /* 0x000fc60000410000 */
[----:B------:R-:W-:-:S07]  /*17f0*/  FMUL.FTZ R40, R78, R81 ;  /* 0x000000514e287220 */ /* 0x000fce0000410000 */
.L_x_2382:
        /* <DEDUP_REMOVED lines=31> */
.L_x_2383:
        /* <DEDUP_REMOVED lines=25> */
[----:B------:R-:W-:Y:S01]  /*1b80*/  FMUL.FTZ R35, R18, R59 ;  /* 0x0000003b12237220 */ /* 0x000fe20000410000 */
[----:B-1----:R-:W-:Y:S01]  /*1b90*/  FADD.FTZ R83, -R82, 1 ;  /* 0x3f80000052537421 */ /* 0x002fe20000010100 */
[----:B------:R-:W-:-:S03]  /*1ba0*/  FMUL.FTZ R82, R19, R82 ;  /* 0x0000005213527220 */ /* 0x000fc60000410000 */
[----:B------:R-:W-:Y:S01]  /*1bb0*/  FFMA.FTZ R83, R34, R83, 1 ;  /* 0x3f80000022537423 */ /* 0x000fe20000010053 */
[----:B------:R-:W-:-:S03]  /*1bc0*/  FMUL.FTZ R34, R35, R84 ;  /* 0x0000005423227220 */ /* 0x000fc60000410000 */
[----:B------:R-:W-:-:S07]  /*1bd0*/  FMUL.FTZ R35, R82, R83 ;  /* 0x0000005352237220 */ /* 0x000fce0000410000 */
.L_x_2384:
        /* <DEDUP_REMOVED lines=25> */
[----:B-1----:R-:W-:-:S04]  /*1d70*/  FADD.FTZ R33, -R84, 1 ;  /* 0x3f80000054217421 */ /* 0x002fc80000010100 */
[----:B------:R-:W-:Y:S01]  /*1d80*/  FFMA.FTZ R85, R32, R33, 1 ;  /* 0x3f80000020557423 */ /* 0x000fe20000010021 */
[----:B------:R-:W-:Y:S01]  /*1d90*/  FMUL.FTZ R33, R20, R59 ;  /* 0x0000003b14217220 */ /* 0x000fe20000410000 */
[----:B------:R-:W-:-:S03]  /*1da0*/  FMUL.FTZ R32, R21, R84 ;  /* 0x0000005415207220 */ /* 0x000fc60000410000 */
[----:B------:R-:W-:Y:S01]  /*1db0*/  FMUL.FTZ R33, R33, R86 ;  /* 0x0000005621217220 */ /* 0x000fe20000410000 */
[----:B------:R-:W-:-:S07]  /*1dc0*/  FMUL.FTZ R32, R32, R85 ;  /* 0x0000005520207220 */ /* 0x000fce0000410000 */
.L_x_2385:
[----:B------:R-:W-:Y:S01]  /*1dd0*/  FFMA.FTZ R82, R78, R47, R45 ;  /* 0x0000002f4e527223 */ /* 0x000fe2000001002d */
[----:B------:R-:W-:Y:S01]  /*1de0*/  FMUL.FTZ R58, R33, R26 ;  /* 0x0000001a213a7220 */ /* 0x000fe20000410000 */
[----:B------:R-:W-:Y:S01]  /*1df0*/  FADD.FTZ R59, R47, R46 ;  /* 0x0000002e2f3b7221 */ /* 0x000fe20000010000 */
[----:B------:R-:W-:Y:S01]  /*1e00*/  FMUL.FTZ R47, R32, R27 ;  /* 0x0000001b202f7220 */ /* 0x000fe20000410000 */
[----:B------:R-:W-:Y:S01]  /*1e10*/  FADD.FTZ R83, -R38, R30 ;  /* 0x0000001e26537221 */ /* 0x000fe20000010100 */
[----:B------:R-:W-:Y:S01]  /*1e20*/  FFMA.FTZ R45, R81, R58, R82 ;  /* 0x0000003a512d7223 */ /* 0x000fe20000010052 */
[----:B------:R-:W-:Y:S01]  /*1e30*/  FADD.FTZ R58, R59, R58 ;  /* 0x0000003a3b3a7221 */ /* 0x000fe20000010000 */
[----:B------:R-:W-:Y:S01]  /*1e40*/  MOV R30, R22 ;  /* 0x00000016001e7202 */ /* 0x000fe20000000f00 */
[----:B------:R-:W-:Y:S01]  /*1e50*/  FMUL.FTZ R83, R83, R72 ;  /* 0x0000004853537220 */ /* 0x000fe20000410000 */
[----:B------:R-:W-:Y:S01]  /*1e60*/  FFMA.FTZ R46, R80, R47, R45 ;  /* 0x0000002f502e7223 */ /* 0x000fe2000001002d */
[----:B------:R-:W-:Y:S01]  /*1e70*/  FADD.FTZ R45, R47, R58 ;  /* 0x0000003a2f2d7221 */ /* 0x000fe20000010000 */
[----:B------:R-:W-:Y:S01]  /*1e80*/  FADD.FTZ R47, -R38, R31 ;  /* 0x0000001f262f7221 */ /* 0x000fe20000010100 */
[----:B------:R-:W-:-:S03]  /*1e90*/  MOV R31, R23 ;  /* 0x00000017001f7202 */ /* 0x000fc60000000f00 */
        /* <DEDUP_REMOVED lines=20> */
.L_x_2386:
[----:B------:R-:W-:Y:S01]  /*1fe0*/  FMUL.FTZ R58, R30, R26 ;  /* 0x0000001a1e3a7220 */ /* 0x000fe20000410000 */
[C---:B------:R-:W-:Y:S01]  /*1ff0*/  FADD.FTZ R85, -R38.reuse, R28 ;  /* 0x0000001c26557221 */ /* 0x040fe20000010100 */
[----:B------:R-:W-:Y:S01]  /*2000*/  FADD.FTZ R59, -R38, R29 ;  /* 0x0000001d263b7221 */ /* 0x000fe20000010100 */
[----:B------:R-:W-:Y:S01]  /*2010*/  MOV R29, R24 ;  /* 0x00000018001d7202 */ /* 0x000fe20000000f00 */
[----:B------:R-:W-:Y:S01]  /*2020*/  FFMA.FTZ R47, R83, R58, R46 ;  /* 0x0000003a532f7223 */ /* 0x000fe2000001002e */
[----:B------:R-:W-:Y:S01]  /*2030*/  FADD.FTZ R58, R45, R58 ;  /* 0x0000003a2d3a7221 */ /* 0x000fe20000010000 */
[----:B------:R-:W-:Y:S01]  /*2040*/  FMUL.FTZ R45, R31, R27 ;  /* 0x0000001b1f2d7220 */ /* 0x000fe20000410000 */
[-C--:B------:R-:W-:Y:S01]  /*2050*/  FMUL.FTZ R85, R85, R72.reuse ;  /* 0x0000004855557220 */ /* 0x080fe20000410000 */
[----:B------:R-:W-:Y:S01]  /*2060*/  FMUL.FTZ R84, R59, R72 ;  /* 0x000000483b547220 */ /* 0x000fe20000410000 */
[----:B------:R-:W-:Y:S01]  /*2070*/  MOV R28, R25 ;  /* 0x00000019001c7202 */ /* 0x000fe20000000f00 */
[----:B------:R-:W-:Y:S01]  /*2080*/  FFMA.FTZ R38, R82, R45, R47 ;  /* 0x0000002d52267223 */ /* 0x000fe2000001002f */
[----:B------:R-:W-:Y:S01]  /*2090*/  FADD.FTZ R45, R45, R58 ;  /* 0x0000003a2d2d7221 */ /* 0x000fe20000010000 */
        /* <DEDUP_REMOVED lines=16> */
[----:B------:R-:W-:-:S04]  /*21a0*/  FMUL.FTZ R29, R24, R47 ;  /* 0x0000002f181d7220 */ /* 0x000fc80000410000 */
[----:B------:R-:W-:Y:S01]  /*21b0*/  FMUL.FTZ R29, R29, R28 ;  /* 0x0000001c1d1d7220 */ /* 0x000fe20000410000 */
[----:B------:R-:W-:-:S07]  /*21c0*/  FMUL.FTZ R28, R86, R93 ;  /* 0x0000005d561c7220 */ /* 0x000fce0000410000 */
.L_x_2387:
[----:B------:R-:W-:Y:S01]  /*21d0*/  FMUL.FTZ R46, R29, R26 ;  /* 0x0000001a1d2e7220 */ /* 0x000fe20000410000 */
[----:B------:R-:W-:Y:S01]  /*21e0*/  FMUL.FTZ R59, R28, R27 ;  /* 0x0000001b1c3b7220 */ /* 0x000fe20000410000 */
[----:B------:R-:W-:Y:S01]  /*21f0*/  ISETP.GT.AND P0, PT, R50, 0x1e, PT ;  /* 0x0000001e3200780c */ /* 0x000fe20003f04270 */
[----:B------:R-:W0:Y:S01]  /*2200*/  S2UR UR11, SR_CgaCtaId ;  /* 0x00000000000b79c3 */ /* 0x000e220000008800 */
[----:B------:R-:W-:Y:S01]  /*2210*/  FFMA.FTZ R47, R85, R46, R38 ;  /* 0x0000002e552f7223 */ /* 0x000fe20000010026 */
[----:B------:R-:W-:Y:S01]  /*2220*/  FADD.FTZ R46, R45, R46 ;  /* 0x0000002e2d2e7221 */ /* 0x000fe20000010000 */
[----:B------:R-:W-:Y:S01]  /*2230*/  UMOV UR6, 0x400 ;  /* 0x0000040000067882 */ /* 0x000fe20000000000 */
[----:B------:R-:W-:Y:S01]  /*2240*/  ISETP.NE.AND P2, PT, R70, RZ, PT ;  /* 0x000000ff4600720c */ /* 0x000fe20003f45270 */
[----:B------:R-:W-:Y:S01]  /*2250*/  FFMA.FTZ R58, R84, R59, R47 ;  /* 0x0000003b543a7223 */ /* 0x000fe2000001002f */
[----:B------:R-:W-:Y:S01]  /*2260*/  FADD.FTZ R59, R59, R46 ;  /* 0x0000002e3b3b7221 */ /* 0x000fe20000010000 */
[----:B------:R-:W-:Y:S01]  /*2270*/  FFMA.FTZ R46, R73, R44, RZ ;  /* 0x0000002c492e7223 */ /* 0x000fe200000100ff */
[----:B------:R-:W-:Y:S01]  /*2280*/  FADD.FTZ R47, RZ, R44 ;  /* 0x0000002cff2f7221 */ /* 0x000fe20000010000 */
[----:B------:R-:W-:Y:S01]  /*2290*/  UIADD3 UR5, UR6, 0xd0, URZ ;  /* 0x000000d006057890 */ /* 0x000fe2000fffe03f */
[----:B------:R-:W1:Y:S01]  /*22a0*/  SHFL.DOWN PT, R45, R58, 0x1, 0x1f ;  /* 0x08201f003a2d7f89 */ /* 0x000e6200000e0000 */
[----:B------:R-:W-:Y:S01]  /*22b0*/  FFMA.FTZ R44, R7, R42, R46 ;  /* 0x0000002a072c7223 */ /* 0x000fe2000001002e */
[----:B------:R-:W-:Y:S01]  /*22c0*/  FADD.FTZ R46, R47, R42 ;  /* 0x0000002a2f2e7221 */ /* 0x000fe20000010000 */
[----:B------:R-:W-:Y:S01]  /*22d0*/  FFMA.FTZ R47, R0, R43, RZ ;  /* 0x0000002b002f7223 */ /* 0x000fe200000100ff */
[----:B------:R-:W2:Y:S01]  /*22e0*/  SHFL.DOWN PT, R38, R59, 0x1, 0x1f ;  /* 0x08201f003b267f89 */ /* 0x000ea200000e0000 */
[----:B------:R-:W-:Y:S01]  /*22f0*/  FADD.FTZ R42, RZ, R43 ;  /* 0x0000002bff2a7221 */ /* 0x000fe20000010000 */
[----:B------:R-:W-:Y:S01]  /*2300*/  FADD.FTZ R46, R46, R41 ;  /* 0x000000292e2e7221 */ /* 0x000fe20000010000 */
[----:B------:R-:W-:Y:S01]  /*2310*/  FFMA.FTZ R47, R8, R39, R47 ;  /* 0x00000027082f7223 */ /* 0x000fe2000001002f */
[----:B------:R-:W-:Y:S01]  /*2320*/  FFMA.FTZ R44, R75, R41, R44 ;  /* 0x000000294b2c7223 */ /* 0x000fe2000001002c */
[----:B------:R-:W-:Y:S01]  /*2330*/  FADD.FTZ R39, R42, R39 ;  /* 0x000000272a277221 */ /* 0x000fe20000010000 */
[----:B------:R-:W-:Y:S01]  /*2340*/  FADD.FTZ R43, R46, R37 ;  /* 0x000000252e2b7221 */ /* 0x000fe20000010000 */
[----:B------:R-:W-:Y:S01]  /*2350*/  FFMA.FTZ R47, R74, R40, R47 ;  /* 0x000000284a2f7223 */ /* 0x000fe2000001002f */
[----:B------:R-:W-:Y:S01]  /*2360*/  FFMA.FTZ R44, R77, R37, R44 ;  /* 0x000000254d2c7223 */ /* 0x000fe2000001002c */
[----:B------:R-:W-:Y:S01]  /*2370*/  FADD.FTZ R41, R39, R40 ;  /* 0x0000002827297221 */ /* 0x000fe20000010000 */
[----:B0-----:R-:W-:Y:S01]  /*2380*/  ULEA UR5, UR11, UR5, 0x18 ;  /* 0x000000050b057291 */ /* 0x001fe2000f8ec03f */
        /* <DEDUP_REMOVED lines=9> */
[----:B-1----:R-:W-:Y:S01]  /*2420*/  @!P0 FADD.FTZ R58, R58, R45 ;  /* 0x0000002d3a3a8221 */ /* 0x002fe20000010000 */
[----:B------:R-:W-:Y:S01]  /*2430*/  FADD.FTZ R34, R37, R32 ;  /* 0x0000002025227221 */ /* 0x000fe20000010000 */
        /* <DEDUP_REMOVED lines=8> */
[----:B------:R-:W-:Y:S01]  /*24c0*/  FFMA.FTZ R32, R85, R29, R44 ;  /* 0x0000001d55207223 */ /* 0x000fe2000001002c */
[----:B------:R-:W-:Y:S01]  /*24d0*/  FADD.FTZ R34, R36, R29 ;  /* 0x0000001d24227221 */ /* 0x000fe20000010000 */
[----:B------:R-:W-:Y:S01]  /*24e0*/  FFMA.FTZ R33, R84, R28, R47 ;  /* 0x0000001c54217223 */ /* 0x000fe2000001002f */
[----:B------:R-:W-:Y:S01]  /*24f0*/  FADD.FTZ R35, R35, R28 ;  /* 0x0000001c23237221 */ /* 0x000fe20000010000 */
[C---:B------:R-:W-:Y:S01]  /*2500*/  LEA R86, R70.reuse, UR5, 0x4 ;  /* 0x0000000546567c11 */ /* 0x040fe2000f8e20ff */
[----:B------:R-:W-:Y:S01]  /*2510*/  BSSY B0, `(.L_x_2388) ;  /* 0x0000049000007945 */ /* 0x000fe20003800000 */
[----:B------:R-:W-:-:S03]  /*2520*/  ISETP.GT.U32.AND P3, PT, R70, 0x4f, PT ;  /* 0x0000004f4600780c */ /* 0x000fc60003f64070 */
[----:B------:R-:W-:Y:S01]  /*2530*/  STS.128 [R86], R32 ;  /* 0x0000002056007388 */ /* 0x000fe20000000c00 */
        /* <DEDUP_REMOVED lines=70> */
.L_x_2389:
[----:B------:R-:W-:Y:S05]  /*29a0*/  BSYNC B0 ;  /* 0x0000000000007941 */ /* 0x000fea0003800000 */
.L_x_2388:
        /* <DEDUP_REMOVED lines=38> */
.L_x_2391:
[----:B------:R-:W-:Y:S05]  /*2c10*/  BSYNC B0 ;  /* 0x0000000000007941 */ /* 0x000fea0003800000 */
.L_x_2390:
        /* <DEDUP_REMOVED lines=18> */
.L_x_2393:
[----:B------:R-:W-:Y:S05]  /*2d40*/  BSYNC B0 ;  /* 0x0000000000007941 */ /* 0x000fea0003800000 */
.L_x_2392:
        /* <DEDUP_REMOVED lines=14> */
[----:B------:R-:W-:Y:S01]  /*2e30*/  HFMA2.MMA R32, -RZ, RZ, 0, 5.9604644775390625e-08 ;  /* 0x00000001ff207435 */ /* 0x000fe200000001ff */
[----:B------:R-:W-:Y:S01]  /*2e40*/  VOTEU.ANY UR5, UPT, PT ;  /* 0x0000000000057886 */ /* 0x000fe200038e0100 */
[----:B------:R-:W-:Y:S01]  /*2e50*/  LOP3.LUT P0, RZ, R52, 0x2, RZ, 0xc0, !PT ;  /* 0x0000000234ff7812 */ /* 0x000fe2000780c0ff */
[----:B------:R-:W-:Y:S01]  /*2e60*/  UFLO.U32 UR6, UR5 ;  /* 0x00000005000672bd */ /* 0x000fe200080e0000 */
[----:B------:R-:W-:Y:S01]  /*2e70*/  IMAD R31, R38, UR7, R37 ;  /* 0x00000007261f7c24 */ /* 0x000fe2000f8e0225 */
[----:B------:R-:W-:Y:S01]  /*2e80*/  UPOPC UR5, UR5 ;  /* 0x00000005000572bf */ /* 0x000fe20008000000 */
[----:B------:R-:W-:Y:S02]  /*2e90*/  SEL R35, R36, RZ, !P0 ;  /* 0x000000ff24237207 */ /* 0x000fe40004000000 */
[----:B------:R-:W-:Y:S02]  /*2ea0*/  IMAD.WIDE.U32 R30, R31, 0x8, R42 ;  /* 0x000000081f1e7825 */ /* 0x000fe400078e002a */
[----:B------:R-:W-:-:S02]  /*2eb0*/  SEL R32, R32, 0xffffffff, !P0 ;  /* 0xffffffff20207807 */ /* 0x000fc40004000000 */
[----:B------:R-:W-:Y:S01]  /*2ec0*/  ISETP.NE.AND P0, PT, R35, -0x1, PT ;  /* 0xffffffff2300780c */ /* 0x000fe20003f05270 */
[----:B------:R2:W-:Y:S02]  /*2ed0*/  STG.E.64 desc[UR8][R30.64], R58 ;  /* 0x0000003a1e007986 */ /* 0x0005e4000c101b08 */
[----:B------:R-:W-:Y:S01]  /*2ee0*/  IMAD R33, R32, UR5, RZ ;  /* 0x0000000520217c24 */ /* 0x000fe2000f8e02ff */
[----:B-1----:R-:W-:-:S13]  /*2ef0*/  ISETP.EQ.U32.AND P3, PT, R50, UR6, PT ;  /* 0x0000000632007c0c */ /* 0x002fda000bf62070 */
[----:B------:R-:W-:Y:S06]  /*2f00*/  @P3 MEMBAR.ALL.GPU ;  /* 0x0000000000003992 */ /* 0x000fec000000a000 */
[----:B------:R-:W-:-:S00]  /*2f10*/  @P3 ERRBAR ;  /* 0x00000000000039ab */ /* 0x000fc00000000000 */
[----:B------:R-:W-:Y:S06]  /*2f20*/  @P3 CGAERRBAR ;  /* 0x00000000000035ab */ /* 0x000fec0000000000 */
[----:B------:R2:W-:Y:S01]  /*2f30*/  @P3 REDG.E.ADD.S32.STRONG.GPU desc[UR8][R28.64], R33 ;  /* 0x000000211c00398e */ /* 0x0005e2000c10e388 */
[----:B------:R-:W-:Y:S05]  /*2f40*/  @!P0 BRA `(.L_x_2395) ;  /* 0x0000000000148947 */ /* 0x000fea0003800000 */
.L_x_2396:
[----:B--2---:R-:W2:Y:S04]  /*2f50*/  LDG.E.STRONG.GPU R30, desc[UR8][R28.64] ;  /* 0x000000081c1e7981 */ /* 0x004ea8000c1ef900 */
[----:B--2---:R-:W-:Y:S01]  /*2f60*/  CCTL.IVALL ;  /* 0x00000000ff00798f */ /* 0x004fe20002000000 */
[----:B------:R-:W-:Y:S05]  /*2f70*/  YIELD ;  /* 0x0000000000007946 */ /* 0x000fea0003800000 */
[----:B------:R-:W-:-:S13]  /*2f80*/  ISETP.NE.AND P0, PT, R30, R35, PT ;  /* 0x000000231e00720c */ /* 0x000fda0003f05270 */
[----:B------:R-:W-:Y:S05]  /*2f90*/  @P0 BRA `(.L_x_2396) ;  /* 0xfffffffc00ec0947 */ /* 0x000fea000383ffff */
.L_x_2395:
[----:B------:R-:W-:Y:S01]  /*2fa0*/  ISETP.NE.AND P0, PT, R36, RZ, PT ;  /* 0x000000ff2400720c */ /* 0x000fe20003f05270 */
[----:B------:R-:W-:Y:S05]  /*2fb0*/  WARPSYNC.ALL ;  /* 0x0000000000007948 */ /* 0x000fea0003800000 */
[----:B------:R-:W-:Y:S07]  /*2fc0*/  BAR.SYNC.DEFER_BLOCKING 0x0 ;  /* 0x0000000000007b1d */ /* 0x000fee0000010000 */
[----:B------:R-:W-:Y:S05]  /*2fd0*/  @!P0 BRA `(.L_x_2394) ;  /* 0x0000000c00e88947 */ /* 0x000fea0003800000 */
[----:B--2---:R-:W-:Y:S02]  /*2fe0*/  IADD3 R28, R36, -0x1, RZ ;  /* 0xffffffff241c7810 */ /* 0x004fe40007ffe0ff */
[----:B------:R-:W-:Y:S02]  /*2ff0*/  MOV R40, RZ ;  /* 0x000000ff00287202 */ /* 0x000fe40000000f00 */
[----:B------:R-:W-:-:S13]  /*3000*/  ISETP.GE.U32.AND P0, PT, R28, 0x3, PT ;  /* 0x000000031c00780c */ /* 0x000fda0003f06070 */
[----:B------:R-:W-:Y:S05]  /*3010*/  @!P0 BRA `(.L_x_2397) ;  /* 0x0000000c00688947 */ /* 0x000fea0003800000 */
[----:B------:R-:W-:Y:S01]  /*3020*/  LOP3.LUT R39, R36, 0x3, RZ, 0xc0, !PT ;  /* 0x0000000324277812 */ /* 0x000fe200078ec0ff */
[----:B------:R-:W-:-:S03]  /*3030*/  HFMA2.MMA R40, -RZ, RZ, 0, 0 ;  /* 0x00000000ff287435 */ /* 0x000fc600000001ff */
[----:B------:R-:W-:-:S04]  /*3040*/  IADD3 R39, -R39, R36, RZ ;  /* 0x0000002427277210 */ /* 0x000fc80007ffe1ff */
[----:B------:R-:W-:-:S13]  /*3050*/  ISETP.GT.AND P0, PT, R39, RZ, PT ;  /* 0x000000ff2700720c */ /* 0x000fda0003f04270 */
[----:B------:R-:W-:Y:S05]  /*3060*/  @!P0 BRA `(.L_x_2398) ;  /* 0x0000000800d88947 */ /* 0x000fea0003800000 */
[----:B------:R-:W-:Y:S02]  /*3070*/  ISETP.GT.AND P3, PT, R39, 0xc, PT ;  /* 0x0000000c2700780c */ /* 0x000fe40003f64270 */
[----:B------:R-:W-:-:S11]  /*3080*/  PLOP3.LUT P0, PT, PT, PT, PT, 0x80, 0x0 ;  /* 0x000000000000781c */ /* 0x000fd60003f0f070 */
[----:B------:R-:W-:Y:S05]  /*3090*/  @!P3 BRA `(.L_x_2399) ;  /* 0x0000000400d0b947 */ /* 0x000fea0003800000 */
[----:B------:R-:W-:-:S13]  /*30a0*/  PLOP3.LUT P0, PT, PT, PT, PT, 0x8, 0x0 ;  /* 0x000000000000781c */ /* 0x000fda0003f0e170 */
.L_x_2400:
        /* <DEDUP_REMOVED lines=115> */
.L_x_2399:
        /* <DEDUP_REMOVED lines=61> */
.L_x_2401:
[----:B------:R-:W-:-:S13]  /*3bb0*/  ISETP.NE.OR P0, PT, R39, RZ, P0 ;  /* 0x000000ff2700720c */ /* 0x000fda0000705670 */
[----:B------:R-:W-:Y:S05]  /*3bc0*/  @!P0 BRA `(.L_x_2397) ;  /* 0x00000000007c8947 */ /* 0x000fea0003800000 */
.L_x_2398:
        /* <DEDUP_REMOVED lines=31> */
.L_x_2397:
        /* <DEDUP_REMOVED lines=11> */
.L_x_2403:
[----:B------:R-:W-:Y:S05]  /*3e70*/  BSYNC B0 ;  /* 0x0000000000007941 */ /* 0x000fea0003800000 */
.L_x_2402:
        /* <DEDUP_REMOVED lines=16> */
.L_x_2394:
[----:B------:R-:W1:Y:S01]  /*3f80*/  S2UR UR6, SR_CgaCtaId ;  /* 0x00000000000679c3 */ /* 0x000e620000008800 */
[----:B------:R-:W-:Y:S01]  /*3f90*/  UMOV UR5, 0x400 ;  /* 0x0000040000057882 */ /* 0x000fe20000000000 */
[----:B------:R-:W-:Y:S02]  /*3fa0*/  ULDC.64 UR14, c[0x0][0x290] ;  /* 0x0000a400000e7ab9 */ /* 0x000fe40000000a00 */
[----:B------:R-:W-:Y:S02]  /*3fb0*/  ISETP.GE.U32.AND P0, PT, R67, UR14, PT ;  /* 0x0000000e43007c0c */ /* 0x000fe4000bf06070 */
[----:B------:R-:W-:Y:S02]  /*3fc0*/  ISETP.GE.U32.AND P3, PT, R66, UR14, PT ;  /* 0x0000000e42007c0c */ /* 0x000fe4000bf66070 */
[----:B------:R-:W-:Y:S02]  /*3fd0*/  ISETP.GE.U32.AND P4, PT, R64, UR14, PT ;  /* 0x0000000e40007c0c */ /* 0x000fe4000bf86070 */
[----:B------:R-:W-:-:S04]  /*3fe0*/  ISETP.GE.AND.EX P3, PT, R61, UR15, PT, P3 ;  /* 0x0000000f3d007c0c */ /* 0x000fc8000bf66330 */
[----:B------:R-:W-:Y:S01]  /*3ff0*/  ISETP.GT.U32.OR P3, PT, R70, 0x27f, P3 ;  /* 0x0000027f4600780c */ /* 0x000fe20001f64470 */
[----:B-1----:R-:W-:-:S09]  /*4000*/  ULEA UR5, UR6, UR5, 0x18 ;  /* 0x0000000506057291 */ /* 0x002fd2000f8ec03f */
[----:B------:R-:W-:Y:S01]  /*4010*/  @!P2 STS.64 [UR5+0xc0], R58 ;  /* 0x0000c03aff00a988 */ /* 0x000fe20008000a05 */
[----:B------:R-:W-:Y:S01]  /*4020*/  BAR.SYNC.DEFER_BLOCKING 0x0 ;  /* 0x0000000000007b1d */ /* 0x000fe20000010000 */
[----:B------:R-:W-:Y:S02]  /*4030*/  ISETP.GE.AND.EX P2, PT, R63, UR15, PT, P0 ;  /* 0x0000000f3f007c0c */ /* 0x000fe4000bf46300 */
[----:B------:R-:W-:Y:S02]  /*4040*/  ISETP.GE.U32.AND P0, PT, R62, UR14, PT ;  /* 0x0000000e3e007c0c */ /* 0x000fe4000bf06070 */
[----:B------:R-:W-:Y:S01]  /*4050*/  ISETP.GT.U32.OR P2, PT, R70, 0x27f, P2 ;  /* 0x0000027f4600780c */ /* 0x000fe20001744470 */
[----:B--2---:R-:W1:Y:S01]  /*4060*/  LDS.64 R28, [UR5+0xc0] ;  /* 0x0000c005ff1c7984 */ /* 0x004e620008000a00 */
[----:B------:R-:W-:Y:S02]  /*4070*/  ULDC UR5, c[0x0][0x2bc] ;  /* 0x0000af0000057ab9 */ /* 0x000fe40000000800 */
        /* <DEDUP_REMOVED lines=21> */
.L_x_2404:
[----:B------:R-:W-:Y:S04]  /*41d0*/  BSSY B0, `(.L_x_2405) ;  /* 0x0000013000007945 */ /* 0x000fe80003800000 */
[----:B------:R-:W-:Y:S05]  /*41e0*/  @!P1 BRA `(.L_x_2406) ;  /* 0x0000000000449947 */ /* 0x000fea0003800000 */
[----:B------:R-:W-:Y:S01]  /*41f0*/  ULDC.64 UR12, c[0x0][0x288] ;  /* 0x0000a200000c7ab9 */ /* 0x000fe20000000a00 */
[----:B------:R-:W-:Y:S01]  /*4200*/  MOV R28, R88 ;  /* 0x00000058001c7202 */ /* 0x000fe20000000f00 */
[----:B------:R-:W-:Y:S01]  /*4210*/  IMAD R31, R65, UR12, RZ ;  /* 0x0000000c411f7c24 */ /* 0x000fe2000f8e02ff */
[----:B------:R-:W-:Y:S01]  /*4220*/  MOV R29, R91 ;  /* 0x0000005b001d7202 */ /* 0x000fe20000000f00 */
[-CC-:B------:R-:W-:Y:S01]  /*4230*/  FFMA.FTZ R73, R73, R32.reuse, R33.reuse ;  /* 0x0000002049497223 */ /* 0x180fe20000010021 */
[----:B------:R-:W-:Y:S01]  /*4240*/  FFMA.FTZ R0, R0, R32, R33 ;  /* 0x0000002000007223 */ /* 0x000fe20000010021 */
[C---:B------:R-:W-:Y:S02]  /*4250*/  IMAD R31, R68.reuse, UR13, R31 ;  /* 0x0000000d441f7c24 */ /* 0x040fe4000f8e021f */
[----:B------:R-:W-:Y:S01]  /*4260*/  IMAD.WIDE.U32 R28, R68, UR12, R28 ;  /* 0x0000000c441c7c25 */ /* 0x000fe2000f8e001c */
[----:B------:R-:W-:-:S03]  /*4270*/  ULDC.64 UR12, c[0x0][0x210] ;  /* 0x00008400000c7ab9 */ /* 0x000fc60000000a00 */
[----:B------:R-:W-:Y:S01]  /*4280*/  FFMA.FTZ R73, R26, R14, -R73 ;  /* 0x0000000e1a497223 */ /* 0x000fe20000010849 */
[----:B------:R-:W-:Y:S01]  /*4290*/  FFMA.FTZ R15, R27, R15, -R0 ;  /* 0x0000000f1b0f7223 */ /* 0x000fe20000010800 */
[----:B------:R-:W-:Y:S02]  /*42a0*/  LEA R30, P6, R28, UR12, 0x2 ;  /* 0x0000000c1c1e7c11 */ /* 0x000fe4000f8c10ff */
[-C--:B------:R-:W-:Y:S01]  /*42b0*/  FMUL.FTZ R14, R73, R72.reuse ;  /* 0x00000048490e7220 */ /* 0x080fe20000410000 */
[----:B------:R-:W-:Y:S01]  /*42c0*/  IADD3 R31, R29, R31, RZ ;  /* 0x0000001f1d1f7210 */ /* 0x000fe20007ffe0ff */
[----:B------:R-:W-:-:S03]  /*42d0*/  FMUL.FTZ R15, R15, R72 ;  /* 0x000000480f0f7220 */ /* 0x000fc60000410000 */
[----:B------:R-:W-:-:S05]  /*42e0*/  LEA.HI.X R31, R28, UR13, R31, 0x2, P6 ;  /* 0x0000000d1c1f7c11 */ /* 0x000fca000b0f141f */
[----:B------:R1:W-:Y:S02]  /*42f0*/  STG.E.64 desc[UR8][R30.64], R14 ;  /* 0x0000000e1e007986 */ /* 0x0003e4000c101b08 */
.L_x_2406:
[----:B------:R-:W-:Y:S05]  /*4300*/  BSYNC B0 ;  /* 0x0000000000007941 */ /* 0x000fea0003800000 */
.L_x_2405:
[----:B------:R-:W-:Y:S05]  /*4310*/  @!P5 BRA `(.L_x_2407) ;  /* 0x000000000048d947 */ /* 0x000fea0003800000 */
        /* <DEDUP_REMOVED lines=18> */
.L_x_2407:
[----:B------:R-:W-:Y:S04]  /*4440*/  BSSY B0, `(.L_x_2408) ;  /* 0x0000013000007945 */ /* 0x000fe80003800000 */
[----:B------:R-:W-:Y:S05]  /*4450*/  @P2 BRA `(.L_x_2409) ;  /* 0x0000000000442947 */ /* 0x000fea0003800000 */
[----:B------:R-:W-:Y:S01]  /*4460*/  ULDC.64 UR12, c[0x0][0x288] ;  /* 0x0000a200000c7ab9 */ /* 0x000fe20000000a00 */
[----:B-1----:R-:W-:Y:S01]  /*4470*/  MOV R14, R88 ;  /* 0x00000058000e7202 */ /* 0x002fe20000000f00 */
        /* <DEDUP_REMOVED lines=15> */
.L_x_2409:
[----:B------:R-:W-:Y:S05]  /*4570*/  BSYNC B0 ;  /* 0x0000000000007941 */ /* 0x000fea0003800000 */
.L_x_2408:
[----:B------:R-:W-:Y:S05]  /*4580*/  @!P5 BRA `(.L_x_2410) ;  /* 0x000000000048d947 */ /* 0x000fea0003800000 */
[----:B------:R-:W-:Y:S01]  /*4590*/  FFMA.FTZ R0, R75, R26, R48 ;  /* 0x0000001a4b007223 */ /* 0x000fe20000010030 */
[----:B------:R-:W-:-:S03]  /*45a0*/  FFMA.FTZ R7, R74, R27, R49 ;  /* 0x0000001b4a077223 */ /* 0x000fc60000010031 */
[----:B------:R-:W-:Y:S01]  /*45b0*/  FMUL.FTZ R8, R0, -1.4426950216293334961 ;  /* 0xbfb8aa3b00087820 */ /* 0x000fe20000410000 */
[----:B-1----:R-:W-:-:S05]  /*45c0*/  FMUL.FTZ R14, R7, -1.4426950216293334961 ;  /* 0xbfb8aa3b070e7820 */ /* 0x002fca0000410000 */
[----:B------:R-:W2:Y:S08]  /*45d0*/  MUFU.EX2 R8, R8 ;  /* 0x0000000800087308 */ /* 0x000eb00000000800 */
[----:B------:R-:W1:Y:S01]  /*45e0*/  MUFU.EX2 R14, R14 ;  /* 0x0000000e000e7308 */ /* 0x000e620000000800 */
[----:B--2---:R-:W-:-:S07]  /*45f0*/  FADD.FTZ R10, R8, 1 ;  /* 0x3f800000080a7421 */ /* 0x004fce0000010000 */
[----:B------:R-:W2:Y:S01]  /*4600*/  MUFU.RCP R11, R10 ;  /* 0x0000000a000b7308 */ /* 0x000ea20000001000 */
[----:B-1----:R-:W-:-:S07]  /*4610*/  FADD.FTZ R15, R14, 1 ;  /* 0x3f8000000e0f7421 */ /* 0x002fce0000010000 */
[----:B------:R-:W1:Y:S01]  /*4620*/  MUFU.RCP R28, R15 ;  /* 0x0000000f001c7308 */ /* 0x000e620000001000 */
[----:B--2---:R-:W-:Y:S01]  /*4630*/  FADD.FTZ R29, -R11, 1 ;  /* 0x3f8000000b1d7421 */ /* 0x004fe20000010100 */
[----:B------:R-:W-:-:S03]  /*4640*/  FMUL.FTZ R12, R12, R11 ;  /* 0x0000000b0c0c7220 */ /* 0x000fc60000410000 */
[----:B------:R-:W-:Y:S01]  /*4650*/  FFMA.FTZ R29, R0, R29, 1 ;  /* 0x3f800000001d7423 */ /* 0x000fe2000001001d */
[----:B-1----:R-:W-:Y:S01]  /*4660*/  FADD.FTZ R30, -R28, 1 ;  /* 0x3f8000001c1e7421 */ /* 0x002fe20000010100 */
[----:B------:R-:W-:Y:S02]  /*4670*/  FMUL.FTZ R13, R13, R28 ;  /* 0x0000001c0d0d7220 */ /* 0x000fe40000410000 */
[----:B------:R-:W-:Y:S01]  /*4680*/  FMUL.FTZ R12, R12, R29 ;  /* 0x0000001d0c0c7220 */ /* 0x000fe20000410000 */
[----:B------:R-:W-:-:S04]  /*4690*/  FFMA.FTZ R30, R7, R30, 1 ;  /* 0x3f800000071e7423 */ /* 0x000fc8000001001e */
[----:B------:R-:W-:-:S07]  /*46a0*/  FMUL.FTZ R13, R13, R30 ;  /* 0x0000001e0d0d7220 */ /* 0x000fce0000410000 */
.L_x_2410:
[----:B------:R-:W-:Y:S04]  /*46b0*/  BSSY B0, `(.L_x_2411) ;  /* 0x0000013000007945 */ /* 0x000fe80003800000 */
[----:B------:R-:W-:Y:S05]  /*46c0*/  @P3 BRA `(.L_x_2412) ;  /* 0x0000000000443947 */ /* 0x000fea0003800000 */
[----:B------:R-:W-:Y:S01]  /*46d0*/  ULDC.64 UR12, c[0x0][0x288] ;  /* 0x0000a200000c7ab9 */ /* 0x000fe20000000a00 */
[----:B--2---:R-:W-:Y:S01]  /*46e0*/  MOV R10, R88 ;  /* 0x00000058000a7202 */ /* 0x004fe20000000f00 */
        /* <DEDUP_REMOVED lines=9> */
[----:B-1----:R-:W-:Y:S02]  /*4780*/  LEA R14, P2, R10, UR12, 0x2 ;  /* 0x0000000c0a0e7c11 */ /* 0x002fe4000f8410ff */
[-C--:B------:R-:W-:Y:S01]  /*4790*/  FMUL.FTZ R12, R75, R72.reuse ;  /* 0x000000484b0c7220 */ /* 0x080fe20000410000 */
[----:B------:R-:W-:Y:S01]  /*47a0*/  IADD3 R61, R11, R61, RZ ;  /* 0x0000003d0b3d7210 */ /* 0x000fe20007ffe0ff */
[----:B------:R-:W-:-:S03]  /*47b0*/  FMUL.FTZ R13, R13, R72 ;  /* 0x000000480d0d7220 */ /* 0x000fc60000410000 */
[----:B------:R-:W-:-:S05]  /*47c0*/  LEA.HI.X R15, R10, UR13, R61, 0x2, P2 ;  /* 0x0000000d0a0f7c11 */ /* 0x000fca00090f143d */
[----:B------:R3:W-:Y:S02]  /*47d0*/  STG.E.64 desc[UR8][R14.64], R12 ;  /* 0x0000000c0e007986 */ /* 0x0007e4000c101b08 */
.L_x_2412:
[----:B------:R-:W-:Y:S05]  /*47e0*/  BSYNC B0 ;  /* 0x0000000000007941 */ /* 0x000fea0003800000 */
.L_x_2411:
[----:B------:R-:W-:Y:S02]  /*47f0*/  ISETP.GE.U32.AND P2, PT, R60, UR14, PT ;  /* 0x0000000e3c007c0c */ /* 0x000fe4000bf46070 */
[----:B------:R-:W-:Y:S02]  /*4800*/  ISETP.GE.U32.AND P3, PT, R56, UR14, PT ;  /* 0x0000000e38007c0c */ /* 0x000fe4000bf66070 */
[----:B------:R-:W-:Y:S02]  /*4810*/  ISETP.GE.U32.AND P6, PT, R54, UR14, PT ;  /* 0x0000000e36007c0c */ /* 0x000fe4000bfc6070 */
[----:B------:R-:W-:Y:S02]  /*4820*/  ISETP.GE.AND.EX P4, PT, R57, UR15, PT, P4 ;  /* 0x0000000f39007c0c */ /* 0x000fe4000bf86340 */
[----:B------:R-:W-:Y:S02]  /*4830*/  ISETP.GE.AND.EX P0, PT, R55, UR15, PT, P0 ;  /* 0x0000000f37007c0c */ /* 0x000fe4000bf06300 */
[----:B------:R-:W-:-:S02]  /*4840*/  ISETP.GE.AND.EX P2, PT, R53, UR15, PT, P2 ;  /* 0x0000000f35007c0c */ /* 0x000fc4000bf46320 */
[----:B------:R-:W-:Y:S02]  /*4850*/  ISETP.GE.AND.EX P3, PT, R51, UR15, PT, P3 ;  /* 0x0000000f33007c0c */ /* 0x000fe4000bf66330 */
[----:B------:R-:W-:Y:S02]  /*4860*/  ISETP.GE.AND.EX P6, PT, R9, UR15, PT, P6 ;  /* 0x0000000f09007c0c */ /* 0x000fe4000bfc6360 */
[C---:B------:R-:W-:Y:S02]  /*4870*/  ISETP.GT.U32.OR P4, PT, R70.reuse, 0x27f, P4 ;  /* 0x0000027f4600780c */ /* 0x040fe40002784470 */
[C---:B------:R-:W-:Y:S02]  /*4880*/  ISETP.GT.U32.OR P0, PT, R70.reuse, 0x27f, P0 ;  /* 0x0000027f4600780c */ /* 0x040fe40000704470 */
[C---:B------:R-:W-:Y:S02]  /*4890*/  ISETP.GT.U32.OR P2, PT, R70.reuse, 0x27f, P2 ;  /* 0x0000027f4600780c */ /* 0x040fe40001744470 */
[----:B------:R-:W-:-:S02]  /*48a0*/  ISETP.GT.U32.OR P3, PT, R70, 0x27f, P3 ;  /* 0x0000027f4600780c */ /* 0x000fc40001f64470 */
[----:B------:R-:W-:Y:S01]  /*48b0*/  ISETP.GT.U32.OR P6, PT, R70, 0x27f, P6 ;  /* 0x0000027f4600780c */ /* 0x000fe200037c4470 */
[----:B------:R-:W-:-:S12]  /*48c0*/  @!P5 BRA `(.L_x_2413) ;  /* 0x000000000048d947 */ /* 0x000fd80003800000 */
[----:B------:R-:W-:Y:S01]  /*48d0*/  FFMA.FTZ R0, R77, R26, R48 ;  /* 0x0000001a4d007223 */ /* 0x000fe20000010030 */
[----:B------:R-:W-:-:S03]  /*48e0*/  FFMA.FTZ R7, R76, R27, R49 ;  /* 0x0000001b4c077223 */ /* 0x000fc60000010031 */
[----:B------:R-:W-:Y:S01]  /*48f0*/  FMUL.FTZ R8, R0, -1.4426950216293334961 ;  /* 0xbfb8aa3b00087820 */ /* 0x000fe20000410000 */
[----:B---3--:R-:W-:-:S05]  /*4900*/  FMUL.FTZ R12, R7, -1.4426950216293334961 ;  /* 0xbfb8aa3b070c7820 */ /* 0x008fca0000410000 */
[----:B------:R-:W2:Y:S08]  /*4910*/  MUFU.EX2 R8, R8 ;  /* 0x0000000800087308 */ /* 0x000eb00000000800 */
[----:B------:R-:W3:Y:S01]  /*4920*/  MUFU.EX2 R12, R12 ;  /* 0x0000000c000c7308 */ /* 0x000ee20000000800 */
[----:B--2---:R-:W-:-:S07]  /*4930*/  FADD.FTZ R10, R8, 1 ;  /* 0x3f800000080a7421 */ /* 0x004fce0000010000 */
[----:B------:R-:W2:Y:S01]  /*4940*/  MUFU.RCP R11, R10 ;  /* 0x0000000a000b7308 */ /* 0x000ea20000001000 */
[----:B---3--:R-:W-:-:S07]  /*4950*/  FADD.FTZ R13, R12, 1 ;  /* 0x3f8000000c0d7421 */ /* 0x008fce0000010000 */
[----:B-1----:R-:W1:Y:S01]  /*4960*/  MUFU.RCP R14, R13 ;  /* 0x0000000d000e7308 */ /* 0x002e620000001000 */
        /* <DEDUP_REMOVED lines=8> */
.L_x_2413:
        /* <DEDUP_REMOVED lines=12> */
[----:B-1-3--:R-:W-:Y:S01]  /*4ab0*/  FFMA.FTZ R15, R27, R17, -R76 ;  /* 0x000000111b0f7223 */ /* 0x00afe2000001084c */
[----:B------:R-:W-:Y:S02]  /*4ac0*/  LEA R12, P4, R10, UR12, 0x2 ;  /* 0x0000000c0a0c7c11 */ /* 0x000fe4000f8810ff */
[-C--:B------:R-:W-:Y:S01]  /*4ad0*/  FMUL.FTZ R14, R77, R72.reuse ;  /* 0x000000484d0e7220 */ /* 0x080fe20000410000 */
[----:B------:R-:W-:Y:S01]  /*4ae0*/  IADD3 R57, R11, R57, RZ ;  /* 0x000000390b397210 */ /* 0x000fe20007ffe0ff */
[----:B------:R-:W-:-:S03]  /*4af0*/  FMUL.FTZ R15, R15, R72 ;  /* 0x000000480f0f7220 */ /* 0x000fc60000410000 */
[----:B------:R-:W-:-:S05]  /*4b00*/  LEA.HI.X R13, R10, UR13, R57, 0x2, P4 ;  /* 0x0000000d0a0d7c11 */ /* 0x000fca000a0f1439 */
[----:B------:R4:W-:Y:S02]  /*4b10*/  STG.E.64 desc[UR8][R12.64], R14 ;  /* 0x0000000e0c007986 */ /* 0x0009e4000c101b08 */
.L_x_2415:
[----:B------:R-:W-:Y:S05]  /*4b20*/  BSYNC B0 ;  /* 0x0000000000007941 */ /* 0x000fea0003800000 */
.L_x_2414:
[----:B------:R-:W-:Y:S05]  /*4b30*/  @!P5 BRA `(.L_x_2416) ;  /* 0x000000000048d947 */ /* 0x000fea0003800000 */
[----:B------:R-:W-:Y:S01]  /*4b40*/  FFMA.FTZ R0, R79, R26, R48 ;  /* 0x0000001a4f007223 */ /* 0x000fe20000010030 */
[----:B------:R-:W-:-:S03]  /*4b50*/  FFMA.FTZ R7, R78, R27, R49 ;  /* 0x0000001b4e077223 */ /* 0x000fc60000010031 */
[----:B------:R-:W-:Y:S01]  /*4b60*/  FMUL.FTZ R8, R0, -1.4426950216293334961 ;  /* 0xbfb8aa3b00087820 */ /* 0x000fe20000410000 */
[----:B---34-:R-:W-:-:S05]  /*4b70*/  FMUL.FTZ R12, R7, -1.4426950216293334961 ;  /* 0xbfb8aa3b070c7820 */ /* 0x018fca0000410000 */
        /* <DEDUP_REMOVED lines=14> */
.L_x_2416:
        /* <DEDUP_REMOVED lines=12> */
[----:B-1-34-:R-:W-:Y:S01]  /*4d20*/  FFMA.FTZ R15, R27, R19, -R78 ;  /* 0x000000131b0f7223 */ /* 0x01afe2000001084e */
[----:B------:R-:W-:Y:S02]  /*4d30*/  LEA R12, P0, R10, UR12, 0x2 ;  /* 0x0000000c0a0c7c11 */ /* 0x000fe4000f8010ff */
[-C--:B------:R-:W-:Y:S01]  /*4d40*/  FMUL.FTZ R14, R79, R72.reuse ;  /* 0x000000484f0e7220 */ /* 0x080fe20000410000 */
[----:B------:R-:W-:Y:S01]  /*4d50*/  IADD3 R55, R11, R55, RZ ;  /* 0x000000370b377210 */ /* 0x000fe20007ffe0ff */
[----:B------:R-:W-:-:S03]  /*4d60*/  FMUL.FTZ R15, R15, R72 ;  /* 0x000000480f0f7220 */ /* 0x000fc60000410000 */
[----:B------:R-:W-:-:S05]  /*4d70*/  LEA.HI.X R13, R10, UR13, R55, 0x2, P0 ;  /* 0x0000000d0a0d7c11 */ /* 0x000fca00080f1437 */
[----:B------:R1:W-:Y:S02]  /*4d80*/  STG.E.64 desc[UR8][R12.64], R14 ;  /* 0x0000000e0c007986 */ /* 0x0003e4000c101b08 */
.L_x_2418:
[----:B------:R-:W-:Y:S05]  /*4d90*/  BSYNC B0 ;  /* 0x0000000000007941 */ /* 0x000fea0003800000 */
.L_x_2417:
[----:B------:R-:W-:Y:S05]  /*4da0*/  @!P5 BRA `(.L_x_2419) ;  /* 0x000000000048d947 */ /* 0x000fea0003800000 */
[----:B------:R-:W-:Y:S01]  /*4db0*/  FFMA.FTZ R0, R81, R26, R48 ;  /* 0x0000001a51007223 */ /* 0x000fe20000010030 */
[----:B------:R-:W-:-:S03]  /*4dc0*/  FFMA.FTZ R7, R80, R27, R49 ;  /* 0x0000001b50077223 */ /* 0x000fc60000010031 */
[----:B------:R-:W-:Y:S01]  /*4dd0*/  FMUL.FTZ R8, R0, -1.4426950216293334961 ;  /* 0xbfb8aa3b00087820 */ /* 0x000fe20000410000 */
[----:B-1-34-:R-:W-:-:S05]  /*4de0*/  FMUL.FTZ R12, R7, -1.4426950216293334961 ;  /* 0xbfb8aa3b070c7820 */ /* 0x01afca0000410000 */
        /* <DEDUP_REMOVED lines=14> */
.L_x_2419:
        /* <DEDUP_REMOVED lines=9> */
[----:B-1-34-:R-:W-:Y:S01]  /*4f60*/  IMAD.WIDE.U32 R12, R60, UR12, R10 ;  /* 0x0000000c3c0c7c25 */ /* 0x01afe2000f8e000a */
        /* <DEDUP_REMOVED lines=9> */
.L_x_2421:
[----:B------:R-:W-:Y:S05]  /*5000*/  BSYNC B0 ;  /* 0x0000000000007941 */ /* 0x000fea0003800000 */
.L_x_2420:
        /* <DEDUP_REMOVED lines=19> */
.L_x_2422:
[----:B------:R-:W-:Y:S04]  /*5140*/  BSSY B0, `(.L_x_2423) ;  /* 0x0000013000007945 */ /* 0x000fe80003800000 */
[----:B------:R-:W-:Y:S05]  /*5150*/  @P3 BRA `(.L_x_2424) ;  /* 0x0000000000443947 */ /* 0x000fea0003800000 */
[----:B------:R-:W-:Y:S01]  /*5160*/  ULDC.64 UR12, c[0x0][0x288] ;  /* 0x0000a200000c7ab9 */ /* 0x000fe20000000a00 */
[----:B-12---:R-:W-:Y:S01]  /*5170*/  MOV R10, R88 ;  /* 0x00000058000a7202 */ /* 0x006fe20000000f00 */
[----:B------:R-:W-:Y:S01]  /*5180*/  IMAD R51, R51, UR12, RZ ;  /* 0x0000000c33337c24 */ /* 0x000fe2000f8e02ff */
[----:B------:R-:W-:Y:S01]  /*5190*/  MOV R11, R91 ;  /* 0x0000005b000b7202 */ /* 0x000fe20000000f00 */
[-CC-:B------:R-:W-:Y:S01]  /*51a0*/  FFMA.FTZ R83, R83, R32.reuse, R33.reuse ;  /* 0x0000002053537223 */ /* 0x180fe20000010021 */
[----:B------:R-:W-:Y:S01]  /*51b0*/  FFMA.FTZ R82, R82, R32, R33 ;  /* 0x0000002052527223 */ /* 0x000fe20000010021 */
[C---:B------:R-:W-:Y:S02]  /*51c0*/  IMAD R51, R56.reuse, UR13, R51 ;  /* 0x0000000d38337c24 */ /* 0x040fe4000f8e0233 */
[----:B---34-:R-:W-:Y:S01]  /*51d0*/  IMAD.WIDE.U32 R12, R56, UR12, R10 ;  /* 0x0000000c380c7c25 */ /* 0x018fe2000f8e000a */
        /* <DEDUP_REMOVED lines=9> */
.L_x_2424:
[----:B------:R-:W-:Y:S05]  /*5270*/  BSYNC B0 ;  /* 0x0000000000007941 */ /* 0x000fea0003800000 */
.L_x_2423:
[----:B------:R-:W-:Y:S05]  /*5280*/  @!P5 BRA `(.L_x_2425) ;  /* 0x000000000048d947 */ /* 0x000fea0003800000 */
[----:B------:R-:W-:Y:S01]  /*5290*/  FFMA.FTZ R48, R85, R26, R48 ;  /* 0x0000001a55307223 */ /* 0x000fe20000010030 */
[----:B------:R-:W-:-:S03]  /*52a0*/  FFMA.FTZ R49, R84, R27, R49 ;  /* 0x0000001b54317223 */ /* 0x000fc60000010031 */
[----:B------:R-:W-:Y:S01]  /*52b0*/  FMUL.FTZ R0, R48, -1.4426950216293334961 ;  /* 0xbfb8aa3b30007820 */ /* 0x000fe20000410000 */
[----:B------:R-:W-:-:S05]  /*52c0*/  FMUL.FTZ R8, R49, -1.4426950216293334961 ;  /* 0xbfb8aa3b31087820 */ /* 0x000fca0000410000 */
[----:B------:R-:W5:Y:S08]  /*52d0*/  MUFU.EX2 R0, R0 ;  /* 0x0000000000007308 */ /* 0x000f700000000800 */
[----:B------:R-:W1:Y:S01]  /*52e0*/  MUFU.EX2 R8, R8 ;  /* 0x0000000800087308 */ /* 0x000e620000000800 */
[----:B-----5:R-:W-:-:S07]  /*52f0*/  FADD.FTZ R7, R0, 1 ;  /* 0x3f80000000077421 */ /* 0x020fce0000010000 */
[----:B------:R-:W5:Y:S01]  /*5300*/  MUFU.RCP R7, R7 ;  /* 0x0000000700077308 */ /* 0x000f620000001000 */
[----:B-12---:R-:W-:-:S07]  /*5310*/  FADD.FTZ R10, R8, 1 ;  /* 0x3f800000080a7421 */ /* 0x006fce0000010000 */
[----:B------:R-:W3:Y:S01]  /*5320*/  MUFU.RCP R10, R10 ;  /* 0x0000000a000a7308 */ /* 0x000ee20000001000 */
[----:B-----5:R-:W-:Y:S01]  /*5330*/  FADD.FTZ R11, -R7, 1 ;  /* 0x3f800000070b7421 */ /* 0x020fe20000010100 */
[----:B------:R-:W-:-:S03]  /*5340*/  FMUL.FTZ R24, R24, R7 ;  /* 0x0000000718187220 */ /* 0x000fc60000410000 */
[----:B------:R-:W-:Y:S01]  /*5350*/  FFMA.FTZ R11, R48, R11, 1 ;  /* 0x3f800000300b7423 */ /* 0x000fe2000001000b */
[----:B---34-:R-:W-:Y:S01]  /*5360*/  FADD.FTZ R12, -R10, 1 ;  /* 0x3f8000000a0c7421 */ /* 0x018fe20000010100 */
[----:B------:R-:W-:Y:S02]  /*5370*/  FMUL.FTZ R25, R25, R10 ;  /* 0x0000000a19197220 */ /* 0x000fe40000410000 */
[----:B------:R-:W-:Y:S01]  /*5380*/  FMUL.FTZ R24, R24, R11 ;  /* 0x0000000b18187220 */ /* 0x000fe20000410000 */
[----:B------:R-:W-:-:S04]  /*5390*/  FFMA.FTZ R12, R49, R12, 1 ;  /* 0x3f800000310c7423 */ /* 0x000fc8000001000c */
[----:B------:R-:W-:-:S07]  /*53a0*/  FMUL.FTZ R25, R25, R12 ;  /* 0x0000000c19197220 */ /* 0x000fce0000410000 */
.L_x_2425:
[----:B------:R-:W-:Y:S04]  /*53b0*/  BSSY B0, `(.L_x_2426) ;  /* 0x0000012000007945 */ /* 0x000fe80003800000 */
[----:B------:R-:W-:Y:S05]  /*53c0*/  @P6 BRA `(.L_x_2427) ;  /* 0x0000000000406947 */ /* 0x000fea0003800000 */
[----:B------:R-:W-:Y:S01]  /*53d0*/  ULDC.64 UR12, c[0x0][0x288] ;  /* 0x0000a200000c7ab9 */ /* 0x000fe20000000a00 */
[----:B------:R-:W-:Y:S01]  /*53e0*/  MOV R89, R91 ;  /* 0x0000005b00597202 */ /* 0x000fe20000000f00 */
[----:B------:R-:W-:Y:S02]  /*53f0*/  IMAD R9, R9, UR12, RZ ;  /* 0x0000000c09097c24 */ /* 0x000fe4000f8e02ff */
[-CC-:B------:R-:W-:Y:S01]  /*5400*/  FFMA.FTZ R85, R85, R32.reuse, R33.reuse ;  /* 0x0000002055557223 */ /* 0x180fe20000010021 */
[----:B------:R-:W-:Y:S01]  /*5410*/  FFMA.FTZ R32, R84, R32, R33 ;  /* 0x0000002054207223 */ /* 0x000fe20000010021 */
[----:B------:R-:W-:-:S04]  /*5420*/  IMAD.WIDE.U32 R88, R54, UR12, R88 ;  /* 0x0000000c36587c25 */ /* 0x000fc8000f8e0058 */
[----:B------:R-:W-:Y:S01]  /*5430*/  FFMA.FTZ R85, R26, R24, -R85 ;  /* 0x000000181a557223 */ /* 0x000fe20000010855 */
[----:B------:R-:W-:Y:S01]  /*5440*/  FFMA.FTZ R25, R27, R25, -R32 ;  /* 0x000000191b197223 */ /* 0x000fe20000010820 */
[----:B------:R-:W-:Y:S01]  /*5450*/  IMAD R9, R54, UR13, R9 ;  /* 0x0000000d36097c24 */ /* 0x000fe2000f8e0209 */
[----:B------:R-:W-:Y:S01]  /*5460*/  ULDC.64 UR12, c[0x0][0x210] ;  /* 0x00008400000c7ab9 */ /* 0x000fe20000000a00 */
[-C--:B------:R-:W-:Y:S01]  /*5470*/  FMUL.FTZ R24, R85, R72.reuse ;  /* 0x0000004855187220 */ /* 0x080fe20000410000 */
[----:B------:R-:W-:Y:S01]  /*5480*/  LEA R8, P0, R88, UR12, 0x2 ;  /* 0x0000000c58087c11 */ /* 0x000fe2000f8010ff */
[----:B------:R-:W-:Y:S01]  /*5490*/  FMUL.FTZ R25, R25, R72 ;  /* 0x0000004819197220 */ /* 0x000fe20000410000 */
[----:B------:R-:W-:-:S04]  /*54a0*/  IADD3 R9, R89, R9, RZ ;  /* 0x0000000959097210 */ /* 0x000fc80007ffe0ff */
[----:B------:R-:W-:-:S05]  /*54b0*/  LEA.HI.X R9, R88, UR13, R9, 0x2, P0 ;  /* 0x0000000d58097c11 */ /* 0x000fca00080f1409 */
[----:B------:R0:W-:Y:S02]  /*54c0*/  STG.E.64 desc[UR8][R8.64], R24 ;  /* 0x0000001808007986 */ /* 0x0001e4000c101b08 */
.L_x_2427:
[----:B------:R-:W-:Y:S05]  /*54d0*/  BSYNC B0 ;  /* 0x0000000000007941 */ /* 0x000fea0003800000 */
.L_x_2426:
[----:B------:R-:W5:Y:S01]  /*54e0*/  LDC R0, c[0x0][0x10] ;  /* 0x00000400ff007b82 */ /* 0x000f620000000800 */
[----:B------:R-:W-:Y:S02]  /*54f0*/  IADD3 R52, R52, 0x1, RZ ;  /* 0x0000000134347810 */ /* 0x000fe40007ffe0ff */
[----:B-----5:R-:W-:-:S04]  /*5500*/  IADD3 R69, R0, R69, RZ ;  /* 0x0000004500457210 */ /* 0x020fc80007ffe0ff */
[----:B------:R-:W-:-:S13]  /*5510*/  ISETP.GE.AND P0, PT, R69, UR4, PT ;  /* 0x0000000445007c0c */ /* 0x000fda000bf06270 */
[----:B------:R-:W-:Y:S05]  /*5520*/  @!P0 BRA `(.L_x_2428) ;  /* 0xffffffac00848947 */ /* 0x000fea000383ffff */
.L_x_2377:
[----:B------:R-:W5:Y:S01]  /*5530*/  LDC R4, c[0x0][0xc] ;  /* 0x00000300ff047b82 */ /* 0x000f620000000800 */
[----:B------:R-:W-:Y:S01]  /*5540*/  ISETP.NE.AND P1, PT, R70, RZ, PT ;  /* 0x000000ff4600720c */ /* 0x000fe20003f25270 */
[----:B------:R-:W-:Y:S06]  /*5550*/  BSSY B0, `(.L_x_2429) ;  /* 0x0000011000007945 */ /* 0x000fec0003800000 */
[----:B------:R-:W1:Y:S08]  /*5560*/  LDC R7, c[0x0][0x10] ;  /* 0x00000400ff077b82 */ /* 0x000e700000000800 */
[----:B0-----:R-:W0:Y:S01]  /*5570*/  LDC.64 R2, c[0x0][0x258] ;  /* 0x00009600ff027b82 */ /* 0x001e220000000a00 */
[----:B-----5:R-:W-:-:S02]  /*5580*/  ISETP.NE.AND P0, PT, R4, 0x1, PT ;  /* 0x000000010400780c */ /* 0x020fc40003f05270 */
[----:B-1----:R-:W-:-:S04]  /*5590*/  SHF.L.U32 R0, R7, 0x1, RZ ;  /* 0x0000000107007819 */ /* 0x002fc800000006ff */
        /* <DEDUP_REMOVED lines=12> */
.L_x_2430:
[----:B------:R-:W-:Y:S05]  /*5660*/  BSYNC B0 ;  /* 0x0000000000007941 */ /* 0x000fea0003800000 */
.L_x_2429:
        /* <DEDUP_REMOVED lines=11> */
.L_x_2432:
[----:B------:R-:W5:Y:S04]  /*5720*/  LDG.E.STRONG.GPU R5, desc[UR8][R2.64] ;  /* 0x0000000802057981 */ /* 0x000f68000c1ef900 */
[----:B-----5:R-:W-:Y:S01]  /*5730*/  CCTL.IVALL ;  /* 0x00000000ff00798f */ /* 0x020fe20002000000 */
[----:B------:R-:W-:Y:S05]  /*5740*/  YIELD ;  /* 0x0000000000007946 */ /* 0x000fea0003800000 */
[----:B------:R-:W-:-:S13]  /*5750*/  ISETP.NE.AND P0, PT, R5, R0, PT ;  /* 0x000000000500720c */ /* 0x000fda0003f05270 */
[----:B------:R-:W-:Y:S05]  /*5760*/  @P0 BRA `(.L_x_2432) ;  /* 0xfffffffc00ec0947 */ /* 0x000fea000383ffff */
.L_x_2431:
        /* <DEDUP_REMOVED lines=13> */
[----:B---34-:R-:W0:Y:S01]  /*5840*/  LDC.64 R14, c[0x0][0x218] ;  /* 0x00008600ff0e7b82 */ /* 0x018e220000000a00 */
[----:B------:R-:W-:Y:S01]  /*5850*/  SHF.L.U64.HI R23, R22, 0x2, R23 ;  /* 0x0000000216177819 */ /* 0x000fe20000010217 */
[----:B------:R-:W-:Y:S01]  /*5860*/  ULDC.64 UR4, c[0x0][0x268] ;  /* 0x00009a0000047ab9 */ /* 0x000fe20000000a00 */
[----:B------:R-:W-:Y:S02]  /*5870*/  IADD3 R5, R3, R5, RZ ;  /* 0x0000000503057210 */ /* 0x000fe40007ffe0ff */
[----:B------:R-:W-:Y:S02]  /*5880*/  SHF.L.U64.HI R33, R25, 0x2, R27 ;  /* 0x0000000219217819 */ /* 0x000fe4000001021b */
[----:B------:R-:W-:Y:S01]  /*5890*/  LEA.HI R2, P0, R5, R2, RZ, 0x1 ;  /* 0x0000000205027211 */ /* 0x000fe200078108ff */
[----:B------:R-:W1:Y:S03]  /*58a0*/  LDC.64 R16, c[0x0][0x220] ;  /* 0x00008800ff107b82 */ /* 0x000e660000000a00 */
[----:B------:R-:W-:-:S04]  /*58b0*/  IADD3.X R5, RZ, R5, RZ, P0, !PT ;  /* 0x00000005ff057210 */ /* 0x000fc800007fe4ff */
[--C-:B--2---:R-:W-:Y:S02]  /*58c0*/  SHF.R.S64 R29, R2, 0x1, R5.reuse ;  /* 0x00000001021d7819 */ /* 0x104fe40000001005 */
[----:B------:R-:W-:-:S04]  /*58d0*/  SHF.R.S32.HI R2, RZ, 0x1, R5 ;  /* 0x00000001ff027819 */ /* 0x000fc80000011405 */
[----:B------:R-:W-:-:S07]  /*58e0*/  SHF.L.U64.HI R31, R29, 0x2, R2 ;  /* 0x000000021d1f7819 */ /* 0x000fce0000010202 */
.L_x_2433:
        /* <DEDUP_REMOVED lines=23> */
.L_x_2434:
        /* <DEDUP_REMOVED lines=10> */
.L_x_5594:


//--------------------- .text._Z35group_norm_nhwc_bwd_one_pass_kernelI11Fp32IOFp32WLi128ELi160ELi640EEv26Group_norm_nhwc_bwd_params --------------------------
	.section	.text._Z35group_norm_nhwc_bwd_one_pass_kernelI11Fp32IOFp32WLi128ELi160ELi640EEv26Group_norm_nhwc_bwd_params,"ax",@progbits
	.align	128
        .global         _Z35group_norm_nhwc_bwd_one_pass_kernelI11Fp32IOFp32WLi128ELi160ELi640EEv26Group_norm_nhwc_bwd_params
        .type           _Z35group_norm_nhwc_bwd_one_pass_kernelI11Fp32IOFp32WLi128ELi160ELi640EEv26Group_norm_nhwc_bwd_params,@function
        .size           _Z35group_norm_nhwc_bwd_one_pass_kernelI11Fp32IOFp32WLi128ELi160ELi640EEv26Group_norm_nhwc_bwd_params,(.L_x_5595 - _Z35group_norm_nhwc_bwd_one_pass_kernelI11Fp32IOFp32WLi128ELi160ELi640EEv26Group_norm_nhwc_bwd_params)
        .other          _Z35group_norm_nhwc_bwd_one_pass_kernelI11Fp32IOFp32WLi128ELi160ELi640EEv26Group_norm_nhwc_bwd_params,@"STO_CUDA_ENTRY STV_DEFAULT"
_Z35group_norm_nhwc_bwd_one_pass_kernelI11Fp32IOFp32WLi128ELi160ELi640EEv26Group_norm_nhwc_bwd_params:
.text._Z35group_norm_nhwc_bwd_one_pass_kernelI11Fp32IOFp32WLi128ELi160ELi640EEv26Group_norm_nhwc_bwd_params:
        /* <DEDUP_REMOVED lines=24> */
[----:B------:R-:W-:Y:S01]  /*0180*/  ULDC.64 UR14, c[0x0][0x290] ;  /* 0x0000a400000e7ab9 */ /* 0x000fe20000000a00 */
[----:B------:R-:W-:Y:S01]  /*0190*/  ULEA.HI UR10, UP0, UR12, UR4, URZ, 0x1 ;  /* 0x000000040c0a7291 */ /* 0x000fe2000f81083f */
[----:B------:R-:W-:Y:S01]  /*01a0*/  SHF.L.U32 R86, R86, 0x1, RZ ;  /* 0x0000000156567819 */ /* 0x000fe200000006ff */
        /* <DEDUP_REMOVED lines=15> */
[----:B------:R-:W-:Y:S02]  /*02a0*/  SHF.R.S32.HI R5, RZ, 0x1f, R2 ;  /* 0x0000001fff057819 */ /* 0x000fe40000011402 */
[C---:B------:R-:W-:Y:S02]  /*02b0*/  IADD3 R4, R2.reuse, 0x8, RZ ;  /* 0x0000000802047810 */ /* 0x040fe40007ffe0ff */
[----:B------:R-:W-:Y:S02]  /*02c0*/  LEA R3, R3, UR6, 0x3 ;  /* 0x0000000603037c11 */ /* 0x000fe4000f8e18ff */
[----:B------:R-:W-:Y:S02]  /*02d0*/  ISETP.GE.AND.EX P1, PT, R5, UR15, PT, P1 ;  /* 0x0000000f05007c0c */ /* 0x000fe4000bf26310 */
[----:B------:R-:W-:Y:S01]  /*02e0*/  IADD3 R5, R2, 0x18, RZ ;  /* 0x0000001802057810 */ /* 0x000fe20007ffe0ff */
[----:B------:R0:W-:Y:S01]  /*02f0*/  STL [R1], R3 ;  /* 0x0000000301007387 */ /* 0x0001e20000100800 */
[----:B------:R-:W-:-:S02]  /*0300*/  ISETP.LT.U32.AND P1, PT, R0, 0x280, !P1 ;  /* 0x000002800000780c */ /* 0x000fc40004f21070 */
[C---:B------:R-:W-:Y:S02]  /*0310*/  IADD3 R4, R2.reuse, 0x20, RZ ;  /* 0x0000002002047810 */ /* 0x040fe40007ffe0ff */
[C---:B0-----:R-:W-:Y:S02]  /*0320*/  IADD3 R3, R2.reuse, 0x10, RZ ;  /* 0x0000001002037810 */ /* 0x041fe40007ffe0ff */
[----:B------:R-:W-:-:S07]  /*0330*/  IADD3 R3, R2, 0x28, RZ ;  /* 0x0000002802037810 */ /* 0x000fce0007ffe0ff */
.L_x_2518:
[----:B------:R-:W-:Y:S01]  /*0340*/  ULDC UR14, c[0x0][0x2a0] ;  /* 0x0000a800000e7ab9 */ /* 0x000fe20000000800 */
[----:B-1----:R-:W-:Y:S01]  /*0350*/  IABS R5, UR8 ;  /* 0x0000000800057c13 */ /* 0x002fe20008000000 */
[----:B------:R-:W-:Y:S01]  /*0360*/  UMOV UR6, URZ ;  /* 0x0000003f00067c82 */ /* 0x000fe20008000000 */
[----:B------:R-:W-:Y:S01]  /*0370*/  MOV R3, UR14 ;  /* 0x0000000e00037c02 */ /* 0x000fe20008000f00 */
[----:B------:R-:W-:Y:S01]  /*0380*/  UISETP.GE.AND UP4, UPT, UR8, URZ, UPT ;  /* 0x0000003f0800728c */ /* 0x000fe2000bf86270 */
[----:B------:R-:W-:Y:S01]  /*0390*/  R2UR UR13, R5 ;  /* 0x00000000050d72ca */ /* 0x000fe200000e0000 */
[----:B------:R-:W-:Y:S01]  /*03a0*/  UISETP.NE.AND UP0, UPT, UR14, URZ, UPT ;  /* 0x0000003f0e00728c */ /* 0x000fe2000bf05270 */
[----:B------:R-:W-:Y:S01]  /*03b0*/  IABS R3, R3 ;  /* 0x0000000300037213 */ /* 0x000fe20000000000 */
[----:B------:R-:W-:Y:S01]  /*03c0*/  ULDC.64 UR18, c[0x0][0x290] ;  /* 0x0000a40000127ab9 */ /* 0x000fe20000000a00 */
[----:B0--34-:R-:W-:Y:S01]  /*03d0*/  IADD3 R13, R2, 0x50, RZ ;  /* 0x00000050020d7810 */ /* 0x019fe20007ffe0ff */
[----:B------:R-:W0:Y:S01]  /*03e0*/  @P1 LDC.64 R8, c[0x0][0x288] ;  /* 0x0000a200ff081b82 */ /* 0x000e220000000a00 */
[----:B------:R-:W-:-:S02]  /*03f0*/  R2UR UR15, R3 ;  /* 0x00000000030f72ca */ /* 0x000fc400000e0000 */
[----:B------:R-:W-:Y:S02]  /*0400*/  CS2R R54, SRZ ;  /* 0x0000000000367805 */ /* 0x000fe4000001ff00 */
[----:B------:R-:W-:Y:S02]  /*0410*/  ISETP.GE.U32.AND P2, PT, R13, UR18, PT ;  /* 0x000000120d007c0c */ /* 0x000fe4000bf46070 */
[----:B------:R-:W-:Y:S02]  /*0420*/  SHF.R.S32.HI R5, RZ, 0x1f, R13 ;  /* 0x0000001fff057819 */ /* 0x000fe4000001140d */
[C---:B------:R-:W-:Y:S01]  /*0430*/  IADD3 R37, R2.reuse, 0x30, RZ ;  /* 0x0000003002257810 */ /* 0x040fe20007ffe0ff */
[----:B--2---:R-:W1:Y:S01]  /*0440*/  @P1 LDC.64 R14, c[0x0][0x228] ;  /* 0x00008a00ff0e1b82 */ /* 0x004e620000000a00 */
[----:B------:R-:W-:Y:S02]  /*0450*/  ISETP.GE.AND.EX P2, PT, R5, UR19, PT, P2 ;  /* 0x0000001305007c0c */ /* 0x000fe4000bf46320 */
[----:B------:R-:W-:-:S02]  /*0460*/  IADD3 R39, R2, 0x38, RZ ;  /* 0x0000003802277810 */ /* 0x000fc40007ffe0ff */
[----:B------:R-:W-:Y:S01]  /*0470*/  ISETP.GT.U32.OR P2, PT, R0, 0x27f, P2 ;  /* 0x0000027f0000780c */ /* 0x000fe20001744470 */
[----:B------:R-:W2:Y:S01]  /*0480*/  I2F.RP R3, UR15 ;  /* 0x0000000f00037d06 */ /* 0x000ea20008209400 */
[----:B------:R-:W-:Y:S01]  /*0490*/  ISETP.GE.U32.AND P5, PT, R37, UR18, PT ;  /* 0x0000001225007c0c */ /* 0x000fe2000bfa6070 */
[----:B------:R-:W3:Y:S01]  /*04a0*/  @P1 LDC.64 R68, c[0x0][0x230] ;  /* 0x00008c00ff441b82 */ /* 0x000ee20000000a00 */
[----:B------:R-:W-:Y:S02]  /*04b0*/  SHF.R.S32.HI R17, RZ, 0x1f, R37 ;  /* 0x0000001fff117819 */ /* 0x000fe40000011425 */
[----:B------:R-:W-:Y:S02]  /*04c0*/  ISETP.GE.U32.AND P4, PT, R39, UR18, PT ;  /* 0x0000001227007c0c */ /* 0x000fe4000bf86070 */
[----:B------:R-:W-:Y:S02]  /*04d0*/  SHF.R.S32.HI R27, RZ, 0x1f, R39 ;  /* 0x0000001fff1b7819 */ /* 0x000fe40000011427 */
[----:B------:R-:W-:-:S02]  /*04e0*/  SHF.R.S32.HI R7, RZ, 0x1f, R2 ;  /* 0x0000001fff077819 */ /* 0x000fc40000011402 */
[----:B------:R-:W-:Y:S01]  /*04f0*/  ISETP.GE.AND.EX P5, PT, R17, UR19, PT, P5 ;  /* 0x0000001311007c0c */ /* 0x000fe2000bfa6350 */
[----:B------:R-:W4:Y:S01]  /*0500*/  @!P2 LDC.64 R20, c[0x0][0x288] ;  /* 0x0000a200ff14ab82 */ /* 0x000f220000000a00 */
[----:B------:R-:W-:Y:S01]  /*0510*/  ISETP.GE.AND.EX P4, PT, R27, UR19, PT, P4 ;  /* 0x000000131b007c0c */ /* 0x000fe2000bf86340 */
[----:B--2---:R-:W2:Y:S01]  /*0520*/  MUFU.RCP R3, R3 ;  /* 0x0000000300037308 */ /* 0x004ea20000001000 */
[C---:B------:R-:W-:Y:S02]  /*0530*/  ISETP.GT.U32.OR P5, PT, R0.reuse, 0x27f, P5 ;  /* 0x0000027f0000780c */ /* 0x040fe40002fa4470 */
[----:B------:R-:W-:-:S03]  /*0540*/  ISETP.GT.U32.OR P4, PT, R0, 0x27f, P4 ;  /* 0x0000027f0000780c */ /* 0x000fc60002784470 */
[----:B------:R-:W3:Y:S01]  /*0550*/  @!P2 LDC.64 R10, c[0x0][0x230] ;  /* 0x00008c00ff0aab82 */ /* 0x000ee20000000a00 */
[C---:B------:R-:W-:Y:S02]  /*0560*/  IADD3 R41, R2.reuse, 0x48, RZ ;  /* 0x0000004802297810 */ /* 0x040fe40007ffe0ff */
[----:B------:R-:W-:-:S05]  /*0570*/  IADD3 R43, R2, 0x58, RZ ;  /* 0x00000058022b7810 */ /* 0x000fca0007ffe0ff */
[----:B------:R-:W3:Y:S01]  /*0580*/  @!P2 LDC.64 R18, c[0x0][0x228] ;  /* 0x00008a00ff12ab82 */ /* 0x000ee20000000a00 */
[----:B--2---:R-:W-:Y:S02]  /*0590*/  IADD3 R4, R3, 0xffffffe, RZ ;  /* 0x0ffffffe03047810 */ /* 0x004fe40007ffe0ff */
[----:B------:R-:W-:-:S05]  /*05a0*/  SHF.R.S32.HI R3, RZ, 0x1f, R86 ;  /* 0x0000001fff037819 */ /* 0x000fca0000011456 */
[----:B------:R-:W2:Y:S01]  /*05b0*/  @!P5 LDC.64 R24, c[0x0][0x288] ;  /* 0x0000a200ff18db82 */ /* 0x000ea20000000a00 */
[----:B------:R-:W0:Y:S07]  /*05c0*/  F2I.FTZ.U32.TRUNC.NTZ R4, R4 ;  /* 0x0000000400047305 */ /* 0x000e2e000021f000 */
[----:B------:R-:W1:Y:S01]  /*05d0*/  @!P4 LDC.64 R22, c[0x0][0x288] ;  /* 0x0000a200ff16cb82 */ /* 0x000e620000000a00 */
[----:B0-----:R-:W-:Y:S01]  /*05e0*/  R2UR UR7, R4 ;  /* 0x00000000040772ca */ /* 0x001fe200000e0000 */
[----:B--2---:R-:W-:-:S04]  /*05f0*/  @!P5 IMAD R16, R17, R24, RZ ;  /* 0x000000181110d224 */ /* 0x004fc800078e02ff */
[----:B------:R-:W-:-:S08]  /*0600*/  @!P5 IMAD R35, R37, R25, R16 ;  /* 0x000000192523d224 */ /* 0x000fd000078e0210 */
[----:B------:R-:W-:Y:S01]  /*0610*/  UIADD3 UR5, URZ, -UR7, URZ ;  /* 0x800000073f057290 */ /* 0x000fe2000fffe03f */
[----:B------:R-:W0:Y:S01]  /*0620*/  @!P4 LDC.64 R16, c[0x0][0x228] ;  /* 0x00008a00ff10cb82 */ /* 0x000e220000000a00 */
[----:B-1----:R-:W-:Y:S02]  /*0630*/  @!P4 IMAD R30, R27, R22, RZ ;  /* 0x000000161b1ec224 */ /* 0x002fe400078e02ff */
[----:B------:R-:W-:-:S04]  /*0640*/  UIMAD UR5, UR5, UR15, URZ ;  /* 0x0000000f050572a4 */ /* 0x000fc8000f8e023f */
[----:B------:R-:W-:-:S04]  /*0650*/  UIMAD.WIDE.U32 UR6, UR7, UR5, UR6 ;  /* 0x00000005070672a5 */ /* 0x000fc8000f8e0006 */
[----:B------:R-:W-:-:S04]  /*0660*/  UIMAD.WIDE.U32 UR6, UR7, UR13, URZ ;  /* 0x0000000d070672a5 */ /* 0x000fc8000f8e003f */
[----:B------:R-:W-:-:S04]  /*0670*/  UIADD3 UR5, -UR7, URZ, URZ ;  /* 0x0000003f07057290 */ /* 0x000fc8000fffe13f */
[----:B------:R-:W-:Y:S02]  /*0680*/  UIMAD UR5, UR15, UR5, UR13 ;  /* 0x000000050f0572a4 */ /* 0x000fe4000f8e020d */
[----:B------:R-:W-:Y:S02]  /*0690*/  ULOP3.LUT UR13, URZ, UR14, URZ, 0x33, !UPT ;  /* 0x0000000e3f0d7292 */ /* 0x000fe4000f8e333f */
[----:B------:R-:W-:-:S11]  /*06a0*/  UISETP.GT.U32.AND UP2, UPT, UR15, UR5, UPT ;  /* 0x000000050f00728c */ /* 0x000fd6000bf44070 */
[----:B------:R-:W-:Y:S02]  /*06b0*/  @!UP2 UIADD3 UR5, UR5, -UR15, URZ ;  /* 0x8000000f0505a290 */ /* 0x000fe4000fffe03f */
[----:B------:R-:W-:Y:S02]  /*06c0*/  @!UP2 UIADD3 UR7, UR7, 0x1, URZ ;  /* 0x000000010707a890 */ /* 0x000fe4000fffe03f */
[----:B------:R-:W-:Y:S02]  /*06d0*/  UIADD3 UR6, UR5, -UR15, URZ ;  /* 0x8000000f05067290 */ /* 0x000fe4000fffe03f */
[----:B------:R-:W-:Y:S02]  /*06e0*/  UISETP.GT.U32.AND UP3, UPT, UR15, UR5, UPT ;  /* 0x000000050f00728c */ /* 0x000fe4000bf64070 */
[----:B------:R-:W-:Y:S02]  /*06f0*/  UISETP.GE.U32.AND UP1, UPT, UR5, UR15, UPT ;  /* 0x0000000f0500728c */ /* 0x000fe4000bf26070 */
[----:B------:R-:W-:-:S02]  /*0700*/  USEL UR5, UR6, UR5, !UP3 ;  /* 0x0000000506057287 */ /* 0x000fc4000d800000 */
[----:B------:R-:W-:Y:S02]  /*0710*/  ULOP3.LUT UR6, UR8, UR14, URZ, 0x3c, !UPT ;  /* 0x0000000e08067292 */ /* 0x000fe4000f8e3c3f */
[----:B------:R-:W-:Y:S02]  /*0720*/  @!UP4 UIADD3 UR5, -UR5, URZ, URZ ;  /* 0x0000003f0505c290 */ /* 0x000fe4000fffe13f */
[----:B------:R-:W-:Y:S02]  /*0730*/  UISETP.GE.AND UP2, UPT, UR6, URZ, UPT ;  /* 0x0000003f0600728c */ /* 0x000fe4000bf46270 */
[----:B------:R-:W-:Y:S02]  /*0740*/  USEL UR16, UR13, UR5, !UP0 ;  /* 0x000000050d107287 */ /* 0x000fe4000c000000 */
[----:B------:R-:W-:Y:S02]  /*0750*/  @UP1 UIADD3 UR7, UR7, 0x1, URZ ;  /* 0x0000000107071890 */ /* 0x000fe4000fffe03f */
[----:B------:R-:W-:Y:S01]  /*0760*/  UIMAD UR17, UR16, 0xa0, URZ ;  /* 0x000000a0101178a4 */ /* 0x000fe2000f8e023f */
[----:B------:R-:W-:-:S04]  /*0770*/  ULDC.64 UR14, c[0x0][0x298] ;  /* 0x0000a600000e7ab9 */ /* 0x000fc80000000a00 */
[----:B------:R-:W-:Y:S01]  /*0780*/  @!UP2 UIADD3 UR7, -UR7, URZ, URZ ;  /* 0x0000003f0707a290 */ /* 0x000fe2000fffe13f */
[----:B------:R-:W-:Y:S02]  /*0790*/  MOV R6, UR17 ;  /* 0x0000001100067c02 */ /* 0x000fe40008000f00 */
[----:B------:R-:W-:Y:S01]  /*07a0*/  IADD3 R4, P0, R86, UR17, RZ ;  /* 0x0000001156047c10 */ /* 0x000fe2000ff1e0ff */
[----:B------:R-:W-:-:S03]  /*07b0*/  USEL UR7, UR13, UR7, !UP0 ;  /* 0x000000070d077287 */ /* 0x000fc6000c000000 */
[----:B------:R-:W-:Y:S01]  /*07c0*/  LEA.HI.X.SX32 R5, R6, R3, 0x1, P0 ;  /* 0x0000000306057211 */ /* 0x000fe200000f0eff */
[----:B------:R-:W-:Y:S01]  /*07d0*/  USHF.R.S32.HI UR5, URZ, 0x1f, UR7 ;  /* 0x0000001f3f057899 */ /* 0x000fe20008011407 */
[----:B------:R-:W-:-:S03]  /*07e0*/  MOV R3, UR14 ;  /* 0x0000000e00037c02 */ /* 0x000fc60008000f00 */
[----:B------:R-:W-:Y:S02]  /*07f0*/  UIMAD UR5, UR5, UR14, URZ ;  /* 0x0000000e050572a4 */ /* 0x000fe4000f8e023f */
[----:B------:R-:W-:Y:S02]  /*0800*/  IMAD.WIDE.U32 R4, R3, UR7, R4 ;  /* 0x0000000703047c25 */ /* 0x000fe4000f8e0004 */
[----:B------:R-:W-:Y:S02]  /*0810*/  UIMAD UR5, UR7, UR15, UR5 ;  /* 0x0000000f070572a4 */ /* 0x000fe4000f8e0205 */
[----:B------:R-:W-:Y:S01]  /*0820*/  @P1 IMAD R3, R7, R8, RZ ;  /* 0x0000000807031224 */ /* 0x000fe200078e02ff */
[-C--:B------:R-:W-:Y:S02]  /*0830*/  @P1 MOV R6, R4.reuse ;  /* 0x0000000400061202 */ /* 0x080fe40000000f00 */
[----:B------:R-:W-:Y:S02]  /*0840*/  CS2R R62, SRZ ;  /* 0x00000000003e7805 */ /* 0x000fe4000001ff00 */
[----:B------:R-:W-:Y:S01]  /*0850*/  @!P5 MOV R26, R4 ;  /* 0x00000004001ad202 */ /* 0x000fe20000000f00 */
[----:B------:R-:W-:Y:S01]  /*0860*/  @P1 IMAD R3, R2, R9, R3 ;  /* 0x0000000902031224 */ /* 0x000fe200078e0203 */
[----:B------:R-:W-:-:S02]  /*0870*/  IADD3 R7, R5, UR5, RZ ;  /* 0x0000000505077c10 */ /* 0x000fc4000fffe0ff */
[----:B------:R-:W-:Y:S02]  /*0880*/  CS2R R60, SRZ ;  /* 0x00000000003c7805 */ /* 0x000fe4000001ff00 */
[----:B------:R-:W-:Y:S02]  /*0890*/  CS2R R58, SRZ ;  /* 0x00000000003a7805 */ /* 0x000fe4000001ff00 */
[----:B------:R-:W-:Y:S02]  /*08a0*/  CS2R R56, SRZ ;  /* 0x0000000000387805 */ /* 0x000fe4000001ff00 */
[----:B------:R-:W-:Y:S01]  /*08b0*/  @!P5 MOV R27, R7 ;  /* 0x00000007001bd202 */ /* 0x000fe20000000f00 */
[C---:B------:R-:W-:Y:S01]  /*08c0*/  @P1 IMAD.WIDE.U32 R8, R2.reuse, R8, R6 ;  /* 0x0000000802081225 */ /* 0x040fe200078e0006 */
[----:B------:R-:W-:Y:S02]  /*08d0*/  IADD3 R67, R2, 0x8, RZ ;  /* 0x0000000802437810 */ /* 0x000fe40007ffe0ff */
[----:B------:R-:W-:-:S02]  /*08e0*/  CS2R R52, SRZ ;  /* 0x0000000000347805 */ /* 0x000fc4000001ff00 */
[C---:B------:R-:W-:Y:S01]  /*08f0*/  IADD3 R65, R2.reuse, 0x10, RZ ;  /* 0x0000001002417810 */ /* 0x040fe20007ffe0ff */
[----:B------:R-:W-:Y:S01]  /*0900*/  @!P5 IMAD.WIDE.U32 R24, R37, R24, R26 ;  /* 0x000000182518d225 */ /* 0x000fe200078e001a */
[----:B------:R-:W-:Y:S02]  /*0910*/  @P1 IADD3 R9, R9, R3, RZ ;  /* 0x0000000309091210 */ /* 0x000fe40007ffe0ff */
[----:B------:R-:W-:Y:S01]  /*0920*/  IADD3 R48, R2, 0x18, RZ ;  /* 0x0000001802307810 */ /* 0x000fe20007ffe0ff */
[----:B------:R-:W-:Y:S01]  /*0930*/  @!P4 IMAD R37, R39, R23, R30 ;  /* 0x000000172725c224 */ /* 0x000fe200078e021e */
[----:B------:R-:W-:Y:S02]  /*0940*/  @P1 SHF.L.U64.HI R12, R8, 0x2, R9 ;  /* 0x00000002080c1819 */ /* 0x000fe40000010209 */
[----:B------:R-:W-:Y:S02]  /*0950*/  IADD3 R74, R2, 0x20, RZ ;  /* 0x00000020024a7810 */ /* 0x000fe40007ffe0ff */
[----:B------:R-:W-:-:S02]  /*0960*/  CS2R R72, SRZ ;  /* 0x0000000000487805 */ /* 0x000fc4000001ff00 */
[----:B------:R-:W-:Y:S01]  /*0970*/  SHF.R.S32.HI R9, RZ, 0x1f, R13 ;  /* 0x0000001fff097819 */ /* 0x000fe2000001140d */
[----:B------:R-:W-:Y:S01]  /*0980*/  ULDC.64 UR6, c[0x0][0x248] ;  /* 0x0000920000067ab9 */ /* 0x000fe20000000a00 */
[----:B------:R-:W-:Y:S02]  /*0990*/  IADD3 R3, R2, 0x40, RZ ;  /* 0x0000004002037810 */ /* 0x000fe40007ffe0ff */
[----:B------:R-:W-:Y:S01]  /*09a0*/  @P1 SHF.L.U32 R33, R8, 0x2, RZ ;  /* 0x0000000208211819 */ /* 0x000fe200000006ff */
[----:B----4-:R-:W-:Y:S01]  /*09b0*/  @!P2 IMAD R8, R9, R20, RZ ;  /* 0x000000140908a224 */ /* 0x010fe200078e02ff */
[----:B------:R-:W-:Y:S02]  /*09c0*/  ISETP.GE.U32.AND P3, PT, R3, UR18, PT ;  /* 0x0000001203007c0c */ /* 0x000fe4000bf66070 */
[----:B------:R-:W-:Y:S01]  /*09d0*/  SHF.R.S32.HI R29, RZ, 0x1f, R3 ;  /* 0x0000001fff1d7819 */ /* 0x000fe20000011403 */
[----:B------:R-:W-:Y:S01]  /*09e0*/  @!P2 IMAD R21, R13, R21, R8 ;  /* 0x000000150d15a224 */ /* 0x000fe200078e0208 */
[----:B------:R-:W-:-:S02]  /*09f0*/  @!P2 MOV R8, R4 ;  /* 0x000000040008a202 */ /* 0x000fc40000000f00 */
[----:B------:R-:W-:Y:S02]  /*0a00*/  @!P2 MOV R9, R7 ;  /* 0x000000070009a202 */ /* 0x000fe40000000f00 */
[----:B------:R-:W-:Y:S02]  /*0a10*/  ISETP.GE.AND.EX P3, PT, R29, UR19, PT, P3 ;  /* 0x000000131d007c0c */ /* 0x000fe4000bf66330 */
[----:B------:R-:W-:Y:S01]  /*0a20*/  @P1 IADD3 R32, P6, R33, R14, RZ ;  /* 0x0000000e21201210 */ /* 0x000fe20007fde0ff */
[----:B------:R-:W-:Y:S01]  /*0a30*/  @!P2 IMAD.WIDE.U32 R8, R13, R20, R8 ;  /* 0x000000140d08a225 */ /* 0x000fe200078e0008 */
[----:B---3--:R-:W-:Y:S02]  /*0a40*/  @P1 IADD3 R68, P0, R33, R68, RZ ;  /* 0x0000004421441210 */ /* 0x008fe40007f1e0ff */
[----:B------:R-:W-:Y:S02]  /*0a50*/  ISETP.GT.U32.OR P3, PT, R0, 0x27f, P3 ;  /* 0x0000027f0000780c */ /* 0x000fe40001f64470 */
[----:B------:R-:W-:-:S02]  /*0a60*/  @P1 IADD3.X R33, R12, R15, RZ, P6, !PT ;  /* 0x0000000f0c211210 */ /* 0x000fc400037fe4ff */
[----:B------:R-:W1:Y:S01]  /*0a70*/  @!P5 LDC.64 R14, c[0x0][0x230] ;  /* 0x00008c00ff0edb82 */ /* 0x000e620000000a00 */
[----:B------:R-:W-:Y:S02]  /*0a80*/  @!P2 IADD3 R9, R9, R21, RZ ;  /* 0x000000150909a210 */ /* 0x000fe40007ffe0ff */
[----:B------:R-:W-:Y:S02]  /*0a90*/  @P1 IADD3.X R69, R12, R69, RZ, P0, !PT ;  /* 0x000000450c451210 */ /* 0x000fe400007fe4ff */
[C---:B------:R-:W-:Y:S02]  /*0aa0*/  @!P2 SHF.L.U32 R31, R8.reuse, 0x2, RZ ;  /* 0x00000002081fa819 */ /* 0x040fe400000006ff */
[----:B------:R-:W-:Y:S01]  /*0ab0*/  @!P2 SHF.L.U64.HI R28, R8, 0x2, R9 ;  /* 0x00000002081ca819 */ /* 0x000fe20000010209 */
[----:B------:R-:W2:Y:S01]  /*0ac0*/  @!P4 LDC.64 R20, c[0x0][0x230] ;  /* 0x00008c00ff14cb82 */ /* 0x000ea20000000a00 */
[----:B------:R-:W-:Y:S02]  /*0ad0*/  @!P4 MOV R26, R4 ;  /* 0x00000004001ac202 */ /* 0x000fe40000000f00 */
[----:B------:R-:W-:-:S02]  /*0ae0*/  @!P4 MOV R27, R7 ;  /* 0x00000007001bc202 */ /* 0x000fc40000000f00 */
[----:B------:R-:W-:Y:S02]  /*0af0*/  @!P5 IADD3 R23, R25, R35, RZ ;  /* 0x000000231917d210 */ /* 0x000fe40007ffe0ff */
[----:B------:R-:W-:Y:S01]  /*0b00*/  @!P2 IADD3 R10, P0, R31, R10, RZ ;  /* 0x0000000a1f0aa210 */ /* 0x000fe20007f1e0ff */
[----:B------:R-:W3:Y:S01]  /*0b10*/  @!P5 LDC.64 R12, c[0x0][0x228] ;  /* 0x00008a00ff0cdb82 */ /* 0x000ee20000000a00 */
[----:B------:R-:W-:Y:S01]  /*0b20*/  @!P4 IMAD.WIDE.U32 R26, R39, R22, R26 ;  /* 0x00000016271ac225 */ /* 0x000fe200078e001a */
[----:B------:R-:W-:Y:S02]  /*0b30*/  @!P2 IADD3 R18, P6, R31, R18, RZ ;  /* 0x000000121f12a210 */ /* 0x000fe40007fde0ff */
[C---:B------:R-:W-:Y:S02]  /*0b40*/  @!P5 SHF.L.U32 R31, R24.reuse, 0x2, RZ ;  /* 0x00000002181fd819 */ /* 0x040fe400000006ff */
[----:B------:R-:W-:Y:S02]  /*0b50*/  @!P5 SHF.L.U64.HI R24, R24, 0x2, R23 ;  /* 0x000000021818d819 */ /* 0x000fe40000010217 */
[----:B------:R-:W4:Y:S01]  /*0b60*/  @!P3 LDC.64 R8, c[0x0][0x288] ;  /* 0x0000a200ff08bb82 */ /* 0x000f220000000a00 */
[----:B------:R-:W-:-:S02]  /*0b70*/  @!P2 IADD3.X R11, R28, R11, RZ, P0, !PT ;  /* 0x0000000b1c0ba210 */ /* 0x000fc400007fe4ff */
[----:B------:R-:W-:Y:S02]  /*0b80*/  @!P4 IADD3 R23, R27, R37, RZ ;  /* 0x000000251b17c210 */ /* 0x000fe40007ffe0ff */
[----:B-1----:R-:W-:Y:S01]  /*0b90*/  @!P5 IADD3 R22, P0, R31, R14, RZ ;  /* 0x0000000e1f16d210 */ /* 0x002fe20007f1e0ff */
[----:B------:R1:W5:Y:S01]  /*0ba0*/  @!P2 LDG.E.64 R54, desc[UR22][R10.64] ;  /* 0x000000160a36a981 */ /* 0x000362000c1e1b00 */
[C---:B------:R-:W-:Y:S01]  /*0bb0*/  @!P4 SHF.L.U32 R25, R26.reuse, 0x2, RZ ;  /* 0x000000021a19c819 */ /* 0x040fe200000006ff */
[----:B------:R-:W4:Y:S01]  /*0bc0*/  @!P3 LDC.64 R34, c[0x0][0x228] ;  /* 0x00008a00ff22bb82 */ /* 0x000f220000000a00 */
[----:B------:R-:W-:Y:S02]  /*0bd0*/  @!P4 SHF.L.U64.HI R26, R26, 0x2, R23 ;  /* 0x000000021a1ac819 */ /* 0x000fe40000010217 */
[----:B------:R-:W-:Y:S02]  /*0be0*/  @!P5 IADD3.X R23, R24, R15, RZ, P0, !PT ;  /* 0x0000000f1817d210 */ /* 0x000fe400007fe4ff */
[----:B------:R-:W-:-:S02]  /*0bf0*/  @!P2 IADD3.X R19, R28, R19, RZ, P6, !PT ;  /* 0x000000131c13a210 */ /* 0x000fc400037fe4ff */
[----:B--2---:R-:W-:Y:S02]  /*0c00*/  @!P4 IADD3 R20, P0, R25, R20, RZ ;  /* 0x000000141914c210 */ /* 0x004fe40007f1e0ff */
[----:B------:R-:W-:Y:S02]  /*0c10*/  SHF.R.S32.HI R27, RZ, 0x1f, R41 ;  /* 0x0000001fff1b7819 */ /* 0x000fe40000011429 */
[----:B-1----:R-:W-:Y:S02]  /*0c20*/  CS2R R10, SRZ ;  /* 0x00000000000a7805 */ /* 0x002fe4000001ff00 */
[----:B---3--:R-:W-:Y:S01]  /*0c30*/  @!P5 IADD3 R12, P6, R31, R12, RZ ;  /* 0x0000000c1f0cd210 */ /* 0x008fe20007fde0ff */
[----:B------:R1:W5:Y:S01]  /*0c40*/  @!P5 LDG.E.64 R62, desc[UR22][R22.64] ;  /* 0x00000016163ed981 */ /* 0x000362000c1e1b00 */
[----:B------:R-:W-:Y:S02]  /*0c50*/  @!P4 IADD3.X R21, R26, R21, RZ, P0, !PT ;  /* 0x000000151a15c210 */ /* 0x000fe400007fe4ff */
[----:B------:R-:W-:-:S02]  /*0c60*/  @!P5 IADD3.X R13, R24, R13, RZ, P6, !PT ;  /* 0x0000000d180dd210 */ /* 0x000fc400037fe4ff */
[----:B------:R-:W-:Y:S01]  /*0c70*/  ISETP.GE.U32.AND P0, PT, R41, UR18, PT ;  /* 0x0000001229007c0c */ /* 0x000fe2000bf06070 */
[----:B------:R-:W5:Y:S01]  /*0c80*/  @!P4 LDG.E.64 R60, desc[UR22][R20.64] ;  /* 0x00000016143cc981 */ /* 0x000f62000c1e1b00 */
[----:B0-----:R-:W-:Y:S01]  /*0c90*/  @!P4 IADD3 R14, P6, R25, R16, RZ ;  /* 0x00000010190ec210 */ /* 0x001fe20007fde0ff */
[----:B----4-:R-:W-:Y:S01]  /*0ca0*/  @!P3 IMAD R16, R29, R8, RZ ;  /* 0x000000081d10b224 */ /* 0x010fe200078e02ff */
[----:B------:R-:W-:Y:S01]  /*0cb0*/  ISETP.GE.AND.EX P0, PT, R27, UR19, PT, P0 ;  /* 0x000000131b007c0c */ /* 0x000fe2000bf06300 */
[----:B------:R-:W0:Y:S01]  /*0cc0*/  @!P3 LDC.64 R28, c[0x0][0x230] ;  /* 0x00008c00ff1cbb82 */ /* 0x000e220000000a00 */
[----:B------:R-:W-:Y:S01]  /*0cd0*/  @!P4 IADD3.X R15, R26, R17, RZ, P6, !PT ;  /* 0x000000111a0fc210 */ /* 0x000fe200037fe4ff */
[----:B------:R-:W-:Y:S01]  /*0ce0*/  @!P3 IMAD R25, R3, R9, R16 ;  /* 0x000000090319b224 */ /* 0x000fe200078e0210 */
[----:B------:R-:W-:Y:S01]  /*0cf0*/  @!P3 MOV R16, R4 ;  /* 0x000000040010b202 */ /* 0x000fe20000000f00 */
[----:B------:R-:W5:Y:S01]  /*0d00*/  @!P5 LDG.E.64 R10, desc[UR22][R12.64] ;  /* 0x000000160c0ad981 */ /* 0x000f62000c1e1b00 */
[----:B------:R-:W-:-:S02]  /*0d10*/  @!P3 MOV R17, R7 ;  /* 0x000000070011b202 */ /* 0x000fc40000000f00 */
[----:B------:R-:W-:Y:S01]  /*0d20*/  ISETP.GT.U32.OR P0, PT, R0, 0x27f, P0 ;  /* 0x0000027f0000780c */ /* 0x000fe20000704470 */
[----:B------:R-:W-:Y:S01]  /*0d30*/  @!P3 IMAD.WIDE.U32 R16, R3, R8, R16 ;  /* 0x000000080310b225 */ /* 0x000fe200078e0010 */
[----:B------:R-:W-:Y:S02]  /*0d40*/  CS2R R8, SRZ ;  /* 0x0000000000087805 */ /* 0x000fe4000001ff00 */
[----:B------:R-:W-:-:S04]  /*0d50*/  SHF.R.S32.HI R31, RZ, 0x1f, R43 ;  /* 0x0000001fff1f7819 */ /* 0x000fc8000001142b */
[----:B------:R0:W5:Y:S01]  /*0d60*/  @!P2 LDG.E.64 R8, desc[UR22][R18.64] ;  /* 0x000000161208a981 */ /* 0x000162000c1e1b00 */
[----:B------:R-:W-:-:S04]  /*0d70*/  ISETP.GE.U32.AND P2, PT, R43, UR18, PT ;  /* 0x000000122b007c0c */ /* 0x000fc8000bf46070 */
[----:B------:R-:W2:Y:S01]  /*0d80*/  @!P0 LDC.64 R38, c[0x0][0x288] ;  /* 0x0000a200ff268b82 */ /* 0x000ea20000000a00 */
[----:B------:R-:W-:Y:S02]  /*0d90*/  ISETP.GE.AND.EX P2, PT, R31, UR19, PT, P2 ;  /* 0x000000131f007c0c */ /* 0x000fe4000bf46320 */
[----:B------:R-:W-:Y:S02]  /*0da0*/  @!P3 IADD3 R3, R17, R25, RZ ;  /* 0x000000191103b210 */ /* 0x000fe40007ffe0ff */
[----:B------:R-:W-:Y:S02]  /*0db0*/  ISETP.GT.U32.OR P2, PT, R0, 0x27f, P2 ;  /* 0x0000027f0000780c */ /* 0x000fe40001744470 */
[----:B------:R-:W-:Y:S01]  /*0dc0*/  @!P3 SHF.L.U64.HI R26, R16, 0x2, R3 ;  /* 0x00000002101ab819 */ /* 0x000fe20000010203 */
[----:B-1----:R-:W1:Y:S01]  /*0dd0*/  @!P0 LDC.64 R22, c[0x0][0x230] ;  /* 0x00008c00ff168b82 */ /* 0x002e620000000a00 */
[----:B------:R-:W-:-:S04]  /*0de0*/  IADD3 R3, R2, 0x70, RZ ;  /* 0x0000007002037810 */ /* 0x000fc80007ffe0ff */
[----:B------:R-:W-:Y:S02]  /*0df0*/  ISETP.GE.U32.AND P5, PT, R3, UR18, PT ;  /* 0x0000001203007c0c */ /* 0x000fe4000bfa6070 */
[----:B------:R-:W-:Y:S02]  /*0e00*/  SHF.R.S32.HI R88, RZ, 0x1f, R3 ;  /* 0x0000001fff587819 */ /* 0x000fe40000011403 */
[----:B------:R-:W-:Y:S01]  /*0e10*/  @!P3 SHF.L.U32 R17, R16, 0x2, RZ ;  /* 0x000000021011b819 */ /* 0x000fe200000006ff */
[----:B------:R-:W3:Y:S01]  /*0e20*/  @!P2 LDC.64 R24, c[0x0][0x288] ;  /* 0x0000a200ff18ab82 */ /* 0x000ee20000000a00 */
[----:B------:R-:W-:Y:S02]  /*0e30*/  ISETP.GE.AND.EX P5, PT, R88, UR19, PT, P5 ;  /* 0x0000001358007c0c */ /* 0x000fe4000bfa6350 */
[----:B0-----:R-:W-:Y:S02]  /*0e40*/  @!P3 IADD3 R18, P6, R17, R28, RZ ;  /* 0x0000001c1112b210 */ /* 0x001fe40007fde0ff */
[----:B------:R-:W-:Y:S01]  /*0e50*/  ISETP.GT.U32.OR P5, PT, R0, 0x27f, P5 ;  /* 0x0000027f0000780c */ /* 0x000fe20002fa4470 */
[----:B--2---:R-:W-:Y:S01]  /*0e60*/  @!P0 IMAD R28, R27, R38, RZ ;  /* 0x000000261b1c8224 */ /* 0x004fe200078e02ff */
[----:B------:R-:W-:-:S02]  /*0e70*/  @!P3 IADD3.X R19, R26, R29, RZ, P6, !PT ;  /* 0x0000001d1a13b210 */ /* 0x000fc400037fe4ff */
[----:B------:R-:W-:Y:S01]  /*0e80*/  @!P3 IADD3 R16, P6, R17, R34, RZ ;  /* 0x000000221110b210 */ /* 0x000fe20007fde0ff */
[C---:B------:R-:W-:Y:S02]  /*0e90*/  @!P0 IMAD R39, R41.reuse, R39, R28 ;  /* 0x0000002729278224 */ /* 0x040fe400078e021c */
[----:B------:R-:W0:Y:S01]  /*0ea0*/  @!P0 LDC.64 R28, c[0x0][0x228] ;  /* 0x00008a00ff1c8b82 */ /* 0x000e220000000a00 */
[----:B------:R-:W-:Y:S02]  /*0eb0*/  @!P3 IADD3.X R17, R26, R35, RZ, P6, !PT ;  /* 0x000000231a11b210 */ /* 0x000fe400037fe4ff */
[----:B------:R-:W-:Y:S02]  /*0ec0*/  CS2R R12, SRZ ;  /* 0x00000000000c7805 */ /* 0x000fe4000001ff00 */
[----:B------:R-:W-:Y:S01]  /*0ed0*/  @!P0 MOV R36, R4 ;  /* 0x0000000400248202 */ /* 0x000fe20000000f00 */
[----:B------:R-:W5:Y:S01]  /*0ee0*/  @!P3 LDG.E.64 R58, desc[UR22][R18.64] ;  /* 0x00000016123ab981 */ /* 0x000f62000c1e1b00 */
[----:B------:R-:W-:Y:S01]  /*0ef0*/  @!P0 MOV R37, R7 ;  /* 0x0000000700258202 */ /* 0x000fe20000000f00 */
[----:B------:R-:W2:Y:S01]  /*0f00*/  @!P5 LDC.64 R34, c[0x0][0x288] ;  /* 0x0000a200ff22db82 */ /* 0x000ea20000000a00 */
[----:B------:R-:W-:Y:S01]  /*0f10*/  IADD3 R30, R2, 0x68, RZ ;  /* 0x00000068021e7810 */ /* 0x000fe20007ffe0ff */
[----:B------:R-:W-:Y:S01]  /*0f20*/  @!P0 IMAD.WIDE.U32 R36, R41, R38, R36 ;  /* 0x0000002629248225 */ /* 0x000fe200078e0024 */
[----:B------:R4:W5:Y:S03]  /*0f30*/  @!P4 LDG.E.64 R12, desc[UR22][R14.64] ;  /* 0x000000160e0cc981 */ /* 0x000966000c1e1b00 */
[----:B---3--:R-:W-:Y:S01]  /*0f40*/  @!P2 IMAD R40, R31, R24, RZ ;  /* 0x000000181f28a224 */ /* 0x008fe200078e02ff */
[----:B------:R-:W-:Y:S01]  /*0f50*/  @!P0 IADD3 R37, R37, R39, RZ ;  /* 0x0000002725258210 */ /* 0x000fe20007ffe0ff */
[----:B------:R-:W3:Y:S01]  /*0f60*/  @!P2 LDC.64 R26, c[0x0][0x230] ;  /* 0x00008c00ff1aab82 */ /* 0x000ee20000000a00 */
[----:B------:R-:W-:-:S02]  /*0f70*/  @!P0 SHF.L.U32 R31, R36, 0x2, RZ ;  /* 0x00000002241f8819 */ /* 0x000fc400000006ff */
[----:B------:R-:W-:Y:S02]  /*0f80*/  ISETP.GE.U32.AND P4, PT, R30, UR18, PT ;  /* 0x000000121e007c0c */ /* 0x000fe4000bf86070 */
[----:B----4-:R-:W-:Y:S02]  /*0f90*/  @!P2 MOV R14, R4 ;  /* 0x00000004000ea202 */ /* 0x010fe40000000f00 */
[----:B------:R-:W-:Y:S02]  /*0fa0*/  @!P2 MOV R15, R7 ;  /* 0x00000007000fa202 */ /* 0x000fe40000000f00 */
[----:B------:R-:W-:Y:S02]  /*0fb0*/  SHF.R.S32.HI R45, RZ, 0x1f, R30 ;  /* 0x0000001fff2d7819 */ /* 0x000fe4000001141e */
[----:B------:R-:W-:Y:S02]  /*0fc0*/  @!P0 SHF.L.U64.HI R38, R36, 0x2, R37 ;  /* 0x0000000224268819 */ /* 0x000fe40000010225 */
[----:B-1----:R-:W-:Y:S01]  /*0fd0*/  @!P0 IADD3 R22, P6, R31, R22, RZ ;  /* 0x000000161f168210 */ /* 0x002fe20007fde0ff */
[----:B------:R-:W-:Y:S01]  /*0fe0*/  @!P2 IMAD R25, R43, R25, R40 ;  /* 0x000000192b19a224 */ /* 0x000fe200078e0228 */
[----:B------:R-:W-:Y:S01]  /*0ff0*/  ISETP.GE.AND.EX P4, PT, R45, UR19, PT, P4 ;  /* 0x000000132d007c0c */ /* 0x000fe2000bf86340 */
[----:B------:R-:W-:Y:S01]  /*1000*/  @!P2 IMAD.WIDE.U32 R14, R43, R24, R14 ;  /* 0x000000182b0ea225 */ /* 0x000fe200078e000e */
[----:B------:R-:W-:Y:S01]  /*1010*/  @!P0 IADD3.X R23, R38, R23, RZ, P6, !PT ;  /* 0x0000001726178210 */ /* 0x000fe200037fe4ff */
[----:B------:R-:W1:Y:S01]  /*1020*/  @!P2 LDC.64 R36, c[0x0][0x228] ;  /* 0x00008a00ff24ab82 */ /* 0x000e620000000a00 */
[----:B0-----:R-:W-:-:S02]  /*1030*/  @!P0 IADD3 R24, P6, R31, R28, RZ ;  /* 0x0000001c1f188210 */ /* 0x001fc40007fde0ff */
[----:B------:R-:W-:Y:S01]  /*1040*/  ISETP.GT.U32.OR P4, PT, R0, 0x27f, P4 ;  /* 0x0000027f0000780c */ /* 0x000fe20002784470 */
[----:B------:R-:W5:Y:S01]  /*1050*/  @!P0 LDG.E.64 R56, desc[UR22][R22.64] ;  /* 0x0000001616388981 */ /* 0x000f62000c1e1b00 */
[----:B------:R-:W-:Y:S02]  /*1060*/  @!P2 IADD3 R15, R15, R25, RZ ;  /* 0x000000190f0fa210 */ /* 0x000fe40007ffe0ff */
[----:B------:R-:W-:Y:S01]  /*1070*/  @!P0 IADD3.X R25, R38, R29, RZ, P6, !PT ;  /* 0x0000001d26198210 */ /* 0x000fe200037fe4ff */
[----:B--2---:R-:W-:Y:S01]  /*1080*/  @!P5 IMAD R38, R88, R34, RZ ;  /* 0x000000225826d224 */ /* 0x004fe200078e02ff */
[----:B------:R-:W-:Y:S01]  /*1090*/  @!P5 MOV R39, R7 ;  /* 0x000000070027d202 */ /* 0x000fe20000000f00 */
[----:B------:R-:W0:Y:S02]  /*10a0*/  @!P5 LDC.64 R28, c[0x0][0x230] ;  /* 0x00008c00ff1cdb82 */ /* 0x000e240000000a00 */
[----:B------:R-:W-:Y:S01]  /*10b0*/  @!P5 IMAD R43, R3, R35, R38 ;  /* 0x00000023032bd224 */ /* 0x000fe200078e0226 */
[----:B------:R-:W-:-:S05]  /*10c0*/  @!P5 MOV R38, R4 ;  /* 0x000000040026d202 */ /* 0x000fca0000000f00 */
[----:B------:R-:W-:Y:S01]  /*10d0*/  @!P5 IMAD.WIDE.U32 R38, R3, R34, R38 ;  /* 0x000000220326d225 */ /* 0x000fe200078e0026 */
[----:B------:R-:W2:Y:S08]  /*10e0*/  @!P5 LDC.64 R40, c[0x0][0x228] ;  /* 0x00008a00ff28db82 */ /* 0x000eb00000000a00 */
[----:B------:R-:W4:Y:S01]  /*10f0*/  @!P4 LDC.64 R34, c[0x0][0x288] ;  /* 0x0000a200ff22cb82 */ /* 0x000f220000000a00 */
[----:B------:R-:W-:-:S02]  /*1100*/  @!P2 SHF.L.U32 R31, R14, 0x2, RZ ;  /* 0x000000020e1fa819 */ /* 0x000fc400000006ff */
[----:B------:R-:W-:Y:S02]  /*1110*/  @!P2 SHF.L.U64.HI R42, R14, 0x2, R15 ;  /* 0x000000020e2aa819 */ /* 0x000fe4000001020f */
[----:B------:R-:W-:Y:S02]  /*1120*/  CS2R R14, SRZ ;  /* 0x00000000000e7805 */ /* 0x000fe4000001ff00 */
[----:B------:R-:W-:-:S04]  /*1130*/  IADD3 R3, R2, 0x60, RZ ;  /* 0x0000006002037810 */ /* 0x000fc80007ffe0ff */
[----:B------:R-:W-:Y:S01]  /*1140*/  SHF.R.S32.HI R44, RZ, 0x1f, R3 ;  /* 0x0000001fff2c7819 */ /* 0x000fe20000011403 */
[----:B------:R4:W5:Y:S01]  /*1150*/  @!P3 LDG.E.64 R14, desc[UR22][R16.64] ;  /* 0x00000016100eb981 */ /* 0x000962000c1e1b00 */
[----:B------:R-:W-:Y:S02]  /*1160*/  ISETP.GE.U32.AND P3, PT, R3, UR18, PT ;  /* 0x0000001203007c0c */ /* 0x000fe4000bf66070 */
[----:B---3--:R-:W-:Y:S02]  /*1170*/  @!P2 IADD3 R20, P6, R31, R26, RZ ;  /* 0x0000001a1f14a210 */ /* 0x008fe40007fde0ff */
[----:B------:R-:W-:Y:S02]  /*1180*/  ISETP.GE.AND.EX P3, PT, R44, UR19, PT, P3 ;  /* 0x000000132c007c0c */ /* 0x000fe4000bf66330 */
[----:B------:R-:W-:Y:S02]  /*1190*/  @!P2 IADD3.X R21, R42, R27, RZ, P6, !PT ;  /* 0x0000001b2a15a210 */ /* 0x000fe400037fe4ff */
[----:B------:R-:W-:Y:S01]  /*11a0*/  ISETP.GT.U32.OR P3, PT, R0, 0x27f, P3 ;  /* 0x0000027f0000780c */ /* 0x000fe20001f64470 */
[----:B----4-:R-:W-:Y:S01]  /*11b0*/  @!P4 IMAD R16, R45, R34, RZ ;  /* 0x000000222d10c224 */ /* 0x010fe200078e02ff */
[----:B-1----:R-:W-:Y:S01]  /*11c0*/  @!P2 IADD3 R36, P6, R31, R36, RZ ;  /* 0x000000241f24a210 */ /* 0x002fe20007fde0ff */
[----:B------:R-:W5:Y:S02]  /*11d0*/  @!P2 LDG.E.64 R52, desc[UR22][R20.64] ;  /* 0x000000161434a981 */ /* 0x000f64000c1e1b00 */
[----:B------:R-:W-:Y:S01]  /*11e0*/  @!P4 IMAD R35, R30, R35, R16 ;  /* 0x000000231e23c224 */ /* 0x000fe200078e0210 */
[----:B------:R-:W-:-:S02]  /*11f0*/  CS2R R16, SRZ ;  /* 0x0000000000107805 */ /* 0x000fc4000001ff00 */
[----:B------:R-:W-:Y:S02]  /*1200*/  @!P5 IADD3 R31, R39, R43, RZ ;  /* 0x0000002b271fd210 */ /* 0x000fe40007ffe0ff */
[----:B------:R-:W-:Y:S02]  /*1210*/  @!P5 SHF.L.U32 R27, R38, 0x2, RZ ;  /* 0x00000002261bd819 */ /* 0x000fe400000006ff */
[----:B------:R-:W-:Y:S01]  /*1220*/  @!P2 IADD3.X R37, R42, R37, RZ, P6, !PT ;  /* 0x000000252a25a210 */ /* 0x000fe200037fe4ff */
[----:B------:R1:W5:Y:S01]  /*1230*/  @!P0 LDG.E.64 R16, desc[UR22][R24.64] ;  /* 0x0000001618108981 */ /* 0x000362000c1e1b00 */
[----:B------:R-:W-:Y:S02]  /*1240*/  @!P5 SHF.L.U64.HI R38, R38, 0x2, R31 ;  /* 0x000000022626d819 */ /* 0x000fe4000001021f */
[----:B0-----:R-:W-:Y:S02]  /*1250*/  @!P5 IADD3 R28, P6, R27, R28, RZ ;  /* 0x0000001c1b1cd210 */ /* 0x001fe40007fde0ff */
[----:B------:R-:W-:-:S02]  /*1260*/  SHF.R.S32.HI R50, RZ, 0x1f, R67 ;  /* 0x0000001fff327819 */ /* 0x000fc40000011443 */
[----:B------:R-:W-:Y:S02]  /*1270*/  ISETP.GE.U32.AND P0, PT, R67, UR18, PT ;  /* 0x0000001243007c0c */ /* 0x000fe4000bf06070 */
[----:B------:R-:W-:Y:S01]  /*1280*/  @!P4 MOV R18, R4 ;  /* 0x000000040012c202 */ /* 0x000fe20000000f00 */
[----:B-1----:R-:W0:Y:S01]  /*1290*/  @!P3 LDC.64 R24, c[0x0][0x230] ;  /* 0x00008c00ff18bb82 */ /* 0x002e220000000a00 */
[----:B------:R-:W-:Y:S02]  /*12a0*/  @!P4 MOV R19, R7 ;  /* 0x000000070013c202 */ /* 0x000fe40000000f00 */
[----:B------:R-:W-:Y:S02]  /*12b0*/  @!P5 IADD3.X R29, R38, R29, RZ, P6, !PT ;  /* 0x0000001d261dd210 */ /* 0x000fe400037fe4ff */
[----:B------:R-:W-:Y:S02]  /*12c0*/  ISETP.GE.AND.EX P0, PT, R50, UR19, PT, P0 ;  /* 0x0000001332007c0c */ /* 0x000fe4000bf06300 */
[----:B--2---:R-:W-:Y:S01]  /*12d0*/  @!P5 IADD3 R40, P6, R27, R40, RZ ;  /* 0x000000281b28d210 */ /* 0x004fe20007fde0ff */
[----:B------:R-:W-:Y:S01]  /*12e0*/  @!P4 IMAD.WIDE.U32 R30, R30, R34, R18 ;  /* 0x000000221e1ec225 */ /* 0x000fe200078e0012 */
[----:B------:R-:W1:Y:S01]  /*12f0*/  @!P3 LDC.64 R26, c[0x0][0x288] ;  /* 0x0000a200ff1abb82 */ /* 0x000e620000000a00 */
[----:B------:R-:W-:-:S02]  /*1300*/  CS2R R18, SRZ ;  /* 0x0000000000127805 */ /* 0x000fc4000001ff00 */
[----:B------:R-:W-:Y:S02]  /*1310*/  ISETP.GT.U32.OR P0, PT, R0, 0x27f, P0 ;  /* 0x0000027f0000780c */ /* 0x000fe40000704470 */
[----:B------:R-:W-:Y:S02]  /*1320*/  SHF.R.S32.HI R66, RZ, 0x1f, R65 ;  /* 0x0000001fff427819 */ /* 0x000fe40000011441 */
[----:B------:R2:W5:Y:S01]  /*1330*/  @!P2 LDG.E.64 R18, desc[UR22][R36.64] ;  /* 0x000000162412a981 */ /* 0x000562000c1e1b00 */
[----:B------:R-:W-:-:S04]  /*1340*/  ISETP.GE.U32.AND P2, PT, R65, UR18, PT ;  /* 0x0000001241007c0c */ /* 0x000fc8000bf46070 */
[----:B------:R-:W-:Y:S02]  /*1350*/  ISETP.GE.AND.EX P2, PT, R66, UR19, PT, P2 ;  /* 0x0000001342007c0c */ /* 0x000fe4000bf46320 */
[----:B------:R-:W-:Y:S02]  /*1360*/  @!P4 IADD3 R23, R31, R35, RZ ;  /* 0x000000231f17c210 */ /* 0x000fe40007ffe0ff */
[----:B------:R-:W3:Y:S01]  /*1370*/  @!P4 LDC.64 R34, c[0x0][0x230] ;  /* 0x00008c00ff22cb82 */ /* 0x000ee20000000a00 */
[----:B------:R-:W-:-:S07]  /*1380*/  ISETP.GT.U32.OR P2, PT, R0, 0x27f, P2 ;  /* 0x0000027f0000780c */ /* 0x000fce0001744470 */
[----:B--2---:R-:W2:Y:S01]  /*1390*/  @!P0 LDC.64 R36, c[0x0][0x288] ;  /* 0x0000a200ff248b82 */ /* 0x004ea20000000a00 */
[C---:B------:R-:W-:Y:S02]  /*13a0*/  @!P4 SHF.L.U32 R47, R30.reuse, 0x2, RZ ;  /* 0x000000021e2fc819 */ /* 0x040fe400000006ff */
[----:B------:R-:W-:Y:S01]  /*13b0*/  @!P4 SHF.L.U64.HI R46, R30, 0x2, R23 ;  /* 0x000000021e2ec819 */ /* 0x000fe20000010217 */
[----:B-1----:R-:W-:-:S04]  /*13c0*/  @!P3 IMAD R22, R44, R26, RZ ;  /* 0x0000001a2c16b224 */ /* 0x002fc800078e02ff */
[----:B------:R-:W1:Y:S01]  /*13d0*/  @!P4 LDC.64 R30, c[0x0][0x228] ;  /* 0x00008a00ff1ecb82 */ /* 0x000e620000000a00 */
[----:B------:R-:W-:Y:S01]  /*13e0*/  @!P3 IMAD R49, R3, R27, R22 ;  /* 0x0000001b0331b224 */ /* 0x000fe200078e0216 */
[----:B------:R-:W-:Y:S02]  /*13f0*/  @!P3 MOV R44, R4 ;  /* 0x00000004002cb202 */ /* 0x000fe40000000f00 */
[----:B------:R-:W-:Y:S02]  /*1400*/  @!P3 MOV R45, R7 ;  /* 0x00000007002db202 */ /* 0x000fe40000000f00 */
[----:B------:R-:W-:Y:S02]  /*1410*/  CS2R R20, SRZ ;  /* 0x0000000000147805 */ /* 0x000fe4000001ff00 */
[----:B------:R-:W-:Y:S01]  /*1420*/  @!P5 IADD3.X R41, R38, R41, RZ, P6, !PT ;  /* 0x000000292629d210 */ /* 0x000fe200037fe4ff */
[----:B------:R-:W4:Y:S01]  /*1430*/  @!P2 LDC.64 R22, c[0x0][0x288] ;  /* 0x0000a200ff16ab82 */ /* 0x000f220000000a00 */
[----:B------:R-:W-:-:S02]  /*1440*/  SHF.R.S32.HI R64, RZ, 0x1f, R48 ;  /* 0x0000001fff407819 */ /* 0x000fc40000011430 */
[----:B------:R-:W-:Y:S02]  /*1450*/  CS2R R42, SRZ ;  /* 0x00000000002a7805 */ /* 0x000fe4000001ff00 */
[----:B------:R-:W-:Y:S01]  /*1460*/  ISETP.GE.U32.AND P6, PT, R48, UR18, PT ;  /* 0x0000001230007c0c */ /* 0x000fe2000bfc6070 */
[----:B------:R-:W-:Y:S01]  /*1470*/  @!P3 IMAD.WIDE.U32 R44, R3, R26, R44 ;  /* 0x0000001a032cb225 */ /* 0x000fe200078e002c */
[----:B------:R0:W5:Y:S01]  /*1480*/  @!P5 LDG.E.64 R20, desc[UR22][R40.64] ;  /* 0x000000162814d981 */ /* 0x000162000c1e1b00 */
[----:B------:R-:W4:Y:S01]  /*1490*/  @!P3 LDC.64 R38, c[0x0][0x228] ;  /* 0x00008a00ff26bb82 */ /* 0x000f220000000a00 */
[----:B------:R-:W-:Y:S02]  /*14a0*/  ISETP.GE.AND.EX P6, PT, R64, UR19, PT, P6 ;  /* 0x0000001340007c0c */ /* 0x000fe4000bfc6360 */
[----:B------:R3:W5:Y:S01]  /*14b0*/  @!P5 LDG.E.64 R42, desc[UR22][R28.64] ;  /* 0x000000161c2ad981 */ /* 0x000762000c1e1b00 */
[----:B------:R-:W-:Y:S02]  /*14c0*/  @!P3 SHF.L.U32 R3, R44, 0x2, RZ ;  /* 0x000000022c03b819 */ /* 0x000fe400000006ff */
[----:B------:R-:W-:-:S02]  /*14d0*/  ISETP.GT.U32.OR P5, PT, R0, 0x27f, P6 ;  /* 0x0000027f0000780c */ /* 0x000fc400037a4470 */
[----:B0-----:R-:W-:Y:S01]  /*14e0*/  @!P3 IADD3 R41, R45, R49, RZ ;  /* 0x000000312d29b210 */ /* 0x001fe20007ffe0ff */
[----:B------:R-:W0:Y:S01]  /*14f0*/  @!P0 LDC.64 R26, c[0x0][0x230] ;  /* 0x00008c00ff1a8b82 */ /* 0x000e220000000a00 */
[----:B--2---:R-:W-:Y:S01]  /*1500*/  @!P0 IMAD R40, R50, R36, RZ ;  /* 0x0000002432288224 */ /* 0x004fe200078e02ff */
[----:B---3--:R-:W-:Y:S02]  /*1510*/  @!P4 IADD3 R34, P6, R47, R34, RZ ;  /* 0x000000222f22c210 */ /* 0x008fe40007fde0ff */
[----:B------:R-:W-:Y:S01]  /*1520*/  @!P3 SHF.L.U64.HI R44, R44, 0x2, R41 ;  /* 0x000000022c2cb819 */ /* 0x000fe20000010229 */
[----:B------:R-:W-:Y:S01]  /*1530*/  @!P0 IMAD R37, R67, R37, R40 ;  /* 0x0000002543258224 */ /* 0x000fe200078e0228 */
[----:B------:R-:W-:Y:S02]  /*1540*/  @!P0 MOV R40, R4 ;  /* 0x0000000400288202 */ /* 0x000fe40000000f00 */
[----:B------:R-:W2:Y:S01]  /*1550*/  @!P0 LDC.64 R28, c[0x0][0x228] ;  /* 0x00008a00ff1c8b82 */ /* 0x000ea20000000a00 */
[----:B------:R-:W-:-:S02]  /*1560*/  @!P0 MOV R41, R7 ;  /* 0x0000000700298202 */ /* 0x000fc40000000f00 */
[C---:B------:R-:W-:Y:S02]  /*1570*/  @!P4 IADD3.X R35, R46.reuse, R35, RZ, P6, !PT ;  /* 0x000000232e23c210 */ /* 0x040fe400037fe4ff */
[----:B-1----:R-:W-:Y:S01]  /*1580*/  @!P4 IADD3 R30, P6, R47, R30, RZ ;  /* 0x0000001e2f1ec210 */ /* 0x002fe20007fde0ff */
[----:B------:R-:W-:Y:S02]  /*1590*/  @!P0 IMAD.WIDE.U32 R40, R67, R36, R40 ;  /* 0x0000002443288225 */ /* 0x000fe400078e0028 */
[----:B------:R-:W1:Y:S01]  /*15a0*/  @!P5 LDC.64 R50, c[0x0][0x288] ;  /* 0x0000a200ff32db82 */ /* 0x000e620000000a00 */
[----:B------:R-:W-:Y:S02]  /*15b0*/  @!P4 IADD3.X R31, R46, R31, RZ, P6, !PT ;  /* 0x0000001f2e1fc210 */ /* 0x000fe400037fe4ff */
[----:B------:R-:W-:Y:S01]  /*15c0*/  @!P3 IADD3 R24, P6, R3, R24, RZ ;  /* 0x000000180318b210 */ /* 0x000fe20007fde0ff */
[----:B----4-:R-:W-:Y:S01]  /*15d0*/  @!P2 IMAD R36, R66, R22, RZ ;  /* 0x000000164224a224 */ /* 0x010fe200078e02ff */
[----:B------:R-:W-:-:S02]  /*15e0*/  @!P0 IADD3 R37, R41, R37, RZ ;  /* 0x0000002529258210 */ /* 0x000fc40007ffe0ff */
[----:B------:R-:W-:Y:S01]  /*15f0*/  @!P3 IADD3.X R25, R44, R25, RZ, P6, !PT ;  /* 0x000000192c19b210 */ /* 0x000fe200037fe4ff */
[----:B------:R-:W-:Y:S01]  /*1600*/  UIMAD.WIDE UR6, UR8, 0x8, UR6 ;  /* 0x00000008080678a5 */ /* 0x000fe2000f8e0206 */
[----:B------:R-:W-:Y:S01]  /*1610*/  @!P3 IADD3 R38, P6, R3, R38, RZ ;  /* 0x000000260326b210 */ /* 0x000fe20007fde0ff */
[----:B------:R-:W-:Y:S01]  /*1620*/  @!P2 IMAD R41, R65, R23, R36 ;  /* 0x000000174129a224 */ /* 0x000fe200078e0224 */
[C---:B------:R-:W-:Y:S01]  /*1630*/  @!P0 SHF.L.U32 R3, R40.reuse, 0x2, RZ ;  /* 0x0000000228038819 */ /* 0x040fe200000006ff */
[----:B------:R-:W3:Y:S01]  /*1640*/  @!P5 LDC.64 R66, c[0x0][0x228] ;  /* 0x00008a00ff42db82 */ /* 0x000ee20000000a00 */
[----:B------:R-:W-:Y:S02]  /*1650*/  @!P0 SHF.L.U64.HI R40, R40, 0x2, R37 ;  /* 0x0000000228288819 */ /* 0x000fe40000010225 */
[----:B------:R-:W-:Y:S02]  /*1660*/  @!P2 MOV R36, R4 ;  /* 0x000000040024a202 */ /* 0x000fe40000000f00 */
[----:B------:R-:W-:-:S02]  /*1670*/  @!P2 MOV R37, R7 ;  /* 0x000000070025a202 */ /* 0x000fc40000000f00 */
[----:B------:R-:W-:Y:S02]  /*1680*/  @!P3 IADD3.X R39, R44, R39, RZ, P6, !PT ;  /* 0x000000272c27b210 */ /* 0x000fe400037fe4ff */
[----:B0-----:R-:W-:Y:S01]  /*1690*/  @!P0 IADD3 R26, P6, R3, R26, RZ ;  /* 0x0000001a031a8210 */ /* 0x001fe20007fde0ff */
[----:B------:R-:W-:-:S03]  /*16a0*/  @!P2 IMAD.WIDE.U32 R22, R65, R22, R36 ;  /* 0x000000164116a225 */ /* 0x000fc600078e0024 */
[C---:B------:R-:W-:Y:S02]  /*16b0*/  @!P0 IADD3.X R27, R40.reuse, R27, RZ, P6, !PT ;  /* 0x0000001b281b8210 */ /* 0x040fe400037fe4ff */
[----:B--2---:R-:W-:Y:S02]  /*16c0*/  @!P0 IADD3 R28, P6, R3, R28, RZ ;  /* 0x0000001c031c8210 */ /* 0x004fe40007fde0ff */
[----:B------:R-:W-:Y:S02]  /*16d0*/  @!P2 IADD3 R3, R23, R41, RZ ;  /* 0x000000291703a210 */ /* 0x000fe40007ffe0ff */
[----:B------:R-:W-:Y:S02]  /*16e0*/  CS2R R44, SRZ ;  /* 0x00000000002c7805 */ /* 0x000fe4000001ff00 */
[----:B------:R-:W-:Y:S01]  /*16f0*/  @!P0 IADD3.X R29, R40, R29, RZ, P6, !PT ;  /* 0x0000001d281d8210 */ /* 0x000fe200037fe4ff */
[----:B-1----:R-:W-:Y:S01]  /*1700*/  @!P5 IMAD R46, R64, R50, RZ ;  /* 0x00000032402ed224 */ /* 0x002fe200078e02ff */
[C---:B------:R-:W-:Y:S01]  /*1710*/  @!P2 SHF.L.U32 R40, R22.reuse, 0x2, RZ ;  /* 0x000000021628a819 */ /* 0x040fe200000006ff */
[----:B------:R0:W5:Y:S01]  /*1720*/  @!P0 LDG.E.64 R72, desc[UR22][R26.64] ;  /* 0x000000161a488981 */ /* 0x000162000c1e1b00 */
[----:B------:R-:W-:-:S02]  /*1730*/  @!P2 SHF.L.U64.HI R36, R22, 0x2, R3 ;  /* 0x000000021624a819 */ /* 0x000fc40000010203 */
[----:B------:R-:W-:Y:S02]  /*1740*/  CS2R R22, SRZ ;  /* 0x0000000000167805 */ /* 0x000fe4000001ff00 */
[----:B------:R-:W-:Y:S01]  /*1750*/  SHF.R.S32.HI R41, RZ, 0x1f, R74 ;  /* 0x0000001fff297819 */ /* 0x000fe2000001144a */
[----:B------:R1:W5:Y:S01]  /*1760*/  @!P4 LDG.E.64 R44, desc[UR22][R34.64] ;  /* 0x00000016222cc981 */ /* 0x000362000c1e1b00 */
[----:B------:R-:W-:Y:S01]  /*1770*/  IADD3 R81, R2, 0x28, RZ ;  /* 0x0000002802517810 */ /* 0x000fe20007ffe0ff */
[----:B------:R-:W2:Y:S02]  /*1780*/  @!P5 LDC.64 R64, c[0x0][0x230] ;  /* 0x00008c00ff40db82 */ /* 0x000ea40000000a00 */
[----:B------:R4:W5:Y:S01]  /*1790*/  @!P4 LDG.E.64 R22, desc[UR22][R30.64] ;  /* 0x000000161e16c981 */ /* 0x000962000c1e1b00 */
[----:B------:R-:W-:Y:S01]  /*17a0*/  ISETP.GE.U32.AND P4, PT, R74, UR18, PT ;  /* 0x000000124a007c0c */ /* 0x000fe2000bf86070 */
[----:B------:R-:W-:Y:S01]  /*17b0*/  @!P5 IMAD R37, R48, R51, R46 ;  /* 0x000000333025d224 */ /* 0x000fe200078e022e */
[----:B0-----:R-:W-:-:S02]  /*17c0*/  CS2R R26, SRZ ;  /* 0x00000000001a7805 */ /* 0x001fc4000001ff00 */
[----:B------:R-:W-:Y:S02]  /*17d0*/  ISETP.GE.AND.EX P4, PT, R41, UR19, PT, P4 ;  /* 0x0000001329007c0c */ /* 0x000fe4000bf86340 */
[----:B------:R-:W-:Y:S01]  /*17e0*/  CS2R R46, SRZ ;  /* 0x00000000002e7805 */ /* 0x000fe2000001ff00 */
[----:B-1----:R-:W0:Y:S01]  /*17f0*/  @!P2 LDC.64 R34, c[0x0][0x228] ;  /* 0x00008a00ff22ab82 */ /* 0x002e220000000a00 */
[----:B------:R-:W-:Y:S01]  /*1800*/  ISETP.GT.U32.OR P4, PT, R0, 0x27f, P4 ;  /* 0x0000027f0000780c */ /* 0x000fe20002784470 */
[----:B------:R1:W5:Y:S04]  /*1810*/  @!P0 LDG.E.64 R26, desc[UR22][R28.64] ;  /* 0x000000161c1a8981 */ /* 0x000368000c1e1b00 */
[----:B------:R3:W5:Y:S02]  /*1820*/  @!P3 LDG.E.64 R46, desc[UR22][R24.64] ;  /* 0x00000016182eb981 */ /* 0x000764000c1e1b00 */
[----:B----4-:R-:W4:Y:S01]  /*1830*/  @!P2 LDC.64 R30, c[0x0][0x230] ;  /* 0x00008c00ff1eab82 */ /* 0x010f220000000a00 */
[----:B-1----:R-:W-:-:S02]  /*1840*/  @!P5 MOV R28, R4 ;  /* 0x00000004001cd202 */ /* 0x002fc40000000f00 */
[----:B------:R-:W-:-:S05]  /*1850*/  @!P5 MOV R29, R7 ;  /* 0x00000007001dd202 */ /* 0x000fca0000000f00 */
[----:B------:R-:W1:Y:S01]  /*1860*/  @!P4 LDC.64 R78, c[0x0][0x288] ;  /* 0x0000a200ff4ecb82 */ /* 0x000e620000000a00 */
[----:B---3--:R-:W-:Y:S02]  /*1870*/  CS2R R24, SRZ ;  /* 0x0000000000187805 */ /* 0x008fe4000001ff00 */
[----:B------:R-:W-:Y:S01]  /*1880*/  MOV R49, UR7 ;  /* 0x0000000700317c02 */ /* 0x000fe20008000f00 */
[----:B------:R-:W-:Y:S01]  /*1890*/  @!P5 IMAD.WIDE.U32 R50, R48, R50, R28 ;  /* 0x000000323032d225 */ /* 0x000fe200078e001c */
[----:B------:R-:W-:Y:S02]  /*18a0*/  MOV R48, UR6 ;  /* 0x0000000600307c02 */ /* 0x000fe40008000f00 */
[----:B------:R3:W5:Y:S01]  /*18b0*/  @!P3 LDG.E.64 R24, desc[UR22][R38.64] ;  /* 0x000000162618b981 */ /* 0x000762000c1e1b00 */
[----:B------:R-:W-:Y:S02]  /*18c0*/  SHF.R.S32.HI R75, RZ, 0x1f, R81 ;  /* 0x0000001fff4b7819 */ /* 0x000fe40000011451 */
[----:B------:R-:W-:Y:S01]  /*18d0*/  ISETP.GE.U32.AND P3, PT, R81, UR18, PT ;  /* 0x0000001251007c0c */ /* 0x000fe2000bf66070 */
[----:B------:R-:W2:Y:S03]  /*18e0*/  LDG.E.64 R48, desc[UR22][R48.64] ;  /* 0x0000001630307981 */ /* 0x000ea6000c1e1b00 */
[----:B------:R-:W-:-:S02]  /*18f0*/  ISETP.GE.AND.EX P3, PT, R75, UR19, PT, P3 ;  /* 0x000000134b007c0c */ /* 0x000fc4000bf66330 */
[----:B----4-:R-:W-:Y:S01]  /*1900*/  @!P2 IADD3 R30, P0, R40, R30, RZ ;  /* 0x0000001e281ea210 */ /* 0x010fe20007f1e0ff */
[----:B---3--:R-:W3:Y:S01]  /*1910*/  @!P4 LDC.64 R38, c[0x0][0x228] ;  /* 0x00008a00ff26cb82 */ /* 0x008ee20000000a00 */
[----:B------:R-:W-:Y:S02]  /*1920*/  ISETP.GT.U32.OR P3, PT, R0, 0x27f, P3 ;  /* 0x0000027f0000780c */ /* 0x000fe40001f64470 */
[----:B------:R-:W-:Y:S02]  /*1930*/  @!P2 IADD3.X R31, R36, R31, RZ, P0, !PT ;  /* 0x0000001f241fa210 */ /* 0x000fe400007fe4ff */
[----:B------:R-:W-:Y:S02]  /*1940*/  @!P5 IADD3 R37, R51, R37, RZ ;  /* 0x000000253325d210 */ /* 0x000fe40007ffe0ff */
[----:B------:R-:W-:Y:S02]  /*1950*/  IADD3 R3, R2, 0x78, RZ ;  /* 0x0000007802037810 */ /* 0x000fe40007ffe0ff */
[----:B0-----:R-:W-:-:S02]  /*1960*/  @!P2 IADD3 R34, P0, R40, R34, RZ ;  /* 0x000000222822a210 */ /* 0x001fc40007f1e0ff */
[----:B------:R-:W-:-:S03]  /*1970*/  @!P5 SHF.L.U32 R29, R50, 0x2, RZ ;  /* 0x00000002321dd819 */ /* 0x000fc600000006ff */
[----:B------:R-:W0:Y:S01]  /*1980*/  @!P3 LDC.64 R70, c[0x0][0x288] ;  /* 0x0000a200ff46bb82 */ /* 0x000e220000000a00 */
[----:B------:R-:W-:Y:S01]  /*1990*/  ISETP.GE.U32.AND P6, PT, R3, UR18, PT ;  /* 0x0000001203007c0c */ /* 0x000fe2000bfc6070 */
[----:B-1----:R-:W-:Y:S01]  /*19a0*/  @!P4 IMAD R40, R41, R78, RZ ;  /* 0x0000004e2928c224 */ /* 0x002fe200078e02ff */
[----:B------:R-:W-:Y:S02]  /*19b0*/  SHF.R.S32.HI R87, RZ, 0x1f, R3 ;  /* 0x0000001fff577819 */ /* 0x000fe40000011403 */
[----:B------:R-:W-:Y:S02]  /*19c0*/  @!P2 IADD3.X R35, R36, R35, RZ, P0, !PT ;  /* 0x000000232423a210 */ /* 0x000fe400007fe4ff */
[----:B------:R-:W-:Y:S02]  /*19d0*/  @!P5 SHF.L.U64.HI R50, R50, 0x2, R37 ;  /* 0x000000023232d819 */ /* 0x000fe40000010225 */
[----:B------:R-:W1:Y:S01]  /*19e0*/  @!P4 LDC.64 R36, c[0x0][0x230] ;  /* 0x00008c00ff24cb82 */ /* 0x000e620000000a00 */
[----:B------:R-:W-:Y:S01]  /*19f0*/  ISETP.GE.AND.EX P6, PT, R87, UR19, PT, P6 ;  /* 0x0000001357007c0c */ /* 0x000fe2000bfc6360 */
[----:B------:R-:W-:Y:S01]  /*1a00*/  @!P4 IMAD R51, R74, R79, R40 ;  /* 0x0000004f4a33c224 */ /* 0x000fe200078e0228 */
[----:B------:R-:W-:-:S02]  /*1a10*/  @!P4 MOV R40, R4 ;  /* 0x000000040028c202 */ /* 0x000fc40000000f00 */
[----:B------:R-:W-:Y:S02]  /*1a20*/  @!P4 MOV R41, R7 ;  /* 0x000000070029c202 */ /* 0x000fe40000000f00 */
[C---:B--2---:R-:W-:Y:S02]  /*1a30*/  @!P5 IADD3 R64, P0, R29.reuse, R64, RZ ;  /* 0x000000401d40d210 */ /* 0x044fe40007f1e0ff */
[----:B------:R-:W-:Y:S01]  /*1a40*/  ISETP.GT.U32.OR P6, PT, R0, 0x27f, P6 ;  /* 0x0000027f0000780c */ /* 0x000fe200037c4470 */
[----:B------:R-:W-:Y:S01]  /*1a50*/  @!P4 IMAD.WIDE.U32 R78, R74, R78, R40 ;  /* 0x0000004e4a4ec225 */ /* 0x000fe200078e0028 */
[----:B------:R-:W-:Y:S01]  /*1a60*/  @!P5 IADD3.X R65, R50, R65, RZ, P0, !PT ;  /* 0x000000413241d210 */ /* 0x000fe200007fe4ff */
[----:B------:R-:W2:Y:S01]  /*1a70*/  @!P3 LDC.64 R40, c[0x0][0x230] ;  /* 0x00008c00ff28bb82 */ /* 0x000ea20000000a00 */
[----:B------:R-:W-:Y:S02]  /*1a80*/  @!P5 IADD3 R66, P0, R29, R66, RZ ;  /* 0x000000421d42d210 */ /* 0x000fe40007f1e0ff */
[----:B------:R-:W-:-:S02]  /*1a90*/  @!P4 IADD3 R74, R79, R51, RZ ;  /* 0x000000334f4ac210 */ /* 0x000fc40007ffe0ff */
[----:B------:R-:W-:-:S03]  /*1aa0*/  @!P5 IADD3.X R67, R50, R67, RZ, P0, !PT ;  /* 0x000000433243d210 */ /* 0x000fc600007fe4ff */
[----:B------:R-:W4:Y:S01]  /*1ab0*/  @!P3 LDC.64 R50, c[0x0][0x228] ;  /* 0x00008a00ff32bb82 */ /* 0x000f220000000a00 */
[----:B0-----:R-:W-:Y:S01]  /*1ac0*/  @!P3 IMAD R79, R75, R70, RZ ;  /* 0x000000464b4fb224 */ /* 0x001fe200078e02ff */
[C---:B------:R-:W-:Y:S02]  /*1ad0*/  @!P4 SHF.L.U32 R80, R78.reuse, 0x2, RZ ;  /* 0x000000024e50c819 */ /* 0x040fe400000006ff */
[----:B------:R-:W-:Y:S02]  /*1ae0*/  @!P3 MOV R76, R4 ;  /* 0x00000004004cb202 */ /* 0x000fe40000000f00 */
[----:B------:R-:W-:Y:S02]  /*1af0*/  @!P3 MOV R77, R7 ;  /* 0x00000007004db202 */ /* 0x000fe40000000f00 */
[----:B------:R-:W0:Y:S01]  /*1b00*/  @!P6 LDC.64 R28, c[0x0][0x288] ;  /* 0x0000a200ff1ceb82 */ /* 0x000e220000000a00 */
[----:B------:R-:W-:Y:S01]  /*1b10*/  @!P4 SHF.L.U64.HI R78, R78, 0x2, R74 ;  /* 0x000000024e4ec819 */ /* 0x000fe2000001024a */
[C---:B------:R-:W-:Y:S01]  /*1b20*/  @!P3 IMAD R79, R81.reuse, R71, R79 ;  /* 0x00000047514fb224 */ /* 0x040fe200078e024f */
[----:B-1----:R-:W-:Y:S01]  /*1b30*/  @!P4 IADD3 R36, P0, R80, R36, RZ ;  /* 0x000000245024c210 */ /* 0x002fe20007f1e0ff */
[----:B------:R-:W-:-:S03]  /*1b40*/  @!P3 IMAD.WIDE.U32 R70, R81, R70, R76 ;  /* 0x000000465146b225 */ /* 0x000fc600078e004c */
[----:B------:R-:W-:Y:S01]  /*1b50*/  @!P4 IADD3.X R37, R78, R37, RZ, P0, !PT ;  /* 0x000000254e25c210 */ /* 0x000fe200007fe4ff */
[----:B------:R-:W1:Y:S01]  /*1b60*/  @!P6 LDC.64 R74, c[0x0][0x230] ;  /* 0x00008c00ff4aeb82 */ /* 0x000e620000000a00 */
[----:B---3--:R-:W-:Y:S02]  /*1b70*/  @!P4 IADD3 R38, P0, R80, R38, RZ ;  /* 0x000000265026c210 */ /* 0x008fe40007f1e0ff */
[----:B------:R-:W-:Y:S02]  /*1b80*/  @!P3 IADD3 R80, R71, R79, RZ ;  /* 0x0000004f4750b210 */ /* 0x000fe40007ffe0ff */
[----:B------:R-:W-:Y:S02]  /*1b90*/  @!P3 SHF.L.U32 R79, R70, 0x2, RZ ;  /* 0x00000002464fb819 */ /* 0x000fe400000006ff */
[----:B------:R-:W-:Y:S01]  /*1ba0*/  @!P4 IADD3.X R39, R78, R39, RZ, P0, !PT ;  /* 0x000000274e27c210 */ /* 0x000fe200007fe4ff */
[----:B------:R-:W3:Y:S01]  /*1bb0*/  @!P6 LDC.64 R76, c[0x0][0x228] ;  /* 0x00008a00ff4ceb82 */ /* 0x000ee20000000a00 */
[----:B------:R-:W-:-:S02]  /*1bc0*/  @!P3 SHF.L.U64.HI R78, R70, 0x2, R80 ;  /* 0x00000002464eb819 */ /* 0x000fc40000010250 */
[----:B--2---:R-:W-:-:S04]  /*1bd0*/  @!P3 IADD3 R40, P0, R79, R40, RZ ;  /* 0x000000284f28b210 */ /* 0x004fc80007f1e0ff */
[----:B------:R-:W-:Y:S02]  /*1be0*/  @!P3 IADD3.X R41, R78, R41, RZ, P0, !PT ;  /* 0x000000294e29b210 */ /* 0x000fe400007fe4ff */
[----:B----4-:R-:W-:Y:S01]  /*1bf0*/  @!P3 IADD3 R50, P0, R79, R50, RZ ;  /* 0x000000324f32b210 */ /* 0x010fe20007f1e0ff */
[----:B0-----:R-:W-:-:S03]  /*1c00*/  @!P6 IMAD R71, R87, R28, RZ ;  /* 0x0000001c5747e224 */ /* 0x001fc600078e02ff */
[----:B------:R-:W-:Y:S02]  /*1c10*/  @!P3 IADD3.X R51, R78, R51, RZ, P0, !PT ;  /* 0x000000334e33b210 */ /* 0x000fe400007fe4ff */
[----:B------:R-:W-:Y:S01]  /*1c20*/  CS2R R78, SRZ ;  /* 0x00000000004e7805 */ /* 0x000fe2000001ff00 */
[C---:B------:R-:W-:Y:S01]  /*1c30*/  @!P6 IMAD R29, R3.reuse, R29, R71 ;  /* 0x0000001d031de224 */ /* 0x040fe200078e0247 */
[----:B------:R-:W-:Y:S02]  /*1c40*/  @!P6 MOV R70, R4 ;  /* 0x000000040046e202 */ /* 0x000fe40000000f00 */
[----:B------:R-:W-:Y:S02]  /*1c50*/  @!P6 MOV R71, R7 ;  /* 0x000000070047e202 */ /* 0x000fe40000000f00 */
[----:B------:R0:W2:Y:S01]  /*1c60*/  @P1 LDG.E.64 R78, desc[UR22][R68.64] ;  /* 0x00000016444e1981 */ /* 0x0000a2000c1e1b00 */
[----:B------:R-:W-:Y:S01]  /*1c70*/  @!P6 IMAD.WIDE.U32 R70, R3, R28, R70 ;  /* 0x0000001c0346e225 */ /* 0x000fe200078e0046 */
[----:B0-----:R-:W-:-:S04]  /*1c80*/  CS2R R68, SRZ ;  /* 0x0000000000447805 */ /* 0x001fc8000001ff00 */
[----:B------:R-:W-:Y:S02]  /*1c90*/  @!P6 IADD3 R29, R71, R29, RZ ;  /* 0x0000001d471de210 */ /* 0x000fe40007ffe0ff */
[C---:B------:R-:W-:Y:S01]  /*1ca0*/  @!P6 SHF.L.U32 R3, R70.reuse, 0x2, RZ ;  /* 0x000000024603e819 */ /* 0x040fe200000006ff */
[----:B------:R0:W5:Y:S01]  /*1cb0*/  @!P5 LDG.E.64 R68, desc[UR22][R64.64] ;  /* 0x000000164044d981 */ /* 0x000162000c1e1b00 */
[----:B------:R-:W-:Y:S02]  /*1cc0*/  @!P6 SHF.L.U64.HI R29, R70, 0x2, R29 ;  /* 0x00000002461de819 */ /* 0x000fe4000001021d */
[----:B-1----:R-:W-:Y:S02]  /*1cd0*/  @!P6 IADD3 R74, P0, R3, R74, RZ ;  /* 0x0000004a034ae210 */ /* 0x002fe40007f1e0ff */
[----:B0-----:R-:W-:Y:S02]  /*1ce0*/  CS2R R64, SRZ ;  /* 0x0000000000407805 */ /* 0x001fe4000001ff00 */
[----:B------:R-:W-:-:S04]  /*1cf0*/  @!P6 IADD3.X R75, R29, R75, RZ, P0, !PT ;  /* 0x0000004b1d4be210 */ /* 0x000fc800007fe4ff */
[----:B------:R0:W5:Y:S02]  /*1d00*/  @!P3 LDG.E.64 R64, desc[UR22][R40.64] ;  /* 0x000000162840b981 */ /* 0x000164000c1e1b00 */
[----:B0-----:R-:W-:-:S06]  /*1d10*/  CS2R R40, SRZ ;  /* 0x0000000000287805 */ /* 0x001fcc000001ff00 */
[----:B------:R-:W5:Y:S01]  /*1d20*/  @!P6 LDG.E.64 R40, desc[UR22][R74.64] ;  /* 0x000000164a28e981 */ /* 0x000f62000c1e1b00 */
[----:B---3--:R-:W-:-:S04]  /*1d30*/  @!P6 IADD3 R76, P0, R3, R76, RZ ;  /* 0x0000004c034ce210 */ /* 0x008fc80007f1e0ff */
[----:B------:R-:W-:Y:S02]  /*1d40*/  @!P6 IADD3.X R77, R29, R77, RZ, P0, !PT ;  /* 0x0000004d1d4de210 */ /* 0x000fe400007fe4ff */
[----:B------:R-:W-:Y:S02]  /*1d50*/  CS2R R28, SRZ ;  /* 0x00000000001c7805 */ /* 0x000fe4000001ff00 */
[----:B------:R-:W-:-:S04]  /*1d60*/  CS2R R70, SRZ ;  /* 0x0000000000467805 */ /* 0x000fc8000001ff00 */
[----:B------:R0:W5:Y:S04]  /*1d70*/  @P1 LDG.E.64 R28, desc[UR22][R32.64] ;  /* 0x00000016201c1981 */ /* 0x000168000c1e1b00 */
[----:B------:R1:W5:Y:S01]  /*1d80*/  @!P2 LDG.E.64 R70, desc[UR22][R30.64] ;  /* 0x000000161e46a981 */ /* 0x000362000c1e1b00 */
[----:B0-----:R-:W-:Y:S02]  /*1d90*/  CS2R R32, SRZ ;  /* 0x0000000000207805 */ /* 0x001fe4000001ff00 */
[----:B-1----:R-:W-:-:S04]  /*1da0*/  CS2R R30, SRZ ;  /* 0x00000000001e7805 */ /* 0x002fc8000001ff00 */
[----:B------:R0:W5:Y:S04]  /*1db0*/  @!P5 LDG.E.64 R32, desc[UR22][R66.64] ;  /* 0x000000164220d981 */ /* 0x000168000c1e1b00 */
[----:B------:R1:W5:Y:S01]  /*1dc0*/  @!P2 LDG.E.64 R30, desc[UR22][R34.64] ;  /* 0x00000016221ea981 */ /* 0x000362000c1e1b00 */
[----:B0-----:R-:W-:Y:S02]  /*1dd0*/  CS2R R66, SRZ ;  /* 0x0000000000427805 */ /* 0x001fe4000001ff00 */
[----:B-1----:R-:W-:-:S04]  /*1de0*/  CS2R R34, SRZ ;  /* 0x0000000000227805 */ /* 0x002fc8000001ff00 */
[----:B------:R0:W5:Y:S04]  /*1df0*/  @!P4 LDG.E.64 R66, desc[UR22][R36.64] ;  /* 0x000000162442c981 */ /* 0x000168000c1e1b00 */
[----:B------:R1:W5:Y:S01]  /*1e00*/  @!P4 LDG.E.64 R34, desc[UR22][R38.64] ;  /* 0x000000162622c981 */ /* 0x000362000c1e1b00 */
[----:B------:R-:W-:Y:S01]  /*1e10*/  UMOV UR26, 0x3f800000 ;  /* 0x3f800000001a7882 */ /* 0x000fe20000000000 */
[----:B------:R-:W-:Y:S01]  /*1e20*/  BSSY B0, `(.L_x_2436) ;  /* 0x0000021000007945 */ /* 0x000fe20003800000 */
[----:B0-----:R-:W-:Y:S02]  /*1e30*/  CS2R R36, SRZ ;  /* 0x0000000000247805 */ /* 0x001fe4000001ff00 */
[----:B-1----:R-:W-:Y:S02]  /*1e40*/  CS2R R38, SRZ ;  /* 0x0000000000267805 */ /* 0x002fe4000001ff00 */
[----:B------:R-:W-:-:S02]  /*1e50*/  ISETP.NE.AND P5, PT, RZ, UR25, PT ;  /* 0x00000019ff007c0c */ /* 0x000fc4000bfa5270 */
[----:B------:R0:W5:Y:S04]  /*1e60*/  @!P3 LDG.E.64 R36, desc[UR22][R50.64] ;  /* 0x000000163224b981 */ /* 0x000168000c1e1b00 */
[----:B------:R1:W5:Y:S01]  /*1e70*/  @!P6 LDG.E.64 R38, desc[UR22][R76.64] ;  /* 0x000000164c26e981 */ /* 0x000362000c1e1b00 */
[----:B0-----:R-:W-:Y:S02]  /*1e80*/  CS2R R50, SRZ ;  /* 0x0000000000327805 */ /* 0x001fe4000001ff00 */
        /* <DEDUP_REMOVED lines=8> */
[----:B------:R-:W0:Y:S01]  /*1f10*/  @P0 MUFU.RSQ R3, R3 ;  /* 0x0000000300030308 */ /* 0x000e220000001400 */
[----:B------:R-:W-:Y:S02]  /*1f20*/  CS2R R48, SRZ ;  /* 0x0000000000307805 */ /* 0x000fe4000001ff00 */
[----:B0-----:R-:W-:Y:S02]  /*1f30*/  @P0 R2UR UR5, R3 ;  /* 0x00000000030502ca */ /* 0x001fe400000e0000 */
[----:B------:R-:W-:-:S11]  /*1f40*/  ISETP.GT.U32.AND P0, PT, R0, 0x27f, PT ;  /* 0x0000027f0000780c */ /* 0x000fd60003f04070 */
[----:B------:R-:W-:Y:S01]  /*1f50*/  @UP0 UMOV UR26, UR5 ;  /* 0x00000005001a0c82 */ /* 0x000fe20008000000 */
[----:B--2---:R-:W-:Y:S01]  /*1f60*/  FADD.FTZ R78, R78, -UR6 ;  /* 0x800000064e4e7e21 */ /* 0x004fe20008010000 */
[----:B-1----:R-:W-:Y:S01]  /*1f70*/  FADD.FTZ R77, R79, -UR6 ;  /* 0x800000064f4d7e21 */ /* 0x002fe20008010000 */
[----:B------:R-:W-:Y:S06]  /*1f80*/  @P0 BRA `(.L_x_2437) ;  /* 0x0000000000280947 */ /* 0x000fec0003800000 */
        /* <DEDUP_REMOVED lines=10> */
.L_x_2437:
[----:B------:R-:W-:Y:S05]  /*2030*/  BSYNC B0 ;  /* 0x0000000000007941 */ /* 0x000fea0003800000 */
.L_x_2436:
[----:B0----5:R-:W-:Y:S01]  /*2040*/  MOV R74, R28 ;  /* 0x0000001c004a7202 */ /* 0x021fe20000000f00 */
[----:B------:R-:W-:Y:S01]  /*2050*/  FMUL.FTZ R78, R78, UR26 ;  /* 0x0000001a4e4e7c20 */ /* 0x000fe20008410000 */
[----:B------:R-:W-:Y:S01]  /*2060*/  MOV R82, R29 ;  /* 0x0000001d00527202 */ /* 0x000fe20000000f00 */
        /* <DEDUP_REMOVED lines=20> */
.L_x_2438:
[----:B------:R-:W-:Y:S01]  /*21b0*/  FMUL.FTZ R76, R74, R48 ;  /* 0x000000304a4c7220 */ /* 0x000fe20000410000 */
[----:B------:R-:W-:Y:S01]  /*21c0*/  FMUL.FTZ R75, R82, R49 ;  /* 0x00000031524b7220 */ /* 0x000fe20000410000 */
[----:B------:R-:W-:Y:S01]  /*21d0*/  FADD.FTZ R81, R72, -UR6 ;  /* 0x8000000648517e21 */ /* 0x000fe20008010000 */
[----:B------:R-:W-:Y:S01]  /*21e0*/  FADD.FTZ R73, R73, -UR6 ;  /* 0x8000000649497e21 */ /* 0x000fe20008010000 */
[----:B------:R-:W-:Y:S01]  /*21f0*/  FFMA.FTZ R3, R78, R76, RZ ;  /* 0x0000004c4e037223 */ /* 0x000fe200000100ff */
[----:B------:R-:W-:Y:S01]  /*2200*/  FADD.FTZ R76, RZ, R76 ;  /* 0x0000004cff4c7221 */ /* 0x000fe20000010000 */
[----:B------:R-:W-:Y:S01]  /*2210*/  MOV R72, R26 ;  /* 0x0000001a00487202 */ /* 0x000fe20000000f00 */
[----:B------:R-:W-:Y:S01]  /*2220*/  FMUL.FTZ R81, R81, UR26 ;  /* 0x0000001a51517c20 */ /* 0x000fe20008410000 */
[----:B------:R-:W-:Y:S01]  /*2230*/  FFMA.FTZ R3, R77, R75, R3 ;  /* 0x0000004b4d037223 */ /* 0x000fe20000010003 */
[----:B------:R-:W-:Y:S01]  /*2240*/  FADD.FTZ R75, R75, R76 ;  /* 0x0000004c4b4b7221 */ /* 0x000fe20000010000 */
        /* <DEDUP_REMOVED lines=21> */
.L_x_2439:
[----:B------:R-:W-:Y:S01]  /*23a0*/  FMUL.FTZ R84, R72, R48 ;  /* 0x0000003048547220 */ /* 0x000fe20000410000 */
[----:B------:R-:W-:Y:S01]  /*23b0*/  FFMA.FTZ R83, R78, R74, RZ ;  /* 0x0000004a4e537223 */ /* 0x000fe200000100ff */
[----:B------:R-:W-:Y:S01]  /*23c0*/  FADD.FTZ R80, RZ, R74 ;  /* 0x0000004aff507221 */ /* 0x000fe20000010000 */
[----:B------:R-:W-:Y:S01]  /*23d0*/  FMUL.FTZ R74, R79, R49 ;  /* 0x000000314f4a7220 */ /* 0x000fe20000410000 */
[----:B------:R-:W-:Y:S01]  /*23e0*/  FFMA.FTZ R73, R81, R84, R3 ;  /* 0x0000005451497223 */ /* 0x000fe20000010003 */
[----:B------:R-:W-:Y:S01]  /*23f0*/  FADD.FTZ R75, R75, R84 ;  /* 0x000000544b4b7221 */ /* 0x000fe20000010000 */
[----:B------:R-:W-:Y:S01]  /*2400*/  FFMA.FTZ R3, R81, R72, R83 ;  /* 0x0000004851037223 */ /* 0x000fe20000010053 */
[----:B------:R-:W-:Y:S01]  /*2410*/  FADD.FTZ R70, R70, -UR6 ;  /* 0x8000000646467e21 */ /* 0x000fe20008010000 */
[----:B------:R-:W-:Y:S01]  /*2420*/  FADD.FTZ R83, R71, -UR6 ;  /* 0x8000000647537e21 */ /* 0x000fe20008010000 */
[----:B------:R-:W-:Y:S01]  /*2430*/  FFMA.FTZ R73, R76, R74, R73 ;  /* 0x0000004a4c497223 */ /* 0x000fe20000010049 */
[----:B------:R-:W-:Y:S01]  /*2440*/  FADD.FTZ R72, R80, R72 ;  /* 0x0000004850487221 */ /* 0x000fe20000010000 */
[----:B------:R-:W-:Y:S01]  /*2450*/  FADD.FTZ R74, R74, R75 ;  /* 0x0000004b4a4a7221 */ /* 0x000fe20000010000 */
[----:B------:R-:W-:Y:S01]  /*2460*/  FMUL.FTZ R84, R70, UR26 ;  /* 0x0000001a46547c20 */ /* 0x000fe20008410000 */
[----:B------:R-:W-:Y:S01]  /*2470*/  MOV R80, R30 ;  /* 0x0000001e00507202 */ /* 0x000fe20000000f00 */
[----:B------:R-:W-:Y:S01]  /*2480*/  FFMA.FTZ R71, R77, R82, RZ ;  /* 0x000000524d477223 */ /* 0x000fe200000100ff */
[----:B------:R-:W-:Y:S01]  /*2490*/  MOV R75, R31 ;  /* 0x0000001f004b7202 */ /* 0x000fe20000000f00 */
        /* <DEDUP_REMOVED lines=21> */
.L_x_2440:
[----:B------:R-:W-:Y:S01]  /*25f0*/  FMUL.FTZ R82, R80, R48 ;  /* 0x0000003050527220 */ /* 0x000fe20000410000 */
[----:B------:R-:W-:Y:S01]  /*2600*/  FFMA.FTZ R71, R76, R79, R71 ;  /* 0x0000004f4c477223 */ /* 0x000fe20000010047 */
[----:B------:R-:W-:Y:S01]  /*2610*/  FADD.FTZ R79, R70, R79 ;  /* 0x0000004f464f7221 */ /* 0x000fe20000010000 */
[----:B------:R-:W-:Y:S01]  /*2620*/  FADD.FTZ R68, R68, -UR6 ;  /* 0x8000000644447e21 */ /* 0x000fe20008010000 */
[----:B------:R-:W-:Y:S01]  /*2630*/  FFMA.FTZ R70, R84, R82, R73 ;  /* 0x0000005254467223 */ /* 0x000fe20000010049 */
[----:B------:R-:W-:Y:S01]  /*2640*/  FADD.FTZ R74, R74, R82 ;  /* 0x000000524a4a7221 */ /* 0x000fe20000010000 */
[----:B------:R-:W-:Y:S01]  /*2650*/  FMUL.FTZ R73, R75, R49 ;  /* 0x000000314b497220 */ /* 0x000fe20000410000 */
[----:B------:R-:W-:Y:S01]  /*2660*/  FADD.FTZ R82, R69, -UR6 ;  /* 0x8000000645527e21 */ /* 0x000fe20008010000 */
[----:B------:R-:W-:Y:S01]  /*2670*/  FADD.FTZ R72, R72, R80 ;  /* 0x0000005048487221 */ /* 0x000fe20000010000 */
[----:B------:R-:W-:Y:S01]  /*2680*/  FFMA.FTZ R3, R84, R80, R3 ;  /* 0x0000005054037223 */ /* 0x000fe20000010003 */
[----:B------:R-:W-:Y:S01]  /*2690*/  FFMA.FTZ R70, R83, R73, R70 ;  /* 0x0000004953467223 */ /* 0x000fe20000010046 */
[----:B------:R-:W-:Y:S01]  /*26a0*/  FADD.FTZ R74, R73, R74 ;  /* 0x0000004a494a7221 */ /* 0x000fe20000010000 */
[----:B------:R-:W-:Y:S01]  /*26b0*/  MOV R69, R32 ;  /* 0x0000002000457202 */ /* 0x000fe20000000f00 */
        /* <DEDUP_REMOVED lines=22> */
.L_x_2441:
[----:B------:R-:W-:Y:S01]  /*2820*/  FMUL.FTZ R68, R69, R48 ;  /* 0x0000003045447220 */ /* 0x000fe20000410000 */
[----:B------:R-:W-:Y:S01]  /*2830*/  FADD.FTZ R79, R79, R75 ;  /* 0x0000004b4f4f7221 */ /* 0x000fe20000010000 */
[----:B------:R-:W-:Y:S01]  /*2840*/  FFMA.FTZ R71, R83, R75, R71 ;  /* 0x0000004b53477223 */ /* 0x000fe20000010047 */
[----:B------:R-:W-:Y:S01]  /*2850*/  FMUL.FTZ R75, R73, R49 ;  /* 0x00000031494b7220 */ /* 0x000fe20000410000 */
[----:B------:R-:W-:Y:S01]  /*2860*/  FADD.FTZ R74, R74, R68 ;  /* 0x000000444a4a7221 */ /* 0x000fe20000010000 */
[----:B------:R-:W-:Y:S01]  /*2870*/  FFMA.FTZ R70, R85, R68, R70 ;  /* 0x0000004455467223 */ /* 0x000fe20000010046 */
[----:B------:R-:W-:Y:S01]  /*2880*/  FADD.FTZ R68, R72, R69 ;  /* 0x0000004548447221 */ /* 0x000fe20000010000 */
[----:B------:R-:W-:Y:S01]  /*2890*/  FADD.FTZ R66, R66, -UR6 ;  /* 0x8000000642427e21 */ /* 0x000fe20008010000 */
[----:B------:R-:W-:Y:S01]  /*28a0*/  FADD.FTZ R72, R75, R74 ;  /* 0x0000004a4b487221 */ /* 0x000fe20000010000 */
[----:B------:R-:W-:Y:S01]  /*28b0*/  FADD.FTZ R74, R67, -UR6 ;  /* 0x80000006434a7e21 */ /* 0x000fe20008010000 */
[----:B------:R-:W-:Y:S01]  /*28c0*/  FFMA.FTZ R3, R85, R69, R3 ;  /* 0x0000004555037223 */ /* 0x000fe20000010003 */
[----:B------:R-:W-:Y:S01]  /*28d0*/  FFMA.FTZ R70, R82, R75, R70 ;  /* 0x0000004b52467223 */ /* 0x000fe20000010046 */
        /* <DEDUP_REMOVED lines=23> */
.L_x_2442:
[----:B------:R-:W-:Y:S01]  /*2a50*/  FMUL.FTZ R66, R67, R48 ;  /* 0x0000003043427220 */ /* 0x000fe20000410000 */
[----:B------:R-:W-:Y:S01]  /*2a60*/  FADD.FTZ R79, R79, R73 ;  /* 0x000000494f4f7221 */ /* 0x000fe20000010000 */
[----:B------:R-:W-:Y:S01]  /*2a70*/  FFMA.FTZ R71, R82, R73, R71 ;  /* 0x0000004952477223 */ /* 0x000fe20000010047 */
[----:B------:R-:W-:Y:S01]  /*2a80*/  FMUL.FTZ R73, R69, R49 ;  /* 0x0000003145497220 */ /* 0x000fe20000410000 */
[----:B------:R-:W-:Y:S01]  /*2a90*/  FFMA.FTZ R70, R75, R66, R70 ;  /* 0x000000424b467223 */ /* 0x000fe20000010046 */
[----:B------:R-:W-:Y:S01]  /*2aa0*/  FADD.FTZ R72, R72, R66 ;  /* 0x0000004248487221 */ /* 0x000fe20000010000 */
[----:B------:R-:W-:Y:S01]  /*2ab0*/  FADD.FTZ R66, R68, R67 ;  /* 0x0000004344427221 */ /* 0x000fe20000010000 */
[----:B------:R-:W-:Y:S01]  /*2ac0*/  FADD.FTZ R64, R64, -UR6 ;  /* 0x8000000640407e21 */ /* 0x000fe20008010000 */
[----:B------:R-:W-:Y:S01]  /*2ad0*/  FFMA.FTZ R68, R74, R73, R70 ;  /* 0x000000494a447223 */ /* 0x000fe20000010046 */
[----:B------:R-:W-:Y:S01]  /*2ae0*/  FADD.FTZ R70, R73, R72 ;  /* 0x0000004849467221 */ /* 0x000fe20000010000 */
[----:B------:R-:W-:Y:S01]  /*2af0*/  FADD.FTZ R72, R65, -UR6 ;  /* 0x8000000641487e21 */ /* 0x000fe20008010000 */
        /* <DEDUP_REMOVED lines=24> */
.L_x_2443:
        /* <DEDUP_REMOVED lines=35> */
.L_x_2444:
        /* <DEDUP_REMOVED lines=35> */
.L_x_2445:
        /* <DEDUP_REMOVED lines=35> */
.L_x_2446:
        /* <DEDUP_REMOVED lines=35> */
.L_x_2447:
[----:B------:R-:W-:Y:S01]  /*3540*/  FMUL.FTZ R56, R57, R48 ;  /* 0x0000003039387220 */ /* 0x000fe20000410000 */
[----:B------:R-:W-:Y:S01]  /*3550*/  FADD.FTZ R79, R79, R60 ;  /* 0x0000003c4f4f7221 */ /* 0x000fe20000010000 */
[----:B------:R-:W-:Y:S01]  /*3560*/  FFMA.FTZ R60, R66, R60, R63 ;  /* 0x0000003c423c7223 */ /* 0x000fe2000001003f */
[----:B------:R-:W-:Y:S01]  /*3570*/  FMUL.FTZ R63, R59, R49 ;  /* 0x000000313b3f7220 */ /* 0x000fe20000410000 */
[C---:B------:R-:W-:Y:S01]  /*3580*/  FFMA.FTZ R61, R65.reuse, R56, R61 ;  /* 0x00000038413d7223 */ /* 0x040fe2000001003d */
[----:B------:R-:W-:Y:S01]  /*3590*/  FADD.FTZ R62, R62, R56 ;  /* 0x000000383e3e7221 */ /* 0x000fe20000010000 */
[----:B------:R-:W-:Y:S01]  /*35a0*/  FADD.FTZ R56, R58, R57 ;  /* 0x000000393a387221 */ /* 0x000fe20000010000 */
[----:B------:R-:W-:Y:S01]  /*35b0*/  FFMA.FTZ R3, R65, R57, R3 ;  /* 0x0000003941037223 */ /* 0x000fe20000010003 */
[----:B------:R-:W-:Y:S01]  /*35c0*/  FFMA.FTZ R57, R64, R63, R61 ;  /* 0x0000003f40397223 */ /* 0x000fe2000001003d */
[----:B------:R-:W-:Y:S01]  /*35d0*/  FADD.FTZ R58, R63, R62 ;  /* 0x0000003e3f3a7221 */ /* 0x000fe20000010000 */
[----:B------:R-:W-:Y:S01]  /*35e0*/  FADD.FTZ R63, R54, -UR6 ;  /* 0x80000006363f7e21 */ /* 0x000fe20008010000 */
[----:B------:R-:W-:Y:S01]  /*35f0*/  FADD.FTZ R62, R55, -UR6 ;  /* 0x80000006373e7e21 */ /* 0x000fe20008010000 */
[----:B------:R-:W-:-:S02]  /*3600*/  MOV R54, R8 ;  /* 0x0000000800367202 */ /* 0x000fc40000000f00 */
[----:B------:R-:W-:Y:S01]  /*3610*/  MOV R55, R9 ;  /* 0x0000000900377202 */ /* 0x000fe20000000f00 */
        /* <DEDUP_REMOVED lines=21> */
.L_x_2448:
[----:B------:R-:W-:Y:S01]  /*3770*/  FMUL.FTZ R61, R54, R48 ;  /* 0x00000030363d7220 */ /* 0x000fe20000410000 */
[----:B------:R-:W-:Y:S01]  /*3780*/  FADD.FTZ R79, R79, R59 ;  /* 0x0000003b4f4f7221 */ /* 0x000fe20000010000 */
[----:B------:R-:W-:Y:S01]  /*3790*/  FFMA.FTZ R59, R64, R59, R60 ;  /* 0x0000003b403b7223 */ /* 0x000fe2000001003c */
[----:B------:R-:W-:Y:S01]  /*37a0*/  FMUL.FTZ R60, R55, R49 ;  /* 0x00000031373c7220 */ /* 0x000fe20000410000 */
[----:B------:R-:W-:Y:S01]  /*37b0*/  FFMA.FTZ R57, R63, R61, R57 ;  /* 0x0000003d3f397223 */ /* 0x000fe20000010039 */
[----:B------:R-:W-:Y:S01]  /*37c0*/  FADD.FTZ R58, R58, R61 ;  /* 0x0000003d3a3a7221 */ /* 0x000fe20000010000 */
[----:B------:R-:W-:Y:S01]  /*37d0*/  FADD.FTZ R61, R52, -UR6 ;  /* 0x80000006343d7e21 */ /* 0x000fe20008010000 */
        /* <DEDUP_REMOVED lines=28> */
.L_x_2449:
[----:B------:R-:W-:Y:S01]  /*39a0*/  FMUL.FTZ R53, R52, R48 ;  /* 0x0000003034357220 */ /* 0x000fe20000410000 */
[----:B------:R-:W-:Y:S01]  /*39b0*/  FADD.FTZ R46, R46, -UR6 ;  /* 0x800000062e2e7e21 */ /* 0x000fe20008010000 */
[----:B------:R-:W-:Y:S01]  /*39c0*/  FADD.FTZ R47, R47, -UR6 ;  /* 0x800000062f2f7e21 */ /* 0x000fe20008010000 */
[----:B------:R-:W-:Y:S01]  /*39d0*/  FADD.FTZ R79, R79, R55 ;  /* 0x000000374f4f7221 */ /* 0x000fe20000010000 */
[C---:B------:R-:W-:Y:S01]  /*39e0*/  FFMA.FTZ R57, R61.reuse, R53, R57 ;  /* 0x000000353d397223 */ /* 0x040fe20000010039 */
[----:B------:R-:W-:Y:S01]  /*39f0*/  FADD.FTZ R53, R58, R53 ;  /* 0x000000353a357221 */ /* 0x000fe20000010000 */
[----:B------:R-:W-:Y:S01]  /*3a00*/  FMUL.FTZ R58, R54, R49 ;  /* 0x00000031363a7220 */ /* 0x000fe20000410000 */
[----:B------:R-:W-:Y:S01]  /*3a10*/  FADD.FTZ R56, R56, R52 ;  /* 0x0000003438387221 */ /* 0x000fe20000010000 */
[----:B------:R-:W-:Y:S01]  /*3a20*/  FFMA.FTZ R3, R61, R52, R3 ;  /* 0x000000343d037223 */ /* 0x000fe20000010003 */
        /* <DEDUP_REMOVED lines=26> */
.L_x_2450:
        /* <DEDUP_REMOVED lines=8> */
[----:B------:R-:W-:Y:S01]  /*3c50*/  FFMA.FTZ R44, R58, R79, R52 ;  /* 0x0000004f3a2c7223 */ /* 0x000fe20000010034 */
[----:B------:R-:W-:Y:S01]  /*3c60*/  FADD.FTZ R45, R79, R53 ;  /* 0x000000354f2d7221 */ /* 0x000fe20000010000 */
[----:B------:R-:W-:Y:S01]  /*3c70*/  MOV R91, R22 ;  /* 0x00000016005b7202 */ /* 0x000fe20000000f00 */
[----:B------:R-:W-:Y:S01]  /*3c80*/  FMUL.FTZ R55, R55, UR26 ;  /* 0x0000001a37377c20 */ /* 0x000fe20008410000 */
[----:B------:R-:W-:Y:S01]  /*3c90*/  FMUL.FTZ R54, R54, UR26 ;  /* 0x0000001a36367c20 */ /* 0x000fe20008410000 */
[----:B------:R-:W-:Y:S01]  /*3ca0*/  MOV R90, R23 ;  /* 0x00000017005a7202 */ /* 0x000fe20000000f00 */
        /* <DEDUP_REMOVED lines=19> */
.L_x_2451:
[----:B------:R-:W-:Y:S01]  /*3de0*/  FMUL.FTZ R52, R91, R48 ;  /* 0x000000305b347220 */ /* 0x000fe20000410000 */
[----:B------:R-:W-:Y:S01]  /*3df0*/  FADD.FTZ R42, R42, -UR6 ;  /* 0x800000062a2a7e21 */ /* 0x000fe20008010000 */
[----:B------:R-:W-:Y:S01]  /*3e00*/  FADD.FTZ R43, R43, -UR6 ;  /* 0x800000062b2b7e21 */ /* 0x000fe20008010000 */
[----:B------:R-:W-:Y:S01]  /*3e10*/  MOV R92, R20 ;  /* 0x00000014005c7202 */ /* 0x000fe20000000f00 */
[----:B------:R-:W-:Y:S01]  /*3e20*/  FFMA.FTZ R44, R55, R52, R44 ;  /* 0x00000034372c7223 */ /* 0x000fe2000001002c */
[----:B------:R-:W-:Y:S01]  /*3e30*/  FADD.FTZ R45, R45, R52 ;  /* 0x000000342d2d7221 */ /* 0x000fe20000010000 */
[----:B------:R-:W-:Y:S01]  /*3e40*/  FMUL.FTZ R52, R90, R49 ;  /* 0x000000315a347220 */ /* 0x000fe20000410000 */
[----:B------:R-:W-:Y:S01]  /*3e50*/  FMUL.FTZ R53, R42, UR26 ;  /* 0x0000001a2a357c20 */ /* 0x000fe20008410000 */
[----:B------:R-:W-:Y:S02]  /*3e60*/  MOV R42, R21 ;  /* 0x00000015002a7202 */ /* 0x000fe40000000f00 */
[----:B------:R-:W-:Y:S01]  /*3e70*/  FFMA.FTZ R44, R54, R52, R44 ;  /* 0x00000034362c7223 */ /* 0x000fe2000001002c */
[----:B------:R-:W-:Y:S01]  /*3e80*/  FADD.FTZ R45, R52, R45 ;  /* 0x0000002d342d7221 */ /* 0x000fe20000010000 */
        /* <DEDUP_REMOVED lines=20> */
.L_x_2452:
[----:B------:R-:W-:Y:S01]  /*3fd0*/  FMUL.FTZ R43, R92, R48 ;  /* 0x000000305c2b7220 */ /* 0x000fe20000410000 */
[----:B------:R-:W-:Y:S01]  /*3fe0*/  FADD.FTZ R41, R41, -UR6 ;  /* 0x8000000629297e21 */ /* 0x000fe20008010000 */
[----:B------:R-:W-:Y:S02]  /*3ff0*/  FADD.FTZ R40, R40, -UR6 ;  /* 0x8000000628287e21 */ /* 0x000fe40008010000 */
[----:B------:R-:W-:Y:S01]  /*4000*/  FFMA.FTZ R44, R53, R43, R44 ;  /* 0x0000002b352c7223 */ /* 0x000fe2000001002c */
[----:B------:R-:W-:Y:S01]  /*4010*/  FADD.FTZ R45, R45, R43 ;  /* 0x0000002b2d2d7221 */ /* 0x000fe20000010000 */
[----:B------:R-:W-:Y:S01]  /*4020*/  FMUL.FTZ R43, R42, R49 ;  /* 0x000000312a2b7220 */ /* 0x000fe20000410000 */
[----:B------:R-:W-:Y:S01]  /*4030*/  FMUL.FTZ R79, R41, UR26 ;  /* 0x0000001a294f7c20 */ /* 0x000fe20008410000 */
[----:B------:R-:W-:Y:S01]  /*4040*/  FMUL.FTZ R80, R40, UR26 ;  /* 0x0000001a28507c20 */ /* 0x000fe20008410000 */
[----:B------:R-:W-:Y:S01]  /*4050*/  MOV R41, R38 ;  /* 0x0000002600297202 */ /* 0x000fe20000000f00 */
[----:B------:R-:W-:Y:S01]  /*4060*/  FFMA.FTZ R44, R52, R43, R44 ;  /* 0x0000002b342c7223 */ /* 0x000fe2000001002c */
[----:B------:R-:W-:Y:S01]  /*4070*/  FADD.FTZ R45, R43, R45 ;  /* 0x0000002d2b2d7221 */ /* 0x000fe20000010000 */
        /* <DEDUP_REMOVED lines=20> */
.L_x_2453:
[----:B------:R0:W-:Y:S01]  /*41c0*/  STL [R1+0x4], R2 ;  /* 0x0000040201007387 */ /* 0x0001e20000100800 */
[----:B------:R-:W-:Y:S01]  /*41d0*/  FMUL.FTZ R40, R41, R48 ;  /* 0x0000003029287220 */ /* 0x000fe20000410000 */
[----:B------:R-:W-:Y:S01]  /*41e0*/  FMUL.FTZ R93, R43, R49 ;  /* 0x000000312b5d7220 */ /* 0x000fe20000410000 */
[----:B------:R-:W-:Y:S01]  /*41f0*/  FADD.FTZ R56, R56, R89 ;  /* 0x0000005938387221 */ /* 0x000fe20000010000 */
[----:B------:R-:W-:Y:S01]  /*4200*/  FFMA.FTZ R3, R59, R89, R3 ;  /* 0x000000593b037223 */ /* 0x000fe20000010003 */
[----:B------:R-:W-:Y:S01]  /*4210*/  FFMA.FTZ R44, R80, R40, R44 ;  /* 0x00000028502c7223 */ /* 0x000fe2000001002c */
[----:B------:R-:W-:Y:S01]  /*4220*/  FADD.FTZ R40, R45, R40 ;  /* 0x000000282d287221 */ /* 0x000fe20000010000 */
[----:B------:R-:W2:Y:S01]  /*4230*/  LDL R89, [R1] ;  /* 0x0000000001597983 */ /* 0x000ea20000100800 */
[----:B------:R-:W1:Y:S01]  /*4240*/  S2UR UR7, SR_CgaCtaId ;  /* 0x00000000000779c3 */ /* 0x000e620000008800 */
[----:B------:R-:W-:Y:S01]  /*4250*/  FFMA.FTZ R45, R79, R93, R44 ;  /* 0x0000005d4f2d7223 */ /* 0x000fe2000001002c */
[----:B------:R-:W-:Y:S01]  /*4260*/  FADD.FTZ R44, R93, R40 ;  /* 0x000000285d2c7221 */ /* 0x000fe20000010000 */
[----:B0-----:R-:W0:Y:S03]  /*4270*/  S2R R2, SR_LANEID ;  /* 0x0000000000027919 */ /* 0x001e260000000000 */
[----:B------:R-:W3:Y:S04]  /*4280*/  SHFL.DOWN PT, R40, R45, 0x1, 0x1f ;  /* 0x08201f002d287f89 */ /* 0x000ee800000e0000 */
[----:B------:R-:W4:Y:S01]  /*4290*/  SHFL.DOWN PT, R93, R44, 0x1, 0x1f ;  /* 0x08201f002c5d7f89 */ /* 0x000f2200000e0000 */
[----:B0-----:R-:W-:-:S13]  /*42a0*/  ISETP.GT.AND P0, PT, R2, 0x1e, PT ;  /* 0x0000001e0200780c */ /* 0x001fda0003f04270 */
[----:B---3--:R-:W-:Y:S01]  /*42b0*/  @!P0 FADD.FTZ R45, R45, R40 ;  /* 0x000000282d2d8221 */ /* 0x008fe20000010000 */
[----:B----4-:R-:W-:Y:S01]  /*42c0*/  @!P0 FADD.FTZ R44, R44, R93 ;  /* 0x0000005d2c2c8221 */ /* 0x010fe20000010000 */
[----:B------:R-:W-:-:S03]  /*42d0*/  ISETP.GT.AND P0, PT, R2, 0x1d, PT ;  /* 0x0000001d0200780c */ /* 0x000fc60003f04270 */
[----:B------:R-:W0:Y:S04]  /*42e0*/  SHFL.DOWN PT, R40, R45, 0x2, 0x1f ;  /* 0x08401f002d287f89 */ /* 0x000e2800000e0000 */
[----:B------:R-:W3:Y:S06]  /*42f0*/  SHFL.DOWN PT, R93, R44, 0x2, 0x1f ;  /* 0x08401f002c5d7f89 */ /* 0x000eec00000e0000 */
[----:B0-----:R-:W-:Y:S01]  /*4300*/  @!P0 FADD.FTZ R45, R45, R40 ;  /* 0x000000282d2d8221 */ /* 0x001fe20000010000 */
[----:B---3--:R-:W-:-:S04]  /*4310*/  @!P0 FADD.FTZ R44, R44, R93 ;  /* 0x0000005d2c2c8221 */ /* 0x008fc80000010000 */
[----:B------:R-:W0:Y:S01]  /*4320*/  SHFL.DOWN PT, R40, R45, 0x4, 0x1f ;  /* 0x08801f002d287f89 */ /* 0x000e2200000e0000 */
[----:B------:R-:W-:-:S03]  /*4330*/  ISETP.GT.AND P0, PT, R2, 0x1b, PT ;  /* 0x0000001b0200780c */ /* 0x000fc60003f04270 */
[----:B------:R-:W3:Y:S10]  /*4340*/  SHFL.DOWN PT, R93, R44, 0x4, 0x1f ;  /* 0x08801f002c5d7f89 */ /* 0x000ef400000e0000 */
[----:B0-----:R-:W-:Y:S01]  /*4350*/  @!P0 FADD.FTZ R45, R45, R40 ;  /* 0x000000282d2d8221 */ /* 0x001fe20000010000 */
[----:B---3--:R-:W-:-:S04]  /*4360*/  @!P0 FADD.FTZ R44, R44, R93 ;  /* 0x0000005d2c2c8221 */ /* 0x008fc80000010000 */
[----:B------:R-:W0:Y:S01]  /*4370*/  SHFL.DOWN PT, R40, R45, 0x8, 0x1f ;  /* 0x09001f002d287f89 */ /* 0x000e2200000e0000 */
[----:B------:R-:W-:-:S03]  /*4380*/  ISETP.GT.AND P0, PT, R2, 0x17, PT ;  /* 0x000000170200780c */ /* 0x000fc60003f04270 */
[----:B------:R-:W3:Y:S10]  /*4390*/  SHFL.DOWN PT, R93, R44, 0x8, 0x1f ;  /* 0x09001f002c5d7f89 */ /* 0x000ef400000e0000 */
[----:B0-----:R-:W-:Y:S01]  /*43a0*/  @!P0 FADD.FTZ R45, R45, R40 ;  /* 0x000000282d2d8221 */ /* 0x001fe20000010000 */
[----:B---3--:R-:W-:Y:S01]  /*43b0*/  @!P0 FADD.FTZ R44, R44, R93 ;  /* 0x0000005d2c2c8221 */ /* 0x008fe20000010000 */
[----:B------:R-:W-:Y:S01]  /*43c0*/  ISETP.GT.AND P0, PT, R2, 0xf, PT ;  /* 0x0000000f0200780c */ /* 0x000fe20003f04270 */
[----:B------:R-:W-:Y:S01]  /*43d0*/  FADD.FTZ R47, R47, R57 ;  /* 0x000000392f2f7221 */ /* 0x000fe20000010000 */
[----:B------:R0:W5:Y:S01]  /*43e0*/  LDL.LU R2, [R1+0x4] ;  /* 0x0000040001027983 */ /* 0x0001620000300800 */
[----:B------:R-:W-:-:S02]  /*43f0*/  FFMA.FTZ R46, R58, R57, R46 ;  /* 0x000000393a2e7223 */ /* 0x000fc4000001002e */
[----:B------:R-:W3:Y:S01]  /*4400*/  S2R R57, SR_LANEID ;  /* 0x0000000000397919 */ /* 0x000ee20000000000 */
[----:B------:R-:W4:Y:S04]  /*4410*/  SHFL.DOWN PT, R40, R45, 0x10, 0x1f ;  /* 0x0a001f002d287f89 */ /* 0x000f2800000e0000 */
[----:B------:R-:W0:Y:S01]  /*4420*/  SHFL.DOWN PT, R93, R44, 0x10, 0x1f ;  /* 0x0a001f002c5d7f89 */ /* 0x000e2200000e0000 */
[----:B------:R-:W-:Y:S01]  /*4430*/  UMOV UR6, 0x400 ;  /* 0x0000040000067882 */ /* 0x000fe20000000000 */
[----:B------:R-:W-:Y:S01]  /*4440*/  FADD.FTZ R56, R56, R91 ;  /* 0x0000005b38387221 */ /* 0x000fe20000010000 */
[----:B------:R-:W-:Y:S01]  /*4450*/  FFMA.FTZ R3, R55, R91, R3 ;  /* 0x0000005b37037223 */ /* 0x000fe20000010003 */
[----:B------:R-:W-:Y:S01]  /*4460*/  UIADD3 UR5, UR6, 0xd0, URZ ;  /* 0x000000d006057890 */ /* 0x000fe2000fffe03f */
[----:B------:R-:W-:Y:S01]  /*4470*/  FFMA.FTZ R46, R54, R90, R46 ;  /* 0x0000005a362e7223 */ /* 0x000fe2000001002e */
[----:B------:R-:W-:Y:S01]  /*4480*/  FADD.FTZ R47, R47, R90 ;  /* 0x0000005a2f2f7221 */ /* 0x000fe20000010000 */
[----:B------:R-:W-:Y:S01]  /*4490*/  FADD.FTZ R56, R56, R92 ;  /* 0x0000005c38387221 */ /* 0x000fe20000010000 */
[----:B------:R-:W-:Y:S01]  /*44a0*/  FFMA.FTZ R3, R53, R92, R3 ;  /* 0x0000005c35037223 */ /* 0x000fe20000010003 */
[----:B-1----:R-:W-:Y:S01]  /*44b0*/  ULEA UR5, UR7, UR5, 0x18 ;  /* 0x0000000507057291 */ /* 0x002fe2000f8ec03f */
[----:B------:R-:W-:Y:S01]  /*44c0*/  FFMA.FTZ R46, R52, R42, R46 ;  /* 0x0000002a342e7223 */ /* 0x000fe2000001002e */
[----:B------:R-:W-:Y:S01]  /*44d0*/  ISETP.NE.AND P2, PT, R0, RZ, PT ;  /* 0x000000ff0000720c */ /* 0x000fe20003f45270 */
[----:B------:R-:W-:Y:S01]  /*44e0*/  FADD.FTZ R47, R47, R42 ;  /* 0x0000002a2f2f7221 */ /* 0x000fe20000010000 */
[----:B------:R-:W-:Y:S01]  /*44f0*/  FADD.FTZ R42, R56, R41 ;  /* 0x00000029382a7221 */ /* 0x000fe20000010000 */
[----:B----4-:R-:W-:Y:S01]  /*4500*/  @!P0 FADD.FTZ R45, R45, R40 ;  /* 0x000000282d2d8221 */ /* 0x010fe20000010000 */
[----:B0-----:R-:W-:Y:S01]  /*4510*/  @!P0 FADD.FTZ R44, R44, R93 ;  /* 0x0000005d2c2c8221 */ /* 0x001fe20000010000 */
[----:B---3--:R-:W-:Y:S01]  /*4520*/  ISETP.NE.AND P0, PT, R57, RZ, PT ;  /* 0x000000ff3900720c */ /* 0x008fe20003f05270 */
[----:B------:R-:W-:Y:S01]  /*4530*/  FFMA.FTZ R40, R80, R41, R3 ;  /* 0x0000002950287223 */ /* 0x000fe20000010003 */
[----:B------:R-:W-:Y:S01]  /*4540*/  FFMA.FTZ R41, R79, R43, R46 ;  /* 0x0000002b4f297223 */ /* 0x000fe2000001002e */
[----:B------:R-:W-:Y:S01]  /*4550*/  FADD.FTZ R43, R47, R43 ;  /* 0x0000002b2f2b7221 */ /* 0x000fe20000010000 */
[----:B------:R-:W-:-:S02]  /*4560*/  LEA R3, R0, UR5, 0x4 ;  /* 0x0000000500037c11 */ /* 0x000fc4000f8e20ff */
[----:B------:R-:W-:Y:S02]  /*4570*/  MOV R56, R45 ;  /* 0x0000002d00387202 */ /* 0x000fe40000000f00 */
[----:B------:R-:W-:Y:S01]  /*4580*/  MOV R57, R44 ;  /* 0x0000002c00397202 */ /* 0x000fe20000000f00 */
[----:B------:R0:W-:Y:S01]  /*4590*/  STS.128 [R3], R40 ;  /* 0x0000002803007388 */ /* 0x0001e20000000c00 */
[----:B------:R-:W-:Y:S01]  /*45a0*/  BSSY B0, `(.L_x_2454) ;  /* 0x0000036000007945 */ /* 0x000fe20003800000 */
[----:B------:R-:W-:Y:S02]  /*45b0*/  ISETP.GT.U32.AND P3, PT, R0, 0x4f, PT ;  /* 0x0000004f0000780c */ /* 0x000fe40003f64070 */
        /* <DEDUP_REMOVED lines=52> */
.L_x_2455:
[----:B------:R-:W-:Y:S05]  /*4900*/  BSYNC B0 ;  /* 0x0000000000007941 */ /* 0x000fea0003800000 */
.L_x_2454:
        /* <DEDUP_REMOVED lines=38> */
.L_x_2457:
[----:B------:R-:W-:Y:S05]  /*4b70*/  BSYNC B0 ;  /* 0x0000000000007941 */ /* 0x000fea0003800000 */
.L_x_2456:
[----:B------:R-:W1:Y:S01]  /*4b80*/  LDC.64 R44, c[0x0][0x268] ;  /* 0x00009a00ff2c7b82 */ /* 0x000e620000000a00 */
[----:B0-----:R-:W-:Y:S01]  /*4b90*/  MOV R3, UR16 ;  /* 0x0000001000037c02 */ /* 0x001fe20008000f00 */
        /* <DEDUP_REMOVED lines=10> */
[----:B0-----:R-:W0:Y:S01]  /*4c40*/  LDC.64 R46, c[0x0][0x288] ;  /* 0x0000a200ff2e7b82 */ /* 0x001e220000000a00 */
[----:B------:R-:W-:Y:S02]  /*4c50*/  MOV R3, UR10 ;  /* 0x0000000a00037c02 */ /* 0x000fe40008000f00 */
[CC--:B0-----:R-:W-:Y:S02]  /*4c60*/  LEA R40, P0, R46.reuse, R44.reuse, 0x2 ;  /* 0x0000002c2e287211 */ /* 0x0c1fe400078010ff */
[----:B------:R-:W-:Y:S02]  /*4c70*/  LEA R44, P3, R3, R44, 0x2 ;  /* 0x0000002c032c7211 */ /* 0x000fe400078610ff */
[----:B------:R-:W-:Y:S02]  /*4c80*/  LEA.HI.X R41, R46, R45, R47, 0x2, P0 ;  /* 0x0000002d2e297211 */ /* 0x000fe400000f142f */
[----:B------:R-:W-:-:S03]  /*4c90*/  IADD3.X R45, R45, UR12, RZ, P3, !PT ;  /* 0x0000000c2d2d7c10 */ /* 0x000fc60009ffe4ff */
[----:B------:R0:W-:Y:S04]  /*4ca0*/  REDG.E.ADD.F32.FTZ.RN.STRONG.GPU desc[UR22][R40.64], R42 ;  /* 0x0000002a280079a6 */ /* 0x0001e8000c10f396 */
[----:B------:R0:W-:Y:S02]  /*4cb0*/  REDG.E.ADD.F32.FTZ.RN.STRONG.GPU desc[UR22][R44.64], R43 ;  /* 0x0000002b2c0079a6 */ /* 0x0001e4000c10f396 */
.L_x_2459:
[----:B------:R-:W-:Y:S05]  /*4cc0*/  BSYNC B0 ;  /* 0x0000000000007941 */ /* 0x000fea0003800000 */
.L_x_2458:
[----:B------:R-:W-:-:S06]  /*4cd0*/  UISETP.GE.U32.AND UP0, UPT, UR15, 0x2, UPT ;  /* 0x000000020f00788c */ /* 0x000fcc000bf06070 */
[----:B------:R-:W-:-:S13]  /*4ce0*/  PLOP3.LUT P0, PT, PT, PT, UP0, 0x80, 0x0 ;  /* 0x000000000000781c */ /* 0x000fda0003f0f008 */
[----:B------:R-:W-:Y:S05]  /*4cf0*/  @!P0 BRA `(.L_x_2460) ;  /* 0x0000001800448947 */ /* 0x000fea0003800000 */
[----:B------:R-:W1:Y:S01]  /*4d00*/  S2UR UR13, SR_CTAID.Y ;  /* 0x00000000000d79c3 */ /* 0x000e620000002600 */
[----:B------:R-:W-:Y:S01]  /*4d10*/  ULOP3.LUT UR5, UR4, 0x1, URZ, 0xc0, !UPT ;  /* 0x0000000104057892 */ /* 0x000fe2000f8ec03f */
[----:B------:R-:W-:Y:S01]  /*4d20*/  ULDC UR14, c[0x0][0x10] ;  /* 0x00000400000e7ab9 */ /* 0x000fe20000000800 */
[----:B------:R-:W-:Y:S02]  /*4d30*/  ULDC.64 UR16, c[0x0][0x260] ;  /* 0x0000980000107ab9 */ /* 0x000fe40000000a00 */
[----:B------:R-:W-:-:S04]  /*4d40*/  UIMAD UR5, UR5, UR14, URZ ;  /* 0x0000000e050572a4 */ /* 0x000fc8000f8e023f */
[----:B------:R-:W-:Y:S02]  /*4d50*/  UIMAD UR6, UR5, UR15, URZ ;  /* 0x0000000f050672a4 */ /* 0x000fe4000f8e023f */
[----:B-1----:R-:W-:Y:S02]  /*4d60*/  UIADD3 UR18, UR5, UR13, URZ ;  /* 0x0000000d05127290 */ /* 0x002fe4000fffe03f */
[----:B------:R-:W-:-:S03]  /*4d70*/  USHF.L.U32 UR5, UR6, 0x1, URZ ;  /* 0x0000000106057899 */ /* 0x000fc6000800063f */
[----:B------:R-:W-:Y:S02]  /*4d80*/  ULDC.64 UR6, c[0x0][0x258] ;  /* 0x0000960000067ab9 */ /* 0x000fe40000000a00 */
[----:B------:R-:W-:Y:S02]  /*4d90*/  UIMAD.WIDE.U32 UR18, UR18, 0x4, UR6 ;  /* 0x00000004121278a5 */ /* 0x000fe4000f8e0006 */
[----:B------:R-:W-:Y:S01]  /*4da0*/  UIMAD.WIDE UR6, UR5, 0x4, UR16 ;  /* 0x00000004050678a5 */ /* 0x000fe2000f8e0210 */
[----:B------:R-:W-:Y:S11]  /*4db0*/  @P2 BRA `(.L_x_2461) ;  /* 0x0000000000802947 */ /* 0x000ff60003800000 */
[----:B------:R-:W1:Y:S01]  /*4dc0*/  S2R R3, SR_LANEID ;  /* 0x0000000000037919 */ /* 0x000e620000000000 */
[----:B------:R-:W-:Y:S02]  /*4dd0*/  UIMAD UR16, UR24, UR14, UR13 ;  /* 0x0000000e181072a4 */ /* 0x000fe4000f8e020d */
[----:B------:R-:W-:Y:S02]  /*4de0*/  ULOP3.LUT UP0, URZ, UR4, 0x2, URZ, 0xc0, !UPT ;  /* 0x00000002043f7892 */ /* 0x000fe4000f80c03f */
[----:B------:R-:W-:Y:S01]  /*4df0*/  UIMAD.WIDE.U32 UR16, UR16, 0x8, UR6 ;  /* 0x00000008101078a5 */ /* 0x000fe2000f8e0006 */
[----:B------:R-:W-:Y:S02]  /*4e00*/  UMOV UR5, 0x1 ;  /* 0x0000000100057882 */ /* 0x000fe40000000000 */
[----:B------:R-:W-:-:S03]  /*4e10*/  USEL UR5, UR5, 0xffffffff, !UP0 ;  /* 0xffffffff05057887 */ /* 0x000fc6000c000000 */
[----:B0-----:R-:W-:Y:S01]  /*4e20*/  MOV R40, UR16 ;  /* 0x0000001000287c02 */ /* 0x001fe20008000f00 */
[----:B------:R-:W-:Y:S01]  /*4e30*/  VOTEU.ANY UR16, UPT, PT ;  /* 0x0000000000107886 */ /* 0x000fe200038e0100 */
[----:B------:R-:W-:Y:S01]  /*4e40*/  MOV R41, UR17 ;  /* 0x0000001100297c02 */ /* 0x000fe20008000f00 */
[----:B------:R-:W-:Y:S02]  /*4e50*/  UFLO.U32 UR17, UR16 ;  /* 0x00000010001172bd */ /* 0x000fe400080e0000 */
[----:B------:R-:W-:Y:S02]  /*4e60*/  UPOPC UR16, UR16 ;  /* 0x00000010001072bf */ /* 0x000fe40008000000 */
[----:B------:R0:W-:Y:S02]  /*4e70*/  STG.E.64 desc[UR22][R40.64], R56 ;  /* 0x0000003828007986 */ /* 0x0001e4000c101b16 */
[----:B------:R-:W-:Y:S01]  /*4e80*/  UIMAD UR5, UR5, UR16, URZ ;  /* 0x00000010050572a4 */ /* 0x000fe2000f8e023f */
[----:B-1----:R-:W-:-:S05]  /*4e90*/  ISETP.EQ.U32.AND P0, PT, R3, UR17, PT ;  /* 0x0000001103007c0c */ /* 0x002fca000bf02070 */
[----:B------:R-:W-:Y:S02]  /*4ea0*/  MOV R3, UR5 ;  /* 0x0000000500037c02 */ /* 0x000fe40008000f00 */
[----:B0-----:R-:W-:Y:S02]  /*4eb0*/  MOV R40, UR18 ;  /* 0x0000001200287c02 */ /* 0x001fe40008000f00 */
        /* <DEDUP_REMOVED lines=9> */
.L_x_2462:
[----:B------:R-:W-:Y:S02]  /*4f50*/  MOV R40, UR18 ;  /* 0x0000001200287c02 */ /* 0x000fe40008000f00 */
[----:B------:R-:W-:-:S05]  /*4f60*/  MOV R41, UR19 ;  /* 0x0000001300297c02 */ /* 0x000fca0008000f00 */
[----:B------:R-:W2:Y:S04]  /*4f70*/  LDG.E.STRONG.GPU R40, desc[UR22][R40.64] ;  /* 0x0000001628287981 */ /* 0x000ea8000c1ef900 */
[----:B--2---:R-:W-:Y:S01]  /*4f80*/  CCTL.IVALL ;  /* 0x00000000ff00798f */ /* 0x004fe20002000000 */
[----:B------:R-:W-:Y:S05]  /*4f90*/  YIELD ;  /* 0x0000000000007946 */ /* 0x000fea0003800000 */
[----:B------:R-:W-:-:S13]  /*4fa0*/  ISETP.NE.AND P0, PT, R40, R3, PT ;  /* 0x000000032800720c */ /* 0x000fda0003f05270 */
[----:B------:R-:W-:Y:S05]  /*4fb0*/  @P0 BRA `(.L_x_2462) ;  /* 0xfffffffc00e40947 */ /* 0x000fea000383ffff */
.L_x_2461:
        /* <DEDUP_REMOVED lines=19> */
.L_x_2466:
[----:B------:R-:W1:Y:S02]  /*50f0*/  S2R R3, SR_CTAID.X ;  /* 0x0000000000037919 */ /* 0x000e640000002500 */
[----:B-1----:R-:W-:-:S13]  /*5100*/  ISETP.EQ.OR P6, PT, R3, UR5, P2 ;  /* 0x0000000503007c0c */ /* 0x002fda00097c2670 */
[----:B------:R-:W-:-:S05]  /*5110*/  VOTEU.ALL UP0, P6 ;  /* 0x00000000003f7886 */ /* 0x000fca0003000000 */
[----:B------:R-:W-:-:S04]  /*5120*/  @!UP0 UIMAD UR18, UR14, UR5, UR13 ;  /* 0x000000050e1282a4 */ /* 0x000fc8000f8e020d */
[----:B------:R-:W-:-:S06]  /*5130*/  @!UP0 UIMAD.WIDE.U32 UR18, UR18, 0x8, UR6 ;  /* 0x00000008121288a5 */ /* 0x000fcc000f8e0006 */
[----:B0-----:R-:W-:Y:S02]  /*5140*/  MOV R40, UR18 ;  /* 0x0000001200287c02 */ /* 0x001fe40008000f00 */
        /* <DEDUP_REMOVED lines=139> */
[----:B------:R-:W-:Y:S02]  /*5a00*/  @!UP2 UIMAD UR17, UR14, UR17, UR13 ;  /* 0x000000110e11a2a4 */ /* 0x000fe4000f8e020d */
[----:B------:R-:W-:Y:S02]  /*5a10*/  @!UP1 UIMAD.WIDE.U32 UR20, UR20, 0x8, UR6 ;  /* 0x00000008141498a5 */ /* 0x000fe4000f8e0006 */
[----:B------:R-:W-:-:S04]  /*5a20*/  @!UP2 UIMAD.WIDE.U32 UR18, UR17, 0x8, UR6 ;  /* 0x000000081112a8a5 */ /* 0x000fc8000f8e0006 */
[----:B------:R-:W-:Y:S02]  /*5a30*/  MOV R40, UR20 ;  /* 0x0000001400287c02 */ /* 0x000fe40008000f00 */
[----:B------:R-:W-:Y:S02]  /*5a40*/  MOV R41, UR21 ;  /* 0x0000001500297c02 */ /* 0x000fe40008000f00 */
[----:B------:R-:W-:Y:S02]  /*5a50*/  MOV R44, UR18 ;  /* 0x00000012002c7c02 */ /* 0x000fe40008000f00 */
[----:B------:R-:W-:Y:S02]  /*5a60*/  MOV R45, UR19 ;  /* 0x00000013002d7c02 */ /* 0x000fe40008000f00 */
[----:B------:R-:W2:Y:S04]  /*5a70*/  @!P3 LDG.E.64 R40, desc[UR22][R40.64] ;  /* 0x000000162828b981 */ /* 0x000ea8000c1e1b00 */
        /* <DEDUP_REMOVED lines=12> */
.L_x_2465:
[----:B------:R-:W-:-:S06]  /*5b40*/  UISETP.GT.AND UP0, UPT, UR16, 0x4, UPT ;  /* 0x000000041000788c */ /* 0x000fcc000bf04270 */
[----:B------:R-:W-:-:S13]  /*5b50*/  PLOP3.LUT P3, PT, PT, PT, UP0, 0x80, 0x0 ;  /* 0x000000000000781c */ /* 0x000fda0003f6f008 */
[----:B------:R-:W-:Y:S05]  /*5b60*/  @!P3 BRA `(.L_x_2467) ;  /* 0x000000040050b947 */ /* 0x000fea0003800000 */
[----:B------:R-:W1:Y:S02]  /*5b70*/  S2R R3, SR_CTAID.X ;  /* 0x0000000000037919 */ /* 0x000e640000002500 */
[----:B-1----:R-:W-:-:S13]  /*5b80*/  ISETP.EQ.OR P0, PT, R3, UR5, P2 ;  /* 0x0000000503007c0c */ /* 0x002fda0009702670 */
[----:B------:R-:W-:-:S05]  /*5b90*/  VOTEU.ALL UP0, P0 ;  /* 0x00000000003f7886 */ /* 0x000fca0000000000 */
[----:B------:R-:W-:-:S04]  /*5ba0*/  @!UP0 UIMAD UR18, UR5, UR14, UR13 ;  /* 0x0000000e051282a4 */ /* 0x000fc8000f8e020d */
[----:B------:R-:W-:-:S06]  /*5bb0*/  @!UP0 UIMAD.WIDE.U32 UR18, UR18, 0x8, UR6 ;  /* 0x00000008121288a5 */ /* 0x000fcc000f8e0006 */
[----:B0-----:R-:W-:Y:S01]  /*5bc0*/  MOV R40, UR18 ;  /* 0x0000001200287c02 */ /* 0x001fe20008000f00 */
[----:B------:R-:W-:Y:S01]  /*5bd0*/  UIADD3 UR18, UR5, 0x1, URZ ;  /* 0x0000000105127890 */ /* 0x000fe2000fffe03f */
[----:B------:R-:W-:Y:S01]  /*5be0*/  MOV R41, UR19 ;  /* 0x0000001300297c02 */ /* 0x000fe20008000f00 */
[----:B------:R-:W-:-:S04]  /*5bf0*/  UIADD3 UR20, UR5, 0x2, URZ ;  /* 0x0000000205147890 */ /* 0x000fc8000fffe03f */
[C---:B------:R-:W-:Y:S01]  /*5c00*/  ISETP.EQ.OR P4, PT, R3.reuse, UR18, P2 ;  /* 0x0000001203007c0c */ /* 0x040fe20009782670 */
[----:B------:R-:W-:Y:S01]  /*5c10*/  UIADD3 UR17, UR5, 0x3, URZ ;  /* 0x0000000305117890 */ /* 0x000fe2000fffe03f */
[C---:B------:R-:W-:Y:S01]  /*5c20*/  ISETP.EQ.OR P6, PT, R3.reuse, UR20, P2 ;  /* 0x0000001403007c0c */ /* 0x040fe200097c2670 */
[----:B------:R-:W2:Y:S04]  /*5c30*/  @!P0 LDG.E.64 R40, desc[UR22][R40.64] ;  /* 0x0000001628288981 */ /* 0x000ea8000c1e1b00 */
[----:B------:R-:W-:-:S06]  /*5c40*/  ISETP.EQ.OR P3, PT, R3, UR17, P2 ;  /* 0x0000001103007c0c */ /* 0x000fcc0009762670 */
[----:B------:R-:W-:Y:S02]  /*5c50*/  VOTEU.ALL UP0, P4 ;  /* 0x00000000003f7886 */ /* 0x000fe40002000000 */
[----:B------:R-:W-:-:S03]  /*5c60*/  VOTEU.ALL UP1, P6 ;  /* 0x00000000003f7886 */ /* 0x000fc60003020000 */
[----:B------:R-:W-:Y:S02]  /*5c70*/  @!UP0 UIMAD UR18, UR14, UR18, UR13 ;  /* 0x000000120e1282a4 */ /* 0x000fe4000f8e020d */
[----:B------:R-:W-:Y:S02]  /*5c80*/  @!UP1 UIMAD UR20, UR14, UR20, UR13 ;  /* 0x000000140e1492a4 */ /* 0x000fe4000f8e020d */
[----:B------:R-:W-:Y:S01]  /*5c90*/  @!UP0 UIMAD.WIDE.U32 UR18, UR18, 0x8, UR6 ;  /* 0x00000008121288a5 */ /* 0x000fe2000f8e0006 */
[----:B------:R-:W-:Y:S01]  /*5ca0*/  VOTEU.ALL UP2, P3 ;  /* 0x00000000003f7886 */ /* 0x000fe20001840000 */
[----:B------:R-:W-:-:S04]  /*5cb0*/  @!UP1 UIMAD.WIDE.U32 UR20, UR20, 0x8, UR6 ;  /* 0x00000008141498a5 */ /* 0x000fc8000f8e0006 */
[----:B------:R-:W-:Y:S01]  /*5cc0*/  MOV R44, UR18 ;  /* 0x00000012002c7c02 */ /* 0x000fe20008000f00 */
[----:B------:R-:W-:Y:S01]  /*5cd0*/  @!UP2 UIMAD UR17, UR14, UR17, UR13 ;  /* 0x000000110e11a2a4 */ /* 0x000fe2000f8e020d */
[----:B------:R-:W-:Y:S02]  /*5ce0*/  MOV R45, UR19 ;  /* 0x00000013002d7c02 */ /* 0x000fe40008000f00 */
[----:B------:R-:W-:Y:S01]  /*5cf0*/  MOV R42, UR20 ;  /* 0x00000014002a7c02 */ /* 0x000fe20008000f00 */
[----:B------:R-:W-:Y:S01]  /*5d00*/  @!UP2 UIMAD.WIDE.U32 UR18, UR17, 0x8, UR6 ;  /* 0x000000081112a8a5 */ /* 0x000fe2000f8e0006 */
[----:B------:R-:W-:Y:S02]  /*5d10*/  MOV R43, UR21 ;  /* 0x00000015002b7c02 */ /* 0x000fe40008000f00 */
[----:B------:R-:W3:Y:S03]  /*5d20*/  @!P4 LDG.E.64 R44, desc[UR22][R44.64] ;  /* 0x000000162c2cc981 */ /* 0x000ee6000c1e1b00 */
[----:B------:R-:W-:Y:S01]  /*5d30*/  MOV R46, UR18 ;  /* 0x00000012002e7c02 */ /* 0x000fe20008000f00 */
[----:B------:R-:W4:Y:S01]  /*5d40*/  @!P6 LDG.E.64 R42, desc[UR22][R42.64] ;  /* 0x000000162a2ae981 */ /* 0x000f22000c1e1b00 */
[----:B------:R-:W-:-:S06]  /*5d50*/  MOV R47, UR19 ;  /* 0x00000013002f7c02 */ /* 0x000fcc0008000f00 */
        /* <DEDUP_REMOVED lines=10> */
[----:B------:R-:W-:Y:S01]  /*5e00*/  @!P4 FADD.FTZ R57, R57, R45 ;  /* 0x0000002d3939c221 */ /* 0x000fe20000010000 */
[----:B------:R-:W-:Y:S02]  /*5e10*/  ISETP.EQ.OR P4, PT, R3, UR20, P2 ;  /* 0x0000001403007c0c */ /* 0x000fe40009782670 */
[----:B----4-:R-:W-:Y:S01]  /*5e20*/  @!P6 FADD.FTZ R56, R56, R42 ;  /* 0x0000002a3838e221 */ /* 0x010fe20000010000 */
[----:B------:R-:W-:Y:S01]  /*5e30*/  @!P6 FADD.FTZ R57, R57, R43 ;  /* 0x0000002b3939e221 */ /* 0x000fe20000010000 */
[----:B------:R-:W-:Y:S02]  /*5e40*/  ISETP.EQ.OR P6, PT, R3, UR5, P2 ;  /* 0x0000000503007c0c */ /* 0x000fe400097c2670 */
[----:B------:R-:W-:Y:S01]  /*5e50*/  @!P3 FADD.FTZ R56, R56, R46 ;  /* 0x0000002e3838b221 */ /* 0x000fe20000010000 */
[----:B------:R-:W-:Y:S01]  /*5e60*/  @!P3 FADD.FTZ R57, R57, R47 ;  /* 0x0000002f3939b221 */ /* 0x000fe20000010000 */
[----:B------:R-:W-:Y:S01]  /*5e70*/  ISETP.EQ.OR P3, PT, R3, UR27, P2 ;  /* 0x0000001b03007c0c */ /* 0x000fe20009762670 */
[----:B------:R-:W-:-:S04]  /*5e80*/  @!UP0 UIMAD UR18, UR14, UR17, UR13 ;  /* 0x000000110e1282a4 */ /* 0x000fc8000f8e020d */
[----:B------:R-:W-:-:S04]  /*5e90*/  VOTEU.ALL UP1, P4 ;  /* 0x00000000003f7886 */ /* 0x000fc80002020000 */
[----:B------:R-:W-:Y:S01]  /*5ea0*/  VOTEU.ALL UP2, P6 ;  /* 0x00000000003f7886 */ /* 0x000fe20003040000 */
[----:B------:R-:W-:Y:S02]  /*5eb0*/  @!UP0 UIMAD.WIDE.U32 UR18, UR18, 0x8, UR6 ;  /* 0x00000008121288a5 */ /* 0x000fe4000f8e0006 */
[----:B------:R-:W-:Y:S02]  /*5ec0*/  @!UP1 UIMAD UR20, UR14, UR20, UR13 ;  /* 0x000000140e1492a4 */ /* 0x000fe4000f8e020d */
[----:B------:R-:W-:Y:S01]  /*5ed0*/  @!UP2 UIMAD UR5, UR14, UR5, UR13 ;  /* 0x000000050e05a2a4 */ /* 0x000fe2000f8e020d */
[----:B------:R-:W-:Y:S01]  /*5ee0*/  VOTEU.ALL UP0, P3 ;  /* 0x00000000003f7886 */ /* 0x000fe20001800000 */
[----:B------:R-:W-:Y:S01]  /*5ef0*/  @!UP1 UIMAD.WIDE.U32 UR20, UR20, 0x8, UR6 ;  /* 0x00000008141498a5 */ /* 0x000fe2000f8e0006 */
[----:B------:R-:W-:Y:S02]  /*5f00*/  MOV R44, UR18 ;  /* 0x00000012002c7c02 */ /* 0x000fe40008000f00 */
[----:B------:R-:W-:Y:S01]  /*5f10*/  MOV R45, UR19 ;  /* 0x00000013002d7c02 */ /* 0x000fe20008000f00 */
[----:B------:R-:W-:-:S02]  /*5f20*/  @!UP2 UIMAD.WIDE.U32 UR18, UR5, 0x8, UR6 ;  /* 0x000000080512a8a5 */ /* 0x000fc4000f8e0006 */
[----:B------:R-:W-:Y:S01]  /*5f30*/  @!UP0 UIMAD UR5, UR14, UR27, UR13 ;  /* 0x0000001b0e0582a4 */ /* 0x000fe2000f8e020d */
[----:B------:R-:W-:Y:S02]  /*5f40*/  MOV R42, UR20 ;  /* 0x00000014002a7c02 */ /* 0x000fe40008000f00 */
[----:B------:R-:W-:Y:S01]  /*5f50*/  MOV R43, UR21 ;  /* 0x00000015002b7c02 */ /* 0x000fe20008000f00 */
[----:B------:R-:W2:Y:S01]  /*5f60*/  @!P0 LDG.E.64 R44, desc[UR22][R44.64] ;  /* 0x000000162c2c8981 */ /* 0x000ea2000c1e1b00 */
        /* <DEDUP_REMOVED lines=20> */
.L_x_2467:
[----:B------:R-:W-:-:S13]  /*60b0*/  ISETP.NE.OR P0, PT, RZ, UR16, P0 ;  /* 0x00000010ff007c0c */ /* 0x000fda0008705670 */
[----:B------:R-:W-:Y:S05]  /*60c0*/  @!P0 BRA `(.L_x_2463) ;  /* 0x0000000000b08947 */ /* 0x000fea0003800000 */
.L_x_2464:
[----:B------:R-:W1:Y:S02]  /*60d0*/  S2R R3, SR_CTAID.X ;  /* 0x0000000000037919 */ /* 0x000e640000002500 */
[----:B-1----:R-:W-:-:S13]  /*60e0*/  ISETP.EQ.OR P3, PT, R3, UR5, P2 ;  /* 0x0000000503007c0c */ /* 0x002fda0009762670 */
[----:B------:R-:W-:-:S05]  /*60f0*/  VOTEU.ALL UP0, P3 ;  /* 0x00000000003f7886 */ /* 0x000fca0001800000 */
[----:B------:R-:W-:-:S04]  /*6100*/  @!UP0 UIMAD UR18, UR14, UR5, UR13 ;  /* 0x000000050e1282a4 */ /* 0x000fc8000f8e020d */
[----:B------:R-:W-:-:S06]  /*6110*/  @!UP0 UIMAD.WIDE.U32 UR18, UR18, 0x8, UR6 ;  /* 0x00000008121288a5 */ /* 0x000fcc000f8e0006 */
[----:B0-----:R-:W-:Y:S01]  /*6120*/  MOV R42, UR18 ;  /* 0x00000012002a7c02 */ /* 0x001fe20008000f00 */
[----:B------:R-:W-:Y:S01]  /*6130*/  UIADD3 UR18, UR5, 0x1, URZ ;  /* 0x0000000105127890 */ /* 0x000fe2000fffe03f */
[----:B------:R-:W-:-:S05]  /*6140*/  MOV R43, UR19 ;  /* 0x00000013002b7c02 */ /* 0x000fca0008000f00 */
[----:B------:R-:W-:Y:S01]  /*6150*/  ISETP.EQ.OR P4, PT, R3, UR18, P2 ;  /* 0x0000001203007c0c */ /* 0x000fe20009782670 */
[----:B------:R-:W2:Y:S01]  /*6160*/  @!P3 LDG.E.64 R42, desc[UR22][R42.64] ;  /* 0x000000162a2ab981 */ /* 0x000ea2000c1e1b00 */
[----:B------:R-:W-:Y:S02]  /*6170*/  UIADD3 UR17, UR5, 0x2, URZ ;  /* 0x0000000205117890 */ /* 0x000fe4000fffe03f */
[----:B------:R-:W-:-:S04]  /*6180*/  UIADD3 UR20, UR5, 0x3, URZ ;  /* 0x0000000305147890 */ /* 0x000fc8000fffe03f */
[C---:B------:R-:W-:Y:S02]  /*6190*/  ISETP.EQ.OR P6, PT, R3.reuse, UR17, P2 ;  /* 0x0000001103007c0c */ /* 0x040fe400097c2670 */
[----:B------:R-:W-:-:S03]  /*61a0*/  ISETP.EQ.OR P0, PT, R3, UR20, P2 ;  /* 0x0000001403007c0c */ /* 0x000fc60009702670 */
        /* <DEDUP_REMOVED lines=30> */
.L_x_2463:
[----:B------:R-:W-:-:S06]  /*6390*/  ULOP3.LUT UP0, UR15, UR15, 0x3, URZ, 0xc0, !UPT ;  /* 0x000000030f0f7892 */ /* 0x000fcc000f80c03f */
[----:B------:R-:W-:-:S13]  /*63a0*/  PLOP3.LUT P0, PT, PT, PT, UP0, 0x80, 0x0 ;  /* 0x000000000000781c */ /* 0x000fda0003f0f008 */
[----:B------:R-:W-:Y:S05]  /*63b0*/  @!P0 BRA `(.L_x_2460) ;  /* 0x0000000000948947 */ /* 0x000fea0003800000 */
[----:B------:R-:W1:Y:S01]  /*63c0*/  S2R R3, SR_CTAID.X ;  /* 0x0000000000037919 */ /* 0x000e620000002500 */
[----:B------:R-:W-:Y:S01]  /*63d0*/  BSSY B0, `(.L_x_2468) ;  /* 0x000000a000007945 */ /* 0x000fe20003800000 */
[----:B-1----:R-:W-:-:S13]  /*63e0*/  ISETP.EQ.OR P0, PT, R3, UR5, P2 ;  /* 0x0000000503007c0c */ /* 0x002fda0009702670 */
[----:B------:R-:W-:Y:S05]  /*63f0*/  @P0 BRA `(.L_x_2469) ;  /* 0x00000000001c0947 */ /* 0x000fea0003800000 */
[----:B------:R-:W-:-:S04]  /*6400*/  UIMAD UR16, UR14, UR5, UR13 ;  /* 0x000000050e1072a4 */ /* 0x000fc8000f8e020d */
[----:B------:R-:W-:-:S06]  /*6410*/  UIMAD.WIDE.U32 UR16, UR16, 0x8, UR6 ;  /* 0x00000008101078a5 */ /* 0x000fcc000f8e0006 */
[----:B0-----:R-:W-:Y:S02]  /*6420*/  MOV R40, UR16 ;  /* 0x0000001000287c02 */ /* 0x001fe40008000f00 */
[----:B------:R-:W-:-:S06]  /*6430*/  MOV R41, UR17 ;  /* 0x0000001100297c02 */ /* 0x000fcc0008000f00 */
[----:B------:R-:W2:Y:S02]  /*6440*/  LDG.E.64 R40, desc[UR22][R40.64] ;  /* 0x0000001628287981 */ /* 0x000ea4000c1e1b00 */
[----:B--2---:R-:W-:Y:S01]  /*6450*/  FADD.FTZ R56, R56, R40 ;  /* 0x0000002838387221 */ /* 0x004fe20000010000 */
[----:B------:R-:W-:-:S07]  /*6460*/  FADD.FTZ R57, R57, R41 ;  /* 0x0000002939397221 */ /* 0x000fce0000010000 */
.L_x_2469:
[----:B------:R-:W-:Y:S05]  /*6470*/  BSYNC B0 ;  /* 0x0000000000007941 */ /* 0x000fea0003800000 */
.L_x_2468:
        /* <DEDUP_REMOVED lines=10> */
[----:B0-----:R-:W-:Y:S02]  /*6520*/  MOV R40, UR16 ;  /* 0x0000001000287c02 */ /* 0x001fe40008000f00 */
[----:B------:R-:W-:-:S06]  /*6530*/  MOV R41, UR17 ;  /* 0x0000001100297c02 */ /* 0x000fcc0008000f00 */
[----:B------:R-:W2:Y:S01]  /*6540*/  @!P3 LDG.E.64 R40, desc[UR22][R40.64] ;  /* 0x000000162828b981 */ /* 0x000ea2000c1e1b00 */
[----:B------:R-:W-:-:S04]  /*6550*/  MOV R3, UR15 ;  /* 0x0000000f00037c02 */ /* 0x000fc80008000f00 */
[----:B------:R-:W-:-:S13]  /*6560*/  ISETP.EQ.OR P0, PT, R3, 0x2, P0 ;  /* 0x000000020300780c */ /* 0x000fda0000702670 */
[----:B------:R-:W-:-:S05]  /*6570*/  VOTEU.ALL UP0, P0 ;  /* 0x00000000003f7886 */ /* 0x000fca0000000000 */
[----:B------:R-:W-:-:S04]  /*6580*/  @!UP0 UIMAD UR13, UR5, UR14, UR13 ;  /* 0x0000000e050d82a4 */ /* 0x000fc8000f8e020d */
[----:B------:R-:W-:Y:S01]  /*6590*/  @!UP0 UIMAD.WIDE.U32 UR6, UR13, 0x8, UR6 ;  /* 0x000000080d0688a5 */ /* 0x000fe2000f8e0006 */
[----:B--2---:R-:W-:Y:S01]  /*65a0*/  @!P3 FADD.FTZ R56, R56, R40 ;  /* 0x000000283838b221 */ /* 0x004fe20000010000 */
[----:B------:R-:W-:-:S04]  /*65b0*/  @!P3 FADD.FTZ R57, R57, R41 ;  /* 0x000000293939b221 */ /* 0x000fc80000010000 */
[----:B------:R-:W-:Y:S02]  /*65c0*/  MOV R40, UR6 ;  /* 0x0000000600287c02 */ /* 0x000fe40008000f00 */
[----:B------:R-:W-:-:S06]  /*65d0*/  MOV R41, UR7 ;  /* 0x0000000700297c02 */ /* 0x000fcc0008000f00 */
[----:B------:R-:W2:Y:S02]  /*65e0*/  @!P0 LDG.E.64 R40, desc[UR22][R40.64] ;  /* 0x0000001628288981 */ /* 0x000ea4000c1e1b00 */
[----:B--2---:R-:W-:Y:S01]  /*65f0*/  @!P0 FADD.FTZ R56, R56, R40 ;  /* 0x0000002838388221 */ /* 0x004fe20000010000 */
[----:B------:R-:W-:-:S07]  /*6600*/  @!P0 FADD.FTZ R57, R57, R41 ;  /* 0x0000002939398221 */ /* 0x000fce0000010000 */
.L_x_2460:
[----:B------:R-:W1:Y:S01]  /*6610*/  S2UR UR6, SR_CgaCtaId ;  /* 0x00000000000679c3 */ /* 0x000e620000008800 */
[----:B------:R-:W-:Y:S02]  /*6620*/  UMOV UR5, 0x400 ;  /* 0x0000040000057882 */ /* 0x000fe40000000000 */
[----:B-1----:R-:W-:-:S03]  /*6630*/  ULEA UR5, UR6, UR5, 0x18 ;  /* 0x0000000506057291 */ /* 0x002fc6000f8ec03f */
[----:B------:R-:W-:-:S06]  /*6640*/  ULDC UR6, c[0x0][0x2bc] ;  /* 0x0000af0000067ab9 */ /* 0x000fcc0000000800 */
[----:B------:R-:W-:Y:S01]  /*6650*/  @!P2 STS.64 [UR5+0xc0], R56 ;  /* 0x0000c038ff00a988 */ /* 0x000fe20008000a05 */
[----:B------:R-:W-:Y:S06]  /*6660*/  BAR.SYNC.DEFER_BLOCKING 0x0 ;  /* 0x0000000000007b1d */ /* 0x000fec0000010000 */
[----:B0-----:R-:W0:Y:S02]  /*6670*/  LDS.64 R40, [UR5+0xc0] ;  /* 0x0000c005ff287984 */ /* 0x001e240008000a00 */
[----:B0-----:R-:W-:Y:S01]  /*6680*/  FMUL.FTZ R40, R40, UR6 ;  /* 0x0000000628287c20 */ /* 0x001fe20008410000 */
[----:B------:R-:W-:-:S04]  /*6690*/  FMUL.FTZ R41, R41, UR6 ;  /* 0x0000000629297c20 */ /* 0x000fc80008410000 */
[----:B------:R-:W-:Y:S02]  /*66a0*/  R2UR UR5, R40 ;  /* 0x00000000280572ca */ /* 0x000fe400000e0000 */
[----:B------:R-:W-:Y:S01]  /*66b0*/  R2UR UR13, R41 ;  /* 0x00000000290d72ca */ /* 0x000fe200000e0000 */
[----:B------:R-:W-:-:S14]  /*66c0*/  @!P5 BRA `(.L_x_2470) ;  /* 0x000000000048d947 */ /* 0x000fdc0003800000 */
        /* <DEDUP_REMOVED lines=18> */
.L_x_2470:
[----:B------:R-:W-:Y:S04]  /*67f0*/  BSSY B0, `(.L_x_2471) ;  /* 0x0000016000007945 */ /* 0x000fe80003800000 */
[----:B------:R-:W-:Y:S05]  /*6800*/  @!P1 BRA `(.L_x_2472) ;  /* 0x0000000000509947 */ /* 0x000fea0003800000 */
[----:B------:R-:W-:Y:S01]  /*6810*/  MOV R3, UR5 ;  /* 0x0000000500037c02 */ /* 0x000fe20008000f00 */
[----:B------:R-:W-:Y:S01]  /*6820*/  ULDC.64 UR6, c[0x0][0x288] ;  /* 0x0000a20000067ab9 */ /* 0x000fe20000000a00 */
[----:B-----5:R-:W-:Y:S02]  /*6830*/  SHF.R.S32.HI R40, RZ, 0x1f, R2 ;  /* 0x0000001fff287819 */ /* 0x020fe40000011402 */
[----:B------:R-:W-:Y:S01]  /*6840*/  MOV R42, UR5 ;  /* 0x00000005002a7c02 */ /* 0x000fe20008000f00 */
[----:B------:R-:W-:Y:S01]  /*6850*/  FFMA.FTZ R3, R78, R3, UR13 ;  /* 0x0000000d4e037e23 */ /* 0x000fe20008010003 */
[----:B------:R-:W-:-:S03]  /*6860*/  MOV R41, R7 ;  /* 0x0000000700297202 */ /* 0x000fc60000000f00 */
[----:B------:R-:W-:Y:S01]  /*6870*/  FFMA.FTZ R3, R48, R28, -R3 ;  /* 0x0000001c30037223 */ /* 0x000fe20000010803 */
[----:B------:R-:W-:Y:S02]  /*6880*/  IMAD R28, R40, UR6, RZ ;  /* 0x00000006281c7c24 */ /* 0x000fe4000f8e02ff */
[----:B------:R-:W-:Y:S01]  /*6890*/  FFMA.FTZ R42, R77, R42, UR13 ;  /* 0x0000000d4d2a7e23 */ /* 0x000fe2000801002a */
[----:B------:R-:W-:-:S03]  /*68a0*/  MOV R40, R4 ;  /* 0x0000000400287202 */ /* 0x000fc60000000f00 */
[----:B------:R-:W-:Y:S01]  /*68b0*/  FFMA.FTZ R42, R49, R29, -R42 ;  /* 0x0000001d312a7223 */ /* 0x000fe2000001082a */
[C---:B------:R-:W-:Y:S02]  /*68c0*/  IMAD R29, R2.reuse, UR7, R28 ;  /* 0x00000007021d7c24 */ /* 0x040fe4000f8e021c */
[----:B------:R-:W-:Y:S01]  /*68d0*/  IMAD.WIDE.U32 R40, R2, UR6, R40 ;  /* 0x0000000602287c25 */ /* 0x000fe2000f8e0028 */
[----:B------:R-:W-:-:S04]  /*68e0*/  ULDC.64 UR6, c[0x0][0x210] ;  /* 0x0000840000067ab9 */ /* 0x000fc80000000a00 */
[----:B------:R-:W-:Y:S01]  /*68f0*/  IADD3 R29, R41, R29, RZ ;  /* 0x0000001d291d7210 */ /* 0x000fe20007ffe0ff */
[----:B------:R-:W-:Y:S01]  /*6900*/  FMUL.FTZ R41, R42, UR26 ;  /* 0x0000001a2a297c20 */ /* 0x000fe20008410000 */
[----:B------:R-:W-:-:S04]  /*6910*/  LEA R28, P0, R40, UR6, 0x2 ;  /* 0x00000006281c7c11 */ /* 0x000fc8000f8010ff */
[----:B------:R-:W-:Y:S01]  /*6920*/  LEA.HI.X R29, R40, UR7, R29, 0x2, P0 ;  /* 0x00000007281d7c11 */ /* 0x000fe200080f141d */
[----:B------:R-:W-:-:S05]  /*6930*/  FMUL.FTZ R40, R3, UR26 ;  /* 0x0000001a03287c20 */ /* 0x000fca0008410000 */
[----:B------:R0:W-:Y:S03]  /*6940*/  STG.E.64 desc[UR22][R28.64], R40 ;  /* 0x000000281c007986 */ /* 0x0001e6000c101b16 */
.L_x_2472:
[----:B------:R-:W-:Y:S05]  /*6950*/  BSYNC B0 ;  /* 0x0000000000007941 */ /* 0x000fea0003800000 */
.L_x_2471:
[C---:B-----5:R-:W-:Y:S01]  /*6960*/  IADD3 R44, R2.reuse, 0x8, RZ ;  /* 0x00000008022c7810 */ /* 0x060fe20007ffe0ff */
[----:B------:R-:W-:Y:S01]  /*6970*/  ULDC.64 UR6, c[0x0][0x290] ;  /* 0x0000a40000067ab9 */ /* 0x000fe20000000a00 */
[----:B------:R-:W-:Y:S02]  /*6980*/  IADD3 R43, R2, 0x8, RZ ;  /* 0x00000008022b7810 */ /* 0x000fe40007ffe0ff */
[----:B------:R-:W-:Y:S02]  /*6990*/  SHF.R.S32.HI R44, RZ, 0x1f, R44 ;  /* 0x0000001fff2c7819 */ /* 0x000fe4000001142c */
[----:B------:R-:W-:-:S04]  /*69a0*/  ISETP.GE.U32.AND P0, PT, R43, UR6, PT ;  /* 0x000000062b007c0c */ /* 0x000fc8000bf06070 */
[----:B------:R-:W-:-:S04]  /*69b0*/  ISETP.GE.AND.EX P0, PT, R44, UR7, PT, P0 ;  /* 0x000000072c007c0c */ /* 0x000fc8000bf06300 */
[----:B------:R-:W-:Y:S01]  /*69c0*/  ISETP.GT.U32.OR P0, PT, R0, 0x27f, P0 ;  /* 0x0000027f0000780c */ /* 0x000fe20000704470 */
[----:B------:R-:W-:-:S12]  /*69d0*/  @!P5 BRA `(.L_x_2473) ;  /* 0x000000000048d947 */ /* 0x000fd80003800000 */
[----:B------:R-:W-:-:S04]  /*69e0*/  FFMA.FTZ R3, R81, R48, R50 ;  /* 0x0000003051037223 */ /* 0x000fc80000010032 */
[----:B0-----:R-:W-:-:S06]  /*69f0*/  FMUL.FTZ R29, R3, -1.4426950216293334961 ;  /* 0xbfb8aa3b031d7820 */ /* 0x001fcc0000410000 */
        /* <DEDUP_REMOVED lines=16> */
.L_x_2473:
[----:B------:R-:W-:Y:S04]  /*6b00*/  BSSY B0, `(.L_x_2474) ;  /* 0x0000015000007945 */ /* 0x000fe80003800000 */
[----:B------:R-:W-:Y:S05]  /*6b10*/  @P0 BRA `(.L_x_2475) ;  /* 0x00000000004c0947 */ /* 0x000fea0003800000 */
[----:B0-----:R-:W-:Y:S01]  /*6b20*/  MOV R28, UR5 ;  /* 0x00000005001c7c02 */ /* 0x001fe20008000f00 */
        /* <DEDUP_REMOVED lines=17> */
[----:B------:R1:W-:Y:S02]  /*6c40*/  STG.E.64 desc[UR22][R26.64], R28 ;  /* 0x0000001c1a007986 */ /* 0x0003e4000c101b16 */
.L_x_2475:
[----:B------:R-:W-:Y:S05]  /*6c50*/  BSYNC B0 ;  /* 0x0000000000007941 */ /* 0x000fea0003800000 */
.L_x_2474:
        /* <DEDUP_REMOVED lines=8> */
[----:B------:R-:W-:Y:S02]  /*6ce0*/  ISETP.GE.U32.AND P4, PT, R44, UR6, PT ;  /* 0x000000062c007c0c */ /* 0x000fe4000bf86070 */
[----:B------:R-:W-:Y:S02]  /*6cf0*/  ISETP.GE.U32.AND P3, PT, R57, UR6, PT ;  /* 0x0000000639007c0c */ /* 0x000fe4000bf66070 */
[----:B------:R-:W-:Y:S02]  /*6d00*/  ISETP.GE.U32.AND P0, PT, R47, UR6, PT ;  /* 0x000000062f007c0c */ /* 0x000fe4000bf06070 */
[----:B------:R-:W-:-:S02]  /*6d10*/  ISETP.GE.U32.AND P2, PT, R45, UR6, PT ;  /* 0x000000062d007c0c */ /* 0x000fc4000bf46070 */
[----:B------:R-:W-:Y:S02]  /*6d20*/  SHF.R.S32.HI R77, RZ, 0x1f, R77 ;  /* 0x0000001fff4d7819 */ /* 0x000fe4000001144d */
[----:B------:R-:W-:Y:S02]  /*6d30*/  SHF.R.S32.HI R76, RZ, 0x1f, R76 ;  /* 0x0000001fff4c7819 */ /* 0x000fe4000001144c */
[----:B------:R-:W-:Y:S02]  /*6d40*/  SHF.R.S32.HI R56, RZ, 0x1f, R56 ;  /* 0x0000001fff387819 */ /* 0x000fe40000011438 */
[----:B------:R-:W-:Y:S02]  /*6d50*/  SHF.R.S32.HI R46, RZ, 0x1f, R46 ;  /* 0x0000001fff2e7819 */ /* 0x000fe4000001142e */
        /* <DEDUP_REMOVED lines=8> */
[C---:B------:R-:W-:Y:S02]  /*6de0*/  IADD3 R3, R2.reuse, 0x30, RZ ;  /* 0x0000003002037810 */ /* 0x040fe40007ffe0ff */
[----:B0-----:R-:W-:Y:S01]  /*6df0*/  IADD3 R40, R2, 0x38, RZ ;  /* 0x0000003802287810 */ /* 0x001fe20007ffe0ff */
[----:B------:R-:W-:Y:S08]  /*6e00*/  @!P5 BRA `(.L_x_2476) ;  /* 0x000000000048d947 */ /* 0x000ff00003800000 */
[----:B-1----:R-:W-:Y:S01]  /*6e10*/  FFMA.FTZ R26, R84, R48, R50 ;  /* 0x00000030541a7223 */ /* 0x002fe20000010032 */
        /* <DEDUP_REMOVED lines=17> */
.L_x_2476:
[----:B------:R-:W-:Y:S04]  /*6f30*/  BSSY B0, `(.L_x_2477) ;  /* 0x0000015000007945 */ /* 0x000fe80003800000 */
[----:B------:R-:W-:Y:S05]  /*6f40*/  @P4 BRA `(.L_x_2478) ;  /* 0x00000000004c4947 */ /* 0x000fea0003800000 */
[----:B-1----:R-:W-:Y:S01]  /*6f50*/  MOV R27, UR5 ;  /* 0x00000005001b7c02 */ /* 0x002fe20008000f00 */
        /* <DEDUP_REMOVED lines=18> */
.L_x_2478:
[----:B------:R-:W-:Y:S05]  /*7080*/  BSYNC B0 ;  /* 0x0000000000007941 */ /* 0x000fea0003800000 */
.L_x_2477:
[----:B------:R-:W-:Y:S05]  /*7090*/  @!P5 BRA `(.L_x_2479) ;  /* 0x000000000048d947 */ /* 0x000fea0003800000 */
        /* <DEDUP_REMOVED lines=18> */
.L_x_2479:
[----:B------:R-:W-:Y:S04]  /*71c0*/  BSSY B0, `(.L_x_2480) ;  /* 0x0000015000007945 */ /* 0x000fe80003800000 */
[----:B------:R-:W-:Y:S05]  /*71d0*/  @P3 BRA `(.L_x_2481) ;  /* 0x00000000004c3947 */ /* 0x000fea0003800000 */
[----:B01----:R-:W-:Y:S01]  /*71e0*/  MOV R26, UR5 ;  /* 0x00000005001a7c02 */ /* 0x003fe20008000f00 */
[----:B------:R-:W-:Y:S01]  /*71f0*/  ULDC.64 UR14, c[0x0][0x288] ;  /* 0x0000a200000e7ab9 */ /* 0x000fe20000000a00 */
[----:B------:R-:W-:Y:S01]  /*7200*/  MOV R27, R7 ;  /* 0x00000007001b7202 */ /* 0x000fe20000000f00 */
[----:B------:R-:W-:Y:S01]  /*7210*/  IMAD R28, R76, UR14, RZ ;  /* 0x0000000e4c1c7c24 */ /* 0x000fe2000f8e02ff */
[----:B------:R-:W-:Y:S01]  /*7220*/  MOV R31, UR5 ;  /* 0x00000005001f7c02 */ /* 0x000fe20008000f00 */
[----:B------:R-:W-:Y:S01]  /*7230*/  FFMA.FTZ R85, R85, R26, UR13 ;  /* 0x0000000d55557e23 */ /* 0x000fe2000801001a */
[----:B------:R-:W-:Y:S01]  /*7240*/  MOV R26, R4 ;  /* 0x00000004001a7202 */ /* 0x000fe20000000f00 */
[C---:B------:R-:W-:Y:S02]  /*7250*/  IMAD R29, R57.reuse, UR15, R28 ;  /* 0x0000000f391d7c24 */ /* 0x040fe4000f8e021c */
[----:B------:R-:W-:Y:S01]  /*7260*/  FFMA.FTZ R82, R82, R31, UR13 ;  /* 0x0000000d52527e23 */ /* 0x000fe2000801001f */
[----:B------:R-:W-:Y:S01]  /*7270*/  FFMA.FTZ R30, R48, R32, -R85 ;  /* 0x00000020301e7223 */ /* 0x000fe20000010855 */
[----:B------:R-:W-:Y:S01]  /*7280*/  IMAD.WIDE.U32 R26, R57, UR14, R26 ;  /* 0x0000000e391a7c25 */ /* 0x000fe2000f8e001a */
[----:B------:R-:W-:-:S03]  /*7290*/  ULDC.64 UR14, c[0x0][0x210] ;  /* 0x00008400000e7ab9 */ /* 0x000fc60000000a00 */
[----:B------:R-:W-:Y:S01]  /*72a0*/  FFMA.FTZ R31, R49, R33, -R82 ;  /* 0x00000021311f7223 */ /* 0x000fe20000010852 */
[----:B------:R-:W-:Y:S01]  /*72b0*/  FMUL.FTZ R30, R30, UR26 ;  /* 0x0000001a1e1e7c20 */ /* 0x000fe20008410000 */
[----:B------:R-:W-:Y:S02]  /*72c0*/  LEA R28, P3, R26, UR14, 0x2 ;  /* 0x0000000e1a1c7c11 */ /* 0x000fe4000f8610ff */
[----:B------:R-:W-:Y:S01]  /*72d0*/  FMUL.FTZ R31, R31, UR26 ;  /* 0x0000001a1f1f7c20 */ /* 0x000fe20008410000 */
[----:B------:R-:W-:-:S04]  /*72e0*/  IADD3 R29, R27, R29, RZ ;  /* 0x0000001d1b1d7210 */ /* 0x000fc80007ffe0ff */
[----:B------:R-:W-:-:S05]  /*72f0*/  LEA.HI.X R29, R26, UR15, R29, 0x2, P3 ;  /* 0x0000000f1a1d7c11 */ /* 0x000fca00098f141d */
[----:B------:R2:W-:Y:S02]  /*7300*/  STG.E.64 desc[UR22][R28.64], R30 ;  /* 0x0000001e1c007986 */ /* 0x0005e4000c101b16 */
.L_x_2481:
[----:B------:R-:W-:Y:S05]  /*7310*/  BSYNC B0 ;  /* 0x0000000000007941 */ /* 0x000fea0003800000 */
.L_x_2480:
[----:B------:R-:W-:Y:S05]  /*7320*/  @!P5 BRA `(.L_x_2482) ;  /* 0x000000000048d947 */ /* 0x000fea0003800000 */
[----:B01----:R-:W-:Y:S01]  /*7330*/  FFMA.FTZ R26, R75, R48, R50 ;  /* 0x000000304b1a7223 */ /* 0x003fe20000010032 */
[----:B------:R-:W-:-:S03]  /*7340*/  FFMA.FTZ R27, R74, R49, R51 ;  /* 0x000000314a1b7223 */ /* 0x000fc60000010033 */
[----:B--2---:R-:W-:Y:S01]  /*7350*/  FMUL.FTZ R28, R26, -1.4426950216293334961 ;  /* 0xbfb8aa3b1a1c7820 */ /* 0x004fe20000410000 */
        /* <DEDUP_REMOVED lines=15> */
.L_x_2482:
[----:B------:R-:W-:Y:S04]  /*7450*/  BSSY B0, `(.L_x_2483) ;  /* 0x0000015000007945 */ /* 0x000fe80003800000 */
[----:B------:R-:W-:Y:S05]  /*7460*/  @P0 BRA `(.L_x_2484) ;  /* 0x00000000004c0947 */ /* 0x000fea0003800000 */
[----:B01----:R-:W-:Y:S01]  /*7470*/  MOV R26, UR5 ;  /* 0x00000005001a7c02 */ /* 0x003fe20008000f00 */
[----:B------:R-:W-:Y:S01]  /*7480*/  ULDC.64 UR14, c[0x0][0x288] ;  /* 0x0000a200000e7ab9 */ /* 0x000fe20000000a00 */
[----:B------:R-:W-:Y:S01]  /*7490*/  MOV R27, R7 ;  /* 0x00000007001b7202 */ /* 0x000fe20000000f00 */
[----:B--2---:R-:W-:Y:S01]  /*74a0*/  IMAD R28, R56, UR14, RZ ;  /* 0x0000000e381c7c24 */ /* 0x004fe2000f8e02ff */
        /* <DEDUP_REMOVED lines=15> */
.L_x_2484:
[----:B------:R-:W-:Y:S05]  /*75a0*/  BSYNC B0 ;  /* 0x0000000000007941 */ /* 0x000fea0003800000 */
.L_x_2483:
[----:B------:R-:W-:Y:S05]  /*75b0*/  @!P5 BRA `(.L_x_2485) ;  /* 0x000000000048d947 */ /* 0x000fea0003800000 */
[----:B01----:R-:W-:Y:S01]  /*75c0*/  FFMA.FTZ R26, R73, R48, R50 ;  /* 0x00000030491a7223 */ /* 0x003fe20000010032 */
[----:B------:R-:W-:-:S03]  /*75d0*/  FFMA.FTZ R27, R72, R49, R51 ;  /* 0x00000031481b7223 */ /* 0x000fc60000010033 */
[----:B--23--:R-:W-:Y:S01]  /*75e0*/  FMUL.FTZ R28, R26, -1.4426950216293334961 ;  /* 0xbfb8aa3b1a1c7820 */ /* 0x00cfe20000410000 */
        /* <DEDUP_REMOVED lines=15> */
.L_x_2485:
[----:B------:R-:W-:Y:S04]  /*76e0*/  BSSY B0, `(.L_x_2486) ;  /* 0x0000015000007945 */ /* 0x000fe80003800000 */
[----:B------:R-:W-:Y:S05]  /*76f0*/  @P2 BRA `(.L_x_2487) ;  /* 0x00000000004c2947 */ /* 0x000fea0003800000 */
[----:B01----:R-:W-:Y:S01]  /*7700*/  MOV R26, UR5 ;  /* 0x00000005001a7c02 */ /* 0x003fe20008000f00 */
[----:B------:R-:W-:Y:S01]  /*7710*/  ULDC.64 UR14, c[0x0][0x288] ;  /* 0x0000a200000e7ab9 */ /* 0x000fe20000000a00 */
[----:B------:R-:W-:Y:S01]  /*7720*/  MOV R27, R7 ;  /* 0x00000007001b7202 */ /* 0x000fe20000000f00 */
[----:B--23--:R-:W-:Y:S01]  /*7730*/  IMAD R28, R46, UR14, RZ ;  /* 0x0000000e2e1c7c24 */ /* 0x00cfe2000f8e02ff */
        /* <DEDUP_REMOVED lines=15> */
.L_x_2487:
[----:B------:R-:W-:Y:S05]  /*7830*/  BSYNC B0 ;  /* 0x0000000000007941 */ /* 0x000fea0003800000 */
.L_x_2486:
[C---:B------:R-:W-:Y:S02]  /*7840*/  IADD3 R37, R2.reuse, 0x40, RZ ;  /* 0x0000004002257810 */ /* 0x040fe40007ffe0ff */
[C---:B--234-:R-:W-:Y:S02]  /*7850*/  IADD3 R30, R2.reuse, 0x48, RZ ;  /* 0x00000048021e7810 */ /* 0x05cfe40007ffe0ff */
[----:B------:R-:W-:Y:S02]  /*7860*/  IADD3 R31, R2, 0x50, RZ ;  /* 0x00000050021f7810 */ /* 0x000fe40007ffe0ff */
[----:B------:R-:W-:Y:S02]  /*7870*/  ISETP.GE.U32.AND P6, PT, R3, UR6, PT ;  /* 0x0000000603007c0c */ /* 0x000fe4000bfc6070 */
[----:B------:R-:W-:Y:S02]  /*7880*/  ISETP.GE.U32.AND P0, PT, R40, UR6, PT ;  /* 0x0000000628007c0c */ /* 0x000fe4000bf06070 */
[----:B------:R-:W-:-:S02]  /*7890*/  ISETP.GE.U32.AND P2, PT, R37, UR6, PT ;  /* 0x0000000625007c0c */ /* 0x000fc4000bf46070 */
[----:B------:R-:W-:Y:S02]  /*78a0*/  ISETP.GE.U32.AND P3, PT, R30, UR6, PT ;  /* 0x000000061e007c0c */ /* 0x000fe4000bf66070 */
[----:B------:R-:W-:Y:S02]  /*78b0*/  ISETP.GE.U32.AND P4, PT, R31, UR6, PT ;  /* 0x000000061f007c0c */ /* 0x000fe4000bf86070 */
[----:B------:R-:W-:Y:S02]  /*78c0*/  SHF.R.S32.HI R47, RZ, 0x1f, R3 ;  /* 0x0000001fff2f7819 */ /* 0x000fe40000011403 */
[----:B------:R-:W-:Y:S02]  /*78d0*/  SHF.R.S32.HI R41, RZ, 0x1f, R40 ;  /* 0x0000001fff297819 */ /* 0x000fe40000011428 */
[----:B------:R-:W-:Y:S02]  /*78e0*/  SHF.R.S32.HI R36, RZ, 0x1f, R37 ;  /* 0x0000001fff247819 */ /* 0x000fe40000011425 */
[----:B------:R-:W-:-:S02]  /*78f0*/  SHF.R.S32.HI R32, RZ, 0x1f, R30 ;  /* 0x0000001fff207819 */ /* 0x000fc4000001141e */
[----:B------:R-:W-:Y:S02]  /*7900*/  SHF.R.S32.HI R33, RZ, 0x1f, R31 ;  /* 0x0000001fff217819 */ /* 0x000fe4000001141f */
[----:B------:R-:W-:Y:S02]  /*7910*/  ISETP.GE.AND.EX P6, PT, R47, UR7, PT, P6 ;  /* 0x000000072f007c0c */ /* 0x000fe4000bfc6360 */
[----:B------:R-:W-:Y:S02]  /*7920*/  ISETP.GE.AND.EX P0, PT, R41, UR7, PT, P0 ;  /* 0x0000000729007c0c */ /* 0x000fe4000bf06300 */
[----:B------:R-:W-:Y:S02]  /*7930*/  ISETP.GE.AND.EX P2, PT, R36, UR7, PT, P2 ;  /* 0x0000000724007c0c */ /* 0x000fe4000bf46320 */
[----:B------:R-:W-:Y:S02]  /*7940*/  ISETP.GE.AND.EX P3, PT, R32, UR7, PT, P3 ;  /* 0x0000000720007c0c */ /* 0x000fe4000bf66330 */
[----:B------:R-:W-:-:S02]  /*7950*/  ISETP.GE.AND.EX P4, PT, R33, UR7, PT, P4 ;  /* 0x0000000721007c0c */ /* 0x000fc4000bf86340 */
[C---:B------:R-:W-:Y:S02]  /*7960*/  ISETP.GT.U32.OR P6, PT, R0.reuse, 0x27f, P6 ;  /* 0x0000027f0000780c */ /* 0x040fe400037c4470 */
[C---:B------:R-:W-:Y:S02]  /*7970*/  ISETP.GT.U32.OR P0, PT, R0.reuse, 0x27f, P0 ;  /* 0x0000027f0000780c */ /* 0x040fe40000704470 */
[C---:B------:R-:W-:Y:S02]  /*7980*/  ISETP.GT.U32.OR P2, PT, R0.reuse, 0x27f, P2 ;  /* 0x0000027f0000780c */ /* 0x040fe40001744470 */
[C---:B------:R-:W-:Y:S02]  /*7990*/  ISETP.GT.U32.OR P3, PT, R0.reuse, 0x27f, P3 ;  /* 0x0000027f0000780c */ /* 0x040fe40001f64470 */
[----:B------:R-:W-:Y:S02]  /*79a0*/  ISETP.GT.U32.OR P4, PT, R0, 0x27f, P4 ;  /* 0x0000027f0000780c */ /* 0x000fe40002784470 */
[----:B------:R-:W-:-:S02]  /*79b0*/  IADD3 R34, R2, 0x58, RZ ;  /* 0x0000005802227810 */ /* 0x000fc40007ffe0ff */
[----:B------:R-:W-:Y:S01]  /*79c0*/  IADD3 R35, R2, 0x60, RZ ;  /* 0x0000006002237810 */ /* 0x000fe20007ffe0ff */
        /* <DEDUP_REMOVED lines=19> */
.L_x_2488:
        /* <DEDUP_REMOVED lines=8> */
[----:B------:R-:W-:-:S03]  /*7b80*/  MOV R26, R4 ;  /* 0x00000004001a7202 */ /* 0x000fc60000000f00 */
[----:B------:R-:W-:Y:S02]  /*7b90*/  FFMA.FTZ R70, R70, R29, UR13 ;  /* 0x0000000d46467e23 */ /* 0x000fe4000801001d */
[----:B------:R-:W-:-:S04]  /*7ba0*/  IMAD.WIDE.U32 R26, R3, UR14, R26 ;  /* 0x0000000e031a7c25 */ /* 0x000fc8000f8e001a */
[----:B------:R-:W-:Y:S01]  /*7bb0*/  FFMA.FTZ R29, R49, R11, -R70 ;  /* 0x0000000b311d7223 */ /* 0x000fe20000010846 */
[----:B------:R-:W-:Y:S01]  /*7bc0*/  IMAD R3, R3, UR15, R28 ;  /* 0x0000000f03037c24 */ /* 0x000fe2000f8e021c */
[----:B------:R-:W-:Y:S01]  /*7bd0*/  ULDC.64 UR14, c[0x0][0x210] ;  /* 0x00008400000e7ab9 */ /* 0x000fe20000000a00 */
[----:B------:R-:W-:Y:S01]  /*7be0*/  FFMA.FTZ R28, R48, R10, -R71 ;  /* 0x0000000a301c7223 */ /* 0x000fe20000010847 */
[----:B------:R-:W-:Y:S01]  /*7bf0*/  LEA R10, P6, R26, UR14, 0x2 ;  /* 0x0000000e1a0a7c11 */ /* 0x000fe2000f8c10ff */
[----:B------:R-:W-:Y:S01]  /*7c00*/  FMUL.FTZ R29, R29, UR26 ;  /* 0x0000001a1d1d7c20 */ /* 0x000fe20008410000 */
[----:B------:R-:W-:Y:S01]  /*7c10*/  IADD3 R3, R27, R3, RZ ;  /* 0x000000031b037210 */ /* 0x000fe20007ffe0ff */
[----:B------:R-:W-:-:S03]  /*7c20*/  FMUL.FTZ R28, R28, UR26 ;  /* 0x0000001a1c1c7c20 */ /* 0x000fc60008410000 */
[----:B------:R-:W-:-:S05]  /*7c30*/  LEA.HI.X R11, R26, UR15, R3, 0x2, P6 ;  /* 0x0000000f1a0b7c11 */ /* 0x000fca000b0f1403 */
[----:B------:R2:W-:Y:S02]  /*7c40*/  STG.E.64 desc[UR22][R10.64], R28 ;  /* 0x0000001c0a007986 */ /* 0x0005e4000c101b16 */
.L_x_2490:
[----:B------:R-:W-:Y:S05]  /*7c50*/  BSYNC B0 ;  /* 0x0000000000007941 */ /* 0x000fea0003800000 */
.L_x_2489:
[----:B------:R-:W-:Y:S05]  /*7c60*/  @!P5 BRA `(.L_x_2491) ;  /* 0x000000000048d947 */ /* 0x000fea0003800000 */
[----:B------:R-:W-:Y:S01]  /*7c70*/  FFMA.FTZ R3, R69, R48, R50 ;  /* 0x0000003045037223 */ /* 0x000fe20000010032 */
[----:B--2---:R-:W-:-:S03]  /*7c80*/  FFMA.FTZ R10, R68, R49, R51 ;  /* 0x00000031440a7223 */ /* 0x004fc60000010033 */
[----:B------:R-:W-:Y:S01]  /*7c90*/  FMUL.FTZ R11, R3, -1.4426950216293334961 ;  /* 0xbfb8aa3b030b7820 */ /* 0x000fe20000410000 */
[----:B01----:R-:W-:-:S05]  /*7ca0*/  FMUL.FTZ R28, R10, -1.4426950216293334961 ;  /* 0xbfb8aa3b0a1c7820 */ /* 0x003fca0000410000 */
        /* <DEDUP_REMOVED lines=14> */
.L_x_2491:
[----:B------:R-:W-:Y:S04]  /*7d90*/  BSSY B0, `(.L_x_2492) ;  /* 0x0000015000007945 */ /* 0x000fe80003800000 */
[----:B------:R-:W-:Y:S05]  /*7da0*/  @P0 BRA `(.L_x_2493) ;  /* 0x00000000004c0947 */ /* 0x000fea0003800000 */
[----:B--2---:R-:W-:Y:S01]  /*7db0*/  MOV R10, UR5 ;  /* 0x00000005000a7c02 */ /* 0x004fe20008000f00 */
[----:B------:R-:W-:Y:S01]  /*7dc0*/  ULDC.64 UR14, c[0x0][0x288] ;  /* 0x0000a200000e7ab9 */ /* 0x000fe20000000a00 */
[----:B------:R-:W-:Y:S01]  /*7dd0*/  MOV R11, R7 ;  /* 0x00000007000b7202 */ /* 0x000fe20000000f00 */
[----:B------:R-:W-:Y:S01]  /*7de0*/  IMAD R41, R41, UR14, RZ ;  /* 0x0000000e29297c24 */ /* 0x000fe2000f8e02ff */
[----:B------:R-:W-:Y:S01]  /*7df0*/  MOV R3, UR5 ;  /* 0x0000000500037c02 */ /* 0x000fe20008000f00 */
[----:B------:R-:W-:Y:S01]  /*7e00*/  FFMA.FTZ R69, R69, R10, UR13 ;  /* 0x0000000d45457e23 */ /* 0x000fe2000801000a */
[----:B------:R-:W-:Y:S01]  /*7e10*/  MOV R10, R4 ;  /* 0x00000004000a7202 */ /* 0x000fe20000000f00 */
[----:B------:R-:W-:Y:S02]  /*7e20*/  IMAD R41, R40, UR15, R41 ;  /* 0x0000000f28297c24 */ /* 0x000fe4000f8e0229 */
[----:B------:R-:W-:Y:S01]  /*7e30*/  FFMA.FTZ R68, R68, R3, UR13 ;  /* 0x0000000d44447e23 */ /* 0x000fe20008010003 */
[----:B01----:R-:W-:Y:S01]  /*7e40*/  FFMA.FTZ R26, R48, R12, -R69 ;  /* 0x0000000c301a7223 */ /* 0x003fe20000010845 */
        /* <DEDUP_REMOVED lines=9> */
.L_x_2493:
[----:B------:R-:W-:Y:S05]  /*7ee0*/  BSYNC B0 ;  /* 0x0000000000007941 */ /* 0x000fea0003800000 */
.L_x_2492:
[----:B------:R-:W-:Y:S05]  /*7ef0*/  @!P5 BRA `(.L_x_2494) ;  /* 0x000000000048d947 */ /* 0x000fea0003800000 */
[----:B------:R-:W-:Y:S01]  /*7f00*/  FFMA.FTZ R3, R67, R48, R50 ;  /* 0x0000003043037223 */ /* 0x000fe20000010032 */
[----:B--2---:R-:W-:-:S03]  /*7f10*/  FFMA.FTZ R10, R66, R49, R51 ;  /* 0x00000031420a7223 */ /* 0x004fc60000010033 */
[----:B------:R-:W-:Y:S01]  /*7f20*/  FMUL.FTZ R11, R3, -1.4426950216293334961 ;  /* 0xbfb8aa3b030b7820 */ /* 0x000fe20000410000 */
[----:B01-3--:R-:W-:-:S05]  /*7f30*/  FMUL.FTZ R26, R10, -1.4426950216293334961 ;  /* 0xbfb8aa3b0a1a7820 */ /* 0x00bfca0000410000 */
        /* <DEDUP_REMOVED lines=14> */
.L_x_2494:
        /* <DEDUP_REMOVED lines=8> */
[----:B------:R-:W-:-:S03]  /*80a0*/  MOV R10, R4 ;  /* 0x00000004000a7202 */ /* 0x000fc60000000f00 */
[----:B------:R-:W-:Y:S01]  /*80b0*/  FFMA.FTZ R66, R66, R3, UR13 ;  /* 0x0000000d42427e23 */ /* 0x000fe20008010003 */
[----:B------:R-:W-:Y:S01]  /*80c0*/  FFMA.FTZ R14, R48, R14, -R67 ;  /* 0x0000000e300e7223 */ /* 0x000fe20000010843 */
[----:B------:R-:W-:-:S04]  /*80d0*/  IMAD.WIDE.U32 R10, R37, UR14, R10 ;  /* 0x0000000e250a7c25 */ /* 0x000fc8000f8e000a */
[----:B------:R-:W-:Y:S01]  /*80e0*/  FFMA.FTZ R15, R49, R15, -R66 ;  /* 0x0000000f310f7223 */ /* 0x000fe20000010842 */
[----:B------:R-:W-:Y:S01]  /*80f0*/  FMUL.FTZ R14, R14, UR26 ;  /* 0x0000001a0e0e7c20 */ /* 0x000fe20008410000 */
[----:B------:R-:W-:Y:S01]  /*8100*/  IMAD R37, R37, UR15, R36 ;  /* 0x0000000f25257c24 */ /* 0x000fe2000f8e0224 */
[----:B------:R-:W-:Y:S01]  /*8110*/  ULDC.64 UR14, c[0x0][0x210] ;  /* 0x00008400000e7ab9 */ /* 0x000fe20000000a00 */
[----:B------:R-:W-:Y:S01]  /*8120*/  FMUL.FTZ R15, R15, UR26 ;  /* 0x0000001a0f0f7c20 */ /* 0x000fe20008410000 */
[----:B---3--:R-:W-:Y:S02]  /*8130*/  LEA R12, P0, R10, UR14, 0x2 ;  /* 0x0000000e0a0c7c11 */ /* 0x008fe4000f8010ff */
[----:B------:R-:W-:-:S04]  /*8140*/  IADD3 R37, R11, R37, RZ ;  /* 0x000000250b257210 */ /* 0x000fc80007ffe0ff */
[----:B------:R-:W-:-:S05]  /*8150*/  LEA.HI.X R13, R10, UR15, R37, 0x2, P0 ;  /* 0x0000000f0a0d7c11 */ /* 0x000fca00080f1425 */
[----:B------:R4:W-:Y:S02]  /*8160*/  STG.E.64 desc[UR22][R12.64], R14 ;  /* 0x0000000e0c007986 */ /* 0x0009e4000c101b16 */
.L_x_2496:
[----:B------:R-:W-:Y:S05]  /*8170*/  BSYNC B0 ;  /* 0x0000000000007941 */ /* 0x000fea0003800000 */
.L_x_2495:
[----:B------:R-:W-:Y:S05]  /*8180*/  @!P5 BRA `(.L_x_2497) ;  /* 0x000000000048d947 */ /* 0x000fea0003800000 */
[----:B------:R-:W-:Y:S01]  /*8190*/  FFMA.FTZ R3, R65, R48, R50 ;  /* 0x0000003041037223 */ /* 0x000fe20000010032 */
[----:B--2---:R-:W-:-:S03]  /*81a0*/  FFMA.FTZ R10, R64, R49, R51 ;  /* 0x00000031400a7223 */ /* 0x004fc60000010033 */
[----:B------:R-:W-:Y:S01]  /*81b0*/  FMUL.FTZ R11, R3, -1.4426950216293334961 ;  /* 0xbfb8aa3b030b7820 */ /* 0x000fe20000410000 */
[----:B----4-:R-:W-:-:S05]  /*81c0*/  FMUL.FTZ R14, R10, -1.4426950216293334961 ;  /* 0xbfb8aa3b0a0e7820 */ /* 0x010fca0000410000 */
[----:B------:R-:W3:Y:S08]  /*81d0*/  MUFU.EX2 R11, R11 ;  /* 0x0000000b000b7308 */ /* 0x000ef00000000800 */
[----:B------:R-:W2:Y:S01]  /*81e0*/  MUFU.EX2 R14, R14 ;  /* 0x0000000e000e7308 */ /* 0x000ea20000000800 */
[----:B---3--:R-:W-:-:S07]  /*81f0*/  FADD.FTZ R12, R11, 1 ;  /* 0x3f8000000b0c7421 */ /* 0x008fce0000010000 */
[----:B------:R-:W3:Y:S01]  /*8200*/  MUFU.RCP R13, R12 ;  /* 0x0000000c000d7308 */ /* 0x000ee20000001000 */
[----:B--2---:R-:W-:-:S07]  /*8210*/  FADD.FTZ R15, R14, 1 ;  /* 0x3f8000000e0f7421 */ /* 0x004fce0000010000 */
[----:B01----:R-:W0:Y:S01]  /*8220*/  MUFU.RCP R26, R15 ;  /* 0x0000000f001a7308 */ /* 0x003e220000001000 */
[----:B---3--:R-:W-:Y:S01]  /*8230*/  FADD.FTZ R28, -R13, 1 ;  /* 0x3f8000000d1c7421 */ /* 0x008fe20000010100 */
[----:B------:R-:W-:-:S03]  /*8240*/  FMUL.FTZ R16, R16, R13 ;  /* 0x0000000d10107220 */ /* 0x000fc60000410000 */
[----:B------:R-:W-:Y:S01]  /*8250*/  FFMA.FTZ R3, R3, R28, 1 ;  /* 0x3f80000003037423 */ /* 0x000fe2000001001c */
[----:B0-----:R-:W-:Y:S01]  /*8260*/  FADD.FTZ R27, -R26, 1 ;  /* 0x3f8000001a1b7421 */ /* 0x001fe20000010100 */
[----:B------:R-:W-:Y:S02]  /*8270*/  FMUL.FTZ R17, R17, R26 ;  /* 0x0000001a11117220 */ /* 0x000fe40000410000 */
[----:B------:R-:W-:Y:S01]  /*8280*/  FMUL.FTZ R16, R16, R3 ;  /* 0x0000000310107220 */ /* 0x000fe20000410000 */
[----:B------:R-:W-:-:S04]  /*8290*/  FFMA.FTZ R10, R10, R27, 1 ;  /* 0x3f8000000a0a7423 */ /* 0x000fc8000001001b */
[----:B------:R-:W-:-:S07]  /*82a0*/  FMUL.FTZ R17, R17, R10 ;  /* 0x0000000a11117220 */ /* 0x000fce0000410000 */
.L_x_2497:
[----:B------:R-:W-:Y:S04]  /*82b0*/  BSSY B0, `(.L_x_2498) ;  /* 0x0000015000007945 */ /* 0x000fe80003800000 */
[----:B------:R-:W-:Y:S05]  /*82c0*/  @P3 BRA `(.L_x_2499) ;  /* 0x00000000004c3947 */ /* 0x000fea0003800000 */
[----:B--2---:R-:W-:Y:S01]  /*82d0*/  MOV R10, UR5 ;  /* 0x00000005000a7c02 */ /* 0x004fe20008000f00 */
[----:B------:R-:W-:Y:S01]  /*82e0*/  ULDC.64 UR14, c[0x0][0x288] ;  /* 0x0000a200000e7ab9 */ /* 0x000fe20000000a00 */
[----:B------:R-:W-:Y:S01]  /*82f0*/  MOV R11, R7 ;  /* 0x00000007000b7202 */ /* 0x000fe20000000f00 */
[----:B------:R-:W-:Y:S01]  /*8300*/  IMAD R3, R32, UR14, RZ ;  /* 0x0000000e20037c24 */ /* 0x000fe2000f8e02ff */
[----:B---34-:R-:W-:Y:S01]  /*8310*/  MOV R13, UR5 ;  /* 0x00000005000d7c02 */ /* 0x018fe20008000f00 */
[----:B------:R-:W-:Y:S01]  /*8320*/  FFMA.FTZ R65, R65, R10, UR13 ;  /* 0x0000000d41417e23 */ /* 0x000fe2000801000a */
[----:B------:R-:W-:Y:S01]  /*8330*/  MOV R10, R4 ;  /* 0x00000004000a7202 */ /* 0x000fe20000000f00 */
[----:B------:R-:W-:Y:S02]  /*8340*/  IMAD R3, R30, UR15, R3 ;  /* 0x0000000f1e037c24 */ /* 0x000fe4000f8e0203 */
        /* <DEDUP_REMOVED lines=11> */
.L_x_2499:
[----:B------:R-:W-:Y:S05]  /*8400*/  BSYNC B0 ;  /* 0x0000000000007941 */ /* 0x000fea0003800000 */
.L_x_2498:
        /* <DEDUP_REMOVED lines=8> */
[----:B------:R-:W0:Y:S01]  /*8490*/  MUFU.RCP R13, R12 ;  /* 0x0000000c000d7308 */ /* 0x000e220000001000 */
[----:B--2---:R-:W-:-:S07]  /*84a0*/  FADD.FTZ R15, R14, 1 ;  /* 0x3f8000000e0f7421 */ /* 0x004fce0000010000 */
[----:B------:R-:W2:Y:S01]  /*84b0*/  MUFU.RCP R16, R15 ;  /* 0x0000000f00107308 */ /* 0x000ea20000001000 */
[----:B01----:R-:W-:Y:S01]  /*84c0*/  FADD.FTZ R26, -R13, 1 ;  /* 0x3f8000000d1a7421 */ /* 0x003fe20000010100 */
[----:B------:R-:W-:-:S03]  /*84d0*/  FMUL.FTZ R8, R8, R13 ;  /* 0x0000000d08087220 */ /* 0x000fc60000410000 */
[----:B------:R-:W-:Y:S01]  /*84e0*/  FFMA.FTZ R3, R3, R26, 1 ;  /* 0x3f80000003037423 */ /* 0x000fe2000001001a */
[----:B--2---:R-:W-:Y:S01]  /*84f0*/  FADD.FTZ R17, -R16, 1 ;  /* 0x3f80000010117421 */ /* 0x004fe20000010100 */
[----:B------:R-:W-:Y:S02]  /*8500*/  FMUL.FTZ R9, R9, R16 ;  /* 0x0000001009097220 */ /* 0x000fe40000410000 */
[----:B------:R-:W-:Y:S01]  /*8510*/  FMUL.FTZ R8, R8, R3 ;  /* 0x0000000308087220 */ /* 0x000fe20000410000 */
[----:B------:R-:W-:-:S04]  /*8520*/  FFMA.FTZ R10, R10, R17, 1 ;  /* 0x3f8000000a0a7423 */ /* 0x000fc80000010011 */
[----:B------:R-:W-:-:S07]  /*8530*/  FMUL.FTZ R9, R9, R10 ;  /* 0x0000000a09097220 */ /* 0x000fce0000410000 */
.L_x_2500:
[----:B------:R-:W-:Y:S04]  /*8540*/  BSSY B0, `(.L_x_2501) ;  /* 0x0000015000007945 */ /* 0x000fe80003800000 */
[----:B------:R-:W-:Y:S05]  /*8550*/  @P4 BRA `(.L_x_2502) ;  /* 0x00000000004c4947 */ /* 0x000fea0003800000 */
[----:B--2---:R-:W-:Y:S01]  /*8560*/  MOV R10, UR5 ;  /* 0x00000005000a7c02 */ /* 0x004fe20008000f00 */
[----:B------:R-:W-:Y:S01]  /*8570*/  ULDC.64 UR14, c[0x0][0x288] ;  /* 0x0000a200000e7ab9 */ /* 0x000fe20000000a00 */
[----:B------:R-:W-:Y:S01]  /*8580*/  MOV R11, R7 ;  /* 0x00000007000b7202 */ /* 0x000fe20000000f00 */
[----:B---34-:R-:W-:Y:S01]  /*8590*/  IMAD R12, R33, UR14, RZ ;  /* 0x0000000e210c7c24 */ /* 0x018fe2000f8e02ff */
[----:B------:R-:W-:Y:S01]  /*85a0*/  MOV R3, UR5 ;  /* 0x0000000500037c02 */ /* 0x000fe20008000f00 */
[----:B------:R-:W-:Y:S01]  /*85b0*/  FFMA.FTZ R63, R63, R10, UR13 ;  /* 0x0000000d3f3f7e23 */ /* 0x000fe2000801000a */
[----:B------:R-:W-:-:S03]  /*85c0*/  MOV R10, R4 ;  /* 0x00000004000a7202 */ /* 0x000fc60000000f00 */
[----:B------:R-:W-:Y:S01]  /*85d0*/  FFMA.FTZ R62, R62, R3, UR13 ;  /* 0x0000000d3e3e7e23 */ /* 0x000fe20008010003 */
[----:B------:R-:W-:Y:S01]  /*85e0*/  FFMA.FTZ R63, R48, R8, -R63 ;  /* 0x00000008303f7223 */ /* 0x000fe2000001083f */
[----:B------:R-:W-:-:S04]  /*85f0*/  IMAD.WIDE.U32 R10, R31, UR14, R10 ;  /* 0x0000000e1f0a7c25 */ /* 0x000fc8000f8e000a */
[----:B------:R-:W-:Y:S01]  /*8600*/  FFMA.FTZ R13, R49, R9, -R62 ;  /* 0x00000009310d7223 */ /* 0x000fe2000001083e */
[----:B------:R-:W-:Y:S01]  /*8610*/  IMAD R31, R31, UR15, R12 ;  /* 0x0000000f1f1f7c24 */ /* 0x000fe2000f8e020c */
[----:B------:R-:W-:Y:S01]  /*8620*/  ULDC.64 UR14, c[0x0][0x210] ;  /* 0x00008400000e7ab9 */ /* 0x000fe20000000a00 */
[----:B------:R-:W-:Y:S01]  /*8630*/  FMUL.FTZ R12, R63, UR26 ;  /* 0x0000001a3f0c7c20 */ /* 0x000fe20008410000 */
[----:B------:R-:W-:Y:S01]  /*8640*/  LEA R8, P0, R10, UR14, 0x2 ;  /* 0x0000000e0a087c11 */ /* 0x000fe2000f8010ff */
[----:B------:R-:W-:Y:S01]  /*8650*/  FMUL.FTZ R13, R13, UR26 ;  /* 0x0000001a0d0d7c20 */ /* 0x000fe20008410000 */
[----:B------:R-:W-:-:S04]  /*8660*/  IADD3 R31, R11, R31, RZ ;  /* 0x0000001f0b1f7210 */ /* 0x000fc80007ffe0ff */
[----:B------:R-:W-:-:S05]  /*8670*/  LEA.HI.X R9, R10, UR15, R31, 0x2, P0 ;  /* 0x0000000f0a097c11 */ /* 0x000fca00080f141f */
[----:B------:R2:W-:Y:S02]  /*8680*/  STG.E.64 desc[UR22][R8.64], R12 ;  /* 0x0000000c08007986 */ /* 0x0005e4000c101b16 */
.L_x_2502:
[----:B------:R-:W-:Y:S05]  /*8690*/  BSYNC B0 ;  /* 0x0000000000007941 */ /* 0x000fea0003800000 */
.L_x_2501:
[C---:B--2---:R-:W-:Y:S02]  /*86a0*/  IADD3 R9, R2.reuse, 0x68, RZ ;  /* 0x0000006802097810 */ /* 0x044fe40007ffe0ff */
[C---:B------:R-:W-:Y:S02]  /*86b0*/  IADD3 R8, R2.reuse, 0x70, RZ ;  /* 0x0000007002087810 */ /* 0x040fe40007ffe0ff */
[C---:B------:R-:W-:Y:S02]  /*86c0*/  IADD3 R3, R2.reuse, 0x78, RZ ;  /* 0x0000007802037810 */ /* 0x040fe40007ffe0ff */
[C---:B01----:R-:W-:Y:S02]  /*86d0*/  IADD3 R28, R2.reuse, 0x68, RZ ;  /* 0x00000068021c7810 */ /* 0x043fe40007ffe0ff */
[----:B------:R-:W-:Y:S02]  /*86e0*/  IADD3 R29, R2, 0x60, RZ ;  /* 0x00000060021d7810 */ /* 0x000fe40007ffe0ff */
[----:B------:R-:W-:-:S02]  /*86f0*/  ISETP.GE.U32.AND P6, PT, R34, UR6, PT ;  /* 0x0000000622007c0c */ /* 0x000fc4000bfc6070 */
[----:B------:R-:W-:Y:S02]  /*8700*/  ISETP.GE.U32.AND P0, PT, R35, UR6, PT ;  /* 0x0000000623007c0c */ /* 0x000fe4000bf06070 */
[----:B---3--:R-:W-:Y:S02]  /*8710*/  SHF.R.S32.HI R27, RZ, 0x1f, R34 ;  /* 0x0000001fff1b7819 */ /* 0x008fe40000011422 */
[----:B------:R-:W-:Y:S02]  /*8720*/  ISETP.GE.U32.AND P2, PT, R9, UR6, PT ;  /* 0x0000000609007c0c */ /* 0x000fe4000bf46070 */
[----:B------:R-:W-:Y:S02]  /*8730*/  ISETP.GE.U32.AND P3, PT, R8, UR6, PT ;  /* 0x0000000608007c0c */ /* 0x000fe4000bf66070 */
[----:B------:R-:W-:Y:S02]  /*8740*/  SHF.R.S32.HI R29, RZ, 0x1f, R29 ;  /* 0x0000001fff1d7819 */ /* 0x000fe4000001141d */
[----:B------:R-:W-:-:S02]  /*8750*/  SHF.R.S32.HI R28, RZ, 0x1f, R28 ;  /* 0x0000001fff1c7819 */ /* 0x000fc4000001141c */
[----:B------:R-:W-:Y:S02]  /*8760*/  ISETP.GE.U32.AND P4, PT, R3, UR6, PT ;  /* 0x0000000603007c0c */ /* 0x000fe4000bf86070 */
        /* <DEDUP_REMOVED lines=9> */
[----:B------:R-:W-:Y:S01]  /*8800*/  ISETP.GT.U32.OR P4, PT, R0, 0x27f, P4 ;  /* 0x0000027f0000780c */ /* 0x000fe20002784470 */
[----:B------:R-:W-:-:S12]  /*8810*/  @!P5 BRA `(.L_x_2503) ;  /* 0x000000000048d947 */ /* 0x000fd80003800000 */
[----:B------:R-:W-:Y:S01]  /*8820*/  FFMA.FTZ R10, R61, R48, R50 ;  /* 0x000000303d0a7223 */ /* 0x000fe20000010032 */
[----:B------:R-:W-:-:S03]  /*8830*/  FFMA.FTZ R11, R60, R49, R51 ;  /* 0x000000313c0b7223 */ /* 0x000fc60000010033 */
[----:B----4-:R-:W-:Y:S01]  /*8840*/  FMUL.FTZ R12, R10, -1.4426950216293334961 ;  /* 0xbfb8aa3b0a0c7820 */ /* 0x010fe20000410000 */
        /* <DEDUP_REMOVED lines=15> */
.L_x_2503:
[----:B------:R-:W-:Y:S04]  /*8940*/  BSSY B0, `(.L_x_2504) ;  /* 0x0000015000007945 */ /* 0x000fe80003800000 */
[----:B------:R-:W-:Y:S05]  /*8950*/  @P6 BRA `(.L_x_2505) ;  /* 0x00000000004c6947 */ /* 0x000fea0003800000 */
[----:B------:R-:W-:Y:S01]  /*8960*/  MOV R10, UR5 ;  /* 0x00000005000a7c02 */ /* 0x000fe20008000f00 */
[----:B------:R-:W-:Y:S01]  /*8970*/  ULDC.64 UR6, c[0x0][0x288] ;  /* 0x0000a20000067ab9 */ /* 0x000fe20000000a00 */
[----:B------:R-:W-:Y:S01]  /*8980*/  MOV R11, R7 ;  /* 0x00000007000b7202 */ /* 0x000fe20000000f00 */
[----:B----4-:R-:W-:Y:S01]  /*8990*/  IMAD R13, R27, UR6, RZ ;  /* 0x000000061b0d7c24 */ /* 0x010fe2000f8e02ff */
[----:B------:R-:W-:Y:S01]  /*89a0*/  MOV R15, UR5 ;  /* 0x00000005000f7c02 */ /* 0x000fe20008000f00 */
        /* <DEDUP_REMOVED lines=14> */
.L_x_2505:
[----:B------:R-:W-:Y:S05]  /*8a90*/  BSYNC B0 ;  /* 0x0000000000007941 */ /* 0x000fea0003800000 */
.L_x_2504:
[----:B------:R-:W-:Y:S05]  /*8aa0*/  @!P5 BRA `(.L_x_2506) ;  /* 0x000000000048d947 */ /* 0x000fea0003800000 */
[----:B------:R-:W-:Y:S01]  /*8ab0*/  FFMA.FTZ R10, R59, R48, R50 ;  /* 0x000000303b0a7223 */ /* 0x000fe20000010032 */
[----:B------:R-:W-:-:S03]  /*8ac0*/  FFMA.FTZ R11, R58, R49, R51 ;  /* 0x000000313a0b7223 */ /* 0x000fc60000010033 */
[----:B0---4-:R-:W-:Y:S01]  /*8ad0*/  FMUL.FTZ R12, R10, -1.4426950216293334961 ;  /* 0xbfb8aa3b0a0c7820 */ /* 0x011fe20000410000 */
        /* <DEDUP_REMOVED lines=15> */
.L_x_2506:
[----:B------:R-:W-:Y:S04]  /*8bd0*/  BSSY B0, `(.L_x_2507) ;  /* 0x0000015000007945 */ /* 0x000fe80003800000 */
[----:B------:R-:W-:Y:S05]  /*8be0*/  @P0 BRA `(.L_x_2508) ;  /* 0x00000000004c0947 */ /* 0x000fea0003800000 */
[----:B------:R-:W-:Y:S01]  /*8bf0*/  MOV R10, UR5 ;  /* 0x00000005000a7c02 */ /* 0x000fe20008000f00 */
[----:B------:R-:W-:Y:S01]  /*8c00*/  ULDC.64 UR6, c[0x0][0x288] ;  /* 0x0000a20000067ab9 */ /* 0x000fe20000000a00 */
[----:B------:R-:W-:Y:S01]  /*8c10*/  MOV R11, R7 ;  /* 0x00000007000b7202 */ /* 0x000fe20000000f00 */
[----:B0---4-:R-:W-:Y:S01]  /*8c20*/  IMAD R14, R29, UR6, RZ ;  /* 0x000000061d0e7c24 */ /* 0x011fe2000f8e02ff */
        /* <DEDUP_REMOVED lines=15> */
.L_x_2508:
[----:B------:R-:W-:Y:S05]  /*8d20*/  BSYNC B0 ;  /* 0x0000000000007941 */ /* 0x000fea0003800000 */
.L_x_2507:
[----:B------:R-:W-:Y:S05]  /*8d30*/  @!P5 BRA `(.L_x_2509) ;  /* 0x000000000048d947 */ /* 0x000fea0003800000 */
[----:B-1----:R-:W-:Y:S01]  /*8d40*/  FFMA.FTZ R10, R55, R48, R50 ;  /* 0x00000030370a7223 */ /* 0x002fe20000010032 */
        /* <DEDUP_REMOVED lines=17> */
.L_x_2509:
[----:B------:R-:W-:Y:S04]  /*8e60*/  BSSY B0, `(.L_x_2510) ;  /* 0x0000015000007945 */ /* 0x000fe80003800000 */
[----:B------:R-:W-:Y:S05]  /*8e70*/  @P2 BRA `(.L_x_2511) ;  /* 0x00000000004c2947 */ /* 0x000fea0003800000 */
[----:B-1----:R-:W-:Y:S01]  /*8e80*/  MOV R10, UR5 ;  /* 0x00000005000a7c02 */ /* 0x002fe20008000f00 */
        /* <DEDUP_REMOVED lines=18> */
.L_x_2511:
[----:B------:R-:W-:Y:S05]  /*8fb0*/  BSYNC B0 ;  /* 0x0000000000007941 */ /* 0x000fea0003800000 */
.L_x_2510:
[----:B------:R-:W-:Y:S05]  /*8fc0*/  @!P5 BRA `(.L_x_2512) ;  /* 0x000000000048d947 */ /* 0x000fea0003800000 */
[----:B------:R-:W-:Y:S01]  /*8fd0*/  FFMA.FTZ R9, R53, R48, R50 ;  /* 0x0000003035097223 */ /* 0x000fe20000010032 */
[----:B-12---:R-:W-:-:S03]  /*8fe0*/  FFMA.FTZ R10, R52, R49, R51 ;  /* 0x00000031340a7223 */ /* 0x006fc60000010033 */
[----:B------:R-:W-:Y:S01]  /*8ff0*/  FMUL.FTZ R11, R9, -1.4426950216293334961 ;  /* 0xbfb8aa3b090b7820 */ /* 0x000fe20000410000 */
[----:B0---4-:R-:W-:-:S05]  /*9000*/  FMUL.FTZ R14, R10, -1.4426950216293334961 ;  /* 0xbfb8aa3b0a0e7820 */ /* 0x011fca0000410000 */
        /* <DEDUP_REMOVED lines=14> */
.L_x_2512:
[----:B------:R-:W-:Y:S04]  /*90f0*/  BSSY B0, `(.L_x_2513) ;  /* 0x0000015000007945 */ /* 0x000fe80003800000 */
[----:B------:R-:W-:Y:S05]  /*9100*/  @P3 BRA `(.L_x_2514) ;  /* 0x00000000004c3947 */ /* 0x000fea0003800000 */
[----:B-12---:R-:W-:Y:S01]  /*9110*/  MOV R10, UR5 ;  /* 0x00000005000a7c02 */ /* 0x006fe20008000f00 */
[----:B------:R-:W-:Y:S01]  /*9120*/  ULDC.64 UR6, c[0x0][0x288] ;  /* 0x0000a20000067ab9 */ /* 0x000fe20000000a00 */
[----:B------:R-:W-:Y:S01]  /*9130*/  MOV R11, R7 ;  /* 0x00000007000b7202 */ /* 0x000fe20000000f00 */
[----:B------:R-:W-:Y:S01]  /*9140*/  IMAD R9, R88, UR6, RZ ;  /* 0x0000000658097c24 */ /* 0x000fe2000f8e02ff */
[----:B0---4-:R-:W-:Y:S01]  /*9150*/  MOV R13, UR5 ;  /* 0x00000005000d7c02 */ /* 0x011fe20008000f00 */
        /* <DEDUP_REMOVED lines=14> */
.L_x_2514:
[----:B------:R-:W-:Y:S05]  /*9240*/  BSYNC B0 ;  /* 0x0000000000007941 */ /* 0x000fea0003800000 */
.L_x_2513:
[----:B------:R-:W-:Y:S05]  /*9250*/  @!P5 BRA `(.L_x_2515) ;  /* 0x000000000048d947 */ /* 0x000fea0003800000 */
[----:B------:R-:W-:Y:S01]  /*9260*/  FFMA.FTZ R50, R80, R48, R50 ;  /* 0x0000003050327223 */ /* 0x000fe20000010032 */
[----:B------:R-:W-:-:S03]  /*9270*/  FFMA.FTZ R51, R79, R49, R51 ;  /* 0x000000314f337223 */ /* 0x000fc60000010033 */
[----:B---3--:R-:W-:Y:S01]  /*9280*/  FMUL.FTZ R8, R50, -1.4426950216293334961 ;  /* 0xbfb8aa3b32087820 */ /* 0x008fe20000410000 */
[----:B-12---:R-:W-:-:S05]  /*9290*/  FMUL.FTZ R10, R51, -1.4426950216293334961 ;  /* 0xbfb8aa3b330a7820 */ /* 0x006fca0000410000 */
[----:B------:R-:W1:Y:S08]  /*92a0*/  MUFU.EX2 R8, R8 ;  /* 0x0000000800087308 */ /* 0x000e700000000800 */
[----:B------:R-:W2:Y:S01]  /*92b0*/  MUFU.EX2 R10, R10 ;  /* 0x0000000a000a7308 */ /* 0x000ea20000000800 */
[----:B-1----:R-:W-:-:S07]  /*92c0*/  FADD.FTZ R9, R8, 1 ;  /* 0x3f80000008097421 */ /* 0x002fce0000010000 */
[----:B------:R-:W1:Y:S01]  /*92d0*/  MUFU.RCP R9, R9 ;  /* 0x0000000900097308 */ /* 0x000e620000001000 */
[----:B--2---:R-:W-:-:S07]  /*92e0*/  FADD.FTZ R11, R10, 1 ;  /* 0x3f8000000a0b7421 */ /* 0x004fce0000010000 */
[----:B0---4-:R-:W0:Y:S01]  /*92f0*/  MUFU.RCP R12, R11 ;  /* 0x0000000b000c7308 */ /* 0x011e220000001000 */
        /* <DEDUP_REMOVED lines=8> */
.L_x_2515:
[----:B------:R-:W-:Y:S04]  /*9380*/  BSSY B0, `(.L_x_2516) ;  /* 0x0000014000007945 */ /* 0x000fe80003800000 */
[----:B------:R-:W-:Y:S05]  /*9390*/  @P4 BRA `(.L_x_2517) ;  /* 0x0000000000484947 */ /* 0x000fea0003800000 */
[----:B------:R-:W-:Y:S01]  /*93a0*/  ULDC.64 UR6, c[0x0][0x288] ;  /* 0x0000a20000067ab9 */ /* 0x000fe20000000a00 */
[----:B------:R-:W-:Y:S01]  /*93b0*/  MOV R5, R7 ;  /* 0x0000000700057202 */ /* 0x000fe20000000f00 */
[----:B---3--:R-:W-:Y:S01]  /*93c0*/  IMAD R8, R87, UR6, RZ ;  /* 0x0000000657087c24 */ /* 0x008fe2000f8e02ff */
[----:B------:R-:W-:Y:S02]  /*93d0*/  MOV R9, UR5 ;  /* 0x0000000500097c02 */ /* 0x000fe40008000f00 */
[----:B-12---:R-:W-:Y:S01]  /*93e0*/  MOV R10, UR5 ;  /* 0x00000005000a7c02 */ /* 0x006fe20008000f00 */
[----:B------:R-:W-:-:S04]  /*93f0*/  IMAD.WIDE.U32 R6, R3, UR6, R4 ;  /* 0x0000000603067c25 */ /* 0x000fc8000f8e0004 */
[----:B------:R-:W-:Y:S01]  /*9400*/  FFMA.FTZ R9, R80, R9, UR13 ;  /* 0x0000000d50097e23 */ /* 0x000fe20008010009 */
[----:B------:R-:W-:Y:S02]  /*9410*/  IMAD R3, R3, UR7, R8 ;  /* 0x0000000703037c24 */ /* 0x000fe4000f8e0208 */
[----:B------:R-:W-:Y:S01]  /*9420*/  FFMA.FTZ R8, R79, R10, UR13 ;  /* 0x0000000d4f087e23 */ /* 0x000fe2000801000a */
[----:B------:R-:W-:Y:S01]  /*9430*/  ULDC.64 UR6, c[0x0][0x210] ;  /* 0x0000840000067ab9 */ /* 0x000fe20000000a00 */
[----:B------:R-:W-:Y:S01]  /*9440*/  FFMA.FTZ R9, R48, R38, -R9 ;  /* 0x0000002630097223 */ /* 0x000fe20000010809 */
[----:B------:R-:W-:Y:S01]  /*9450*/  LEA R4, P0, R6, UR6, 0x2 ;  /* 0x0000000606047c11 */ /* 0x000fe2000f8010ff */
[----:B------:R-:W-:Y:S01]  /*9460*/  FFMA.FTZ R8, R49, R39, -R8 ;  /* 0x0000002731087223 */ /* 0x000fe20000010808 */
[----:B------:R-:W-:Y:S01]  /*9470*/  IADD3 R3, R7, R3, RZ ;  /* 0x0000000307037210 */ /* 0x000fe20007ffe0ff */
[----:B------:R-:W-:Y:S02]  /*9480*/  FMUL.FTZ R10, R9, UR26 ;  /* 0x0000001a090a7c20 */ /* 0x000fe40008410000 */
[----:B------:R-:W-:Y:S01]  /*9490*/  FMUL.FTZ R11, R8, UR26 ;  /* 0x0000001a080b7c20 */ /* 0x000fe20008410000 */
[----:B------:R-:W-:-:S05]  /*94a0*/  LEA.HI.X R5, R6, UR7, R3, 0x2, P0 ;  /* 0x0000000706057c11 */ /* 0x000fca00080f1403 */
[----:B------:R1:W-:Y:S02]  /*94b0*/  STG.E.64 desc[UR22][R4.64], R10 ;  /* 0x0000000a04007986 */ /* 0x0003e4000c101b16 */
.L_x_2517:
[----:B------:R-:W-:Y:S05]  /*94c0*/  BSYNC B0 ;  /* 0x0000000000007941 */ /* 0x000fea0003800000 */
.L_x_2516:
        /* <DEDUP_REMOVED lines=9> */
.L_x_2435:
[----:B------:R-:W5:Y:S01]  /*9560*/  LDC R6, c[0x0][0xc] ;  /* 0x00000300ff067b82 */ /* 0x000f620000000800 */
[----:B------:R-:W-:Y:S01]  /*9570*/  ISETP.NE.AND P1, PT, R0, RZ, PT ;  /* 0x000000ff0000720c */ /* 0x000fe20003f25270 */
[----:B------:R-:W-:Y:S06]  /*9580*/  BSSY B0, `(.L_x_2519) ;  /* 0x0000011000007945 */ /* 0x000fec0003800000 */
[----:B------:R-:W1:Y:S08]  /*9590*/  LDC R7, c[0x0][0x10] ;  /* 0x00000400ff077b82 */ /* 0x000e700000000800 */
[----:B------:R-:W0:Y:S01]  /*95a0*/  LDC.64 R2, c[0x0][0x258] ;  /* 0x00009600ff027b82 */ /* 0x000e220000000a00 */
        /* <DEDUP_REMOVED lines=14> */
.L_x_2520:
[----:B------:R-:W-:Y:S05]  /*9690*/  BSYNC B0 ;  /* 0x0000000000007941 */ /* 0x000fea0003800000 */
.L_x_2519:
        /* <DEDUP_REMOVED lines=11> */
.L_x_2522:
[----:B------:R-:W5:Y:S04]  /*9750*/  LDG.E.STRONG.GPU R5, desc[UR22][R2.64] ;  /* 0x0000001602057981 */ /* 0x000f68000c1ef900 */
[----:B-----5:R-:W-:Y:S01]  /*9760*/  CCTL.IVALL ;  /* 0x00000000ff00798f */ /* 0x020fe20002000000 */
[----:B------:R-:W-:Y:S05]  /*9770*/  YIELD ;  /* 0x0000000000007946 */ /* 0x000fea0003800000 */
[----:B------:R-:W-:-:S13]  /*9780*/  ISETP.NE.AND P0, PT, R5, R4, PT ;  /* 0x000000040500720c */ /* 0x000fda0003f05270 */
[----:B------:R-:W-:Y:S05]  /*9790*/  @P0 BRA `(.L_x_2522) ;  /* 0xfffffffc00ec0947 */ /* 0x000fea000383ffff */
.L_x_2521:
        /* <DEDUP_REMOVED lines=13> */
[----:B--2-4-:R-:W0:Y:S01]  /*9870*/  LDC.64 R14, c[0x0][0x218] ;  /* 0x00008600ff0e7b82 */ /* 0x014e220000000a00 */
        /* <DEDUP_REMOVED lines=11> */
.L_x_2523:
[----:B------:R-:W-:-:S04]  /*9930*/  LEA R6, P0, R0, UR4, 0x2 ;  /* 0x0000000400067c11 */ /* 0x000fc8000f8010ff */
[----:B------:R-:W-:Y:S02]  /*9940*/  LEA.HI.X R7, R0, UR5, R7, 0x2, P0 ;  /* 0x0000000500077c11 */ /* 0x000fe400080f1407 */
[-C--:B---3--:R-:W-:Y:S02]  /*9950*/  LEA R8, P0, R25, R6.reuse, 0x2 ;  /* 0x0000000619087211 */ /* 0x088fe400078010ff */
        /* <DEDUP_REMOVED lines=20> */
.L_x_2524:
        /* <DEDUP_REMOVED lines=14> */
.L_x_5595:


//--------------------- .text._Z35group_norm_nhwc_bwd_one_pass_kernelI11Fp32IOFp32WLi256ELi160ELi640EEv26Group_norm_nhwc_bwd_params --------------------------
	.section	.text._Z35group_norm_nhwc_bwd_one_pass_kernelI11Fp32IOFp32WLi256ELi160ELi640EEv26Group_norm_nhwc_bwd_params,"ax",@progbits
	.align	128
        .global         _Z35group_norm_nhwc_bwd_one_pass_kernelI11Fp32IOFp32WLi256ELi160ELi640EEv26Group_norm_nhwc_bwd_params
        .type           _Z35group_norm_nhwc_bwd_one_pass_kernelI11Fp32IOFp32WLi256ELi160ELi640EEv26Group_norm_nhwc_bwd_params,@function
        .size           _Z35group_norm_nhwc_bwd_one_pass_kernelI11Fp32IOFp32WLi256ELi160ELi640EEv26Group_norm_nhwc_bwd_params,(.L_x_5596 - _Z35group_norm_nhwc_bwd_one_pass_kernelI11Fp32IOFp32WLi256ELi160ELi640EEv26Group_norm_nhwc_bwd_params)
        .other          _Z35group_norm_nhwc_bwd_one_pass_kernelI11Fp32IOFp32WLi256ELi160ELi640EEv26Group_norm_nhwc_bwd_params,@"STO_CUDA_ENTRY STV_DEFAULT"
_Z35group_norm_nhwc_bwd_one_pass_kernelI11Fp32IOFp32WLi256ELi160ELi640EEv26Group_norm_nhwc_bwd_params:
.text._Z35group_norm_nhwc_bwd_one_pass_kernelI11Fp32IOFp32WLi256ELi160ELi640EEv26Group_norm_nhwc_bwd_params:
        /* <DEDUP_REMOVED lines=19> */
[----:B------:R-:W-:Y:S01]  /*0130*/  ULDC.64 UR14, c[0x0][0x290] ;  /* 0x0000a400000e7ab9 */ /* 0x000fe20000000a00 */
[----:B------:R-:W-:Y:S01]  /*0140*/  ULEA.HI UR9, UP0, UR11, UR10, URZ, 0x1 ;  /* 0x0000000a0b097291 */ /* 0x000fe2000f81083f */
[----:B------:R-:W-:Y:S01]  /*0150*/  IMAD R3, R5, -0x50, R0 ;  /* 0xffffffb005037824 */ /* 0x000fe200078e0200 */
[----:B------:R-:W-:-:S02]  /*0160*/  UIADD3 UR12, UR5, UR12, URZ ;  /* 0x0000000c050c7290 */ /* 0x000fc4000fffe03f */
[----:B------:R-:W-:Y:S02]  /*0170*/  UIADD3.X UR11, URZ, UR11, URZ, UP0, !UPT ;  /* 0x0000000b3f0b7290 */ /* 0x000fe400087fe43f */
[----:B------:R-:W1:Y:S01]  /*0180*/  S2UR UR7, SR_CgaCtaId ;  /* 0x00000000000779c3 */ /* 0x000e620000008800 */
[----:B------:R-:W-:Y:S01]  /*0190*/  ULEA.HI UR10, UP0, UR12, UR4, URZ, 0x1 ;  /* 0x000000040c0a7291 */ /* 0x000fe2000f81083f */
[----:B------:R-:W-:Y:S01]  /*01a0*/  SHF.L.U32 R6, R3, 0x1, RZ ;  /* 0x0000000103067819 */ /* 0x000fe200000006ff */
[----:B------:R-:W-:Y:S02]  /*01b0*/  USHF.R.S64 UR9, UR9, 0x1, UR11 ;  /* 0x0000000109097899 */ /* 0x000fe4000800100b */
[----:B------:R-:W-:Y:S02]  /*01c0*/  UIADD3.X UR12, URZ, UR12, URZ, UP0, !UPT ;  /* 0x0000000c3f0c7290 */ /* 0x000fe400087fe43f */
[----:B------:R-:W-:Y:S01]  /*01d0*/  STL [R1+0x1f0], R6 ;  /* 0x0001f00601007387 */ /* 0x000fe20000100800 */
        /* <DEDUP_REMOVED lines=14> */
[----:B------:R-:W-:Y:S02]  /*02c0*/  ISETP.GE.AND.EX P1, PT, R4, UR15, PT, P1 ;  /* 0x0000000f04007c0c */ /* 0x000fe4000bf26310 */
[----:B------:R-:W-:Y:S02]  /*02d0*/  LEA R4, R5, UR6, 0x3 ;  /* 0x0000000605047c11 */ /* 0x000fe4000f8e18ff */
[C---:B------:R-:W-:Y:S02]  /*02e0*/  IADD3 R3, R2.reuse, 0x8, RZ ;  /* 0x0000000802037810 */ /* 0x040fe40007ffe0ff */
[C---:B------:R-:W-:Y:S01]  /*02f0*/  IADD3 R3, R2.reuse, 0x20, RZ ;  /* 0x0000002002037810 */ /* 0x040fe20007ffe0ff */
[----:B------:R0:W-:Y:S01]  /*0300*/  STL [R1+0x1f4], R4 ;  /* 0x0001f40401007387 */ /* 0x0001e20000100800 */
[----:B------:R-:W-:-:S02]  /*0310*/  IADD3 R3, R2, 0x30, RZ ;  /* 0x0000003002037810 */ /* 0x000fc40007ffe0ff */
[C---:B------:R-:W-:Y:S02]  /*0320*/  IADD3 R5, R2.reuse, 0x10, RZ ;  /* 0x0000001002057810 */ /* 0x040fe40007ffe0ff */
[----:B------:R-:W-:Y:S02]  /*0330*/  IADD3 R3, R2, 0x40, RZ ;  /* 0x0000004002037810 */ /* 0x000fe40007ffe0ff */
[----:B------:R-:W-:Y:S02]  /*0340*/  ISETP.LT.U32.AND P1, PT, R0, 0x280, !P1 ;  /* 0x000002800000780c */ /* 0x000fe40004f21070 */
[C---:B------:R-:W-:Y:S02]  /*0350*/  IADD3 R5, R2.reuse, 0x48, RZ ;  /* 0x0000004802057810 */ /* 0x040fe40007ffe0ff */
[C---:B0-----:R-:W-:Y:S02]  /*0360*/  IADD3 R4, R2.reuse, 0x18, RZ ;  /* 0x0000001802047810 */ /* 0x041fe40007ffe0ff */
[----:B------:R-:W-:-:S02]  /*0370*/  IADD3 R4, R2, 0x28, RZ ;  /* 0x0000002802047810 */ /* 0x000fc40007ffe0ff */
[C---:B------:R-:W-:Y:S02]  /*0380*/  IADD3 R4, R2.reuse, 0x38, RZ ;  /* 0x0000003802047810 */ /* 0x040fe40007ffe0ff */
[C---:B------:R-:W-:Y:S02]  /*0390*/  IADD3 R4, R2.reuse, 0x50, RZ ;  /* 0x0000005002047810 */ /* 0x040fe40007ffe0ff */
[----:B------:R-:W-:-:S07]  /*03a0*/  IADD3 R3, R2, 0x58, RZ ;  /* 0x0000005802037810 */ /* 0x000fce0007ffe0ff */
.L_x_2672:
[----:B-12---:R-:W2:Y:S01]  /*03b0*/  LDL R7, [R1+0x1f0] ;  /* 0x0001f00001077983 */ /* 0x006ea20000100800 */
[----:B------:R-:W-:Y:S01]  /*03c0*/  ULDC UR14, c[0x0][0x2a0] ;  /* 0x0000a800000e7ab9 */ /* 0x000fe20000000800 */
[----:B------:R-:W-:Y:S01]  /*03d0*/  IABS R5, UR8 ;  /* 0x0000000800057c13 */ /* 0x000fe20008000000 */
[----:B------:R-:W-:Y:S01]  /*03e0*/  UMOV UR6, URZ ;  /* 0x0000003f00067c82 */ /* 0x000fe20008000000 */
[----:B------:R-:W-:Y:S01]  /*03f0*/  MOV R3, UR14 ;  /* 0x0000000e00037c02 */ /* 0x000fe20008000f00 */
[----:B------:R-:W-:Y:S01]  /*0400*/  UISETP.GE.AND UP4, UPT, UR8, URZ, UPT ;  /* 0x0000003f0800728c */ /* 0x000fe2000bf86270 */
[----:B------:R-:W-:Y:S01]  /*0410*/  R2UR UR13, R5 ;  /* 0x00000000050d72ca */ /* 0x000fe200000e0000 */
[----:B------:R-:W-:Y:S01]  /*0420*/  ULOP3.LUT UR15, UR8, UR14, URZ, 0x3c, !UPT ;  /* 0x0000000e080f7292 */ /* 0x000fe2000f8e3c3f */
[----:B------:R-:W-:Y:S01]  /*0430*/  IABS R3, R3 ;  /* 0x0000000300037213 */ /* 0x000fe20000000000 */
[----:B------:R-:W-:Y:S01]  /*0440*/  ULDC.64 UR18, c[0x0][0x290] ;  /* 0x0000a40000127ab9 */ /* 0x000fe20000000a00 */
[----:B----4-:R-:W-:Y:S01]  /*0450*/  IADD3 R13, R2, 0xa0, RZ ;  /* 0x000000a0020d7810 */ /* 0x010fe20007ffe0ff */
[----:B------:R-:W-:Y:S01]  /*0460*/  UISETP.GE.AND UP5, UPT, UR15, URZ, UPT ;  /* 0x0000003f0f00728c */ /* 0x000fe2000bfa6270 */
[----:B------:R-:W-:Y:S01]  /*0470*/  R2UR UR16, R3 ;  /* 0x00000000031072ca */ /* 0x000fe200000e0000 */
[----:B------:R-:W-:Y:S01]  /*0480*/  UISETP.NE.AND UP0, UPT, UR14, URZ, UPT ;  /* 0x0000003f0e00728c */ /* 0x000fe2000bf05270 */
[----:B------:R-:W-:Y:S01]  /*0490*/  ISETP.GE.U32.AND P3, PT, R13, UR18, PT ;  /* 0x000000120d007c0c */ /* 0x000fe2000bf66070 */
[----:B0-----:R-:W0:Y:S01]  /*04a0*/  @P1 LDC.64 R8, c[0x0][0x288] ;  /* 0x0000a200ff081b82 */ /* 0x001e220000000a00 */
[----:B------:R-:W-:-:S02]  /*04b0*/  SHF.R.S32.HI R19, RZ, 0x1f, R13 ;  /* 0x0000001fff137819 */ /* 0x000fc4000001140d */
[----:B------:R-:W-:Y:S02]  /*04c0*/  CS2R R34, SRZ ;  /* 0x0000000000227805 */ /* 0x000fe4000001ff00 */
[----:B-----5:R-:W-:-:S04]  /*04d0*/  IADD3 R27, R2, 0x60, RZ ;  /* 0x00000060021b7810 */ /* 0x020fc80007ffe0ff */
[----:B------:R-:W-:Y:S01]  /*04e0*/  ISETP.GE.U32.AND P2, PT, R27, UR18, PT ;  /* 0x000000121b007c0c */ /* 0x000fe2000bf46070 */
[----:B------:R-:W1:Y:S01]  /*04f0*/  @P1 LDC.64 R20, c[0x0][0x228] ;  /* 0x00008a00ff141b82 */ /* 0x000e620000000a00 */
[----:B------:R-:W-:Y:S01]  /*0500*/  SHF.R.S32.HI R28, RZ, 0x1f, R27 ;  /* 0x0000001fff1c7819 */ /* 0x000fe2000001141b */
[----:B---3--:R-:W3:Y:S03]  /*0510*/  I2F.RP R3, UR16 ;  /* 0x0000001000037d06 */ /* 0x008ee60008209400 */
[----:B------:R-:W-:-:S03]  /*0520*/  ISETP.GE.AND.EX P2, PT, R28, UR19, PT, P2 ;  /* 0x000000131c007c0c */ /* 0x000fc6000bf46320 */
[----:B------:R-:W4:Y:S01]  /*0530*/  @P1 LDC.64 R16, c[0x0][0x230] ;  /* 0x00008c00ff101b82 */ /* 0x000f220000000a00 */
[----:B------:R-:W-:Y:S01]  /*0540*/  ISETP.GT.U32.OR P2, PT, R0, 0x27f, P2 ;  /* 0x0000027f0000780c */ /* 0x000fe20001744470 */
[----:B---3--:R-:W3:-:S12]  /*0550*/  MUFU.RCP R3, R3 ;  /* 0x0000000300037308 */ /* 0x008ed80000001000 */
[----:B------:R-:W0:Y:S01]  /*0560*/  @!P2 LDC.64 R14, c[0x0][0x288] ;  /* 0x0000a200ff0eab82 */ /* 0x000e220000000a00 */
[----:B---3--:R-:W-:Y:S02]  /*0570*/  IADD3 R4, R3, 0xffffffe, RZ ;  /* 0x0ffffffe03047810 */ /* 0x008fe40007ffe0ff */
[----:B------:R-:W-:-:S04]  /*0580*/  SHF.R.S32.HI R3, RZ, 0x1f, R13 ;  /* 0x0000001fff037819 */ /* 0x000fc8000001140d */
[----:B------:R-:W3:Y:S01]  /*0590*/  F2I.FTZ.U32.TRUNC.NTZ R4, R4 ;  /* 0x0000000400047305 */ /* 0x000ee2000021f000 */
[----:B------:R-:W-:-:S04]  /*05a0*/  ISETP.GE.AND.EX P3, PT, R3, UR19, PT, P3 ;  /* 0x0000001303007c0c */ /* 0x000fc8000bf66330 */
[----:B------:R-:W-:Y:S01]  /*05b0*/  ISETP.GT.U32.OR P3, PT, R0, 0x27f, P3 ;  /* 0x0000027f0000780c */ /* 0x000fe20001f64470 */
[----:B0-----:R-:W-:-:S04]  /*05c0*/  @!P2 IMAD R28, R28, R14, RZ ;  /* 0x0000000e1c1ca224 */ /* 0x001fc800078e02ff */
[----:B------:R-:W-:Y:S01]  /*05d0*/  @!P2 IMAD R28, R27, R15, R28 ;  /* 0x0000000f1b1ca224 */ /* 0x000fe200078e021c */
[----:B---3--:R-:W-:-:S07]  /*05e0*/  R2UR UR7, R4 ;  /* 0x00000000040772ca */ /* 0x008fce00000e0000 */
[----:B------:R-:W0:Y:S08]  /*05f0*/  @!P3 LDC.64 R24, c[0x0][0x288] ;  /* 0x0000a200ff18bb82 */ /* 0x000e300000000a00 */
[----:B------:R-:W3:Y:S01]  /*0600*/  @!P3 LDC.64 R10, c[0x0][0x228] ;  /* 0x00008a00ff0abb82 */ /* 0x000ee20000000a00 */
[----:B------:R-:W-:-:S04]  /*0610*/  UIADD3 UR5, URZ, -UR7, URZ ;  /* 0x800000073f057290 */ /* 0x000fc8000fffe03f */
[----:B------:R-:W-:-:S03]  /*0620*/  UIMAD UR5, UR5, UR16, URZ ;  /* 0x00000010050572a4 */ /* 0x000fc6000f8e023f */
[----:B------:R-:W3:Y:S01]  /*0630*/  @!P3 LDC.64 R22, c[0x0][0x230] ;  /* 0x00008c00ff16bb82 */ /* 0x000ee20000000a00 */
[----:B------:R-:W-:-:S04]  /*0640*/  UIMAD.WIDE.U32 UR6, UR7, UR5, UR6 ;  /* 0x00000005070672a5 */ /* 0x000fc8000f8e0006 */
[----:B------:R-:W-:Y:S01]  /*0650*/  UIMAD.WIDE.U32 UR6, UR7, UR13, URZ ;  /* 0x0000000d070672a5 */ /* 0x000fe2000f8e003f */
[----:B0-----:R-:W-:-:S03]  /*0660*/  @!P3 IMAD R30, R19, R24, RZ ;  /* 0x00000018131eb224 */ /* 0x001fc600078e02ff */
[----:B------:R-:W-:Y:S01]  /*0670*/  UIADD3 UR5, -UR7, URZ, URZ ;  /* 0x0000003f07057290 */ /* 0x000fe2000fffe13f */
[----:B------:R-:W0:Y:S01]  /*0680*/  @!P2 LDC.64 R18, c[0x0][0x230] ;  /* 0x00008c00ff12ab82 */ /* 0x000e220000000a00 */
[----:B------:R-:W-:Y:S02]  /*0690*/  @!P3 IMAD R30, R13, R25, R30 ;  /* 0x000000190d1eb224 */ /* 0x000fe400078e021e */
[----:B------:R-:W-:Y:S02]  /*06a0*/  UIMAD UR5, UR16, UR5, UR13 ;  /* 0x00000005100572a4 */ /* 0x000fe4000f8e020d */
[----:B------:R-:W-:Y:S02]  /*06b0*/  ULOP3.LUT UR13, URZ, UR14, URZ, 0x33, !UPT ;  /* 0x0000000e3f0d7292 */ /* 0x000fe4000f8e333f */
[----:B------:R-:W-:Y:S01]  /*06c0*/  UISETP.GT.U32.AND UP2, UPT, UR16, UR5, UPT ;  /* 0x000000051000728c */ /* 0x000fe2000bf44070 */
[----:B------:R-:W-:-:S10]  /*06d0*/  ULDC.64 UR14, c[0x0][0x298] ;  /* 0x0000a600000e7ab9 */ /* 0x000fd40000000a00 */
[----:B------:R-:W-:Y:S02]  /*06e0*/  @!UP2 UIADD3 UR5, UR5, -UR16, URZ ;  /* 0x800000100505a290 */ /* 0x000fe4000fffe03f */
[----:B------:R-:W-:Y:S02]  /*06f0*/  @!UP2 UIADD3 UR7, UR7, 0x1, URZ ;  /* 0x000000010707a890 */ /* 0x000fe4000fffe03f */
[----:B------:R-:W-:Y:S02]  /*0700*/  UIADD3 UR6, UR5, -UR16, URZ ;  /* 0x8000001005067290 */ /* 0x000fe4000fffe03f */
[----:B------:R-:W-:Y:S02]  /*0710*/  UISETP.GE.U32.AND UP1, UPT, UR5, UR16, UPT ;  /* 0x000000100500728c */ /* 0x000fe4000bf26070 */
[----:B------:R-:W-:-:S04]  /*0720*/  UISETP.GT.U32.AND UP3, UPT, UR16, UR5, UPT ;  /* 0x000000051000728c */ /* 0x000fc8000bf64070 */
[----:B------:R-:W-:-:S04]  /*0730*/  USEL UR5, UR6, UR5, !UP3 ;  /* 0x0000000506057287 */ /* 0x000fc8000d800000 */
[----:B------:R-:W-:Y:S02]  /*0740*/  @!UP4 UIADD3 UR5, -UR5, URZ, URZ ;  /* 0x0000003f0505c290 */ /* 0x000fe4000fffe13f */
[----:B------:R-:W-:Y:S02]  /*0750*/  @UP1 UIADD3 UR7, UR7, 0x1, URZ ;  /* 0x0000000107071890 */ /* 0x000fe4000fffe03f */
[----:B------:R-:W-:Y:S02]  /*0760*/  USEL UR16, UR13, UR5, !UP0 ;  /* 0x000000050d107287 */ /* 0x000fe4000c000000 */
[----:B------:R-:W-:Y:S02]  /*0770*/  @!UP5 UIADD3 UR7, -UR7, URZ, URZ ;  /* 0x0000003f0707d290 */ /* 0x000fe4000fffe13f */
[----:B------:R-:W-:Y:S02]  /*0780*/  UIMAD UR17, UR16, 0xa0, URZ ;  /* 0x000000a0101178a4 */ /* 0x000fe4000f8e023f */
[----:B------:R-:W-:-:S04]  /*0790*/  USEL UR7, UR13, UR7, !UP0 ;  /* 0x000000070d077287 */ /* 0x000fc8000c000000 */
[----:B------:R-:W-:Y:S01]  /*07a0*/  MOV R6, UR17 ;  /* 0x0000001100067c02 */ /* 0x000fe20008000f00 */
[----:B------:R-:W-:-:S04]  /*07b0*/  USHF.R.S32.HI UR5, URZ, 0x1f, UR7 ;  /* 0x0000001f3f057899 */ /* 0x000fc80008011407 */
[----:B------:R-:W-:-:S04]  /*07c0*/  UIMAD UR5, UR5, UR14, URZ ;  /* 0x0000000e050572a4 */ /* 0x000fc8000f8e023f */
[----:B------:R-:W-:Y:S01]  /*07d0*/  UIMAD UR5, UR7, UR15, UR5 ;  /* 0x0000000f070572a4 */ /* 0x000fe2000f8e0205 */
[----:B--2---:R-:W-:Y:S02]  /*07e0*/  SHF.R.S32.HI R3, RZ, 0x1f, R7 ;  /* 0x0000001fff037819 */ /* 0x004fe40000011407 */
[----:B------:R-:W-:Y:S02]  /*07f0*/  IADD3 R4, P0, R7, UR17, RZ ;  /* 0x0000001107047c10 */ /* 0x000fe4000ff1e0ff */
[----:B------:R-:W-:Y:S02]  /*0800*/  SHF.R.S32.HI R7, RZ, 0x1f, R2 ;  /* 0x0000001fff077819 */ /* 0x000fe40000011402 */
[----:B------:R-:W-:Y:S02]  /*0810*/  LEA.HI.X.SX32 R5, R6, R3, 0x1, P0 ;  /* 0x0000000306057211 */ /* 0x000fe400000f0eff */
[----:B------:R-:W-:Y:S01]  /*0820*/  MOV R3, UR14 ;  /* 0x0000000e00037c02 */ /* 0x000fe20008000f00 */
[----:B------:R-:W-:-:S04]  /*0830*/  @P1 IMAD R6, R7, R8, RZ ;  /* 0x0000000807061224 */ /* 0x000fc800078e02ff */
[----:B------:R-:W-:Y:S01]  /*0840*/  IMAD.WIDE.U32 R4, R3, UR7, R4 ;  /* 0x0000000703047c25 */ /* 0x000fe2000f8e0004 */
[C---:B------:R-:W-:Y:S02]  /*0850*/  IADD3 R3, R2.reuse, 0x68, RZ ;  /* 0x0000006802037810 */ /* 0x040fe40007ffe0ff */
[----:B------:R-:W-:Y:S02]  /*0860*/  CS2R R36, SRZ ;  /* 0x0000000000247805 */ /* 0x000fe4000001ff00 */
[----:B------:R-:W-:Y:S01]  /*0870*/  CS2R R38, SRZ ;  /* 0x0000000000267805 */ /* 0x000fe2000001ff00 */
[----:B------:R-:W-:Y:S01]  /*0880*/  @P1 IMAD R29, R2, R9, R6 ;  /* 0x00000009021d1224 */ /* 0x000fe200078e0206 */
[----:B------:R-:W-:Y:S01]  /*0890*/  IADD3 R7, R5, UR5, RZ ;  /* 0x0000000505077c10 */ /* 0x000fe2000fffe0ff */
[----:B------:R-:W-:Y:S01]  /*08a0*/  ULDC.64 UR6, c[0x0][0x248] ;  /* 0x0000920000067ab9 */ /* 0x000fe20000000a00 */
[----:B------:R-:W-:Y:S02]  /*08b0*/  @P1 MOV R6, R4 ;  /* 0x0000000400061202 */ /* 0x000fe40000000f00 */
[----:B------:R-:W-:-:S02]  /*08c0*/  ISETP.GE.U32.AND P4, PT, R3, UR18, PT ;  /* 0x0000001203007c0c */ /* 0x000fc4000bf86070 */
[----:B------:R-:W-:Y:S01]  /*08d0*/  SHF.R.S32.HI R26, RZ, 0x1f, R3 ;  /* 0x0000001fff1a7819 */ /* 0x000fe20000011403 */
[----:B------:R-:W-:-:S03]  /*08e0*/  @P1 IMAD.WIDE.U32 R8, R2, R8, R6 ;  /* 0x0000000802081225 */ /* 0x000fc600078e0006 */
[----:B------:R-:W-:Y:S02]  /*08f0*/  ISETP.GE.AND.EX P4, PT, R26, UR19, PT, P4 ;  /* 0x000000131a007c0c */ /* 0x000fe4000bf86340 */
[----:B------:R-:W-:Y:S02]  /*0900*/  @P1 IADD3 R29, R9, R29, RZ ;  /* 0x0000001d091d1210 */ /* 0x000fe40007ffe0ff */
[C---:B------:R-:W-:Y:S02]  /*0910*/  @P1 SHF.L.U32 R12, R8.reuse, 0x2, RZ ;  /* 0x00000002080c1819 */ /* 0x040fe400000006ff */
[----:B------:R-:W-:Y:S02]  /*0920*/  @P1 SHF.L.U64.HI R29, R8, 0x2, R29 ;  /* 0x00000002081d1819 */ /* 0x000fe4000001021d */
[----:B------:R-:W-:Y:S02]  /*0930*/  @!P3 MOV R8, R4 ;  /* 0x000000040008b202 */ /* 0x000fe40000000f00 */
[----:B------:R-:W-:-:S02]  /*0940*/  @!P3 MOV R9, R7 ;  /* 0x000000070009b202 */ /* 0x000fc40000000f00 */
[C---:B-1----:R-:W-:Y:S02]  /*0950*/  @P1 IADD3 R32, P5, R12.reuse, R20, RZ ;  /* 0x000000140c201210 */ /* 0x042fe40007fbe0ff */
[----:B----4-:R-:W-:Y:S01]  /*0960*/  @P1 IADD3 R44, P0, R12, R16, RZ ;  /* 0x000000100c2c1210 */ /* 0x010fe20007f1e0ff */
[----:B------:R-:W-:Y:S01]  /*0970*/  @!P3 IMAD.WIDE.U32 R24, R13, R24, R8 ;  /* 0x000000180d18b225 */ /* 0x000fe200078e0008 */
[C---:B------:R-:W-:Y:S01]  /*0980*/  @P1 IADD3.X R33, R29.reuse, R21, RZ, P5, !PT ;  /* 0x000000151d211210 */ /* 0x040fe20002ffe4ff */
[----:B------:R-:W1:Y:S01]  /*0990*/  @!P2 LDC.64 R12, c[0x0][0x228] ;  /* 0x00008a00ff0cab82 */ /* 0x000e620000000a00 */
[----:B------:R-:W-:Y:S02]  /*09a0*/  @P1 IADD3.X R45, R29, R17, RZ, P0, !PT ;  /* 0x000000111d2d1210 */ /* 0x000fe400007fe4ff */
[----:B------:R-:W-:Y:S02]  /*09b0*/  @!P3 IADD3 R20, R25, R30, RZ ;  /* 0x0000001e1914b210 */ /* 0x000fe40007ffe0ff */
[----:B------:R-:W-:-:S02]  /*09c0*/  CS2R R30, SRZ ;  /* 0x00000000001e7805 */ /* 0x000fc4000001ff00 */
[C---:B------:R-:W-:Y:S01]  /*09d0*/  @!P3 SHF.L.U32 R21, R24.reuse, 0x2, RZ ;  /* 0x000000021815b819 */ /* 0x040fe200000006ff */
[----:B------:R2:W-:Y:S01]  /*09e0*/  @P1 STL.64 [R1+0x20], R32 ;  /* 0x0000202001001387 */ /* 0x0005e20000100a00 */
[----:B------:R-:W-:Y:S02]  /*09f0*/  @!P3 SHF.L.U64.HI R20, R24, 0x2, R20 ;  /* 0x000000021814b819 */ /* 0x000fe40000010214 */
[C---:B---3--:R-:W-:Y:S02]  /*0a00*/  @!P3 IADD3 R10, P6, R21.reuse, R10, RZ ;  /* 0x0000000a150ab210 */ /* 0x048fe40007fde0ff */
[----:B------:R-:W-:Y:S02]  /*0a10*/  @!P3 IADD3 R22, P5, R21, R22, RZ ;  /* 0x000000161516b210 */ /* 0x000fe40007fbe0ff */
[C---:B------:R-:W-:Y:S02]  /*0a20*/  @!P3 IADD3.X R11, R20.reuse, R11, RZ, P6, !PT ;  /* 0x0000000b140bb210 */ /* 0x040fe400037fe4ff */
[----:B------:R-:W-:-:S02]  /*0a30*/  @!P3 IADD3.X R23, R20, R23, RZ, P5, !PT ;  /* 0x000000171417b210 */ /* 0x000fc40002ffe4ff */
[----:B------:R-:W-:Y:S01]  /*0a40*/  @!P2 MOV R16, R4 ;  /* 0x000000040010a202 */ /* 0x000fe20000000f00 */
[----:B------:R-:W3:Y:S01]  /*0a50*/  @!P3 LDG.E.64 R30, desc[UR22][R10.64] ;  /* 0x000000160a1eb981 */ /* 0x000ee2000c1e1b00 */
[----:B------:R-:W-:Y:S02]  /*0a60*/  @!P2 MOV R17, R7 ;  /* 0x000000070011a202 */ /* 0x000fe40000000f00 */
[----:B------:R-:W-:Y:S01]  /*0a70*/  ISETP.GT.U32.OR P4, PT, R0, 0x27f, P4 ;  /* 0x0000027f0000780c */ /* 0x000fe20002784470 */
[----:B------:R4:W4:Y:S01]  /*0a80*/  @!P3 LDG.E.64 R34, desc[UR22][R22.64] ;  /* 0x000000161622b981 */ /* 0x000922000c1e1b00 */
[C---:B------:R-:W-:Y:S01]  /*0a90*/  IADD3 R24, R2.reuse, 0x70, RZ ;  /* 0x0000007002187810 */ /* 0x040fe20007ffe0ff */
[----:B------:R-:W-:Y:S01]  /*0aa0*/  @!P2 IMAD.WIDE.U32 R14, R27, R14, R16 ;  /* 0x0000000e1b0ea225 */ /* 0x000fe200078e0010 */
[----:B------:R-:W-:Y:S02]  /*0ab0*/  IADD3 R21, R2, 0x78, RZ ;  /* 0x0000007802157810 */ /* 0x000fe40007ffe0ff */
[----:B------:R-:W-:-:S02]  /*0ac0*/  ISETP.GE.U32.AND P0, PT, R24, UR18, PT ;  /* 0x0000001218007c0c */ /* 0x000fc4000bf06070 */
[----:B------:R-:W-:Y:S02]  /*0ad0*/  @!P2 IADD3 R17, R15, R28, RZ ;  /* 0x0000001c0f11a210 */ /* 0x000fe40007ffe0ff */
[C---:B------:R-:W-:Y:S02]  /*0ae0*/  @!P2 SHF.L.U32 R15, R14.reuse, 0x2, RZ ;  /* 0x000000020e0fa819 */ /* 0x040fe400000006ff */
[----:B------:R-:W-:Y:S01]  /*0af0*/  @!P2 SHF.L.U64.HI R16, R14, 0x2, R17 ;  /* 0x000000020e10a819 */ /* 0x000fe20000010211 */
[----:B------:R-:W2:Y:S01]  /*0b00*/  @!P4 LDC.64 R8, c[0x0][0x288] ;  /* 0x0000a200ff08cb82 */ /* 0x000ea20000000a00 */
[C---:B0-----:R-:W-:Y:S02]  /*0b10*/  @!P2 IADD3 R18, P5, R15.reuse, R18, RZ ;  /* 0x000000120f12a210 */ /* 0x041fe40007fbe0ff */
[----:B-1----:R-:W-:Y:S02]  /*0b20*/  @!P2 IADD3 R12, P6, R15, R12, RZ ;  /* 0x0000000c0f0ca210 */ /* 0x002fe40007fde0ff */
[----:B------:R-:W-:-:S02]  /*0b30*/  @!P2 IADD3.X R19, R16, R19, RZ, P5, !PT ;  /* 0x000000131013a210 */ /* 0x000fc40002ffe4ff */
[----:B------:R-:W-:Y:S01]  /*0b40*/  @!P2 IADD3.X R13, R16, R13, RZ, P6, !PT ;  /* 0x0000000d100da210 */ /* 0x000fe200037fe4ff */
[----:B--2---:R-:W0:Y:S01]  /*0b50*/  @!P4 LDC.64 R32, c[0x0][0x230] ;  /* 0x00008c00ff20cb82 */ /* 0x004e220000000a00 */
[----:B------:R-:W-:Y:S02]  /*0b60*/  @!P4 MOV R14, R4 ;  /* 0x00000004000ec202 */ /* 0x000fe40000000f00 */
[----:B------:R-:W-:Y:S02]  /*0b70*/  @!P4 MOV R15, R7 ;  /* 0x00000007000fc202 */ /* 0x000fe40000000f00 */
[----:B------:R-:W-:Y:S02]  /*0b80*/  SHF.R.S32.HI R25, RZ, 0x1f, R24 ;  /* 0x0000001fff197819 */ /* 0x000fe40000011418 */
[----:B------:R-:W-:Y:S01]  /*0b90*/  ISETP.GE.U32.AND P5, PT, R21, UR18, PT ;  /* 0x0000001215007c0c */ /* 0x000fe2000bfa6070 */
[----:B------:R-:W1:Y:S01]  /*0ba0*/  @!P4 LDC.64 R16, c[0x0][0x228] ;  /* 0x00008a00ff10cb82 */ /* 0x000e620000000a00 */
[----:B------:R-:W-:-:S04]  /*0bb0*/  ISETP.GE.AND.EX P0, PT, R25, UR19, PT, P0 ;  /* 0x0000001319007c0c */ /* 0x000fc8000bf06300 */
[----:B------:R-:W-:Y:S01]  /*0bc0*/  ISETP.GT.U32.OR P0, PT, R0, 0x27f, P0 ;  /* 0x0000027f0000780c */ /* 0x000fe20000704470 */
[----:B------:R-:W-:-:S04]  /*0bd0*/  @!P4 IMAD R20, R26, R8, RZ ;  /* 0x000000081a14c224 */ /* 0x000fc800078e02ff */
[C---:B------:R-:W-:Y:S02]  /*0be0*/  @!P4 IMAD R20, R3.reuse, R9, R20 ;  /* 0x000000090314c224 */ /* 0x040fe400078e0214 */
[----:B------:R-:W-:Y:S01]  /*0bf0*/  @!P4 IMAD.WIDE.U32 R8, R3, R8, R14 ;  /* 0x000000080308c225 */ /* 0x000fe200078e000e */
[----:B------:R-:W-:-:S05]  /*0c00*/  SHF.R.S32.HI R3, RZ, 0x1f, R21 ;  /* 0x0000001fff037819 */ /* 0x000fca0000011415 */
[----:B------:R-:W2:Y:S01]  /*0c10*/  @!P0 LDC.64 R14, c[0x0][0x288] ;  /* 0x0000a200ff0e8b82 */ /* 0x000ea20000000a00 */
[----:B------:R-:W-:Y:S02]  /*0c20*/  @!P4 IADD3 R20, R9, R20, RZ ;  /* 0x000000140914c210 */ /* 0x000fe40007ffe0ff */
[C---:B------:R-:W-:Y:S02]  /*0c30*/  @!P4 SHF.L.U32 R26, R8.reuse, 0x2, RZ ;  /* 0x00000002081ac819 */ /* 0x040fe400000006ff */
[----:B------:R-:W-:Y:S01]  /*0c40*/  @!P4 SHF.L.U64.HI R20, R8, 0x2, R20 ;  /* 0x000000020814c819 */ /* 0x000fe20000010214 */
[----:B---3--:R3:W-:Y:S01]  /*0c50*/  STL.64 [R1+0x148], R30 ;  /* 0x0001481e01007387 */ /* 0x0087e20000100a00 */
[----:B0-----:R-:W-:Y:S01]  /*0c60*/  @!P4 IADD3 R32, P6, R26, R32, RZ ;  /* 0x000000201a20c210 */ /* 0x001fe20007fde0ff */
[----:B--2---:R-:W-:Y:S01]  /*0c70*/  @!P0 IMAD R25, R25, R14, RZ ;  /* 0x0000000e19198224 */ /* 0x004fe200078e02ff */
[----:B----4-:R-:W-:Y:S01]  /*0c80*/  @!P0 MOV R22, R4 ;  /* 0x0000000400168202 */ /* 0x010fe20000000f00 */
[----:B------:R0:W-:Y:S01]  /*0c90*/  STL.64 [R1+0x1a8], R34 ;  /* 0x0001a82201007387 */ /* 0x0001e20000100a00 */
[----:B------:R-:W-:Y:S01]  /*0ca0*/  @!P0 MOV R23, R7 ;  /* 0x0000000700178202 */ /* 0x000fe20000000f00 */
[----:B------:R-:W2:Y:S01]  /*0cb0*/  @!P0 LDC.64 R28, c[0x0][0x230] ;  /* 0x00008c00ff1c8b82 */ /* 0x000ea20000000a00 */
[----:B------:R-:W-:-:S02]  /*0cc0*/  ISETP.GE.AND.EX P5, PT, R3, UR19, PT, P5 ;  /* 0x0000001303007c0c */ /* 0x000fc4000bfa6350 */
[----:B------:R-:W-:Y:S02]  /*0cd0*/  IADD3 R8, R2, 0x80, RZ ;  /* 0x0000008002087810 */ /* 0x000fe40007ffe0ff */
[----:B---3--:R-:W-:Y:S02]  /*0ce0*/  CS2R R30, SRZ ;  /* 0x00000000001e7805 */ /* 0x008fe4000001ff00 */
[----:B------:R-:W-:Y:S02]  /*0cf0*/  @!P4 IADD3.X R33, R20, R33, RZ, P6, !PT ;  /* 0x000000211421c210 */ /* 0x000fe400037fe4ff */
[----:B------:R-:W-:Y:S02]  /*0d00*/  ISETP.GT.U32.OR P5, PT, R0, 0x27f, P5 ;  /* 0x0000027f0000780c */ /* 0x000fe40002fa4470 */
[----:B0-----:R-:W-:Y:S01]  /*0d10*/  CS2R R34, SRZ ;  /* 0x0000000000227805 */ /* 0x001fe2000001ff00 */
[----:B------:R0:W3:Y:S05]  /*0d20*/  @!P2 LDG.E.64 R30, desc[UR22][R18.64] ;  /* 0x00000016121ea981 */ /* 0x0000ea000c1e1b00 */
[----:B------:R-:W4:Y:S01]  /*0d30*/  @!P2 LDG.E.64 R34, desc[UR22][R12.64] ;  /* 0x000000160c22a981 */ /* 0x000f22000c1e1b00 */
[----:B-1----:R-:W-:-:S03]  /*0d40*/  @!P4 IADD3 R16, P6, R26, R16, RZ ;  /* 0x000000101a10c210 */ /* 0x002fc60007fde0ff */
[----:B------:R1:W2:Y:S01]  /*0d50*/  @!P4 LDG.E.64 R36, desc[UR22][R32.64] ;  /* 0x000000162024c981 */ /* 0x0002a2000c1e1b00 */
[----:B------:R-:W-:Y:S01]  /*0d60*/  @!P4 IADD3.X R17, R20, R17, RZ, P6, !PT ;  /* 0x000000111411c210 */ /* 0x000fe200037fe4ff */
[----:B------:R-:W-:Y:S01]  /*0d70*/  @!P0 IMAD R20, R24, R15, R25 ;  /* 0x0000000f18148224 */ /* 0x000fe200078e0219 */
[----:B------:R-:W-:Y:S01]  /*0d80*/  ISETP.GE.U32.AND P3, PT, R8, UR18, PT ;  /* 0x0000001208007c0c */ /* 0x000fe2000bf66070 */
[----:B------:R-:W-:Y:S01]  /*0d90*/  @!P0 IMAD.WIDE.U32 R14, R24, R14, R22 ;  /* 0x0000000e180e8225 */ /* 0x000fe200078e0016 */
[----:B------:R-:W-:Y:S01]  /*0da0*/  SHF.R.S32.HI R9, RZ, 0x1f, R8 ;  /* 0x0000001fff097819 */ /* 0x000fe20000011408 */
[----:B------:R-:W2:Y:S08]  /*0db0*/  @!P0 LDC.64 R24, c[0x0][0x228] ;  /* 0x00008a00ff188b82 */ /* 0x000eb00000000a00 */
[----:B------:R-:W2:Y:S08]  /*0dc0*/  @!P5 LDC.64 R10, c[0x0][0x288] ;  /* 0x0000a200ff0adb82 */ /* 0x000eb00000000a00 */
[----:B0-----:R-:W0:Y:S01]  /*0dd0*/  @!P5 LDC.64 R18, c[0x0][0x230] ;  /* 0x00008c00ff12db82 */ /* 0x001e220000000a00 */
[----:B---3--:R-:W-:Y:S01]  /*0de0*/  STL.64 [R1+0x68], R30 ;  /* 0x0000681e01007387 */ /* 0x008fe20000100a00 */
[----:B-1----:R-:W-:-:S06]  /*0df0*/  CS2R R32, SRZ ;  /* 0x0000000000207805 */ /* 0x002fcc000001ff00 */
[----:B------:R-:W1:Y:S01]  /*0e00*/  @!P5 LDC.64 R22, c[0x0][0x228] ;  /* 0x00008a00ff16db82 */ /* 0x000e620000000a00 */
[----:B----4-:R3:W-:Y:S02]  /*0e10*/  STL.64 [R1+0xc0], R34 ;  /* 0x0000c02201007387 */ /* 0x0107e40000100a00 */
[----:B---3--:R-:W-:-:S06]  /*0e20*/  CS2R R34, SRZ ;  /* 0x0000000000227805 */ /* 0x008fcc000001ff00 */
[----:B------:R-:W3:Y:S01]  /*0e30*/  @!P4 LDG.E.64 R34, desc[UR22][R16.64] ;  /* 0x000000161022c981 */ /* 0x000ee2000c1e1b00 */
[----:B------:R-:W-:Y:S02]  /*0e40*/  @!P0 IADD3 R12, R15, R20, RZ ;  /* 0x000000140f0c8210 */ /* 0x000fe40007ffe0ff */
[C---:B------:R-:W-:Y:S02]  /*0e50*/  @!P0 SHF.L.U32 R20, R14.reuse, 0x2, RZ ;  /* 0x000000020e148819 */ /* 0x040fe400000006ff */
[----:B------:R-:W-:Y:S02]  /*0e60*/  @!P0 SHF.L.U64.HI R14, R14, 0x2, R12 ;  /* 0x000000020e0e8819 */ /* 0x000fe4000001020c */
[----:B--2---:R-:W-:-:S04]  /*0e70*/  @!P0 IADD3 R28, P6, R20, R28, RZ ;  /* 0x0000001c141c8210 */ /* 0x004fc80007fde0ff */
[----:B------:R-:W-:Y:S02]  /*0e80*/  @!P0 IADD3.X R29, R14, R29, RZ, P6, !PT ;  /* 0x0000001d0e1d8210 */ /* 0x000fe400037fe4ff */
[----:B------:R-:W-:-:S04]  /*0e90*/  @!P0 IADD3 R24, P6, R20, R24, RZ ;  /* 0x0000001814188210 */ /* 0x000fc80007fde0ff */
[----:B------:R-:W-:-:S05]  /*0ea0*/  @!P0 IADD3.X R25, R14, R25, RZ, P6, !PT ;  /* 0x000000190e198210 */ /* 0x000fca00037fe4ff */
[----:B------:R-:W2:Y:S01]  /*0eb0*/  @!P0 LDG.E.64 R32, desc[UR22][R24.64] ;  /* 0x0000001618208981 */ /* 0x000ea2000c1e1b00 */
[----:B------:R-:W-:-:S04]  /*0ec0*/  ISETP.GE.AND.EX P3, PT, R9, UR19, PT, P3 ;  /* 0x0000001309007c0c */ /* 0x000fc8000bf66330 */
[----:B------:R-:W-:Y:S01]  /*0ed0*/  ISETP.GT.U32.OR P3, PT, R0, 0x27f, P3 ;  /* 0x0000027f0000780c */ /* 0x000fe20001f64470 */
[----:B---3--:R3:W-:-:S12]  /*0ee0*/  STL.64 [R1+0xd8], R34 ;  /* 0x0000d82201007387 */ /* 0x0087d80000100a00 */
[----:B------:R-:W4:Y:S01]  /*0ef0*/  @!P3 LDC.64 R26, c[0x0][0x288] ;  /* 0x0000a200ff1abb82 */ /* 0x000f220000000a00 */
[----:B---3--:R-:W-:-:S06]  /*0f00*/  CS2R R34, SRZ ;  /* 0x0000000000227805 */ /* 0x008fcc000001ff00 */
[----:B------:R-:W3:Y:S01]  /*0f10*/  @!P0 LDG.E.64 R34, desc[UR22][R28.64] ;  /* 0x000000161c228981 */ /* 0x000ee2000c1e1b00 */
[----:B------:R-:W-:Y:S01]  /*0f20*/  @!P5 IMAD R15, R3, R10, RZ ;  /* 0x0000000a030fd224 */ /* 0x000fe200078e02ff */
[----:B------:R-:W-:Y:S02]  /*0f30*/  @!P5 MOV R12, R4 ;  /* 0x00000004000cd202 */ /* 0x000fe40000000f00 */
[----:B------:R-:W-:Y:S01]  /*0f40*/  @!P5 MOV R13, R7 ;  /* 0x00000007000dd202 */ /* 0x000fe20000000f00 */
[C---:B------:R-:W-:Y:S02]  /*0f50*/  @!P5 IMAD R15, R21.reuse, R11, R15 ;  /* 0x0000000b150fd224 */ /* 0x040fe400078e020f */
[----:B------:R-:W-:Y:S01]  /*0f60*/  @!P5 IMAD.WIDE.U32 R10, R21, R10, R12 ;  /* 0x0000000a150ad225 */ /* 0x000fe200078e000c */
[----:B------:R-:W-:Y:S01]  /*0f70*/  STL.64 [R1+0x70], R36 ;  /* 0x0000702401007387 */ /* 0x000fe20000100a00 */
[----:B------:R-:W-:Y:S01]  /*0f80*/  IADD3 R30, R2, 0x88, RZ ;  /* 0x00000088021e7810 */ /* 0x000fe20007ffe0ff */
[----:B------:R-:W2:Y:S02]  /*0f90*/  @!P3 LDC.64 R12, c[0x0][0x230] ;  /* 0x00008c00ff0cbb82 */ /* 0x000ea40000000a00 */
[----:B------:R-:W-:-:S02]  /*0fa0*/  @!P5 IADD3 R15, R11, R15, RZ ;  /* 0x0000000f0b0fd210 */ /* 0x000fc40007ffe0ff */
[C---:B------:R-:W-:Y:S01]  /*0fb0*/  @!P5 SHF.L.U32 R31, R10.reuse, 0x2, RZ ;  /* 0x000000020a1fd819 */ /* 0x040fe200000006ff */
[----:B----4-:R-:W-:Y:S01]  /*0fc0*/  @!P3 IMAD R11, R9, R26, RZ ;  /* 0x0000001a090bb224 */ /* 0x010fe200078e02ff */
[----:B------:R-:W-:Y:S02]  /*0fd0*/  @!P5 SHF.L.U64.HI R9, R10, 0x2, R15 ;  /* 0x000000020a09d819 */ /* 0x000fe4000001020f */
[----:B0-----:R-:W-:Y:S01]  /*0fe0*/  @!P5 IADD3 R18, P6, R31, R18, RZ ;  /* 0x000000121f12d210 */ /* 0x001fe20007fde0ff */
[----:B------:R-:W0:Y:S03]  /*0ff0*/  @!P3 LDC.64 R20, c[0x0][0x228] ;  /* 0x00008a00ff14bb82 */ /* 0x000e260000000a00 */
[----:B------:R-:W-:Y:S02]  /*1000*/  @!P5 IADD3.X R19, R9, R19, RZ, P6, !PT ;  /* 0x000000130913d210 */ /* 0x000fe400037fe4ff */
[----:B-1----:R-:W-:-:S04]  /*1010*/  @!P5 IADD3 R22, P6, R31, R22, RZ ;  /* 0x000000161f16d210 */ /* 0x002fc80007fde0ff */
[----:B------:R-:W-:Y:S02]  /*1020*/  @!P5 IADD3.X R23, R9, R23, RZ, P6, !PT ;  /* 0x000000170917d210 */ /* 0x000fe400037fe4ff */
[----:B------:R-:W-:Y:S02]  /*1030*/  ISETP.GE.U32.AND P2, PT, R30, UR18, PT ;  /* 0x000000121e007c0c */ /* 0x000fe4000bf46070 */
[----:B------:R-:W-:-:S04]  /*1040*/  SHF.R.S32.HI R3, RZ, 0x1f, R30 ;  /* 0x0000001fff037819 */ /* 0x000fc8000001141e */
[----:B------:R-:W-:-:S04]  /*1050*/  ISETP.GE.AND.EX P2, PT, R3, UR19, PT, P2 ;  /* 0x0000001303007c0c */ /* 0x000fc8000bf46320 */
[----:B------:R-:W-:Y:S01]  /*1060*/  ISETP.GT.U32.OR P2, PT, R0, 0x27f, P2 ;  /* 0x0000027f0000780c */ /* 0x000fe20001744470 */
[----:B---3--:R-:W-:Y:S01]  /*1070*/  STL.64 [R1+0xa0], R34 ;  /* 0x0000a02201007387 */ /* 0x008fe20000100a00 */
[----:B------:R-:W-:Y:S01]  /*1080*/  @!P3 IMAD R27, R8, R27, R11 ;  /* 0x0000001b081bb224 */ /* 0x000fe200078e020b */
[----:B------:R-:W-:-:S10]  /*1090*/  @!P3 MOV R14, R4 ;  /* 0x00000004000eb202 */ /* 0x000fd40000000f00 */
[----:B------:R-:W1:Y:S01]  /*10a0*/  @!P2 LDC.64 R10, c[0x0][0x288] ;  /* 0x0000a200ff0aab82 */ /* 0x000e620000000a00 */
[----:B--2---:R2:W-:Y:S01]  /*10b0*/  STL.64 [R1+0xe0], R32 ;  /* 0x0000e02001007387 */ /* 0x0045e20000100a00 */
[----:B------:R-:W-:-:S06]  /*10c0*/  @!P3 MOV R15, R7 ;  /* 0x00000007000fb202 */ /* 0x000fcc0000000f00 */
[----:B------:R-:W3:Y:S01]  /*10d0*/  @!P2 LDC.64 R16, c[0x0][0x230] ;  /* 0x00008c00ff10ab82 */ /* 0x000ee20000000a00 */
[----:B--2---:R-:W-:-:S06]  /*10e0*/  CS2R R32, SRZ ;  /* 0x0000000000207805 */ /* 0x004fcc000001ff00 */
[----:B------:R-:W2:Y:S01]  /*10f0*/  @!P5 LDG.E.64 R32, desc[UR22][R22.64] ;  /* 0x000000161620d981 */ /* 0x000ea2000c1e1b00 */
[----:B------:R-:W-:-:S05]  /*1100*/  @!P3 IMAD.WIDE.U32 R14, R8, R26, R14 ;  /* 0x0000001a080eb225 */ /* 0x000fca00078e000e */
[----:B------:R-:W-:Y:S02]  /*1110*/  @!P3 IADD3 R27, R15, R27, RZ ;  /* 0x0000001b0f1bb210 */ /* 0x000fe40007ffe0ff */
[C---:B------:R-:W-:Y:S02]  /*1120*/  @!P3 SHF.L.U32 R15, R14.reuse, 0x2, RZ ;  /* 0x000000020e0fb819 */ /* 0x040fe400000006ff */
[----:B------:R-:W-:Y:S02]  /*1130*/  @!P3 SHF.L.U64.HI R27, R14, 0x2, R27 ;  /* 0x000000020e1bb819 */ /* 0x000fe4000001021b */
[----:B------:R-:W-:Y:S01]  /*1140*/  @!P3 IADD3 R12, P6, R15, R12, RZ ;  /* 0x0000000c0f0cb210 */ /* 0x000fe20007fde0ff */
[----:B-1----:R-:W-:Y:S01]  /*1150*/  @!P2 IMAD R3, R3, R10, RZ ;  /* 0x0000000a0303a224 */ /* 0x002fe200078e02ff */
[----:B------:R-:W-:Y:S02]  /*1160*/  @!P2 MOV R14, R4 ;  /* 0x00000004000ea202 */ /* 0x000fe40000000f00 */
[----:B------:R-:W-:-:S02]  /*1170*/  @!P3 IADD3.X R13, R27, R13, RZ, P6, !PT ;  /* 0x0000000d1b0db210 */ /* 0x000fc400037fe4ff */
[----:B0-----:R-:W-:Y:S02]  /*1180*/  @!P3 IADD3 R20, P6, R15, R20, RZ ;  /* 0x000000140f14b210 */ /* 0x001fe40007fde0ff */
[----:B------:R-:W-:Y:S01]  /*1190*/  @!P2 MOV R15, R7 ;  /* 0x00000007000fa202 */ /* 0x000fe20000000f00 */
[C---:B------:R-:W-:Y:S02]  /*11a0*/  @!P2 IMAD R3, R30.reuse, R11, R3 ;  /* 0x0000000b1e03a224 */ /* 0x040fe400078e0203 */
[----:B------:R-:W-:Y:S01]  /*11b0*/  @!P2 IMAD.WIDE.U32 R30, R30, R10, R14 ;  /* 0x0000000a1e1ea225 */ /* 0x000fe200078e000e */
[----:B------:R-:W-:Y:S02]  /*11c0*/  CS2R R34, SRZ ;  /* 0x0000000000227805 */ /* 0x000fe4000001ff00 */
[----:B------:R-:W-:Y:S01]  /*11d0*/  @!P3 IADD3.X R21, R27, R21, RZ, P6, !PT ;  /* 0x000000151b15b210 */ /* 0x000fe200037fe4ff */
[----:B------:R-:W0:Y:S01]  /*11e0*/  @!P2 LDC.64 R10, c[0x0][0x228] ;  /* 0x00008a00ff0aab82 */ /* 0x000e220000000a00 */
[----:B------:R-:W-:-:S02]  /*11f0*/  @!P2 IADD3 R3, R31, R3, RZ ;  /* 0x000000031f03a210 */ /* 0x000fc40007ffe0ff */
[C---:B------:R-:W-:Y:S01]  /*1200*/  @!P2 SHF.L.U32 R24, R30.reuse, 0x2, RZ ;  /* 0x000000021e18a819 */ /* 0x040fe200000006ff */
[----:B------:R-:W4:Y:S01]  /*1210*/  @!P5 LDG.E.64 R34, desc[UR22][R18.64] ;  /* 0x000000161222d981 */ /* 0x000f22000c1e1b00 */
[----:B------:R-:W-:Y:S02]  /*1220*/  @!P2 SHF.L.U64.HI R3, R30, 0x2, R3 ;  /* 0x000000021e03a819 */ /* 0x000fe40000010203 */
[----:B------:R-:W-:-:S06]  /*1230*/  CS2R R30, SRZ ;  /* 0x00000000001e7805 */ /* 0x000fcc000001ff00 */
[----:B------:R-:W4:Y:S04]  /*1240*/  @!P3 LDG.E.64 R30, desc[UR22][R20.64] ;  /* 0x00000016141eb981 */ /* 0x000f28000c1e1b00 */
[----:B--2---:R1:W-:Y:S02]  /*1250*/  STL.64 [R1+0xf0], R32 ;  /* 0x0000f02001007387 */ /* 0x0043e40000100a00 */
[----:B-1----:R-:W-:-:S06]  /*1260*/  CS2R R32, SRZ ;  /* 0x0000000000207805 */ /* 0x002fcc000001ff00 */
[----:B------:R-:W2:Y:S01]  /*1270*/  @!P3 LDG.E.64 R32, desc[UR22][R12.64] ;  /* 0x000000160c20b981 */ /* 0x000ea2000c1e1b00 */
[C---:B---3--:R-:W-:Y:S02]  /*1280*/  @!P2 IADD3 R16, P5, R24.reuse, R16, RZ ;  /* 0x000000101810a210 */ /* 0x048fe40007fbe0ff */
[----:B0-----:R-:W-:Y:S02]  /*1290*/  @!P2 IADD3 R10, P6, R24, R10, RZ ;  /* 0x0000000a180aa210 */ /* 0x001fe40007fde0ff */
[C---:B------:R-:W-:Y:S02]  /*12a0*/  @!P2 IADD3.X R17, R3.reuse, R17, RZ, P5, !PT ;  /* 0x000000110311a210 */ /* 0x040fe40002ffe4ff */
[----:B------:R-:W-:Y:S01]  /*12b0*/  @!P2 IADD3.X R11, R3, R11, RZ, P6, !PT ;  /* 0x0000000b030ba210 */ /* 0x000fe200037fe4ff */
[----:B----4-:R0:W-:Y:S04]  /*12c0*/  STL.64 [R1+0xd0], R34 ;  /* 0x0000d02201007387 */ /* 0x0101e80000100a00 */
[----:B------:R-:W-:Y:S01]  /*12d0*/  STL.64 [R1+0xb8], R30 ;  /* 0x0000b81e01007387 */ /* 0x000fe20000100a00 */
[----:B0-----:R-:W-:-:S06]  /*12e0*/  CS2R R34, SRZ ;  /* 0x0000000000227805 */ /* 0x001fcc000001ff00 */
[----:B------:R-:W3:Y:S01]  /*12f0*/  @!P2 LDG.E.64 R34, desc[UR22][R16.64] ;  /* 0x000000161022a981 */ /* 0x000ee2000c1e1b00 */
[----:B------:R-:W-:-:S04]  /*1300*/  IADD3 R26, R2, 0x90, RZ ;  /* 0x00000090021a7810 */ /* 0x000fc80007ffe0ff */
[----:B------:R-:W-:Y:S02]  /*1310*/  ISETP.GE.U32.AND P4, PT, R26, UR18, PT ;  /* 0x000000121a007c0c */ /* 0x000fe4000bf86070 */
[----:B------:R-:W-:-:S04]  /*1320*/  SHF.R.S32.HI R8, RZ, 0x1f, R26 ;  /* 0x0000001fff087819 */ /* 0x000fc8000001141a */
[----:B------:R-:W-:-:S04]  /*1330*/  ISETP.GE.AND.EX P4, PT, R8, UR19, PT, P4 ;  /* 0x0000001308007c0c */ /* 0x000fc8000bf86340 */
[----:B------:R-:W-:-:S13]  /*1340*/  ISETP.GT.U32.OR P4, PT, R0, 0x27f, P4 ;  /* 0x0000027f0000780c */ /* 0x000fda0002784470 */
[----:B------:R-:W0:Y:S08]  /*1350*/  @!P4 LDC.64 R14, c[0x0][0x288] ;  /* 0x0000a200ff0ecb82 */ /* 0x000e300000000a00 */
[----:B------:R-:W1:Y:S01]  /*1360*/  @!P4 LDC.64 R22, c[0x0][0x230] ;  /* 0x00008c00ff16cb82 */ /* 0x000e620000000a00 */
[----:B--2---:R2:W-:Y:S07]  /*1370*/  STL.64 [R1+0xe8], R32 ;  /* 0x0000e82001007387 */ /* 0x0045ee0000100a00 */
[----:B------:R-:W4:Y:S01]  /*1380*/  @!P4 LDC.64 R24, c[0x0][0x228] ;  /* 0x00008a00ff18cb82 */ /* 0x000f220000000a00 */
[----:B--2---:R-:W-:-:S06]  /*1390*/  CS2R R32, SRZ ;  /* 0x0000000000207805 */ /* 0x004fcc000001ff00 */
[----:B------:R-:W2:Y:S01]  /*13a0*/  @!P2 LDG.E.64 R32, desc[UR22][R10.64] ;  /* 0x000000160a20a981 */ /* 0x000ea2000c1e1b00 */
[----:B0-----:R-:W-:Y:S01]  /*13b0*/  @!P4 IMAD R8, R8, R14, RZ ;  /* 0x0000000e0808c224 */ /* 0x001fe200078e02ff */
[----:B------:R-:W-:Y:S02]  /*13c0*/  @!P4 MOV R18, R4 ;  /* 0x000000040012c202 */ /* 0x000fe40000000f00 */
[----:B------:R-:W-:Y:S01]  /*13d0*/  @!P4 MOV R19, R7 ;  /* 0x000000070013c202 */ /* 0x000fe20000000f00 */
[C---:B------:R-:W-:Y:S02]  /*13e0*/  @!P4 IMAD R15, R26.reuse, R15, R8 ;  /* 0x0000000f1a0fc224 */ /* 0x040fe400078e0208 */
[----:B------:R-:W-:-:S05]  /*13f0*/  @!P4 IMAD.WIDE.U32 R26, R26, R14, R18 ;  /* 0x0000000e1a1ac225 */ /* 0x000fca00078e0012 */
[----:B------:R-:W-:Y:S02]  /*1400*/  @!P4 IADD3 R15, R27, R15, RZ ;  /* 0x0000000f1b0fc210 */ /* 0x000fe40007ffe0ff */
[C---:B------:R-:W-:Y:S02]  /*1410*/  @!P4 SHF.L.U32 R29, R26.reuse, 0x2, RZ ;  /* 0x000000021a1dc819 */ /* 0x040fe400000006ff */
[----:B------:R-:W-:Y:S02]  /*1420*/  @!P4 SHF.L.U64.HI R15, R26, 0x2, R15 ;  /* 0x000000021a0fc819 */ /* 0x000fe4000001020f */
[----:B-1----:R-:W-:Y:S01]  /*1430*/  @!P4 IADD3 R22, P6, R29, R22, RZ ;  /* 0x000000161d16c210 */ /* 0x002fe20007fde0ff */
[----:B---3--:R0:W-:Y:S03]  /*1440*/  STL.64 [R1+0x108], R34 ;  /* 0x0001082201007387 */ /* 0x0081e60000100a00 */
[----:B------:R-:W-:-:S02]  /*1450*/  @!P4 IADD3.X R23, R15, R23, RZ, P6, !PT ;  /* 0x000000170f17c210 */ /* 0x000fc400037fe4ff */
[----:B----4-:R-:W-:-:S04]  /*1460*/  @!P4 IADD3 R24, P6, R29, R24, RZ ;  /* 0x000000181d18c210 */ /* 0x010fc80007fde0ff */
[----:B------:R-:W-:Y:S02]  /*1470*/  @!P4 IADD3.X R25, R15, R25, RZ, P6, !PT ;  /* 0x000000190f19c210 */ /* 0x000fe400037fe4ff */
[----:B0-----:R-:W-:-:S06]  /*1480*/  CS2R R34, SRZ ;  /* 0x0000000000227805 */ /* 0x001fcc000001ff00 */
[----:B------:R0:W3:Y:S01]  /*1490*/  @!P4 LDG.E.64 R34, desc[UR22][R22.64] ;  /* 0x000000161622c981 */ /* 0x0000e2000c1e1b00 */
[----:B------:R-:W-:-:S04]  /*14a0*/  IADD3 R9, R2, 0x98, RZ ;  /* 0x0000009802097810 */ /* 0x000fc80007ffe0ff */
[----:B------:R-:W-:Y:S02]  /*14b0*/  ISETP.GE.U32.AND P0, PT, R9, UR18, PT ;  /* 0x0000001209007c0c */ /* 0x000fe4000bf06070 */
[----:B------:R-:W-:-:S04]  /*14c0*/  SHF.R.S32.HI R28, RZ, 0x1f, R9 ;  /* 0x0000001fff1c7819 */ /* 0x000fc80000011409 */
[----:B------:R-:W-:-:S04]  /*14d0*/  ISETP.GE.AND.EX P0, PT, R28, UR19, PT, P0 ;  /* 0x000000131c007c0c */ /* 0x000fc8000bf06300 */
[----:B------:R-:W-:Y:S02]  /*14e0*/  ISETP.GT.U32.OR P0, PT, R0, 0x27f, P0 ;  /* 0x0000027f0000780c */ /* 0x000fe40000704470 */
[----:B------:R-:W-:-:S04]  /*14f0*/  IADD3 R8, R2, 0xa8, RZ ;  /* 0x000000a802087810 */ /* 0x000fc80007ffe0ff */
[----:B------:R-:W-:Y:S02]  /*1500*/  ISETP.GE.U32.AND P5, PT, R8, UR18, PT ;  /* 0x0000001208007c0c */ /* 0x000fe4000bfa6070 */
[----:B------:R-:W-:-:S05]  /*1510*/  SHF.R.S32.HI R14, RZ, 0x1f, R8 ;  /* 0x0000001fff0e7819 */ /* 0x000fca0000011408 */
[----:B------:R-:W1:Y:S01]  /*1520*/  @!P0 LDC.64 R18, c[0x0][0x288] ;  /* 0x0000a200ff128b82 */ /* 0x000e620000000a00 */
[----:B--2---:R2:W-:Y:S07]  /*1530*/  STL.64 [R1+0x100], R32 ;  /* 0x0001002001007387 */ /* 0x0045ee0000100a00 */
[----:B------:R-:W4:Y:S08]  /*1540*/  @!P0 LDC.64 R12, c[0x0][0x230] ;  /* 0x00008c00ff0c8b82 */ /* 0x000f300000000a00 */
[----:B------:R-:W4:Y:S01]  /*1550*/  @!P0 LDC.64 R20, c[0x0][0x228] ;  /* 0x00008a00ff148b82 */ /* 0x000f220000000a00 */
[----:B--2---:R-:W-:-:S06]  /*1560*/  CS2R R32, SRZ ;  /* 0x0000000000207805 */ /* 0x004fcc000001ff00 */
[----:B------:R-:W2:Y:S01]  /*1570*/  @!P4 LDG.E.64 R32, desc[UR22][R24.64] ;  /* 0x000000161820c981 */ /* 0x000ea2000c1e1b00 */
[----:B------:R-:W-:-:S04]  /*1580*/  ISETP.GE.AND.EX P5, PT, R14, UR19, PT, P5 ;  /* 0x000000130e007c0c */ /* 0x000fc8000bfa6350 */
[----:B------:R-:W-:Y:S01]  /*1590*/  ISETP.GT.U32.OR P5, PT, R0, 0x27f, P5 ;  /* 0x0000027f0000780c */ /* 0x000fe20002fa4470 */
[----:B-1----:R-:W-:Y:S01]  /*15a0*/  @!P0 IMAD R28, R28, R18, RZ ;  /* 0x000000121c1c8224 */ /* 0x002fe200078e02ff */
[----:B------:R-:W-:-:S03]  /*15b0*/  @!P0 MOV R29, R7 ;  /* 0x00000007001d8202 */ /* 0x000fc60000000f00 */
[----:B------:R-:W-:-:S08]  /*15c0*/  @!P0 IMAD R19, R9, R19, R28 ;  /* 0x0000001309138224 */ /* 0x000fd000078e021c */
[----:B------:R-:W1:Y:S01]  /*15d0*/  @!P5 LDC.64 R26, c[0x0][0x288] ;  /* 0x0000a200ff1adb82 */ /* 0x000e620000000a00 */
[----:B------:R-:W-:-:S05]  /*15e0*/  @!P0 MOV R28, R4 ;  /* 0x00000004001c8202 */ /* 0x000fca0000000f00 */
[----:B------:R-:W-:Y:S01]  /*15f0*/  @!P0 IMAD.WIDE.U32 R28, R9, R18, R28 ;  /* 0x00000012091c8225 */ /* 0x000fe200078e001c */
[----:B0-----:R-:W-:Y:S01]  /*1600*/  CS2R R22, SRZ ;  /* 0x0000000000167805 */ /* 0x001fe2000001ff00 */
[----:B---3--:R-:W-:Y:S01]  /*1610*/  STL.64 [R1+0x120], R34 ;  /* 0x0001202201007387 */ /* 0x008fe20000100a00 */
[----:B------:R-:W-:Y:S01]  /*1620*/  IADD3 R3, R2, 0xc0, RZ ;  /* 0x000000c002037810 */ /* 0x000fe20007ffe0ff */
[----:B------:R-:W0:Y:S01]  /*1630*/  @!P5 LDC.64 R16, c[0x0][0x230] ;  /* 0x00008c00ff10db82 */ /* 0x000e220000000a00 */
[C---:B------:R-:W-:Y:S02]  /*1640*/  @!P0 SHF.L.U32 R15, R28.reuse, 0x2, RZ ;  /* 0x000000021c0f8819 */ /* 0x040fe400000006ff */
[----:B------:R-:W-:Y:S02]  /*1650*/  @!P0 IADD3 R9, R29, R19, RZ ;  /* 0x000000131d098210 */ /* 0x000fe40007ffe0ff */
[----:B----4-:R-:W-:Y:S02]  /*1660*/  @!P0 IADD3 R12, P2, R15, R12, RZ ;  /* 0x0000000c0f0c8210 */ /* 0x010fe40007f5e0ff */
[----:B------:R-:W-:-:S02]  /*1670*/  @!P0 SHF.L.U64.HI R9, R28, 0x2, R9 ;  /* 0x000000021c098819 */ /* 0x000fc40000010209 */
[----:B------:R-:W-:Y:S02]  /*1680*/  @!P0 IADD3 R20, P6, R15, R20, RZ ;  /* 0x000000140f148210 */ /* 0x000fe40007fde0ff */
[----:B------:R-:W-:Y:S02]  /*1690*/  @!P5 MOV R28, R4 ;  /* 0x00000004001cd202 */ /* 0x000fe40000000f00 */
[----:B------:R-:W-:Y:S01]  /*16a0*/  @!P5 MOV R29, R7 ;  /* 0x00000007001dd202 */ /* 0x000fe20000000f00 */
[-C--:B-1----:R-:W-:Y:S02]  /*16b0*/  @!P5 IMAD R18, R14, R26.reuse, RZ ;  /* 0x0000001a0e12d224 */ /* 0x082fe400078e02ff */
[----:B------:R-:W1:Y:S02]  /*16c0*/  @!P5 LDC.64 R14, c[0x0][0x228] ;  /* 0x00008a00ff0edb82 */ /* 0x000e640000000a00 */
[C---:B------:R-:W-:Y:S02]  /*16d0*/  @!P5 IMAD R27, R8.reuse, R27, R18 ;  /* 0x0000001b081bd224 */ /* 0x040fe400078e0212 */
[----:B------:R-:W-:Y:S01]  /*16e0*/  @!P5 IMAD.WIDE.U32 R28, R8, R26, R28 ;  /* 0x0000001a081cd225 */ /* 0x000fe200078e001c */
[----:B------:R-:W-:-:S02]  /*16f0*/  @!P0 IADD3.X R13, R9, R13, RZ, P2, !PT ;  /* 0x0000000d090d8210 */ /* 0x000fc400017fe4ff */
[----:B------:R-:W-:Y:S02]  /*1700*/  @!P0 IADD3.X R21, R9, R21, RZ, P6, !PT ;  /* 0x0000001509158210 */ /* 0x000fe400037fe4ff */
[----:B------:R-:W-:Y:S02]  /*1710*/  @!P5 IADD3 R9, R29, R27, RZ ;  /* 0x0000001b1d09d210 */ /* 0x000fe40007ffe0ff */
[----:B------:R-:W-:Y:S02]  /*1720*/  CS2R R26, SRZ ;  /* 0x00000000001a7805 */ /* 0x000fe4000001ff00 */
[C---:B------:R-:W-:Y:S01]  /*1730*/  @!P5 SHF.L.U32 R8, R28.reuse, 0x2, RZ ;  /* 0x000000021c08d819 */ /* 0x040fe200000006ff */
[----:B------:R-:W3:Y:S04]  /*1740*/  @!P0 LDG.E.64 R22, desc[UR22][R20.64] ;  /* 0x0000001614168981 */ /* 0x000ee8000c1e1b00 */
[----:B------:R4:W3:Y:S01]  /*1750*/  @!P0 LDG.E.64 R26, desc[UR22][R12.64] ;  /* 0x000000160c1a8981 */ /* 0x0008e2000c1e1b00 */
[----:B------:R-:W-:-:S02]  /*1760*/  @!P5 SHF.L.U64.HI R9, R28, 0x2, R9 ;  /* 0x000000021c09d819 */ /* 0x000fc40000010209 */
[----:B-1----:R-:W-:-:S04]  /*1770*/  @!P5 IADD3 R14, P6, R8, R14, RZ ;  /* 0x0000000e080ed210 */ /* 0x002fc80007fde0ff */
[----:B------:R-:W-:Y:S02]  /*1780*/  @!P5 IADD3.X R15, R9, R15, RZ, P6, !PT ;  /* 0x0000000f090fd210 */ /* 0x000fe400037fe4ff */
[----:B------:R-:W-:Y:S02]  /*1790*/  ISETP.GE.U32.AND P3, PT, R3, UR18, PT ;  /* 0x0000001203007c0c */ /* 0x000fe4000bf66070 */
[----:B------:R-:W-:Y:S01]  /*17a0*/  SHF.R.S32.HI R31, RZ, 0x1f, R3 ;  /* 0x0000001fff1f7819 */ /* 0x000fe20000011403 */
[----:B--2---:R1:W-:Y:S02]  /*17b0*/  STL.64 [R1+0x110], R32 ;  /* 0x0001102001007387 */ /* 0x0043e40000100a00 */
[----:B-1----:R-:W-:-:S06]  /*17c0*/  CS2R R32, SRZ ;  /* 0x0000000000207805 */ /* 0x002fcc000001ff00 */
[----:B------:R1:W2:Y:S01]  /*17d0*/  @!P5 LDG.E.64 R32, desc[UR22][R14.64] ;  /* 0x000000160e20d981 */ /* 0x0002a2000c1e1b00 */
[----:B------:R-:W-:-:S04]  /*17e0*/  ISETP.GE.AND.EX P3, PT, R31, UR19, PT, P3 ;  /* 0x000000131f007c0c */ /* 0x000fc8000bf66330 */
[----:B------:R-:W-:Y:S02]  /*17f0*/  ISETP.GT.U32.OR P3, PT, R0, 0x27f, P3 ;  /* 0x0000027f0000780c */ /* 0x000fe40001f64470 */
[----:B------:R-:W-:-:S11]  /*1800*/  IADD3 R19, R2, 0xc8, RZ ;  /* 0x000000c802137810 */ /* 0x000fd60007ffe0ff */
[----:B------:R-:W0:Y:S01]  /*1810*/  @!P3 LDC.64 R10, c[0x0][0x288] ;  /* 0x0000a200ff0abb82 */ /* 0x000e220000000a00 */
[----:B------:R-:W-:Y:S02]  /*1820*/  ISETP.GE.U32.AND P2, PT, R19, UR18, PT ;  /* 0x0000001213007c0c */ /* 0x000fe4000bf46070 */
[----:B------:R-:W-:-:S04]  /*1830*/  SHF.R.S32.HI R30, RZ, 0x1f, R19 ;  /* 0x0000001fff1e7819 */ /* 0x000fc80000011413 */
[----:B------:R-:W-:Y:S01]  /*1840*/  ISETP.GE.AND.EX P2, PT, R30, UR19, PT, P2 ;  /* 0x000000131e007c0c */ /* 0x000fe2000bf46320 */
[----:B----4-:R-:W4:Y:S03]  /*1850*/  @!P3 LDC.64 R12, c[0x0][0x228] ;  /* 0x00008a00ff0cbb82 */ /* 0x010f260000000a00 */
[----:B------:R-:W-:Y:S02]  /*1860*/  ISETP.GT.U32.OR P2, PT, R0, 0x27f, P2 ;  /* 0x0000027f0000780c */ /* 0x000fe40001744470 */
[----:B------:R-:W-:Y:S01]  /*1870*/  @!P3 MOV R20, R4 ;  /* 0x000000040014b202 */ /* 0x000fe20000000f00 */
[----:B0-----:R-:W-:Y:S01]  /*1880*/  @!P3 IMAD R18, R31, R10, RZ ;  /* 0x0000000a1f12b224 */ /* 0x001fe200078e02ff */
[----:B------:R-:W-:-:S09]  /*1890*/  IADD3 R31, R2, 0xd0, RZ ;  /* 0x000000d0021f7810 */ /* 0x000fd20007ffe0ff */
[----:B------:R-:W0:Y:S01]  /*18a0*/  @!P2 LDC.64 R24, c[0x0][0x288] ;  /* 0x0000a200ff18ab82 */ /* 0x000e220000000a00 */
[----:B------:R-:W-:Y:S02]  /*18b0*/  ISETP.GE.U32.AND P0, PT, R31, UR18, PT ;  /* 0x000000121f007c0c */ /* 0x000fe4000bf06070 */
[----:B------:R-:W-:Y:S02]  /*18c0*/  SHF.R.S32.HI R29, RZ, 0x1f, R31 ;  /* 0x0000001fff1d7819 */ /* 0x000fe4000001141f */
[----:B------:R-:W-:Y:S02]  /*18d0*/  @!P3 MOV R21, R7 ;  /* 0x000000070015b202 */ /* 0x000fe40000000f00 */
[----:B------:R-:W-:Y:S02]  /*18e0*/  ISETP.GE.AND.EX P0, PT, R29, UR19, PT, P0 ;  /* 0x000000131d007c0c */ /* 0x000fe4000bf06300 */
[----:B------:R-:W-:Y:S02]  /*18f0*/  @!P5 IADD3 R16, P4, R8, R16, RZ ;  /* 0x000000100810d210 */ /* 0x000fe40007f9e0ff */
[----:B------:R-:W-:-:S02]  /*1900*/  IADD3 R8, R2, 0xd8, RZ ;  /* 0x000000d802087810 */ /* 0x000fc40007ffe0ff */
[----:B------:R-:W-:Y:S01]  /*1910*/  ISETP.GT.U32.OR P0, PT, R0, 0x27f, P0 ;  /* 0x0000027f0000780c */ /* 0x000fe20000704470 */
[----:B------:R-:W-:Y:S01]  /*1920*/  @!P3 IMAD R18, R3, R11, R18 ;  /* 0x0000000b0312b224 */ /* 0x000fe200078e0212 */
[----:B------:R-:W-:Y:S01]  /*1930*/  @!P5 IADD3.X R17, R9, R17, RZ, P4, !PT ;  /* 0x000000110911d210 */ /* 0x000fe200027fe4ff */
[----:B------:R-:W-:Y:S01]  /*1940*/  @!P3 IMAD.WIDE.U32 R20, R3, R10, R20 ;  /* 0x0000000a0314b225 */ /* 0x000fe200078e0014 */
[----:B------:R-:W-:Y:S01]  /*1950*/  ISETP.GE.U32.AND P4, PT, R8, UR18, PT ;  /* 0x0000001208007c0c */ /* 0x000fe2000bf86070 */
[----:B------:R-:W4:Y:S01]  /*1960*/  @!P3 LDC.64 R10, c[0x0][0x230] ;  /* 0x00008c00ff0abb82 */ /* 0x000f220000000a00 */
[----:B------:R-:W-:-:S04]  /*1970*/  SHF.R.S32.HI R34, RZ, 0x1f, R8 ;  /* 0x0000001fff227819 */ /* 0x000fc80000011408 */
[----:B------:R-:W-:Y:S01]  /*1980*/  ISETP.GE.AND.EX P4, PT, R34, UR19, PT, P4 ;  /* 0x0000001322007c0c */ /* 0x000fe2000bf86340 */
[----:B---3--:R3:W-:Y:S03]  /*1990*/  STL.64 [R1+0x140], R26 ;  /* 0x0001401a01007387 */ /* 0x0087e60000100a00 */
[----:B------:R-:W-:Y:S02]  /*19a0*/  ISETP.GT.U32.OR P4, PT, R0, 0x27f, P4 ;  /* 0x0000027f0000780c */ /* 0x000fe40002784470 */
[----:B------:R-:W-:Y:S01]  /*19b0*/  CS2R R36, SRZ ;  /* 0x0000000000247805 */ /* 0x000fe2000001ff00 */
[----:B------:R1:W-:Y:S01]  /*19c0*/  STL.64 [R1+0x128], R22 ;  /* 0x0001281601007387 */ /* 0x0003e20000100a00 */
[----:B------:R-:W-:Y:S01]  /*19d0*/  @!P3 IADD3 R9, R21, R18, RZ ;  /* 0x000000121509b210 */ /* 0x000fe20007ffe0ff */
[----:B---3--:R-:W3:Y:S01]  /*19e0*/  @!P0 LDC.64 R26, c[0x0][0x288] ;  /* 0x0000a200ff1a8b82 */ /* 0x008ee20000000a00 */
[----:B0-----:R-:W-:Y:S01]  /*19f0*/  @!P2 IMAD R28, R30, R24, RZ ;  /* 0x000000181e1ca224 */ /* 0x001fe200078e02ff */
[C---:B------:R-:W-:Y:S01]  /*1a00*/  @!P3 SHF.L.U32 R18, R20.reuse, 0x2, RZ ;  /* 0x000000021412b819 */ /* 0x040fe200000006ff */
[----:B------:R0:W3:Y:S01]  /*1a10*/  @!P5 LDG.E.64 R36, desc[UR22][R16.64] ;  /* 0x000000161024d981 */ /* 0x0000e2000c1e1b00 */
[----:B------:R-:W-:-:S04]  /*1a20*/  @!P3 SHF.L.U64.HI R9, R20, 0x2, R9 ;  /* 0x000000021409b819 */ /* 0x000fc80000010209 */
[----:B-1----:R-:W1:Y:S01]  /*1a30*/  @!P2 LDC.64 R22, c[0x0][0x230] ;  /* 0x00008c00ff16ab82 */ /* 0x002e620000000a00 */
[----:B------:R-:W-:Y:S02]  /*1a40*/  @!P2 MOV R14, R4 ;  /* 0x00000004000ea202 */ /* 0x000fe40000000f00 */
[----:B------:R-:W-:Y:S02]  /*1a50*/  @!P2 MOV R15, R7 ;  /* 0x00000007000fa202 */ /* 0x000fe40000000f00 */
[----:B------:R-:W-:-:S03]  /*1a60*/  IADD3 R3, R2, 0xe0, RZ ;  /* 0x000000e002037810 */ /* 0x000fc60007ffe0ff */
[----:B------:R-:W1:Y:S01]  /*1a70*/  @!P2 LDC.64 R20, c[0x0][0x228] ;  /* 0x00008a00ff14ab82 */ /* 0x000e620000000a00 */
[C---:B------:R-:W-:Y:S01]  /*1a80*/  @!P2 IMAD R28, R19.reuse, R25, R28 ;  /* 0x00000019131ca224 */ /* 0x040fe200078e021c */
[----:B----4-:R-:W-:Y:S01]  /*1a90*/  @!P3 IADD3 R10, P6, R18, R10, RZ ;  /* 0x0000000a120ab210 */ /* 0x010fe20007fde0ff */
[----:B------:R-:W-:Y:S01]  /*1aa0*/  @!P2 IMAD.WIDE.U32 R24, R19, R24, R14 ;  /* 0x000000181318a225 */ /* 0x000fe200078e000e */
[----:B------:R-:W-:-:S04]  /*1ab0*/  ISETP.GE.U32.AND P5, PT, R3, UR18, PT ;  /* 0x0000001203007c0c */ /* 0x000fc8000bfa6070 */
[----:B0-----:R-:W0:Y:S01]  /*1ac0*/  @!P4 LDC.64 R16, c[0x0][0x288] ;  /* 0x0000a200ff10cb82 */ /* 0x001e220000000a00 */
[----:B------:R-:W-:Y:S02]  /*1ad0*/  @!P3 IADD3.X R11, R9, R11, RZ, P6, !PT ;  /* 0x0000000b090bb210 */ /* 0x000fe400037fe4ff */
[----:B------:R-:W-:Y:S02]  /*1ae0*/  @!P3 IADD3 R12, P6, R18, R12, RZ ;  /* 0x0000000c120cb210 */ /* 0x000fe40007fde0ff */
[----:B------:R-:W-:-:S03]  /*1af0*/  @!P2 IADD3 R28, R25, R28, RZ ;  /* 0x0000001c191ca210 */ /* 0x000fc60007ffe0ff */
[----:B------:R-:W4:Y:S01]  /*1b00*/  @!P0 LDC.64 R18, c[0x0][0x230] ;  /* 0x00008c00ff128b82 */ /* 0x000f220000000a00 */
[----:B------:R-:W-:Y:S02]  /*1b10*/  @!P3 IADD3.X R13, R9, R13, RZ, P6, !PT ;  /* 0x0000000d090db210 */ /* 0x000fe400037fe4ff */
[C---:B------:R-:W-:Y:S02]  /*1b20*/  @!P2 SHF.L.U64.HI R9, R24.reuse, 0x2, R28 ;  /* 0x000000021809a819 */ /* 0x040fe4000001021c */
[----:B------:R-:W-:Y:S02]  /*1b30*/  @!P0 MOV R28, R4 ;  /* 0x00000004001c8202 */ /* 0x000fe40000000f00 */
[----:B------:R-:W-:Y:S01]  /*1b40*/  @!P2 SHF.L.U32 R30, R24, 0x2, RZ ;  /* 0x00000002181ea819 */ /* 0x000fe200000006ff */
[----:B------:R-:W4:Y:S03]  /*1b50*/  @!P0 LDC.64 R14, c[0x0][0x228] ;  /* 0x00008a00ff0e8b82 */ /* 0x000f260000000a00 */
[----:B-1----:R-:W-:-:S05]  /*1b60*/  @!P2 IADD3 R22, P6, R30, R22, RZ ;  /* 0x000000161e16a210 */ /* 0x002fca0007fde0ff */
[----:B------:R-:W1:Y:S01]  /*1b70*/  @!P4 LDC.64 R24, c[0x0][0x230] ;  /* 0x00008c00ff18cb82 */ /* 0x000e620000000a00 */
[----:B------:R-:W-:Y:S02]  /*1b80*/  @!P2 IADD3.X R23, R9, R23, RZ, P6, !PT ;  /* 0x000000170917a210 */ /* 0x000fe400037fe4ff */
[----:B------:R-:W-:-:S04]  /*1b90*/  @!P2 IADD3 R20, P6, R30, R20, RZ ;  /* 0x000000141e14a210 */ /* 0x000fc80007fde0ff */
[----:B------:R-:W-:Y:S01]  /*1ba0*/  @!P2 IADD3.X R21, R9, R21, RZ, P6, !PT ;  /* 0x000000150915a210 */ /* 0x000fe200037fe4ff */
[----:B--2---:R2:W-:Y:S02]  /*1bb0*/  STL.64 [R1+0x130], R32 ;  /* 0x0001302001007387 */ /* 0x0045e40000100a00 */
[----:B--2---:R-:W-:-:S04]  /*1bc0*/  SHF.R.S32.HI R33, RZ, 0x1f, R3 ;  /* 0x0000001fff217819 */ /* 0x004fc80000011403 */
[----:B------:R-:W-:Y:S01]  /*1bd0*/  ISETP.GE.AND.EX P5, PT, R33, UR19, PT, P5 ;  /* 0x0000001321007c0c */ /* 0x000fe2000bfa6350 */
[-C--:B---3--:R-:W-:Y:S01]  /*1be0*/  @!P0 IMAD R32, R29, R26.reuse, RZ ;  /* 0x0000001a1d208224 */ /* 0x088fe200078e02ff */
[----:B------:R-:W-:Y:S02]  /*1bf0*/  @!P0 MOV R29, R7 ;  /* 0x00000007001d8202 */ /* 0x000fe40000000f00 */
[----:B------:R-:W-:Y:S01]  /*1c00*/  ISETP.GT.U32.OR P5, PT, R0, 0x27f, P5 ;  /* 0x0000027f0000780c */ /* 0x000fe20002fa4470 */
[C---:B------:R-:W-:Y:S02]  /*1c10*/  @!P0 IMAD R32, R31.reuse, R27, R32 ;  /* 0x0000001b1f208224 */ /* 0x040fe400078e0220 */
[----:B------:R-:W-:Y:S02]  /*1c20*/  @!P0 IMAD.WIDE.U32 R26, R31, R26, R28 ;  /* 0x0000001a1f1a8225 */ /* 0x000fe400078e001c */
[----:B------:R-:W2:Y:S03]  /*1c30*/  @!P4 LDC.64 R28, c[0x0][0x228] ;  /* 0x00008a00ff1ccb82 */ /* 0x000ea60000000a00 */
[----:B------:R-:W-:Y:S01]  /*1c40*/  @!P0 IADD3 R32, R27, R32, RZ ;  /* 0x000000201b208210 */ /* 0x000fe20007ffe0ff */
[----:B0-----:R-:W-:Y:S01]  /*1c50*/  @!P4 IMAD R27, R34, R16, RZ ;  /* 0x00000010221bc224 */ /* 0x001fe200078e02ff */
[----:B------:R-:W-:-:S03]  /*1c60*/  @!P0 SHF.L.U32 R9, R26, 0x2, RZ ;  /* 0x000000021a098819 */ /* 0x000fc600000006ff */
[----:B------:R-:W0:Y:S01]  /*1c70*/  @!P5 LDC.64 R30, c[0x0][0x288] ;  /* 0x0000a200ff1edb82 */ /* 0x000e220000000a00 */
[----:B------:R-:W-:Y:S01]  /*1c80*/  @!P0 SHF.L.U64.HI R32, R26, 0x2, R32 ;  /* 0x000000021a208819 */ /* 0x000fe20000010220 */
[C---:B------:R-:W-:Y:S01]  /*1c90*/  @!P4 IMAD R17, R8.reuse, R17, R27 ;  /* 0x000000110811c224 */ /* 0x040fe200078e021b */
[----:B------:R-:W-:Y:S02]  /*1ca0*/  @!P4 MOV R26, R4 ;  /* 0x00000004001ac202 */ /* 0x000fe40000000f00 */
[----:B------:R-:W-:Y:S02]  /*1cb0*/  @!P4 MOV R27, R7 ;  /* 0x00000007001bc202 */ /* 0x000fe40000000f00 */
[----:B----4-:R-:W-:Y:S01]  /*1cc0*/  @!P0 IADD3 R18, P6, R9, R18, RZ ;  /* 0x0000001209128210 */ /* 0x010fe20007fde0ff */
[----:B------:R-:W-:-:S03]  /*1cd0*/  @!P4 IMAD.WIDE.U32 R26, R8, R16, R26 ;  /* 0x00000010081ac225 */ /* 0x000fc600078e001a */
[----:B------:R-:W-:Y:S02]  /*1ce0*/  @!P0 IADD3.X R19, R32, R19, RZ, P6, !PT ;  /* 0x0000001320138210 */ /* 0x000fe400037fe4ff */
[----:B------:R-:W-:Y:S02]  /*1cf0*/  @!P0 IADD3 R14, P6, R9, R14, RZ ;  /* 0x0000000e090e8210 */ /* 0x000fe40007fde0ff */
[----:B------:R-:W-:Y:S02]  /*1d00*/  @!P4 IADD3 R17, R27, R17, RZ ;  /* 0x000000111b11c210 */ /* 0x000fe40007ffe0ff */
[----:B------:R-:W-:Y:S02]  /*1d10*/  @!P4 SHF.L.U32 R8, R26, 0x2, RZ ;  /* 0x000000021a08c819 */ /* 0x000fe400000006ff */
[----:B------:R-:W-:Y:S02]  /*1d20*/  @!P0 IADD3.X R15, R32, R15, RZ, P6, !PT ;  /* 0x0000000f200f8210 */ /* 0x000fe400037fe4ff */
[----:B------:R-:W-:-:S02]  /*1d30*/  @!P4 SHF.L.U64.HI R17, R26, 0x2, R17 ;  /* 0x000000021a11c819 */ /* 0x000fc40000010211 */
[C---:B-1----:R-:W-:Y:S01]  /*1d40*/  @!P4 IADD3 R24, P6, R8.reuse, R24, RZ ;  /* 0x000000180818c210 */ /* 0x042fe20007fde0ff */
[----:B0-----:R-:W-:Y:S01]  /*1d50*/  @!P5 IMAD R16, R33, R30, RZ ;  /* 0x0000001e2110d224 */ /* 0x001fe200078e02ff */
[----:B------:R-:W-:Y:S02]  /*1d60*/  @!P5 MOV R9, R7 ;  /* 0x000000070009d202 */ /* 0x000fe40000000f00 */
[----:B------:R-:W-:Y:S02]  /*1d70*/  @!P4 IADD3.X R25, R17, R25, RZ, P6, !PT ;  /* 0x000000191119c210 */ /* 0x000fe400037fe4ff */
[----:B--2---:R-:W-:Y:S02]  /*1d80*/  @!P4 IADD3 R28, P6, R8, R28, RZ ;  /* 0x0000001c081cc210 */ /* 0x004fe40007fde0ff */
[----:B------:R-:W-:Y:S01]  /*1d90*/  @!P5 MOV R8, R4 ;  /* 0x000000040008d202 */ /* 0x000fe20000000f00 */
[----:B------:R-:W-:Y:S01]  /*1da0*/  @!P5 IMAD R16, R3, R31, R16 ;  /* 0x0000001f0310d224 */ /* 0x000fe200078e0210 */
[----:B------:R-:W-:-:S02]  /*1db0*/  CS2R R26, SRZ ;  /* 0x00000000001a7805 */ /* 0x000fc4000001ff00 */
[----:B------:R-:W-:Y:S01]  /*1dc0*/  CS2R R32, SRZ ;  /* 0x0000000000207805 */ /* 0x000fe2000001ff00 */
[----:B------:R-:W-:Y:S01]  /*1dd0*/  @!P5 IMAD.WIDE.U32 R30, R3, R30, R8 ;  /* 0x0000001e031ed225 */ /* 0x000fe200078e0008 */
[----:B------:R-:W-:Y:S02]  /*1de0*/  CS2R R8, SRZ ;  /* 0x0000000000087805 */ /* 0x000fe4000001ff00 */
[----:B------:R0:W2:Y:S04]  /*1df0*/  @!P3 LDG.E.64 R26, desc[UR22][R12.64] ;  /* 0x000000160c1ab981 */ /* 0x0000a8000c1e1b00 */
[----:B------:R-:W3:Y:S04]  /*1e00*/  @!P2 LDG.E.64 R8, desc[UR22][R22.64] ;  /* 0x000000161608a981 */ /* 0x000ee8000c1e1b00 */
[----:B------:R1:W4:Y:S04]  /*1e10*/  @!P3 LDG.E.64 R32, desc[UR22][R10.64] ;  /* 0x000000160a20b981 */ /* 0x000328000c1e1b00 */
[----:B------:R1:W-:Y:S01]  /*1e20*/  STL.64 [R1+0x150], R36 ;  /* 0x0001502401007387 */ /* 0x0003e20000100a00 */
[----:B------:R-:W-:Y:S01]  /*1e30*/  @!P4 IADD3.X R29, R17, R29, RZ, P6, !PT ;  /* 0x0000001d111dc210 */ /* 0x000fe200037fe4ff */
[----:B0-----:R-:W0:Y:S01]  /*1e40*/  @!P5 LDC.64 R12, c[0x0][0x230] ;  /* 0x00008c00ff0cdb82 */ /* 0x001e220000000a00 */
[----:B-1----:R-:W-:-:S06]  /*1e50*/  CS2R R10, SRZ ;  /* 0x00000000000a7805 */ /* 0x002fcc000001ff00 */
[----:B------:R1:W4:Y:S01]  /*1e60*/  @!P2 LDG.E.64 R10, desc[UR22][R20.64] ;  /* 0x00000016140aa981 */ /* 0x000322000c1e1b00 */
[----:B------:R-:W-:-:S06]  /*1e70*/  CS2R R36, SRZ ;  /* 0x0000000000247805 */ /* 0x000fcc000001ff00 */
[----:B------:R1:W4:Y:S02]  /*1e80*/  @!P0 LDG.E.64 R36, desc[UR22][R18.64] ;  /* 0x0000001612248981 */ /* 0x000324000c1e1b00 */
[----:B-1----:R-:W-:-:S06]  /*1e90*/  CS2R R20, SRZ ;  /* 0x0000000000147805 */ /* 0x002fcc000001ff00 */
[----:B------:R1:W4:Y:S01]  /*1ea0*/  @!P4 LDG.E.64 R20, desc[UR22][R24.64] ;  /* 0x000000161814c981 */ /* 0x000322000c1e1b00 */
[----:B------:R-:W-:-:S06]  /*1eb0*/  CS2R R18, SRZ ;  /* 0x0000000000127805 */ /* 0x000fcc000001ff00 */
[----:B------:R-:W4:Y:S04]  /*1ec0*/  @!P4 LDG.E.64 R18, desc[UR22][R28.64] ;  /* 0x000000161c12c981 */ /* 0x000f28000c1e1b00 */
[----:B--2---:R-:W-:Y:S04]  /*1ed0*/  STL.64 [R1+0x118], R26 ;  /* 0x0001181a01007387 */ /* 0x004fe80000100a00 */
[----:B---3--:R-:W-:Y:S04]  /*1ee0*/  STL.64 [R1+0x1c0], R8 ;  /* 0x0001c00801007387 */ /* 0x008fe80000100a00 */
[----:B----4-:R2:W-:Y:S02]  /*1ef0*/  STL.64 [R1+0x160], R32 ;  /* 0x0001602001007387 */ /* 0x0105e40000100a00 */
[----:B--2---:R-:W-:-:S06]  /*1f00*/  CS2R R32, SRZ ;  /* 0x0000000000207805 */ /* 0x004fcc000001ff00 */
[----:B------:R-:W2:Y:S01]  /*1f10*/  @!P0 LDG.E.64 R32, desc[UR22][R14.64] ;  /* 0x000000160e208981 */ /* 0x000ea2000c1e1b00 */
[----:B------:R-:W-:-:S04]  /*1f20*/  IADD3 R3, R2, 0xe8, RZ ;  /* 0x000000e802037810 */ /* 0x000fc80007ffe0ff */
[----:B------:R-:W-:Y:S02]  /*1f30*/  ISETP.GE.U32.AND P3, PT, R3, UR18, PT ;  /* 0x0000001203007c0c */ /* 0x000fe4000bf66070 */
[----:B------:R-:W-:-:S04]  /*1f40*/  SHF.R.S32.HI R26, RZ, 0x1f, R3 ;  /* 0x0000001fff1a7819 */ /* 0x000fc80000011403 */
[----:B------:R-:W-:-:S04]  /*1f50*/  ISETP.GE.AND.EX P3, PT, R26, UR19, PT, P3 ;  /* 0x000000131a007c0c */ /* 0x000fc8000bf66330 */
[----:B------:R-:W-:Y:S02]  /*1f60*/  ISETP.GT.U32.OR P3, PT, R0, 0x27f, P3 ;  /* 0x0000027f0000780c */ /* 0x000fe40001f64470 */
[----:B------:R-:W-:-:S04]  /*1f70*/  @!P5 IADD3 R16, R31, R16, RZ ;  /* 0x000000101f10d210 */ /* 0x000fc80007ffe0ff */
[----:B------:R-:W-:-:S07]  /*1f80*/  @!P5 SHF.L.U64.HI R23, R30, 0x2, R16 ;  /* 0x000000021e17d819 */ /* 0x000fce0000010210 */
[----:B------:R-:W3:Y:S01]  /*1f90*/  @!P3 LDC.64 R16, c[0x0][0x288] ;  /* 0x0000a200ff10bb82 */ /* 0x000ee20000000a00 */
[----:B------:R4:W-:Y:S01]  /*1fa0*/  STL.64 [R1+0xc8], R10 ;  /* 0x0000c80a01007387 */ /* 0x0009e20000100a00 */
[----:B------:R-:W-:-:S06]  /*1fb0*/  @!P5 SHF.L.U32 R22, R30, 0x2, RZ ;  /* 0x000000021e16d819 */ /* 0x000fcc00000006ff */
[----:B-1----:R-:W1:Y:S08]  /*1fc0*/  @!P3 LDC.64 R24, c[0x0][0x228] ;  /* 0x00008a00ff18bb82 */ /* 0x002e700000000a00 */
[----:B----4-:R-:W4:Y:S01]  /*1fd0*/  @!P5 LDC.64 R10, c[0x0][0x228] ;  /* 0x00008a00ff0adb82 */ /* 0x010f220000000a00 */
[----:B------:R-:W-:Y:S01]  /*1fe0*/  @!P3 MOV R27, R7 ;  /* 0x00000007001bb202 */ /* 0x000fe20000000f00 */
[----:B--2---:R-:W-:Y:S04]  /*1ff0*/  STL.64 [R1+0xb0], R32 ;  /* 0x0000b02001007387 */ /* 0x004fe80000100a00 */
[----:B------:R2:W-:Y:S04]  /*2000*/  STL.64 [R1+0x1d0], R20 ;  /* 0x0001d01401007387 */ /* 0x0005e80000100a00 */
[----:B------:R3:W-:Y:S01]  /*2010*/  STL.64 [R1+0xa8], R18 ;  /* 0x0000a81201007387 */ /* 0x0007e20000100a00 */
[----:B--2---:R-:W2:Y:S01]  /*2020*/  @!P3 LDC.64 R20, c[0x0][0x230] ;  /* 0x00008c00ff14bb82 */ /* 0x004ea20000000a00 */
[----:B---3--:R-:W-:Y:S01]  /*2030*/  @!P3 IMAD R19, R26, R16, RZ ;  /* 0x000000101a13b224 */ /* 0x008fe200078e02ff */
[----:B------:R-:W-:-:S02]  /*2040*/  @!P3 MOV R26, R4 ;  /* 0x00000004001ab202 */ /* 0x000fc40000000f00 */
[C---:B0-----:R-:W-:Y:S01]  /*2050*/  @!P5 IADD3 R18, P4, R22.reuse, R12, RZ ;  /* 0x0000000c1612d210 */ /* 0x041fe20007f9e0ff */
[C---:B------:R-:W-:Y:S02]  /*2060*/  @!P3 IMAD R12, R3.reuse, R17, R19 ;  /* 0x00000011030cb224 */ /* 0x040fe400078e0213 */
[----:B------:R-:W-:Y:S01]  /*2070*/  @!P3 IMAD.WIDE.U32 R26, R3, R16, R26 ;  /* 0x00000010031ab225 */ /* 0x000fe200078e001a */
[----:B----4-:R-:W-:Y:S02]  /*2080*/  @!P5 IADD3 R22, P6, R22, R10, RZ ;  /* 0x0000000a1616d210 */ /* 0x010fe40007fde0ff */
[----:B------:R-:W-:Y:S02]  /*2090*/  @!P5 IADD3.X R19, R23, R13, RZ, P4, !PT ;  /* 0x0000000d1713d210 */ /* 0x000fe400027fe4ff */
[----:B------:R-:W-:Y:S02]  /*20a0*/  @!P3 IADD3 R3, R27, R12, RZ ;  /* 0x0000000c1b03b210 */ /* 0x000fe40007ffe0ff */
[----:B------:R-:W-:-:S02]  /*20b0*/  @!P3 SHF.L.U32 R28, R26, 0x2, RZ ;  /* 0x000000021a1cb819 */ /* 0x000fc400000006ff */
[----:B------:R-:W-:Y:S02]  /*20c0*/  @!P5 IADD3.X R23, R23, R11, RZ, P6, !PT ;  /* 0x0000000b1717d210 */ /* 0x000fe400037fe4ff */
[----:B------:R-:W-:Y:S02]  /*20d0*/  @!P3 SHF.L.U64.HI R3, R26, 0x2, R3 ;  /* 0x000000021a03b819 */ /* 0x000fe40000010203 */
[----:B--2---:R-:W-:-:S04]  /*20e0*/  @!P3 IADD3 R12, P6, R28, R20, RZ ;  /* 0x000000141c0cb210 */ /* 0x004fc80007fde0ff */
[----:B------:R-:W-:Y:S02]  /*20f0*/  @!P3 IADD3.X R13, R3, R21, RZ, P6, !PT ;  /* 0x00000015030db210 */ /* 0x000fe400037fe4ff */
[----:B-1----:R-:W-:-:S04]  /*2100*/  @!P3 IADD3 R20, P6, R28, R24, RZ ;  /* 0x000000181c14b210 */ /* 0x002fc80007fde0ff */
[----:B------:R-:W-:Y:S02]  /*2110*/  @!P3 IADD3.X R21, R3, R25, RZ, P6, !PT ;  /* 0x000000190315b210 */ /* 0x000fe400037fe4ff */
[----:B------:R-:W-:-:S06]  /*2120*/  CS2R R24, SRZ ;  /* 0x0000000000187805 */ /* 0x000fcc000001ff00 */
[----:B------:R0:W2:Y:S01]  /*2130*/  @!P5 LDG.E.64 R24, desc[UR22][R22.64] ;  /* 0x000000161618d981 */ /* 0x0000a2000c1e1b00 */
        /* <DEDUP_REMOVED lines=9> */
[----:B------:R-:W-:-:S04]  /*21d0*/  ISETP.GE.AND.EX P0, PT, R33, UR19, PT, P0 ;  /* 0x0000001321007c0c */ /* 0x000fc8000bf06300 */
[----:B------:R-:W-:Y:S02]  /*21e0*/  ISETP.GT.U32.OR P0, PT, R0, 0x27f, P0 ;  /* 0x0000027f0000780c */ /* 0x000fe40000704470 */
[----:B------:R-:W-:Y:S01]  /*21f0*/  @!P2 MOV R30, R4 ;  /* 0x00000004001ea202 */ /* 0x000fe20000000f00 */
[----:B------:R-:W0:Y:S01]  /*2200*/  @!P2 LDC.64 R26, c[0x0][0x230] ;  /* 0x00008c00ff1aab82 */ /* 0x000e220000000a00 */
[----:B------:R-:W-:-:S09]  /*2210*/  @!P2 MOV R31, R7 ;  /* 0x00000007001fa202 */ /* 0x000fd20000000f00 */
[----:B------:R-:W3:Y:S01]  /*2220*/  @!P0 LDC.64 R16, c[0x0][0x288] ;  /* 0x0000a200ff108b82 */ /* 0x000ee20000000a00 */
[-C--:B-1----:R-:W-:Y:S02]  /*2230*/  @!P2 IMAD R11, R34, R14.reuse, RZ ;  /* 0x0000000e220ba224 */ /* 0x082fe400078e02ff */
[----:B------:R-:W-:-:S04]  /*2240*/  @!P2 IMAD.WIDE.U32 R30, R9, R14, R30 ;  /* 0x0000000e091ea225 */ /* 0x000fc800078e001e */
[----:B------:R-:W-:Y:S02]  /*2250*/  @!P2 IMAD R11, R9, R15, R11 ;  /* 0x0000000f090ba224 */ /* 0x000fe400078e020b */
[----:B------:R-:W1:Y:S01]  /*2260*/  @!P2 LDC.64 R14, c[0x0][0x228] ;  /* 0x00008a00ff0eab82 */ /* 0x000e620000000a00 */
[----:B------:R-:W-:Y:S02]  /*2270*/  CS2R R34, SRZ ;  /* 0x0000000000227805 */ /* 0x000fe4000001ff00 */
[C---:B------:R-:W-:Y:S02]  /*2280*/  @!P2 SHF.L.U32 R9, R30.reuse, 0x2, RZ ;  /* 0x000000021e09a819 */ /* 0x040fe400000006ff */
[----:B------:R-:W-:Y:S02]  /*2290*/  @!P2 IADD3 R11, R31, R11, RZ ;  /* 0x0000000b1f0ba210 */ /* 0x000fe40007ffe0ff */
[----:B0-----:R-:W-:Y:S01]  /*22a0*/  @!P2 IADD3 R22, P6, R9, R26, RZ ;  /* 0x0000001a0916a210 */ /* 0x001fe20007fde0ff */
[----:B------:R0:W4:Y:S01]  /*22b0*/  @!P5 LDG.E.64 R34, desc[UR22][R18.64] ;  /* 0x000000161222d981 */ /* 0x000122000c1e1b00 */
[----:B------:R-:W-:Y:S01]  /*22c0*/  @!P2 SHF.L.U64.HI R3, R30, 0x2, R11 ;  /* 0x000000021e03a819 */ /* 0x000fe2000001020b */
[----:B---3--:R-:W-:-:S02]  /*22d0*/  @!P0 IMAD R11, R33, R16, RZ ;  /* 0x00000010210b8224 */ /* 0x008fc400078e02ff */
[----:B------:R-:W-:Y:S01]  /*22e0*/  STL.64 [R1+0x1c8], R36 ;  /* 0x0001c82401007387 */ /* 0x000fe20000100a00 */
[----:B------:R-:W-:Y:S02]  /*22f0*/  @!P2 IADD3.X R23, R3, R27, RZ, P6, !PT ;  /* 0x0000001b0317a210 */ /* 0x000fe400037fe4ff */
[----:B0-----:R-:W-:Y:S02]  /*2300*/  @!P0 MOV R18, R4 ;  /* 0x0000000400128202 */ /* 0x001fe40000000f00 */
[----:B------:R-:W-:Y:S01]  /*2310*/  @!P0 MOV R19, R7 ;  /* 0x0000000700138202 */ /* 0x000fe20000000f00 */
[C---:B------:R-:W-:Y:S02]  /*2320*/  @!P0 IMAD R17, R8.reuse, R17, R11 ;  /* 0x0000001108118224 */ /* 0x040fe400078e020b */
[----:B------:R-:W-:Y:S01]  /*2330*/  @!P0 IMAD.WIDE.U32 R18, R8, R16, R18 ;  /* 0x0000001008128225 */ /* 0x000fe200078e0012 */
[----:B-1----:R-:W-:Y:S02]  /*2340*/  @!P2 IADD3 R26, P6, R9, R14, RZ ;  /* 0x0000000e091aa210 */ /* 0x002fe40007fde0ff */
[----:B------:R-:W-:-:S06]  /*2350*/  CS2R R8, SRZ ;  /* 0x0000000000087805 */ /* 0x000fcc000001ff00 */
[----:B------:R-:W3:Y:S04]  /*2360*/  @!P3 LDG.E.64 R8, desc[UR22][R20.64] ;  /* 0x000000161408b981 */ /* 0x000ee8000c1e1b00 */
[----:B--2---:R0:W-:Y:S02]  /*2370*/  STL.64 [R1+0x98], R24 ;  /* 0x0000981801007387 */ /* 0x0041e40000100a00 */
[----:B0-----:R-:W-:-:S06]  /*2380*/  CS2R R24, SRZ ;  /* 0x0000000000187805 */ /* 0x001fcc000001ff00 */
[----:B------:R0:W2:Y:S01]  /*2390*/  @!P3 LDG.E.64 R24, desc[UR22][R12.64] ;  /* 0x000000160c18b981 */ /* 0x0000a2000c1e1b00 */
[----:B------:R-:W-:-:S04]  /*23a0*/  IADD3 R10, R2, 0xb0, RZ ;  /* 0x000000b0020a7810 */ /* 0x000fc80007ffe0ff */
[----:B------:R-:W-:Y:S02]  /*23b0*/  ISETP.GE.U32.AND P4, PT, R10, UR18, PT ;  /* 0x000000120a007c0c */ /* 0x000fe4000bf86070 */
[----:B------:R-:W-:-:S04]  /*23c0*/  SHF.R.S32.HI R32, RZ, 0x1f, R10 ;  /* 0x0000001fff207819 */ /* 0x000fc8000001140a */
[----:B------:R-:W-:-:S04]  /*23d0*/  ISETP.GE.AND.EX P4, PT, R32, UR19, PT, P4 ;  /* 0x0000001320007c0c */ /* 0x000fc8000bf86340 */
[----:B------:R-:W-:-:S13]  /*23e0*/  ISETP.GT.U32.OR P4, PT, R0, 0x27f, P4 ;  /* 0x0000027f0000780c */ /* 0x000fda0002784470 */
[----:B------:R-:W1:Y:S01]  /*23f0*/  @!P4 LDC.64 R28, c[0x0][0x288] ;  /* 0x0000a200ff1ccb82 */ /* 0x000e620000000a00 */
[----:B------:R-:W-:Y:S02]  /*2400*/  @!P2 IADD3.X R27, R3, R15, RZ, P6, !PT ;  /* 0x0000000f031ba210 */ /* 0x000fe400037fe4ff */
[----:B------:R-:W-:Y:S02]  /*2410*/  @!P0 IADD3 R17, R19, R17, RZ ;  /* 0x0000001113118210 */ /* 0x000fe40007ffe0ff */
[----:B------:R-:W-:Y:S02]  /*2420*/  @!P0 SHF.L.U32 R15, R18, 0x2, RZ ;  /* 0x00000002120f8819 */ /* 0x000fe400000006ff */
[----:B------:R-:W-:Y:S02]  /*2430*/  CS2R R36, SRZ ;  /* 0x0000000000247805 */ /* 0x000fe4000001ff00 */
[----:B------:R-:W-:Y:S01]  /*2440*/  IADD3 R33, R2, 0x8, RZ ;  /* 0x0000000802217810 */ /* 0x000fe20007ffe0ff */
[----:B0-----:R-:W0:Y:S08]  /*2450*/  @!P4 LDC.64 R12, c[0x0][0x230] ;  /* 0x00008c00ff0ccb82 */ /* 0x001e300000000a00 */
[----:B------:R-:W0:Y:S01]  /*2460*/  @!P4 LDC.64 R20, c[0x0][0x228] ;  /* 0x00008a00ff14cb82 */ /* 0x000e220000000a00 */
[----:B-1----:R-:W-:-:S04]  /*2470*/  @!P4 IMAD R14, R32, R28, RZ ;  /* 0x0000001c200ec224 */ /* 0x002fc800078e02ff */
[----:B------:R-:W-:Y:S01]  /*2480*/  @!P4 IMAD R14, R10, R29, R14 ;  /* 0x0000001d0a0ec224 */ /* 0x000fe200078e020e */
[----:B------:R-:W-:Y:S02]  /*2490*/  @!P0 SHF.L.U64.HI R3, R18, 0x2, R17 ;  /* 0x0000000212038819 */ /* 0x000fe40000010211 */
[----:B------:R-:W1:Y:S01]  /*24a0*/  @!P0 LDC.64 R18, c[0x0][0x228] ;  /* 0x00008a00ff128b82 */ /* 0x000e620000000a00 */
[----:B--2---:R-:W-:Y:S01]  /*24b0*/  STL.64 [R1+0x1e0], R24 ;  /* 0x0001e01801007387 */ /* 0x004fe20000100a00 */
[----:B------:R-:W-:-:S06]  /*24c0*/  SHF.R.S32.HI R31, RZ, 0x1f, R33 ;  /* 0x0000001fff1f7819 */ /* 0x000fcc0000011421 */
[----:B------:R-:W2:Y:S01]  /*24d0*/  @!P0 LDC.64 R16, c[0x0][0x230] ;  /* 0x00008c00ff108b82 */ /* 0x000ea20000000a00 */
[----:B----4-:R-:W-:Y:S04]  /*24e0*/  STL.64 [R1+0x1d8], R34 ;  /* 0x0001d82201007387 */ /* 0x010fe80000100a00 */
[----:B---3--:R3:W-:Y:S02]  /*24f0*/  STL.64 [R1+0x90], R8 ;  /* 0x0000900801007387 */ /* 0x0087e40000100a00 */
[----:B---3--:R-:W-:Y:S02]  /*2500*/  @!P4 MOV R8, R4 ;  /* 0x000000040008c202 */ /* 0x008fe40000000f00 */
[----:B------:R-:W-:Y:S02]  /*2510*/  @!P4 MOV R9, R7 ;  /* 0x000000070009c202 */ /* 0x000fe40000000f00 */
[----:B------:R-:W-:Y:S01]  /*2520*/  CS2R R34, SRZ ;  /* 0x0000000000227805 */ /* 0x000fe2000001ff00 */
[----:B------:R-:W-:Y:S01]  /*2530*/  @!P4 IMAD.WIDE.U32 R10, R10, R28, R8 ;  /* 0x0000001c0a0ac225 */ /* 0x000fe200078e0008 */
[----:B------:R-:W-:-:S04]  /*2540*/  CS2R R8, SRZ ;  /* 0x0000000000087805 */ /* 0x000fc8000001ff00 */
[----:B------:R3:W4:Y:S04]  /*2550*/  @!P2 LDG.E.64 R34, desc[UR22][R22.64] ;  /* 0x000000161622a981 */ /* 0x000728000c1e1b00 */
[----:B------:R0:W4:Y:S01]  /*2560*/  @!P2 LDG.E.64 R8, desc[UR22][R26.64] ;  /* 0x000000161a08a981 */ /* 0x000122000c1e1b00 */
[----:B-1----:R-:W-:-:S04]  /*2570*/  @!P0 IADD3 R18, P6, R15, R18, RZ ;  /* 0x000000120f128210 */ /* 0x002fc80007fde0ff */
[----:B------:R-:W-:-:S05]  /*2580*/  @!P0 IADD3.X R19, R3, R19, RZ, P6, !PT ;  /* 0x0000001303138210 */ /* 0x000fca00037fe4ff */
[----:B------:R-:W4:Y:S01]  /*2590*/  @!P0 LDG.E.64 R36, desc[UR22][R18.64] ;  /* 0x0000001612248981 */ /* 0x000f22000c1e1b00 */
[----:B------:R-:W-:-:S04]  /*25a0*/  ISETP.GE.U32.AND P5, PT, R33, UR18, PT ;  /* 0x0000001221007c0c */ /* 0x000fc8000bfa6070 */
[----:B------:R-:W-:-:S04]  /*25b0*/  ISETP.GE.AND.EX P5, PT, R31, UR19, PT, P5 ;  /* 0x000000131f007c0c */ /* 0x000fc8000bfa6350 */
[----:B------:R-:W-:-:S13]  /*25c0*/  ISETP.GT.U32.OR P5, PT, R0, 0x27f, P5 ;  /* 0x0000027f0000780c */ /* 0x000fda0002fa4470 */
[----:B------:R-:W1:Y:S01]  /*25d0*/  @!P5 LDC.64 R24, c[0x0][0x288] ;  /* 0x0000a200ff18db82 */ /* 0x000e620000000a00 */
[----:B------:R-:W-:-:S04]  /*25e0*/  IADD3 R32, R2, 0x10, RZ ;  /* 0x0000001002207810 */ /* 0x000fc80007ffe0ff */
[----:B------:R-:W-:Y:S02]  /*25f0*/  SHF.R.S32.HI R30, RZ, 0x1f, R32 ;  /* 0x0000001fff1e7819 */ /* 0x000fe40000011420 */
[----:B------:R-:W-:Y:S01]  /*2600*/  ISETP.GE.U32.AND P3, PT, R32, UR18, PT ;  /* 0x0000001220007c0c */ /* 0x000fe2000bf66070 */
[----:B---3--:R-:W3:Y:S03]  /*2610*/  @!P5 LDC.64 R22, c[0x0][0x230] ;  /* 0x00008c00ff16db82 */ /* 0x008ee60000000a00 */
[----:B------:R-:W-:Y:S02]  /*2620*/  ISETP.GE.AND.EX P3, PT, R30, UR19, PT, P3 ;  /* 0x000000131e007c0c */ /* 0x000fe4000bf66330 */
[----:B0-----:R-:W-:Y:S02]  /*2630*/  @!P4 IADD3 R27, R11, R14, RZ ;  /* 0x0000000e0b1bc210 */ /* 0x001fe40007ffe0ff */
[----:B------:R-:W-:Y:S01]  /*2640*/  ISETP.GT.U32.OR P3, PT, R0, 0x27f, P3 ;  /* 0x0000027f0000780c */ /* 0x000fe20001f64470 */
[----:B------:R-:W0:Y:S01]  /*2650*/  @!P5 LDC.64 R28, c[0x0][0x228] ;  /* 0x00008a00ff1cdb82 */ /* 0x000e220000000a00 */
[----:B------:R-:W-:-:S02]  /*2660*/  @!P4 SHF.L.U32 R11, R10, 0x2, RZ ;  /* 0x000000020a0bc819 */ /* 0x000fc400000006ff */
[----:B------:R-:W-:Y:S01]  /*2670*/  @!P4 SHF.L.U64.HI R10, R10, 0x2, R27 ;  /* 0x000000020a0ac819 */ /* 0x000fe2000001021b */
[----:B-1----:R-:W-:Y:S01]  /*2680*/  @!P5 IMAD R26, R31, R24, RZ ;  /* 0x000000181f1ad224 */ /* 0x002fe200078e02ff */
[----:B--2---:R-:W-:Y:S02]  /*2690*/  @!P0 IADD3 R16, P2, R15, R16, RZ ;  /* 0x000000100f108210 */ /* 0x004fe40007f5e0ff */
[----:B------:R-:W-:Y:S01]  /*26a0*/  @!P5 MOV R27, R7 ;  /* 0x00000007001bd202 */ /* 0x000fe20000000f00 */
[----:B------:R-:W-:Y:S01]  /*26b0*/  @!P5 IMAD R25, R33, R25, R26 ;  /* 0x000000192119d224 */ /* 0x000fe200078e021a */
[----:B------:R-:W-:-:S03]  /*26c0*/  @!P5 MOV R26, R4 ;  /* 0x00000004001ad202 */ /* 0x000fc60000000f00 */
[----:B------:R-:W1:Y:S01]  /*26d0*/  @!P3 LDC.64 R14, c[0x0][0x288] ;  /* 0x0000a200ff0ebb82 */ /* 0x000e620000000a00 */
[----:B------:R-:W-:Y:S02]  /*26e0*/  @!P0 IADD3.X R17, R3, R17, RZ, P2, !PT ;  /* 0x0000001103118210 */ /* 0x000fe400017fe4ff */
[----:B------:R-:W-:Y:S01]  /*26f0*/  @!P4 IADD3 R12, P2, R11, R12, RZ ;  /* 0x0000000c0b0cc210 */ /* 0x000fe20007f5e0ff */
[----:B------:R-:W-:Y:S01]  /*2700*/  @!P5 IMAD.WIDE.U32 R26, R33, R24, R26 ;  /* 0x00000018211ad225 */ /* 0x000fe200078e001a */
[----:B------:R-:W-:Y:S01]  /*2710*/  IADD3 R33, R2, 0x18, RZ ;  /* 0x0000001802217810 */ /* 0x000fe20007ffe0ff */
[----:B------:R2:W4:Y:S01]  /*2720*/  @!P0 LDG.E.64 R38, desc[UR22][R16.64] ;  /* 0x0000001610268981 */ /* 0x000522000c1e1b00 */
[----:B------:R-:W-:Y:S02]  /*2730*/  @!P4 IADD3.X R13, R10, R13, RZ, P2, !PT ;  /* 0x0000000d0a0dc210 */ /* 0x000fe400017fe4ff */
[----:B------:R-:W-:Y:S02]  /*2740*/  ISETP.GE.U32.AND P2, PT, R33, UR18, PT ;  /* 0x0000001221007c0c */ /* 0x000fe4000bf46070 */
[----:B------:R-:W-:-:S02]  /*2750*/  @!P4 IADD3 R20, P6, R11, R20, RZ ;  /* 0x000000140b14c210 */ /* 0x000fc40007fde0ff */
[----:B------:R-:W-:Y:S02]  /*2760*/  @!P5 IADD3 R25, R27, R25, RZ ;  /* 0x000000191b19d210 */ /* 0x000fe40007ffe0ff */
[----:B------:R-:W-:Y:S02]  /*2770*/  @!P5 SHF.L.U32 R3, R26, 0x2, RZ ;  /* 0x000000021a03d819 */ /* 0x000fe400000006ff */
[----:B------:R-:W-:Y:S02]  /*2780*/  @!P4 IADD3.X R21, R10, R21, RZ, P6, !PT ;  /* 0x000000150a15c210 */ /* 0x000fe400037fe4ff */
[----:B------:R-:W-:Y:S02]  /*2790*/  @!P5 SHF.L.U64.HI R25, R26, 0x2, R25 ;  /* 0x000000021a19d819 */ /* 0x000fe40000010219 */
[----:B---3--:R-:W-:Y:S01]  /*27a0*/  @!P5 IADD3 R10, P6, R3, R22, RZ ;  /* 0x00000016030ad210 */ /* 0x008fe20007fde0ff */
[----:B------:R-:W3:Y:S03]  /*27b0*/  @!P3 LDC.64 R26, c[0x0][0x230] ;  /* 0x00008c00ff1abb82 */ /* 0x000ee60000000a00 */
[----:B------:R-:W-:-:S02]  /*27c0*/  @!P5 IADD3.X R11, R25, R23, RZ, P6, !PT ;  /* 0x00000017190bd210 */ /* 0x000fc400037fe4ff */
[----:B0-----:R-:W-:Y:S01]  /*27d0*/  @!P5 IADD3 R28, P6, R3, R28, RZ ;  /* 0x0000001c031cd210 */ /* 0x001fe20007fde0ff */
[----:B-1----:R-:W-:Y:S01]  /*27e0*/  @!P3 IMAD R3, R30, R14, RZ ;  /* 0x0000000e1e03b224 */ /* 0x002fe200078e02ff */
[----:B------:R-:W-:Y:S02]  /*27f0*/  @!P3 MOV R30, R4 ;  /* 0x00000004001eb202 */ /* 0x000fe40000000f00 */
[----:B------:R-:W-:Y:S01]  /*2800*/  @!P3 MOV R31, R7 ;  /* 0x00000007001fb202 */ /* 0x000fe20000000f00 */
[C---:B------:R-:W-:Y:S01]  /*2810*/  @!P3 IMAD R3, R32.reuse, R15, R3 ;  /* 0x0000000f2003b224 */ /* 0x040fe200078e0203 */
[----:B--2---:R-:W-:Y:S01]  /*2820*/  CS2R R16, SRZ ;  /* 0x0000000000107805 */ /* 0x004fe2000001ff00 */
[----:B------:R-:W-:Y:S02]  /*2830*/  @!P3 IMAD.WIDE.U32 R30, R32, R14, R30 ;  /* 0x0000000e201eb225 */ /* 0x000fe400078e001e */
[----:B------:R-:W0:Y:S03]  /*2840*/  @!P3 LDC.64 R14, c[0x0][0x228] ;  /* 0x00008a00ff0ebb82 */ /* 0x000e260000000a00 */
[----:B------:R1:W2:Y:S01]  /*2850*/  @!P4 LDG.E.64 R16, desc[UR22][R20.64] ;  /* 0x000000161410c981 */ /* 0x0002a2000c1e1b00 */
[----:B------:R-:W-:-:S02]  /*2860*/  @!P3 IADD3 R3, R31, R3, RZ ;  /* 0x000000031f03b210 */ /* 0x000fc40007ffe0ff */
[----:B------:R-:W-:Y:S02]  /*2870*/  @!P3 SHF.L.U32 R24, R30, 0x2, RZ ;  /* 0x000000021e18b819 */ /* 0x000fe400000006ff */
[----:B-1----:R-:W-:Y:S02]  /*2880*/  CS2R R20, SRZ ;  /* 0x0000000000147805 */ /* 0x002fe4000001ff00 */
[----:B------:R-:W-:-:S04]  /*2890*/  @!P5 IADD3.X R29, R25, R29, RZ, P6, !PT ;  /* 0x0000001d191dd210 */ /* 0x000fc800037fe4ff */
[----:B------:R1:W2:Y:S01]  /*28a0*/  @!P5 LDG.E.64 R20, desc[UR22][R10.64] ;  /* 0x000000160a14d981 */ /* 0x0002a2000c1e1b00 */
[----:B------:R-:W-:Y:S02]  /*28b0*/  @!P3 SHF.L.U64.HI R3, R30, 0x2, R3 ;  /* 0x000000021e03b819 */ /* 0x000fe40000010203 */
[C---:B---3--:R-:W-:Y:S02]  /*28c0*/  @!P3 IADD3 R26, P6, R24.reuse, R26, RZ ;  /* 0x0000001a181ab210 */ /* 0x048fe40007fde0ff */
[----:B-1----:R-:W-:Y:S02]  /*28d0*/  CS2R R10, SRZ ;  /* 0x00000000000a7805 */ /* 0x002fe4000001ff00 */
[C---:B------:R-:W-:Y:S02]  /*28e0*/  @!P3 IADD3.X R27, R3.reuse, R27, RZ, P6, !PT ;  /* 0x0000001b031bb210 */ /* 0x040fe400037fe4ff */
[----:B0-----:R-:W-:Y:S02]  /*28f0*/  @!P3 IADD3 R14, P6, R24, R14, RZ ;  /* 0x0000000e180eb210 */ /* 0x001fe40007fde0ff */
[----:B------:R-:W3:Y:S02]  /*2900*/  @!P5 LDG.E.64 R10, desc[UR22][R28.64] ;  /* 0x000000161c0ad981 */ /* 0x000ee4000c1e1b00 */
[----:B------:R-:W-:-:S02]  /*2910*/  @!P3 IADD3.X R15, R3, R15, RZ, P6, !PT ;  /* 0x0000000f030fb210 */ /* 0x000fc400037fe4ff */
[----:B----4-:R-:W-:Y:S04]  /*2920*/  STL [R1+0x1fc], R8 ;  /* 0x0001fc0801007387 */ /* 0x010fe80000100800 */
[----:B------:R-:W-:Y:S04]  /*2930*/  STL [R1+0x1f8], R9 ;  /* 0x0001f80901007387 */ /* 0x000fe80000100800 */
[----:B------:R0:W-:Y:S02]  /*2940*/  STL.64 [R1+0x1e8], R34 ;  /* 0x0001e82201007387 */ /* 0x0001e40000100a00 */
[----:B0-----:R-:W-:-:S04]  /*2950*/  SHF.R.S32.HI R34, RZ, 0x1f, R33 ;  /* 0x0000001fff227819 */ /* 0x001fc80000011421 */
[----:B------:R-:W-:-:S04]  /*2960*/  ISETP.GE.AND.EX P2, PT, R34, UR19, PT, P2 ;  /* 0x0000001322007c0c */ /* 0x000fc8000bf46320 */
[----:B------:R-:W-:-:S13]  /*2970*/  ISETP.GT.U32.OR P2, PT, R0, 0x27f, P2 ;  /* 0x0000027f0000780c */ /* 0x000fda0001744470 */
[----:B------:R-:W0:Y:S01]  /*2980*/  @!P2 LDC.64 R22, c[0x0][0x288] ;  /* 0x0000a200ff16ab82 */ /* 0x000e220000000a00 */
[----:B------:R1:W-:Y:S01]  /*2990*/  STL.64 [R1+0x80], R36 ;  /* 0x0000802401007387 */ /* 0x0003e20000100a00 */
[----:B------:R-:W-:Y:S02]  /*29a0*/  @!P2 MOV R18, R4 ;  /* 0x000000040012a202 */ /* 0x000fe40000000f00 */
[----:B------:R-:W-:Y:S02]  /*29b0*/  @!P2 MOV R19, R7 ;  /* 0x000000070013a202 */ /* 0x000fe40000000f00 */
[C---:B------:R-:W-:Y:S02]  /*29c0*/  IADD3 R9, R2.reuse, 0x20, RZ ;  /* 0x0000002002097810 */ /* 0x040fe40007ffe0ff */
[----:B------:R-:W-:Y:S01]  /*29d0*/  IADD3 R32, R2, 0x28, RZ ;  /* 0x0000002802207810 */ /* 0x000fe20007ffe0ff */
[----:B------:R-:W4:Y:S01]  /*29e0*/  @!P2 LDC.64 R24, c[0x0][0x228] ;  /* 0x00008a00ff18ab82 */ /* 0x000f220000000a00 */
[----:B-1----:R-:W-:-:S06]  /*29f0*/  CS2R R36, SRZ ;  /* 0x0000000000247805 */ /* 0x002fcc000001ff00 */
[----:B------:R1:W3:Y:S01]  /*2a00*/  @!P4 LDG.E.64 R36, desc[UR22][R12.64] ;  /* 0x000000160c24c981 */ /* 0x0002e2000c1e1b00 */
[----:B0-----:R-:W-:-:S04]  /*2a10*/  @!P2 IMAD.WIDE.U32 R18, R33, R22, R18 ;  /* 0x000000162112a225 */ /* 0x001fc800078e0012 */
[----:B-1----:R-:W-:-:S04]  /*2a20*/  @!P2 IMAD R12, R34, R22, RZ ;  /* 0x00000016220ca224 */ /* 0x002fc800078e02ff */
[----:B------:R-:W-:Y:S01]  /*2a30*/  @!P2 IMAD R23, R33, R23, R12 ;  /* 0x000000172117a224 */ /* 0x000fe200078e020c */
[----:B------:R-:W-:Y:S02]  /*2a40*/  CS2R R34, SRZ ;  /* 0x0000000000227805 */ /* 0x000fe4000001ff00 */
[----:B------:R-:W-:Y:S01]  /*2a50*/  SHF.R.S32.HI R31, RZ, 0x1f, R9 ;  /* 0x0000001fff1f7819 */ /* 0x000fe20000011409 */
[----:B------:R-:W0:Y:S01]  /*2a60*/  @!P2 LDC.64 R12, c[0x0][0x230] ;  /* 0x00008c00ff0cab82 */ /* 0x000e220000000a00 */
[----:B------:R-:W-:Y:S02]  /*2a70*/  @!P2 IADD3 R19, R19, R23, RZ ;  /* 0x000000171313a210 */ /* 0x000fe40007ffe0ff */
[----:B------:R-:W-:Y:S01]  /*2a80*/  CS2R R22, SRZ ;  /* 0x0000000000167805 */ /* 0x000fe2000001ff00 */
[----:B------:R1:W3:Y:S05]  /*2a90*/  @!P3 LDG.E.64 R34, desc[UR22][R14.64] ;  /* 0x000000160e22b981 */ /* 0x0002ea000c1e1b00 */
[----:B------:R4:W3:Y:S01]  /*2aa0*/  @!P3 LDG.E.64 R22, desc[UR22][R26.64] ;  /* 0x000000161a16b981 */ /* 0x0008e2000c1e1b00 */
[----:B------:R-:W-:-:S04]  /*2ab0*/  ISETP.GE.U32.AND P0, PT, R9, UR18, PT ;  /* 0x0000001209007c0c */ /* 0x000fc8000bf06070 */
[----:B------:R-:W-:-:S04]  /*2ac0*/  ISETP.GE.AND.EX P0, PT, R31, UR19, PT, P0 ;  /* 0x000000131f007c0c */ /* 0x000fc8000bf06300 */
[----:B------:R-:W-:Y:S02]  /*2ad0*/  ISETP.GT.U32.OR P0, PT, R0, 0x27f, P0 ;  /* 0x0000027f0000780c */ /* 0x000fe40000704470 */
[----:B------:R-:W-:Y:S02]  /*2ae0*/  SHF.R.S32.HI R8, RZ, 0x1f, R32 ;  /* 0x0000001fff087819 */ /* 0x000fe40000011420 */
[----:B------:R-:W-:Y:S01]  /*2af0*/  ISETP.GE.U32.AND P4, PT, R32, UR18, PT ;  /* 0x0000001220007c0c */ /* 0x000fe2000bf86070 */
[----:B--2---:R2:W-:Y:S03]  /*2b00*/  STL.64 [R1+0x88], R16 ;  /* 0x0000881001007387 */ /* 0x0045e60000100a00 */
[----:B------:R-:W-:-:S05]  /*2b10*/  ISETP.GE.AND.EX P4, PT, R8, UR19, PT, P4 ;  /* 0x0000001308007c0c */ /* 0x000fca000bf86340 */
[----:B--2---:R-:W2:Y:S01]  /*2b20*/  @!P0 LDC.64 R16, c[0x0][0x288] ;  /* 0x0000a200ff108b82 */ /* 0x004ea20000000a00 */
[----:B------:R-:W-:Y:S01]  /*2b30*/  ISETP.GT.U32.OR P4, PT, R0, 0x27f, P4 ;  /* 0x0000027f0000780c */ /* 0x000fe20002784470 */
[----:B------:R-:W-:Y:S01]  /*2b40*/  STL.64 [R1+0x138], R38 ;  /* 0x0001382601007387 */ /* 0x000fe20000100a00 */
[----:B------:R-:W-:-:S03]  /*2b50*/  IADD3 R33, R2, 0x30, RZ ;  /* 0x0000003002217810 */ /* 0x000fc60007ffe0ff */
[----:B------:R2:W-:Y:S01]  /*2b60*/  STL.64 [R1+0x200], R20 ;  /* 0x0002001401007387 */ /* 0x0005e20000100a00 */
[----:B------:R-:W-:Y:S02]  /*2b70*/  ISETP.GE.U32.AND P5, PT, R33, UR18, PT ;  /* 0x0000001221007c0c */ /* 0x000fe4000bfa6070 */
[C---:B------:R-:W-:Y:S02]  /*2b80*/  @!P2 SHF.L.U32 R30, R18.reuse, 0x2, RZ ;  /* 0x00000002121ea819 */ /* 0x040fe400000006ff */
[----:B------:R-:W-:Y:S02]  /*2b90*/  @!P2 SHF.L.U64.HI R3, R18, 0x2, R19 ;  /* 0x000000021203a819 */ /* 0x000fe40000010213 */
[----:B0-----:R-:W-:Y:S01]  /*2ba0*/  @!P2 IADD3 R12, P6, R30, R12, RZ ;  /* 0x0000000c1e0ca210 */ /* 0x001fe20007fde0ff */
[----:B------:R-:W0:Y:S01]  /*2bb0*/  @!P4 LDC.64 R18, c[0x0][0x288] ;  /* 0x0000a200ff12cb82 */ /* 0x000e220000000a00 */
[----:B------:R-:W-:Y:S02]  /*2bc0*/  IADD3 R40, R2, 0x38, RZ ;  /* 0x0000003802287810 */ /* 0x000fe40007ffe0ff */
[----:B-1----:R-:W-:-:S02]  /*2bd0*/  @!P0 MOV R14, R4 ;  /* 0x00000004000e8202 */ /* 0x002fc40000000f00 */
[----:B------:R-:W-:Y:S02]  /*2be0*/  @!P0 MOV R15, R7 ;  /* 0x00000007000f8202 */ /* 0x000fe40000000f00 */
[----:B----4-:R-:W-:Y:S02]  /*2bf0*/  @!P2 IADD3 R24, P3, R30, R24, RZ ;  /* 0x000000181e18a210 */ /* 0x010fe40007f7e0ff */
[----:B------:R-:W-:Y:S01]  /*2c00*/  @!P2 IADD3.X R13, R3, R13, RZ, P6, !PT ;  /* 0x0000000d030da210 */ /* 0x000fe200037fe4ff */
[-C--:B--2---:R-:W-:Y:S01]  /*2c10*/  @!P0 IMAD R26, R31, R16.reuse, RZ ;  /* 0x000000101f1a8224 */ /* 0x084fe200078e02ff */
[----:B------:R-:W-:Y:S02]  /*2c20*/  ISETP.GE.U32.AND P6, PT, R40, UR18, PT ;  /* 0x0000001228007c0c */ /* 0x000fe4000bfc6070 */
[----:B------:R-:W-:Y:S02]  /*2c30*/  CS2R R20, SRZ ;  /* 0x0000000000147805 */ /* 0x000fe4000001ff00 */
[----:B------:R-:W-:Y:S01]  /*2c40*/  @!P2 IADD3.X R25, R3, R25, RZ, P3, !PT ;  /* 0x000000190319a210 */ /* 0x000fe20001ffe4ff */
[C---:B------:R-:W-:Y:S01]  /*2c50*/  @!P0 IMAD R26, R9.reuse, R17, R26 ;  /* 0x00000011091a8224 */ /* 0x040fe200078e021a */
[----:B------:R-:W1:Y:S01]  /*2c60*/  @!P4 LDC.64 R30, c[0x0][0x228] ;  /* 0x00008a00ff1ecb82 */ /* 0x000e620000000a00 */
[----:B------:R-:W-:-:S02]  /*2c70*/  @!P0 IMAD.WIDE.U32 R16, R9, R16, R14 ;  /* 0x0000001009108225 */ /* 0x000fc400078e000e */
[----:B------:R2:W4:Y:S05]  /*2c80*/  @!P2 LDG.E.64 R20, desc[UR22][R24.64] ;  /* 0x000000161814a981 */ /* 0x00052a000c1e1b00 */
[----:B------:R-:W1:Y:S01]  /*2c90*/  @!P0 LDC.64 R14, c[0x0][0x228] ;  /* 0x00008a00ff0e8b82 */ /* 0x000e620000000a00 */
[----:B------:R-:W-:Y:S02]  /*2ca0*/  @!P0 IADD3 R3, R17, R26, RZ ;  /* 0x0000001a11038210 */ /* 0x000fe40007ffe0ff */
[C---:B------:R-:W-:Y:S02]  /*2cb0*/  @!P0 SHF.L.U32 R26, R16.reuse, 0x2, RZ ;  /* 0x00000002101a8819 */ /* 0x040fe400000006ff */
[----:B------:R-:W-:-:S03]  /*2cc0*/  @!P0 SHF.L.U64.HI R3, R16, 0x2, R3 ;  /* 0x0000000210038819 */ /* 0x000fc60000010203 */
[----:B------:R-:W1:Y:S01]  /*2cd0*/  @!P4 LDC.64 R16, c[0x0][0x230] ;  /* 0x00008c00ff10cb82 */ /* 0x000e620000000a00 */
[----:B0-----:R-:W-:Y:S01]  /*2ce0*/  @!P4 IMAD R28, R8, R18, RZ ;  /* 0x00000012081cc224 */ /* 0x001fe200078e02ff */
[----:B--2---:R-:W-:Y:S02]  /*2cf0*/  @!P4 MOV R24, R4 ;  /* 0x000000040018c202 */ /* 0x004fe40000000f00 */
[----:B------:R-:W-:Y:S01]  /*2d00*/  @!P4 MOV R25, R7 ;  /* 0x000000070019c202 */ /* 0x000fe20000000f00 */
[C---:B------:R-:W-:Y:S02]  /*2d10*/  @!P4 IMAD R28, R32.reuse, R19, R28 ;  /* 0x00000013201cc224 */ /* 0x040fe400078e021c */
[----:B------:R-:W-:-:S05]  /*2d20*/  @!P4 IMAD.WIDE.U32 R18, R32, R18, R24 ;  /* 0x000000122012c225 */ /* 0x000fca00078e0018 */
[----:B------:R-:W-:Y:S02]  /*2d30*/  @!P4 IADD3 R28, R19, R28, RZ ;  /* 0x0000001c131cc210 */ /* 0x000fe40007ffe0ff */
[----:B------:R-:W-:Y:S01]  /*2d40*/  @!P4 SHF.L.U32 R32, R18, 0x2, RZ ;  /* 0x000000021220c819 */ /* 0x000fe200000006ff */
[----:B---3--:R-:W-:Y:S04]  /*2d50*/  STL.64 [R1+0xf8], R36 ;  /* 0x0000f82401007387 */ /* 0x008fe80000100a00 */
[----:B------:R-:W-:Y:S04]  /*2d60*/  STL [R1+0x220], R10 ;  /* 0x0002200a01007387 */ /* 0x000fe80000100800 */
[----:B------:R0:W-:Y:S02]  /*2d70*/  STL [R1+0x208], R11 ;  /* 0x0002080b01007387 */ /* 0x0001e40000100800 */
[----:B0-----:R-:W-:-:S04]  /*2d80*/  SHF.R.S32.HI R11, RZ, 0x1f, R33 ;  /* 0x0000001fff0b7819 */ /* 0x001fc80000011421 */
[----:B------:R-:W-:Y:S01]  /*2d90*/  ISETP.GE.AND.EX P5, PT, R11, UR19, PT, P5 ;  /* 0x000000130b007c0c */ /* 0x000fe2000bfa6350 */
[----:B------:R-:W-:Y:S03]  /*2da0*/  STL.64 [R1+0x210], R22 ;  /* 0x0002101601007387 */ /* 0x000fe60000100a00 */
[----:B------:R-:W-:Y:S01]  /*2db0*/  ISETP.GT.U32.OR P5, PT, R0, 0x27f, P5 ;  /* 0x0000027f0000780c */ /* 0x000fe20002fa4470 */
[----:B------:R0:W-:Y:S01]  /*2dc0*/  STL.64 [R1+0x60], R34 ;  /* 0x0000602201007387 */ /* 0x0001e20000100a00 */
[----:B------:R-:W-:-:S04]  /*2dd0*/  SHF.R.S32.HI R10, RZ, 0x1f, R40 ;  /* 0x0000001fff0a7819 */ /* 0x000fc80000011428 */
[----:B------:R-:W-:-:S07]  /*2de0*/  ISETP.GE.AND.EX P3, PT, R10, UR19, PT, P6 ;  /* 0x000000130a007c0c */ /* 0x000fce000bf66360 */
[----:B------:R-:W2:Y:S08]  /*2df0*/  @!P5 LDC.64 R36, c[0x0][0x288] ;  /* 0x0000a200ff24db82 */ /* 0x000eb00000000a00 */
[----:B0-----:R-:W0:Y:S01]  /*2e00*/  @!P0 LDC.64 R34, c[0x0][0x230] ;  /* 0x00008c00ff228b82 */ /* 0x001e220000000a00 */
[----:B------:R-:W-:Y:S02]  /*2e10*/  ISETP.GT.U32.OR P3, PT, R0, 0x27f, P3 ;  /* 0x0000027f0000780c */ /* 0x000fe40001f64470 */
[----:B------:R-:W-:-:S06]  /*2e20*/  CS2R R22, SRZ ;  /* 0x0000000000167805 */ /* 0x000fcc000001ff00 */
[----:B------:R3:W4:Y:S01]  /*2e30*/  @!P2 LDG.E.64 R22, desc[UR22][R12.64] ;  /* 0x000000160c16a981 */ /* 0x000722000c1e1b00 */
[----:B------:R-:W2:Y:S08]  /*2e40*/  @!P5 LDC.64 R24, c[0x0][0x230] ;  /* 0x00008c00ff18db82 */ /* 0x000eb00000000a00 */
[----:B---3--:R-:W3:Y:S01]  /*2e50*/  @!P3 LDC.64 R12, c[0x0][0x288] ;  /* 0x0000a200ff0cbb82 */ /* 0x008ee20000000a00 */
[----:B0-----:R-:W-:-:S04]  /*2e60*/  @!P0 IADD3 R34, P6, R26, R34, RZ ;  /* 0x000000221a228210 */ /* 0x001fc80007fde0ff */
[----:B------:R-:W-:Y:S02]  /*2e70*/  @!P0 IADD3.X R35, R3, R35, RZ, P6, !PT ;  /* 0x0000002303238210 */ /* 0x000fe400037fe4ff */
[----:B-1----:R-:W-:Y:S01]  /*2e80*/  @!P0 IADD3 R14, P6, R26, R14, RZ ;  /* 0x0000000e1a0e8210 */ /* 0x002fe20007fde0ff */
[----:B--2---:R-:W-:Y:S01]  /*2e90*/  @!P5 IMAD R38, R11, R36, RZ ;  /* 0x000000240b26d224 */ /* 0x004fe200078e02ff */
[----:B------:R-:W-:Y:S01]  /*2ea0*/  @!P5 MOV R29, R7 ;  /* 0x00000007001dd202 */ /* 0x000fe20000000f00 */
[----:B------:R-:W0:Y:S01]  /*2eb0*/  @!P5 LDC.64 R26, c[0x0][0x228] ;  /* 0x00008a00ff1adb82 */ /* 0x000e220000000a00 */
[----:B------:R-:W-:Y:S02]  /*2ec0*/  @!P0 IADD3.X R15, R3, R15, RZ, P6, !PT ;  /* 0x0000000f030f8210 */ /* 0x000fe400037fe4ff */
[----:B------:R-:W-:Y:S02]  /*2ed0*/  @!P4 SHF.L.U64.HI R3, R18, 0x2, R28 ;  /* 0x000000021203c819 */ /* 0x000fe4000001021c */
[----:B------:R-:W-:Y:S01]  /*2ee0*/  @!P5 MOV R28, R4 ;  /* 0x00000004001cd202 */ /* 0x000fe20000000f00 */
[C---:B------:R-:W-:Y:S01]  /*2ef0*/  @!P5 IMAD R38, R33.reuse, R37, R38 ;  /* 0x000000252126d224 */ /* 0x040fe200078e0226 */
[----:B------:R-:W-:Y:S01]  /*2f00*/  @!P4 IADD3 R16, P6, R32, R16, RZ ;  /* 0x000000102010c210 */ /* 0x000fe20007fde0ff */
[----:B------:R-:W1:Y:S02]  /*2f10*/  @!P3 LDC.64 R18, c[0x0][0x230] ;  /* 0x00008c00ff12bb82 */ /* 0x000e640000000a00 */
[----:B------:R-:W-:Y:S01]  /*2f20*/  @!P5 IMAD.WIDE.U32 R36, R33, R36, R28 ;  /* 0x000000242124d225 */ /* 0x000fe200078e001c */
[----:B------:R-:W-:-:S02]  /*2f30*/  @!P4 IADD3.X R17, R3, R17, RZ, P6, !PT ;  /* 0x000000110311c210 */ /* 0x000fc400037fe4ff */
[----:B------:R-:W-:Y:S02]  /*2f40*/  @!P4 IADD3 R30, P6, R32, R30, RZ ;  /* 0x0000001e201ec210 */ /* 0x000fe40007fde0ff */
[----:B------:R-:W-:Y:S01]  /*2f50*/  @!P5 IADD3 R39, R37, R38, RZ ;  /* 0x000000262527d210 */ /* 0x000fe20007ffe0ff */
[----:B------:R-:W2:Y:S01]  /*2f60*/  @!P3 LDC.64 R28, c[0x0][0x228] ;  /* 0x00008a00ff1cbb82 */ /* 0x000ea20000000a00 */
[----:B---3--:R-:W-:Y:S01]  /*2f70*/  @!P3 IMAD R37, R10, R12, RZ ;  /* 0x0000000c0a25b224 */ /* 0x008fe200078e02ff */
[----:B------:R-:W-:Y:S02]  /*2f80*/  @!P4 IADD3.X R31, R3, R31, RZ, P6, !PT ;  /* 0x0000001f031fc210 */ /* 0x000fe400037fe4ff */
[----:B------:R-:W-:Y:S01]  /*2f90*/  @!P5 SHF.L.U32 R38, R36, 0x2, RZ ;  /* 0x000000022426d819 */ /* 0x000fe200000006ff */
[----:B------:R-:W-:Y:S01]  /*2fa0*/  @!P3 IMAD R13, R40, R13, R37 ;  /* 0x0000000d280db224 */ /* 0x000fe200078e0225 */
[----:B------:R-:W-:Y:S02]  /*2fb0*/  @!P5 SHF.L.U64.HI R3, R36, 0x2, R39 ;  /* 0x000000022403d819 */ /* 0x000fe40000010227 */
[----:B------:R-:W-:-:S02]  /*2fc0*/  @!P3 MOV R36, R4 ;  /* 0x000000040024b202 */ /* 0x000fc40000000f00 */
[----:B------:R-:W-:Y:S02]  /*2fd0*/  @!P3 MOV R37, R7 ;  /* 0x000000070025b202 */ /* 0x000fe40000000f00 */
[----:B------:R-:W-:Y:S01]  /*2fe0*/  @!P5 IADD3 R24, P6, R38, R24, RZ ;  /* 0x000000182618d210 */ /* 0x000fe20007fde0ff */
[----:B------:R-:W-:-:S03]  /*2ff0*/  @!P3 IMAD.WIDE.U32 R36, R40, R12, R36 ;  /* 0x0000000c2824b225 */ /* 0x000fc600078e0024 */
[----:B------:R-:W-:Y:S02]  /*3000*/  @!P5 IADD3.X R25, R3, R25, RZ, P6, !PT ;  /* 0x000000190319d210 */ /* 0x000fe400037fe4ff */
[----:B0-----:R-:W-:Y:S02]  /*3010*/  @!P5 IADD3 R26, P6, R38, R26, RZ ;  /* 0x0000001a261ad210 */ /* 0x001fe40007fde0ff */
[----:B------:R-:W-:Y:S02]  /*3020*/  @!P3 IADD3 R13, R37, R13, RZ ;  /* 0x0000000d250db210 */ /* 0x000fe40007ffe0ff */
[C---:B------:R-:W-:Y:S02]  /*3030*/  @!P3 SHF.L.U32 R12, R36.reuse, 0x2, RZ ;  /* 0x00000002240cb819 */ /* 0x040fe400000006ff */
[----:B------:R-:W-:Y:S02]  /*3040*/  @!P5 IADD3.X R27, R3, R27, RZ, P6, !PT ;  /* 0x0000001b031bd210 */ /* 0x000fe400037fe4ff */
[----:B------:R-:W-:-:S02]  /*3050*/  @!P3 SHF.L.U64.HI R13, R36, 0x2, R13 ;  /* 0x00000002240db819 */ /* 0x000fc4000001020d */
[----:B-1----:R-:W-:-:S04]  /*3060*/  @!P3 IADD3 R18, P6, R12, R18, RZ ;  /* 0x000000120c12b210 */ /* 0x002fc80007fde0ff */
[C---:B------:R-:W-:Y:S02]  /*3070*/  @!P3 IADD3.X R19, R13.reuse, R19, RZ, P6, !PT ;  /* 0x000000130d13b210 */ /* 0x040fe400037fe4ff */
[----:B--2---:R-:W-:Y:S02]  /*3080*/  @!P3 IADD3 R28, P6, R12, R28, RZ ;  /* 0x0000001c0c1cb210 */ /* 0x004fe40007fde0ff */
[----:B------:R-:W-:Y:S02]  /*3090*/  CS2R R38, SRZ ;  /* 0x0000000000267805 */ /* 0x000fe4000001ff00 */
[----:B------:R-:W-:Y:S02]  /*30a0*/  CS2R R10, SRZ ;  /* 0x00000000000a7805 */ /* 0x000fe4000001ff00 */
[----:B------:R-:W-:Y:S02]  /*30b0*/  @!P3 IADD3.X R29, R13, R29, RZ, P6, !PT ;  /* 0x0000001d0d1db210 */ /* 0x000fe400037fe4ff */
[----:B------:R-:W-:Y:S01]  /*30c0*/  CS2R R12, SRZ ;  /* 0x00000000000c7805 */ /* 0x000fe2000001ff00 */
[----:B------:R-:W2:Y:S05]  /*30d0*/  @!P0 LDG.E.64 R38, desc[UR22][R34.64] ;  /* 0x0000001622268981 */ /* 0x000eaa000c1e1b00 */
[----:B------:R-:W3:Y:S04]  /*30e0*/  @!P0 LDG.E.64 R12, desc[UR22][R14.64] ;  /* 0x000000160e0c8981 */ /* 0x000ee8000c1e1b00 */
[----:B------:R-:W3:Y:S04]  /*30f0*/  @!P4 LDG.E.64 R10, desc[UR22][R16.64] ;  /* 0x00000016100ac981 */ /* 0x000ee8000c1e1b00 */
[----:B----4-:R-:W-:Y:S04]  /*3100*/  STL.64 [R1+0x30], R22 ;  /* 0x0000301601007387 */ /* 0x010fe80000100a00 */
[----:B------:R-:W-:Y:S04]  /*3110*/  STL.64 [R1+0x78], R20 ;  /* 0x0000781401007387 */ /* 0x000fe80000100a00 */
[----:B--2---:R-:W-:Y:S04]  /*3120*/  STL.64 [R1+0x218], R38 ;  /* 0x0002182601007387 */ /* 0x004fe80000100a00 */
[----:B---3--:R-:W-:Y:S04]  /*3130*/  STL.64 [R1+0x228], R12 ;  /* 0x0002280c01007387 */ /* 0x008fe80000100a00 */
[----:B------:R0:W-:Y:S02]  /*3140*/  STL.64 [R1+0x40], R10 ;  /* 0x0000400a01007387 */ /* 0x0001e40000100a00 */
[----:B0-----:R-:W-:-:S06]  /*3150*/  CS2R R10, SRZ ;  /* 0x00000000000a7805 */ /* 0x001fcc000001ff00 */
[----:B------:R-:W2:Y:S01]  /*3160*/  @!P5 LDG.E.64 R10, desc[UR22][R24.64] ;  /* 0x00000016180ad981 */ /* 0x000ea2000c1e1b00 */
[----:B------:R-:W-:-:S04]  /*3170*/  IADD3 R8, R2, 0x40, RZ ;  /* 0x0000004002087810 */ /* 0x000fc80007ffe0ff */
[----:B------:R-:W-:Y:S02]  /*3180*/  SHF.R.S32.HI R9, RZ, 0x1f, R8 ;  /* 0x0000001fff097819 */ /* 0x000fe40000011408 */
[----:B------:R-:W-:-:S04]  /*3190*/  ISETP.GE.U32.AND P2, PT, R8, UR18, PT ;  /* 0x0000001208007c0c */ /* 0x000fc8000bf46070 */
[----:B------:R-:W-:-:S04]  /*31a0*/  ISETP.GE.AND.EX P2, PT, R9, UR19, PT, P2 ;  /* 0x0000001309007c0c */ /* 0x000fc8000bf46320 */
[----:B------:R-:W-:-:S13]  /*31b0*/  ISETP.GT.U32.OR P2, PT, R0, 0x27f, P2 ;  /* 0x0000027f0000780c */ /* 0x000fda0001744470 */
[----:B------:R-:W0:Y:S01]  /*31c0*/  @!P2 LDC.64 R32, c[0x0][0x288] ;  /* 0x0000a200ff20ab82 */ /* 0x000e220000000a00 */
[----:B------:R-:W-:Y:S02]  /*31d0*/  CS2R R14, SRZ ;  /* 0x00000000000e7805 */ /* 0x000fe4000001ff00 */
[----:B------:R-:W-:Y:S02]  /*31e0*/  @!P2 MOV R36, R4 ;  /* 0x000000040024a202 */ /* 0x000fe40000000f00 */
[----:B------:R-:W-:Y:S02]  /*31f0*/  @!P2 MOV R37, R7 ;  /* 0x000000070025a202 */ /* 0x000fe40000000f00 */
[----:B------:R-:W-:Y:S02]  /*3200*/  CS2R R16, SRZ ;  /* 0x0000000000107805 */ /* 0x000fe4000001ff00 */
[----:B------:R-:W-:Y:S01]  /*3210*/  IADD3 R22, R2, 0x50, RZ ;  /* 0x0000005002167810 */ /* 0x000fe20007ffe0ff */
[----:B------:R1:W5:Y:S03]  /*3220*/  @!P4 LDG.E.64 R14, desc[UR22][R30.64] ;  /* 0x000000161e0ec981 */ /* 0x000366000c1e1b00 */
[----:B------:R-:W-:Y:S01]  /*3230*/  ISETP.GE.U32.AND P4, PT, R22, UR18, PT ;  /* 0x0000001216007c0c */ /* 0x000fe2000bf86070 */
[----:B------:R3:W5:Y:S01]  /*3240*/  @!P5 LDG.E.64 R16, desc[UR22][R26.64] ;  /* 0x000000161a10d981 */ /* 0x000762000c1e1b00 */
[----:B-1----:R-:W1:Y:S01]  /*3250*/  @!P2 LDC.64 R30, c[0x0][0x230] ;  /* 0x00008c00ff1eab82 */ /* 0x002e620000000a00 */
[----:B0-----:R-:W-:Y:S01]  /*3260*/  @!P2 IMAD R3, R9, R32, RZ ;  /* 0x000000200903a224 */ /* 0x001fe200078e02ff */
[----:B------:R-:W-:-:S06]  /*3270*/  IADD3 R9, R2, 0x48, RZ ;  /* 0x0000004802097810 */ /* 0x000fcc0007ffe0ff */
[----:B---3--:R-:W0:Y:S01]  /*3280*/  @!P2 LDC.64 R26, c[0x0][0x228] ;  /* 0x00008a00ff1aab82 */ /* 0x008e220000000a00 */
[C---:B------:R-:W-:Y:S01]  /*3290*/  @!P2 IMAD R3, R8.reuse, R33, R3 ;  /* 0x000000210803a224 */ /* 0x040fe200078e0203 */
[----:B------:R-:W-:Y:S01]  /*32a0*/  SHF.R.S32.HI R23, RZ, 0x1f, R9 ;  /* 0x0000001fff177819 */ /* 0x000fe20000011409 */
[----:B------:R-:W-:Y:S01]  /*32b0*/  @!P2 IMAD.WIDE.U32 R32, R8, R32, R36 ;  /* 0x000000200820a225 */ /* 0x000fe200078e0024 */
[----:B------:R-:W-:Y:S02]  /*32c0*/  ISETP.GE.U32.AND P0, PT, R9, UR18, PT ;  /* 0x0000001209007c0c */ /* 0x000fe4000bf06070 */
[----:B------:R-:W-:Y:S02]  /*32d0*/  SHF.R.S32.HI R8, RZ, 0x1f, R22 ;  /* 0x0000001fff087819 */ /* 0x000fe40000011416 */
[----:B------:R-:W-:Y:S02]  /*32e0*/  ISETP.GE.AND.EX P0, PT, R23, UR19, PT, P0 ;  /* 0x0000001317007c0c */ /* 0x000fe4000bf06300 */
[----:B------:R-:W-:-:S02]  /*32f0*/  ISETP.GE.AND.EX P5, PT, R8, UR19, PT, P4 ;  /* 0x0000001308007c0c */ /* 0x000fc4000bfa6340 */
[C---:B------:R-:W-:Y:S02]  /*3300*/  ISETP.GT.U32.OR P0, PT, R0.reuse, 0x27f, P0 ;  /* 0x0000027f0000780c */ /* 0x040fe40000704470 */
[----:B------:R-:W-:Y:S02]  /*3310*/  ISETP.GT.U32.OR P5, PT, R0, 0x27f, P5 ;  /* 0x0000027f0000780c */ /* 0x000fe40002fa4470 */
[----:B------:R-:W-:Y:S02]  /*3320*/  @!P2 IADD3 R3, R33, R3, RZ ;  /* 0x000000032103a210 */ /* 0x000fe40007ffe0ff */
[C---:B------:R-:W-:Y:S02]  /*3330*/  @!P2 SHF.L.U32 R24, R32.reuse, 0x2, RZ ;  /* 0x000000022018a819 */ /* 0x040fe400000006ff */
[----:B------:R-:W-:-:S05]  /*3340*/  @!P2 SHF.L.U64.HI R3, R32, 0x2, R3 ;  /* 0x000000022003a819 */ /* 0x000fca0000010203 */
[----:B------:R-:W3:Y:S08]  /*3350*/  @!P0 LDC.64 R36, c[0x0][0x288] ;  /* 0x0000a200ff248b82 */ /* 0x000ef00000000a00 */
[----:B------:R-:W4:Y:S01]  /*3360*/  @!P5 LDC.64 R32, c[0x0][0x288] ;  /* 0x0000a200ff20db82 */ /* 0x000f220000000a00 */
[----:B-1----:R-:W-:Y:S01]  /*3370*/  @!P2 IADD3 R30, P6, R24, R30, RZ ;  /* 0x0000001e181ea210 */ /* 0x002fe20007fde0ff */
[----:B------:R-:W-:Y:S01]  /*3380*/  UIMAD.WIDE UR6, UR8, 0x8, UR6 ;  /* 0x00000008080678a5 */ /* 0x000fe2000f8e0206 */
[----:B------:R-:W-:-:S02]  /*3390*/  MOV R38, R44 ;  /* 0x0000002c00267202 */ /* 0x000fc40000000f00 */
[----:B------:R-:W-:Y:S02]  /*33a0*/  @!P2 IADD3.X R31, R3, R31, RZ, P6, !PT ;  /* 0x0000001f031fa210 */ /* 0x000fe400037fe4ff */
[----:B0-----:R-:W-:Y:S01]  /*33b0*/  @!P2 IADD3 R26, P6, R24, R26, RZ ;  /* 0x0000001a181aa210 */ /* 0x001fe20007fde0ff */
[----:B------:R-:W0:Y:S01]  /*33c0*/  @!P0 LDC.64 R42, c[0x0][0x230] ;  /* 0x00008c00ff2a8b82 */ /* 0x000e220000000a00 */
[----:B------:R-:W-:Y:S02]  /*33d0*/  @!P0 MOV R24, R4 ;  /* 0x0000000400188202 */ /* 0x000fe40000000f00 */
[----:B------:R-:W-:Y:S01]  /*33e0*/  @!P0 MOV R25, R7 ;  /* 0x0000000700198202 */ /* 0x000fe20000000f00 */
[----:B---3--:R-:W-:Y:S01]  /*33f0*/  @!P0 IMAD R34, R23, R36, RZ ;  /* 0x0000002417228224 */ /* 0x008fe200078e02ff */
[----:B------:R-:W-:Y:S02]  /*3400*/  MOV R39, R45 ;  /* 0x0000002d00277202 */ /* 0x000fe40000000f00 */
[----:B------:R-:W-:Y:S01]  /*3410*/  @!P5 MOV R45, R7 ;  /* 0x00000007002dd202 */ /* 0x000fe20000000f00 */
[----:B------:R-:W-:-:S02]  /*3420*/  @!P0 IMAD R34, R9, R37, R34 ;  /* 0x0000002509228224 */ /* 0x000fc400078e0222 */
[----:B----4-:R-:W-:Y:S01]  /*3430*/  @!P5 IMAD R44, R8, R32, RZ ;  /* 0x00000020082cd224 */ /* 0x010fe200078e02ff */
[----:B------:R-:W-:Y:S01]  /*3440*/  MOV R8, UR6 ;  /* 0x0000000600087c02 */ /* 0x000fe20008000f00 */
[----:B------:R-:W-:Y:S01]  /*3450*/  @!P0 IMAD.WIDE.U32 R36, R9, R36, R24 ;  /* 0x0000002409248225 */ /* 0x000fe200078e0018 */
[----:B------:R-:W-:Y:S01]  /*3460*/  MOV R9, UR7 ;  /* 0x0000000700097c02 */ /* 0x000fe20008000f00 */
[----:B------:R-:W1:Y:S02]  /*3470*/  @!P5 LDC.64 R24, c[0x0][0x230] ;  /* 0x00008c00ff18db82 */ /* 0x000e640000000a00 */
[----:B------:R-:W-:Y:S01]  /*3480*/  @!P5 IMAD R22, R22, R33, R44 ;  /* 0x000000211616d224 */ /* 0x000fe200078e022c */
[----:B------:R-:W-:Y:S02]  /*3490*/  IADD3 R33, R2, 0x50, RZ ;  /* 0x0000005002217810 */ /* 0x000fe40007ffe0ff */
[----:B------:R-:W-:-:S05]  /*34a0*/  @!P5 MOV R44, R4 ;  /* 0x00000004002cd202 */ /* 0x000fca0000000f00 */
[----:B------:R-:W-:Y:S02]  /*34b0*/  @!P5 IMAD.WIDE.U32 R32, R33, R32, R44 ;  /* 0x000000202120d225 */ /* 0x000fe400078e002c */
[----:B------:R-:W3:Y:S04]  /*34c0*/  LDG.E.64 R44, desc[UR22][R8.64] ;  /* 0x00000016082c7981 */ /* 0x000ee8000c1e1b00 */
[----:B--2---:R2:W-:Y:S02]  /*34d0*/  STL.64 [R1+0x48], R10 ;  /* 0x0000480a01007387 */ /* 0x0045e40000100a00 */
[----:B--2---:R-:W-:-:S06]  /*34e0*/  CS2R R10, SRZ ;  /* 0x00000000000a7805 */ /* 0x004fcc000001ff00 */
[----:B------:R2:W4:Y:S01]  /*34f0*/  @!P3 LDG.E.64 R10, desc[UR22][R18.64] ;  /* 0x00000016120ab981 */ /* 0x000522000c1e1b00 */
[----:B------:R-:W-:-:S04]  /*3500*/  IADD3 R20, R2, 0x58, RZ ;  /* 0x0000005802147810 */ /* 0x000fc80007ffe0ff */
[----:B------:R-:W-:Y:S02]  /*3510*/  SHF.R.S32.HI R21, RZ, 0x1f, R20 ;  /* 0x0000001fff157819 */ /* 0x000fe40000011414 */
[----:B------:R-:W-:Y:S02]  /*3520*/  ISETP.GE.U32.AND P4, PT, R20, UR18, PT ;  /* 0x0000001214007c0c */ /* 0x000fe4000bf86070 */
[----:B--2---:R-:W-:Y:S02]  /*3530*/  CS2R R18, SRZ ;  /* 0x0000000000127805 */ /* 0x004fe4000001ff00 */
[----:B------:R-:W-:-:S04]  /*3540*/  ISETP.GE.AND.EX P4, PT, R21, UR19, PT, P4 ;  /* 0x0000001315007c0c */ /* 0x000fc8000bf86340 */
[----:B------:R-:W-:Y:S01]  /*3550*/  ISETP.GT.U32.OR P4, PT, R0, 0x27f, P4 ;  /* 0x0000027f0000780c */ /* 0x000fe20002784470 */
[----:B------:R2:W5:Y:S01]  /*3560*/  @!P3 LDG.E.64 R18, desc[UR22][R28.64] ;  /* 0x000000161c12b981 */ /* 0x000562000c1e1b00 */
[----:B------:R-:W-:Y:S02]  /*3570*/  @!P2 IADD3.X R27, R3, R27, RZ, P6, !PT ;  /* 0x0000001b031ba210 */ /* 0x000fe400037fe4ff */
[----:B------:R-:W-:Y:S02]  /*3580*/  @!P0 IADD3 R3, R37, R34, RZ ;  /* 0x0000002225038210 */ /* 0x000fe40007ffe0ff */
[C---:B------:R-:W-:Y:S01]  /*3590*/  @!P0 SHF.L.U32 R23, R36.reuse, 0x2, RZ ;  /* 0x0000000224178819 */ /* 0x040fe200000006ff */
[----:B------:R-:W1:Y:S08]  /*35a0*/  @!P5 LDC.64 R34, c[0x0][0x228] ;  /* 0x00008a00ff22db82 */ /* 0x000e700000000a00 */
[----:B------:R-:W1:Y:S08]  /*35b0*/  @!P4 LDC.64 R40, c[0x0][0x288] ;  /* 0x0000a200ff28cb82 */ /* 0x000e700000000a00 */
[----:B--2---:R-:W2:Y:S01]  /*35c0*/  @!P0 LDC.64 R28, c[0x0][0x228] ;  /* 0x00008a00ff1c8b82 */ /* 0x004ea20000000a00 */
[----:B------:R-:W-:-:S02]  /*35d0*/  @!P0 SHF.L.U64.HI R3, R36, 0x2, R3 ;  /* 0x0000000224038819 */ /* 0x000fc40000010203 */
[----:B0-----:R-:W-:Y:S02]  /*35e0*/  @!P0 IADD3 R12, P6, R23, R42, RZ ;  /* 0x0000002a170c8210 */ /* 0x001fe40007fde0ff */
[----:B------:R-:W-:Y:S02]  /*35f0*/  @!P5 IADD3 R33, R33, R22, RZ ;  /* 0x000000162121d210 */ /* 0x000fe40007ffe0ff */
[----:B------:R-:W-:Y:S02]  /*3600*/  @!P0 IADD3.X R13, R3, R43, RZ, P6, !PT ;  /* 0x0000002b030d8210 */ /* 0x000fe400037fe4ff */
[----:B------:R-:W-:Y:S01]  /*3610*/  @!P4 MOV R43, R7 ;  /* 0x00000007002bc202 */ /* 0x000fe20000000f00 */
[----:B-1----:R-:W-:Y:S01]  /*3620*/  @!P4 IMAD R42, R21, R40, RZ ;  /* 0x00000028152ac224 */ /* 0x002fe200078e02ff */
[----:B--2---:R-:W-:-:S04]  /*3630*/  @!P0 IADD3 R28, P6, R23, R28, RZ ;  /* 0x0000001c171c8210 */ /* 0x004fc80007fde0ff */
[----:B------:R-:W-:Y:S02]  /*3640*/  @!P0 IADD3.X R29, R3, R29, RZ, P6, !PT ;  /* 0x0000001d031d8210 */ /* 0x000fe400037fe4ff */
[----:B------:R-:W-:Y:S02]  /*3650*/  @!P5 SHF.L.U64.HI R3, R32, 0x2, R33 ;  /* 0x000000022003d819 */ /* 0x000fe40000010221 */
[----:B---3--:R-:W-:Y:S02]  /*3660*/  MOV R8, R44 ;  /* 0x0000002c00087202 */ /* 0x008fe40000000f00 */
[----:B------:R-:W-:Y:S01]  /*3670*/  MOV R9, R45 ;  /* 0x0000002d00097202 */ /* 0x000fe20000000f00 */
[----:B------:R-:W-:Y:S01]  /*3680*/  @!P4 IMAD R45, R20, R41, R42 ;  /* 0x00000029142dc224 */ /* 0x000fe200078e022a */
[----:B------:R-:W-:Y:S02]  /*3690*/  @!P5 SHF.L.U32 R44, R32, 0x2, RZ ;  /* 0x00000002202cd819 */ /* 0x000fe400000006ff */
[----:B------:R-:W-:Y:S01]  /*36a0*/  @!P4 MOV R42, R4 ;  /* 0x00000004002ac202 */ /* 0x000fe20000000f00 */
[----:B------:R-:W0:Y:S01]  /*36b0*/  @!P4 LDC.64 R32, c[0x0][0x230] ;  /* 0x00008c00ff20cb82 */ /* 0x000e220000000a00 */
[----:B------:R-:W-:-:S03]  /*36c0*/  @!P5 IADD3 R22, P6, R44, R24, RZ ;  /* 0x000000182c16d210 */ /* 0x000fc60007fde0ff */
[----:B------:R-:W-:Y:S01]  /*36d0*/  @!P4 IMAD.WIDE.U32 R42, R20, R40, R42 ;  /* 0x00000028142ac225 */ /* 0x000fe200078e002a */
[----:B------:R-:W-:Y:S02]  /*36e0*/  @!P5 IADD3.X R23, R3, R25, RZ, P6, !PT ;  /* 0x000000190317d210 */ /* 0x000fe400037fe4ff */
[----:B------:R-:W-:Y:S01]  /*36f0*/  @!P5 IADD3 R20, P6, R44, R34, RZ ;  /* 0x000000222c14d210 */ /* 0x000fe20007fde0ff */
[----:B------:R-:W1:Y:S01]  /*3700*/  @!P4 LDC.64 R40, c[0x0][0x228] ;  /* 0x00008a00ff28cb82 */ /* 0x000e620000000a00 */
[----:B------:R-:W-:Y:S02]  /*3710*/  @!P4 IADD3 R24, R43, R45, RZ ;  /* 0x0000002d2b18c210 */ /* 0x000fe40007ffe0ff */
[----:B------:R-:W-:Y:S02]  /*3720*/  @!P5 IADD3.X R21, R3, R35, RZ, P6, !PT ;  /* 0x000000230315d210 */ /* 0x000fe400037fe4ff */
[C---:B------:R-:W-:Y:S02]  /*3730*/  @!P4 SHF.L.U32 R3, R42.reuse, 0x2, RZ ;  /* 0x000000022a03c819 */ /* 0x040fe400000006ff */
[----:B------:R-:W-:-:S02]  /*3740*/  @!P4 SHF.L.U64.HI R42, R42, 0x2, R24 ;  /* 0x000000022a2ac819 */ /* 0x000fc40000010218 */
[----:B------:R-:W-:Y:S02]  /*3750*/  MOV R24, RZ ;  /* 0x000000ff00187202 */ /* 0x000fe40000000f00 */
[----:B------:R-:W-:Y:S02]  /*3760*/  MOV R44, R12 ;  /* 0x0000000c002c7202 */ /* 0x000fe40000000f00 */
[----:B------:R-:W-:Y:S01]  /*3770*/  MOV R45, R13 ;  /* 0x0000000d002d7202 */ /* 0x000fe20000000f00 */
[----:B----4-:R2:W-:Y:S04]  /*3780*/  STL.64 [R1+0x58], R10 ;  /* 0x0000580a01007387 */ /* 0x0105e80000100a00 */
[----:B------:R-:W5:Y:S01]  /*3790*/  LDL.LU.64 R12, [R1+0x228] ;  /* 0x00022800010c7983 */ /* 0x000f620000300a00 */
[----:B--2---:R-:W-:-:S04]  /*37a0*/  IADD3 R11, R2, 0xf8, RZ ;  /* 0x000000f8020b7810 */ /* 0x004fc80007ffe0ff */
[----:B------:R-:W-:Y:S02]  /*37b0*/  ISETP.GE.U32.AND P3, PT, R11, UR18, PT ;  /* 0x000000120b007c0c */ /* 0x000fe4000bf66070 */
[----:B------:R-:W-:-:S04]  /*37c0*/  SHF.R.S32.HI R10, RZ, 0x1f, R11 ;  /* 0x0000001fff0a7819 */ /* 0x000fc8000001140b */
[----:B------:R-:W-:-:S04]  /*37d0*/  ISETP.GE.AND.EX P3, PT, R10, UR19, PT, P3 ;  /* 0x000000130a007c0c */ /* 0x000fc8000bf66330 */
[----:B------:R-:W-:-:S13]  /*37e0*/  ISETP.GT.U32.OR P3, PT, R0, 0x27f, P3 ;  /* 0x0000027f0000780c */ /* 0x000fda0001f64470 */
[----:B------:R-:W2:Y:S01]  /*37f0*/  @!P3 LDC.64 R36, c[0x0][0x288] ;  /* 0x0000a200ff24bb82 */ /* 0x000ea20000000a00 */
[----:B------:R-:W-:Y:S02]  /*3800*/  @!P3 MOV R34, R4 ;  /* 0x000000040022b202 */ /* 0x000fe40000000f00 */
[----:B------:R-:W-:Y:S01]  /*3810*/  @!P3 MOV R35, R7 ;  /* 0x000000070023b202 */ /* 0x000fe20000000f00 */
[----:B--2---:R-:W-:Y:S02]  /*3820*/  @!P3 IMAD R25, R10, R36, RZ ;  /* 0x000000240a19b224 */ /* 0x004fe400078e02ff */
[----:B------:R-:W5:Y:S02]  /*3830*/  LDL.LU R10, [R1+0x220] ;  /* 0x00022000010a7983 */ /* 0x000f640000300800 */
[----:B------:R-:W-:Y:S01]  /*3840*/  @!P3 IMAD R43, R11, R37, R25 ;  /* 0x000000250b2bb224 */ /* 0x000fe200078e0219 */
[----:B------:R-:W-:Y:S01]  /*3850*/  HFMA2.MMA R11, -RZ, RZ, 0, 0 ;  /* 0x00000000ff0b7435 */ /* 0x000fe200000001ff */
[----:B------:R-:W-:-:S05]  /*3860*/  IADD3 R25, R2, 0xf8, RZ ;  /* 0x000000f802197810 */ /* 0x000fca0007ffe0ff */
[----:B------:R-:W-:Y:S01]  /*3870*/  @!P3 IMAD.WIDE.U32 R34, R25, R36, R34 ;  /* 0x000000241922b225 */ /* 0x000fe200078e0022 */
[----:B------:R-:W-:-:S03]  /*3880*/  MOV R36, R24 ;  /* 0x0000001800247202 */ /* 0x000fc60000000f00 */
[----:B------:R-:W-:-:S06]  /*3890*/  MOV R37, R11 ;  /* 0x0000000b00257202 */ /* 0x000fcc0000000f00 */
[----:B------:R2:W3:Y:S01]  /*38a0*/  @!P2 LDG.E.64 R36, desc[UR22][R30.64] ;  /* 0x000000161e24a981 */ /* 0x0004e2000c1e1b00 */
[----:B------:R-:W-:-:S03]  /*38b0*/  HFMA2.MMA R25, -RZ, RZ, 0, 0 ;  /* 0x00000000ff197435 */ /* 0x000fc600000001ff */
[----:B------:R-:W-:Y:S04]  /*38c0*/  STL [R1+0x3c], R11 ;  /* 0x00003c0b01007387 */ /* 0x000fe80000100800 */
[----:B------:R4:W-:Y:S01]  /*38d0*/  STL [R1+0x38], R24 ;  /* 0x0000381801007387 */ /* 0x0009e20000100800 */
[----:B--2---:R-:W2:Y:S03]  /*38e0*/  @!P3 LDC.64 R30, c[0x0][0x230] ;  /* 0x00008c00ff1ebb82 */ /* 0x004ea60000000a00 */
[----:B----4-:R4:W5:Y:S02]  /*38f0*/  @!P2 LDG.E.64 R24, desc[UR22][R26.64] ;  /* 0x000000161a18a981 */ /* 0x010964000c1e1b00 */
[----:B----4-:R-:W-:-:S02]  /*3900*/  MOV R26, R44 ;  /* 0x0000002c001a7202 */ /* 0x010fc40000000f00 */
[----:B------:R-:W-:Y:S02]  /*3910*/  MOV R27, R45 ;  /* 0x0000002d001b7202 */ /* 0x000fe40000000f00 */
[----:B------:R-:W-:-:S06]  /*3920*/  CS2R R44, SRZ ;  /* 0x00000000002c7805 */ /* 0x000fcc000001ff00 */
[----:B------:R4:W2:Y:S01]  /*3930*/  @!P0 LDG.E.64 R44, desc[UR22][R26.64] ;  /* 0x000000161a2c8981 */ /* 0x0008a2000c1e1b00 */
[----:B-1----:R-:W-:Y:S02]  /*3940*/  @!P4 IADD3 R40, P6, R3, R40, RZ ;  /* 0x000000280328c210 */ /* 0x002fe40007fde0ff */
[----:B----4-:R-:W-:Y:S02]  /*3950*/  CS2R R26, SRZ ;  /* 0x00000000001a7805 */ /* 0x010fe4000001ff00 */
[----:B------:R-:W-:-:S04]  /*3960*/  @!P4 IADD3.X R41, R42, R41, RZ, P6, !PT ;  /* 0x000000292a29c210 */ /* 0x000fc800037fe4ff */
[----:B------:R-:W5:Y:S04]  /*3970*/  @!P0 LDG.E.64 R26, desc[UR22][R28.64] ;  /* 0x000000161c1a8981 */ /* 0x000f68000c1e1b00 */
[----:B---3--:R1:W-:Y:S02]  /*3980*/  @!P2 STL.64 [R1+0x38], R36 ;  /* 0x000038240100a387 */ /* 0x0083e40000100a00 */
[----:B-1----:R-:W1:Y:S01]  /*3990*/  @!P3 LDC.64 R36, c[0x0][0x228] ;  /* 0x00008a00ff24bb82 */ /* 0x002e620000000a00 */
[----:B0-----:R-:W-:Y:S01]  /*39a0*/  @!P4 IADD3 R32, P2, R3, R32, RZ ;  /* 0x000000200320c210 */ /* 0x001fe20007f5e0ff */
[----:B------:R-:W3:Y:S01]  /*39b0*/  LDL.LU.64 R28, [R1+0x20] ;  /* 0x00002000011c7983 */ /* 0x000ee20000300a00 */
[----:B------:R-:W-:-:S04]  /*39c0*/  @!P3 IADD3 R3, R35, R43, RZ ;  /* 0x0000002b2303b210 */ /* 0x000fc80007ffe0ff */
[C---:B------:R-:W-:Y:S02]  /*39d0*/  @!P3 SHF.L.U64.HI R11, R34.reuse, 0x2, R3 ;  /* 0x00000002220bb819 */ /* 0x040fe40000010203 */
[----:B------:R-:W-:Y:S02]  /*39e0*/  @!P3 SHF.L.U32 R3, R34, 0x2, RZ ;  /* 0x000000022203b819 */ /* 0x000fe400000006ff */
[----:B------:R-:W-:Y:S02]  /*39f0*/  @!P4 IADD3.X R33, R42, R33, RZ, P2, !PT ;  /* 0x000000212a21c210 */ /* 0x000fe400017fe4ff */
[C---:B--2---:R-:W-:Y:S02]  /*3a00*/  @!P3 IADD3 R42, P0, R3.reuse, R30, RZ ;  /* 0x0000001e032ab210 */ /* 0x044fe40007f1e0ff */
[----:B------:R-:W-:Y:S02]  /*3a10*/  CS2R R34, SRZ ;  /* 0x0000000000227805 */ /* 0x000fe4000001ff00 */
[----:B-1----:R-:W-:Y:S01]  /*3a20*/  @!P3 IADD3 R36, P2, R3, R36, RZ ;  /* 0x000000240324b210 */ /* 0x002fe20007f5e0ff */
[----:B------:R-:W-:Y:S01]  /*3a30*/  HFMA2.MMA R3, -RZ, RZ, 0, 0 ;  /* 0x00000000ff037435 */ /* 0x000fe200000001ff */
[----:B------:R-:W-:Y:S01]  /*3a40*/  @!P3 IADD3.X R43, R11, R31, RZ, P0, !PT ;  /* 0x0000001f0b2bb210 */ /* 0x000fe200007fe4ff */
[----:B------:R-:W-:Y:S01]  /*3a50*/  STL.64 [R1+0x50], R44 ;  /* 0x0000502c01007387 */ /* 0x000fe20000100a00 */
[----:B------:R-:W-:-:S03]  /*3a60*/  MOV R30, RZ ;  /* 0x000000ff001e7202 */ /* 0x000fc60000000f00 */
[----:B------:R-:W2:Y:S04]  /*3a70*/  @P1 LDG.E.64 R34, desc[UR22][R38.64] ;  /* 0x0000001626221981 */ /* 0x000ea8000c1e1b00 */
[----:B------:R-:W-:Y:S01]  /*3a80*/  MOV R31, R3 ;  /* 0x00000003001f7202 */ /* 0x000fe20000000f00 */
[----:B------:R-:W5:Y:S04]  /*3a90*/  LDL.LU.64 R38, [R1+0x218] ;  /* 0x0002180001267983 */ /* 0x000f680000300a00 */
[----:B------:R-:W-:Y:S04]  /*3aa0*/  STL [R1+0x24], R3 ;  /* 0x0000240301007387 */ /* 0x000fe80000100800 */
[----:B------:R0:W-:Y:S04]  /*3ab0*/  STL [R1+0x20], R30 ;  /* 0x0000201e01007387 */ /* 0x0001e80000100800 */
[----:B0-----:R-:W4:Y:S01]  /*3ac0*/  @!P5 LDG.E.64 R30, desc[UR22][R22.64] ;  /* 0x00000016161ed981 */ /* 0x001f22000c1e1b00 */
[----:B------:R-:W-:-:S03]  /*3ad0*/  CS2R R44, SRZ ;  /* 0x00000000002c7805 */ /* 0x000fc6000001ff00 */
[----:B------:R-:W5:Y:S04]  /*3ae0*/  LDL.LU.64 R22, [R1+0x210] ;  /* 0x0002100001167983 */ /* 0x000f680000300a00 */
[----:B---3--:R0:W5:Y:S02]  /*3af0*/  @P1 LDG.E.64 R44, desc[UR22][R28.64] ;  /* 0x000000161c2c1981 */ /* 0x008164000c1e1b00 */
[----:B0-----:R-:W-:-:S06]  /*3b00*/  CS2R R28, SRZ ;  /* 0x00000000001c7805 */ /* 0x001fcc000001ff00 */
[----:B------:R0:W5:Y:S02]  /*3b10*/  @!P5 LDG.E.64 R28, desc[UR22][R20.64] ;  /* 0x00000016141cd981 */ /* 0x000164000c1e1b00 */
[----:B0-----:R-:W-:-:S06]  /*3b20*/  CS2R R20, SRZ ;  /* 0x0000000000147805 */ /* 0x001fcc000001ff00 */
[----:B------:R-:W3:Y:S04]  /*3b30*/  @!P4 LDG.E.64 R20, desc[UR22][R32.64] ;  /* 0x000000162014c981 */ /* 0x000ee8000c1e1b00 */
[----:B----4-:R0:W-:Y:S02]  /*3b40*/  @!P5 STL.64 [R1+0x20], R30 ;  /* 0x0000201e0100d387 */ /* 0x0101e40000100a00 */
[----:B0-----:R-:W-:Y:S01]  /*3b50*/  HFMA2.MMA R31, -RZ, RZ, 0, 0 ;  /* 0x00000000ff1f7435 */ /* 0x001fe200000001ff */
[----:B------:R-:W-:-:S09]  /*3b60*/  MOV R30, RZ ;  /* 0x000000ff001e7202 */ /* 0x000fd20000000f00 */
[----:B------:R0:W5:Y:S02]  /*3b70*/  @!P4 LDG.E.64 R30, desc[UR22][R40.64] ;  /* 0x00000016281ec981 */ /* 0x000164000c1e1b00 */
[----:B0-----:R-:W-:-:S06]  /*3b80*/  CS2R R40, SRZ ;  /* 0x0000000000287805 */ /* 0x001fcc000001ff00 */
[----:B------:R0:W4:Y:S01]  /*3b90*/  @!P3 LDG.E.64 R40, desc[UR22][R42.64] ;  /* 0x000000162a28b981 */ /* 0x000122000c1e1b00 */
        /* <DEDUP_REMOVED lines=8> */
[----:B------:R-:W1:Y:S01]  /*3c20*/  @P0 MUFU.RSQ R3, R3 ;  /* 0x0000000300030308 */ /* 0x000e620000001400 */
[----:B------:R-:W-:Y:S02]  /*3c30*/  @!P3 IADD3.X R37, R11, R37, RZ, P2, !PT ;  /* 0x000000250b25b210 */ /* 0x000fe400017fe4ff */
[----:B------:R-:W5:Y:S01]  /*3c40*/  LDL.LU R11, [R1+0x208] ;  /* 0x00020800010b7983 */ /* 0x000f620000300800 */
[----:B-1----:R-:W-:Y:S01]  /*3c50*/  @P0 R2UR UR5, R3 ;  /* 0x00000000030502ca */ /* 0x002fe200000e0000 */
[----:B--2---:R-:W-:Y:S01]  /*3c60*/  FADD.FTZ R3, R34, -UR6 ;  /* 0x8000000622037e21 */ /* 0x004fe20008010000 */
[----:B------:R-:W-:Y:S02]  /*3c70*/  ISETP.GT.U32.AND P0, PT, R0, 0x27f, PT ;  /* 0x0000027f0000780c */ /* 0x000fe40003f04070 */
[----:B------:R-:W-:Y:S01]  /*3c80*/  CS2R R32, SRZ ;  /* 0x0000000000207805 */ /* 0x000fe2000001ff00 */
[----:B------:R-:W-:Y:S01]  /*3c90*/  UMOV UR26, 0x3f800000 ;  /* 0x3f800000001a7882 */ /* 0x000fe20000000000 */
[----:B------:R-:W-:Y:S01]  /*3ca0*/  BSSY B0, `(.L_x_2526) ;  /* 0x0000019000007945 */ /* 0x000fe20003800000 */
[----:B0-----:R-:W-:Y:S01]  /*3cb0*/  FADD.FTZ R43, R35, -UR6 ;  /* 0x80000006232b7e21 */ /* 0x001fe20008010000 */
[----:B------:R-:W-:-:S02]  /*3cc0*/  ISETP.NE.AND P5, PT, RZ, UR25, PT ;  /* 0x00000019ff007c0c */ /* 0x000fc4000bfa5270 */
[----:B------:R-:W-:Y:S01]  /*3cd0*/  CS2R R34, SRZ ;  /* 0x0000000000227805 */ /* 0x000fe2000001ff00 */
[----:B------:R0:W5:Y:S02]  /*3ce0*/  @!P3 LDG.E.64 R32, desc[UR22][R36.64] ;  /* 0x000000162420b981 */ /* 0x000164000c1e1b00 */
[----:B------:R-:W-:Y:S01]  /*3cf0*/  @UP0 UMOV UR26, UR5 ;  /* 0x00000005001a0c82 */ /* 0x000fe20008000000 */
[----:B0-----:R-:W-:Y:S01]  /*3d00*/  CS2R R36, SRZ ;  /* 0x0000000000247805 */ /* 0x001fe2000001ff00 */
[----:B---3--:R0:W-:Y:S04]  /*3d10*/  STL.64 [R1+0x10], R20 ;  /* 0x0000101401007387 */ /* 0x0081e80000100a00 */
[----:B0-----:R0:W5:Y:S04]  /*3d20*/  LDL.LU.64 R20, [R1+0x200] ;  /* 0x0002000001147983 */ /* 0x0011680000300a00 */
[----:B------:R0:W5:Y:S04]  /*3d30*/  LDL.LU R8, [R1+0x1fc] ;  /* 0x0001fc0001087983 */ /* 0x0001680000300800 */
[----:B------:R0:W5:Y:S04]  /*3d40*/  LDL.LU R9, [R1+0x1f8] ;  /* 0x0001f80001097983 */ /* 0x0001680000300800 */
[----:B------:R0:W-:Y:S04]  /*3d50*/  STL [R1], R3 ;  /* 0x0000000301007387 */ /* 0x0001e80000100800 */
[----:B----4-:R0:W-:Y:S01]  /*3d60*/  STL.64 [R1+0x158], R40 ;  /* 0x0001582801007387 */ /* 0x0101e20000100a00 */
[----:B------:R-:W-:Y:S05]  /*3d70*/  @P0 BRA `(.L_x_2527) ;  /* 0x00000000002c0947 */ /* 0x000fea0003800000 */
[----:B------:R-:W2:Y:S01]  /*3d80*/  LDL R42, [R1+0x1f0] ;  /* 0x0001f000012a7983 */ /* 0x000ea20000100800 */
[----:B------:R-:W-:Y:S01]  /*3d90*/  ISETP.NE.AND P0, PT, RZ, UR25, PT ;  /* 0x00000019ff007c0c */ /* 0x000fe2000bf05270 */
[----:B0-----:R-:W0:-:S12]  /*3da0*/  LDC.64 R40, c[0x0][0x238] ;  /* 0x00008e00ff287b82 */ /* 0x001e180000000a00 */
[----:B------:R-:W1:Y:S01]  /*3db0*/  @P0 LDC.64 R34, c[0x0][0x240] ;  /* 0x00009000ff220b82 */ /* 0x000e620000000a00 */
[----:B--2---:R-:W-:-:S04]  /*3dc0*/  IADD3 R3, R42, UR17, RZ ;  /* 0x000000112a037c10 */ /* 0x004fc8000fffe0ff */
[C---:B-1----:R-:W-:Y:S01]  /*3dd0*/  @P0 LEA R34, P2, R3.reuse, R34, 0x2 ;  /* 0x0000002203220211 */ /* 0x042fe200078410ff */
[----:B0-----:R-:W-:Y:S01]  /*3de0*/  IMAD.WIDE R40, R3, 0x4, R40 ;  /* 0x0000000403287825 */ /* 0x001fe200078e0228 */
[----:B------:R-:W-:-:S04]  /*3df0*/  SHF.R.S32.HI R42, RZ, 0x1f, R3 ;  /* 0x0000001fff2a7819 */ /* 0x000fc80000011403 */
[----:B------:R-:W-:-:S05]  /*3e00*/  @P0 LEA.HI.X R35, R3, R35, R42, 0x2, P2 ;  /* 0x0000002303230211 */ /* 0x000fca00010f142a */
[----:B------:R1:W5:Y:S04]  /*3e10*/  @P0 LDG.E.64 R36, desc[UR22][R34.64] ;  /* 0x0000001622240981 */ /* 0x000368000c1e1b00 */
[----:B------:R1:W5:Y:S02]  /*3e20*/  LDG.E.64 R34, desc[UR22][R40.64] ;  /* 0x0000001628227981 */ /* 0x000364000c1e1b00 */
.L_x_2527:
[----:B------:R-:W-:Y:S05]  /*3e30*/  BSYNC B0 ;  /* 0x0000000000007941 */ /* 0x000fea0003800000 */
.L_x_2526:
[----:B01----:R-:W2:Y:S01]  /*3e40*/  LDL.LU R41, [R1] ;  /* 0x0000000001297983 */ /* 0x003ea20000300800 */
[----:B------:R-:W-:Y:S01]  /*3e50*/  FMUL.FTZ R42, R43, UR26 ;  /* 0x0000001a2b2a7c20 */ /* 0x000fe20008410000 */
[----:B-----5:R-:W-:Y:S02]  /*3e60*/  MOV R3, R44 ;  /* 0x0000002c00037202 */ /* 0x020fe40000000f00 */
[----:B------:R-:W-:Y:S02]  /*3e70*/  MOV R40, R45 ;  /* 0x0000002d00287202 */ /* 0x000fe40000000f00 */
[----:B------:R0:W-:Y:S01]  /*3e80*/  STL [R1+0x16c], R42 ;  /* 0x00016c2a01007387 */ /* 0x0001e20000100800 */
[----:B--2---:R-:W-:-:S05]  /*3e90*/  FMUL.FTZ R41, R41, UR26 ;  /* 0x0000001a29297c20 */ /* 0x004fca0008410000 */
[----:B------:R0:W-:Y:S01]  /*3ea0*/  STL [R1+0x168], R41 ;  /* 0x0001682901007387 */ /* 0x0001e20000100800 */
[----:B------:R-:W-:Y:S05]  /*3eb0*/  @!P5 BRA `(.L_x_2528) ;  /* 0x000000000048d947 */ /* 0x000fea0003800000 */
[----:B------:R-:W-:-:S04]  /*3ec0*/  FFMA.FTZ R40, R41, R34, R36 ;  /* 0x0000002229287223 */ /* 0x000fc80000010024 */
[----:B------:R-:W-:-:S06]  /*3ed0*/  FMUL.FTZ R3, R40, -1.4426950216293334961 ;  /* 0xbfb8aa3b28037820 */ /* 0x000fcc0000410000 */
[----:B------:R-:W1:Y:S02]  /*3ee0*/  MUFU.EX2 R3, R3 ;  /* 0x0000000300037308 */ /* 0x000e640000000800 */
[----:B-1----:R-:W-:-:S06]  /*3ef0*/  FADD.FTZ R3, R3, 1 ;  /* 0x3f80000003037421 */ /* 0x002fcc0000010000 */
        /* <DEDUP_REMOVED lines=14> */
.L_x_2528:
[----:B0-----:R-:W2:Y:S04]  /*3fe0*/  LDL R42, [R1+0x168] ;  /* 0x00016800012a7983 */ /* 0x001ea80000100800 */
[----:B------:R0:W-:Y:S04]  /*3ff0*/  STL [R1+0x1f8], R0 ;  /* 0x0001f80001007387 */ /* 0x0001e80000100800 */
[----:B0-----:R-:W3:Y:S01]  /*4000*/  LDL R0, [R1+0x16c] ;  /* 0x00016c0001007983 */ /* 0x001ee20000100800 */
[----:B------:R-:W-:Y:S01]  /*4010*/  FMUL.FTZ R41, R3, R34 ;  /* 0x0000002203297220 */ /* 0x000fe20000410000 */
[----:B------:R-:W-:Y:S01]  /*4020*/  FADD.FTZ R20, R20, -UR6 ;  /* 0x8000000614147e21 */ /* 0x000fe20008010000 */
[----:B------:R-:W-:-:S02]  /*4030*/  FADD.FTZ R21, R21, -UR6 ;  /* 0x8000000615157e21 */ /* 0x000fc40008010000 */
[----:B--2---:R-:W-:Y:S01]  /*4040*/  FFMA.FTZ R43, R42, R41, RZ ;  /* 0x000000292a2b7223 */ /* 0x004fe200000100ff */
[----:B------:R-:W-:Y:S01]  /*4050*/  FMUL.FTZ R42, R40, R35 ;  /* 0x00000023282a7220 */ /* 0x000fe20000410000 */
[----:B------:R-:W-:-:S04]  /*4060*/  FADD.FTZ R41, RZ, R41 ;  /* 0x00000029ff297221 */ /* 0x000fc80000010000 */
[----:B------:R-:W-:Y:S01]  /*4070*/  FADD.FTZ R41, R42, R41 ;  /* 0x000000292a297221 */ /* 0x000fe20000010000 */
[----:B---3--:R-:W-:Y:S01]  /*4080*/  FFMA.FTZ R43, R0, R42, R43 ;  /* 0x0000002a002b7223 */ /* 0x008fe2000001002b */
[----:B------:R-:W-:Y:S01]  /*4090*/  FMUL.FTZ R42, R20, UR26 ;  /* 0x0000001a142a7c20 */ /* 0x000fe20008410000 */
[----:B------:R0:W5:Y:S01]  /*40a0*/  LDL.LU R0, [R1+0x1f8] ;  /* 0x0001f80001007983 */ /* 0x0001620000300800 */
[----:B------:R-:W-:-:S03]  /*40b0*/  MOV R20, R10 ;  /* 0x0000000a00147202 */ /* 0x000fc60000000f00 */
[----:B------:R1:W-:Y:S04]  /*40c0*/  STL [R1], R43 ;  /* 0x0000002b01007387 */ /* 0x0003e80000100800 */
[----:B------:R0:W-:Y:S01]  /*40d0*/  STL [R1+0x178], R42 ;  /* 0x0001782a01007387 */ /* 0x0001e20000100800 */
[----:B-1----:R-:W-:Y:S01]  /*40e0*/  FMUL.FTZ R43, R21, UR26 ;  /* 0x0000001a152b7c20 */ /* 0x002fe20008410000 */
[----:B------:R-:W-:-:S04]  /*40f0*/  MOV R21, R11 ;  /* 0x0000000b00157202 */ /* 0x000fc80000000f00 */
        /* <DEDUP_REMOVED lines=20> */
.L_x_2529:
[----:B0-----:R-:W2:Y:S04]  /*4240*/  LDL R42, [R1+0x168] ;  /* 0x00016800012a7983 */ /* 0x001ea80000100800 */
[----:B------:R0:W-:Y:S04]  /*4250*/  STL [R1+0x1fc], R2 ;  /* 0x0001fc0201007387 */ /* 0x0001e80000100800 */
[----:B0-----:R-:W3:Y:S01]  /*4260*/  LDL R2, [R1+0x178] ;  /* 0x0001780001027983 */ /* 0x001ee20000100800 */
[----:B------:R-:W-:-:S03]  /*4270*/  FMUL.FTZ R43, R20, R34 ;  /* 0x00000022142b7220 */ /* 0x000fc60000410000 */
[----:B-----5:R0:W-:Y:S04]  /*4280*/  STL [R1+0x1f8], R0 ;  /* 0x0001f80001007387 */ /* 0x0201e80000100800 */
[----:B0-----:R-:W4:Y:S01]  /*4290*/  LDL R0, [R1+0x188] ;  /* 0x0001880001007983 */ /* 0x001f220000100800 */
[----:B--2---:R-:W-:Y:S01]  /*42a0*/  FFMA.FTZ R42, R42, R3, RZ ;  /* 0x000000032a2a7223 */ /* 0x004fe200000100ff */
[----:B------:R-:W-:-:S04]  /*42b0*/  FADD.FTZ R3, RZ, R3 ;  /* 0x00000003ff037221 */ /* 0x000fc80000010000 */
[----:B------:R-:W-:Y:S01]  /*42c0*/  FADD.FTZ R3, R3, R20 ;  /* 0x0000001403037221 */ /* 0x000fe20000010000 */
[----:B---3--:R-:W-:-:S05]  /*42d0*/  FFMA.FTZ R42, R2, R20, R42 ;  /* 0x00000014022a7223 */ /* 0x008fca000001002a */
[----:B------:R0:W-:Y:S04]  /*42e0*/  STL [R1+0x4], R42 ;  /* 0x0000042a01007387 */ /* 0x0001e80000100800 */
[----:B0-----:R-:W2:Y:S04]  /*42f0*/  LDL R42, [R1+0x16c] ;  /* 0x00016c00012a7983 */ /* 0x001ea80000100800 */
[----:B------:R-:W3:Y:S01]  /*4300*/  LDL.LU R20, [R1] ;  /* 0x0000000001147983 */ /* 0x000ee20000300800 */
[----:B------:R-:W-:Y:S01]  /*4310*/  FADD.FTZ R22, R22, -UR6 ;  /* 0x8000000616167e21 */ /* 0x000fe20008010000 */
[----:B------:R-:W-:-:S03]  /*4320*/  FADD.FTZ R23, R23, -UR6 ;  /* 0x8000000617177e21 */ /* 0x000fc60008010000 */
[----:B------:R-:W-:Y:S01]  /*4330*/  FMUL.FTZ R22, R22, UR26 ;  /* 0x0000001a16167c20 */ /* 0x000fe20008410000 */
[----:B---3--:R-:W-:Y:S01]  /*4340*/  FFMA.FTZ R20, R2, R43, R20 ;  /* 0x0000002b02147223 */ /* 0x008fe20000010014 */
[----:B------:R-:W-:Y:S01]  /*4350*/  FADD.FTZ R43, R41, R43 ;  /* 0x0000002b292b7221 */ /* 0x000fe20000010000 */
[----:B--2---:R-:W-:Y:S01]  /*4360*/  FFMA.FTZ R41, R42, R40, RZ ;  /* 0x000000282a297223 */ /* 0x004fe200000100ff */
[----:B------:R0:W5:Y:S01]  /*4370*/  LDL.LU R2, [R1+0x1fc] ;  /* 0x0001fc0001027983 */ /* 0x0001620000300800 */
[----:B------:R-:W-:Y:S01]  /*4380*/  FADD.FTZ R42, RZ, R40 ;  /* 0x00000028ff2a7221 */ /* 0x000fe20000010000 */
[----:B------:R-:W-:Y:S01]  /*4390*/  FMUL.FTZ R40, R21, R35 ;  /* 0x0000002315287220 */ /* 0x000fe20000410000 */
[----:B----4-:R-:W-:-:S05]  /*43a0*/  FFMA.FTZ R41, R0, R21, R41 ;  /* 0x0000001500297223 */ /* 0x010fca0000010029 */
[----:B------:R1:W-:Y:S02]  /*43b0*/  STL [R1], R41 ;  /* 0x0000002901007387 */ /* 0x0003e40000100800 */
[----:B-1----:R-:W-:Y:S02]  /*43c0*/  MOV R41, R0 ;  /* 0x0000000000297202 */ /* 0x002fe40000000f00 */
[----:B------:R0:W5:Y:S01]  /*43d0*/  LDL.LU R0, [R1+0x1f8] ;  /* 0x0001f80001007983 */ /* 0x0001620000300800 */
[----:B------:R-:W-:Y:S02]  /*43e0*/  FADD.FTZ R21, R42, R21 ;  /* 0x000000152a157221 */ /* 0x000fe40000010000 */
[----:B------:R-:W-:Y:S01]  /*43f0*/  FFMA.FTZ R41, R41, R40, R20 ;  /* 0x0000002829297223 */ /* 0x000fe20000010014 */
[----:B------:R-:W-:Y:S01]  /*4400*/  FADD.FTZ R40, R40, R43 ;  /* 0x0000002b28287221 */ /* 0x000fe20000010000 */
[----:B------:R-:W-:Y:S01]  /*4410*/  FMUL.FTZ R42, R23, UR26 ;  /* 0x0000001a172a7c20 */ /* 0x000fe20008410000 */
[----:B------:R-:W2:Y:S04]  /*4420*/  LDL R43, [R1+0x64] ;  /* 0x00006400012b7983 */ /* 0x000ea80000100800 */
[----:B------:R0:W5:Y:S04]  /*4430*/  LDL R20, [R1+0x60] ;  /* 0x0000600001147983 */ /* 0x0001680000100800 */
[----:B------:R2:W-:Y:S04]  /*4440*/  STL [R1+0x170], R22 ;  /* 0x0001701601007387 */ /* 0x0005e80000100800 */
[----:B------:R0:W-:Y:S01]  /*4450*/  STL [R1+0x180], R42 ;  /* 0x0001802a01007387 */ /* 0x0001e20000100800 */
[----:B--2---:R-:W-:Y:S01]  /*4460*/  MOV R22, R43 ;  /* 0x0000002b00167202 */ /* 0x004fe20000000f00 */
[----:B0-----:R-:W-:Y:S06]  /*4470*/  @!P5 BRA `(.L_x_2530) ;  /* 0x000000000050d947 */ /* 0x001fec0003800000 */
[----:B------:R-:W2:Y:S02]  /*4480*/  LDL R23, [R1+0x170] ;  /* 0x0001700001177983 */ /* 0x000ea40000100800 */
[----:B--2---:R-:W-:-:S04]  /*4490*/  FFMA.FTZ R22, R23, R34, R36 ;  /* 0x0000002217167223 */ /* 0x004fc80000010024 */
[----:B-----5:R-:W-:-:S06]  /*44a0*/  FMUL.FTZ R20, R22, -1.4426950216293334961 ;  /* 0xbfb8aa3b16147820 */ /* 0x020fcc0000410000 */
[----:B------:R-:W0:Y:S02]  /*44b0*/  MUFU.EX2 R20, R20 ;  /* 0x0000001400147308 */ /* 0x000e240000000800 */
[----:B0-----:R-:W-:-:S06]  /*44c0*/  FADD.FTZ R20, R20, 1 ;  /* 0x3f80000014147421 */ /* 0x001fcc0000010000 */
[----:B------:R-:W0:Y:S02]  /*44d0*/  MUFU.RCP R20, R20 ;  /* 0x0000001400147308 */ /* 0x000e240000001000 */
[----:B0-----:R-:W-:-:S04]  /*44e0*/  FADD.FTZ R23, -R20, 1 ;  /* 0x3f80000014177421 */ /* 0x001fc80000010100 */
[----:B------:R-:W-:Y:S02]  /*44f0*/  FFMA.FTZ R23, R22, R23, 1 ;  /* 0x3f80000016177423 */ /* 0x000fe40000010017 */
[----:B------:R-:W2:Y:S02]  /*4500*/  LDL R22, [R1+0x60] ;  /* 0x0000600001167983 */ /* 0x000ea40000100800 */
[----:B--2---:R-:W-:Y:S01]  /*4510*/  FMUL.FTZ R20, R22, R20 ;  /* 0x0000001416147220 */ /* 0x004fe20000410000 */
        /* <DEDUP_REMOVED lines=10> */
.L_x_2530:
[----:B------:R0:W-:Y:S04]  /*45c0*/  STL [R1+0x200], R4 ;  /* 0x0002000401007387 */ /* 0x0001e80000100800 */
[----:B0-----:R-:W2:Y:S04]  /*45d0*/  LDL.LU R4, [R1+0x4] ;  /* 0x0000040001047983 */ /* 0x001ea80000300800 */
[----:B------:R-:W2:Y:S01]  /*45e0*/  LDL R23, [R1+0x170] ;  /* 0x0001700001177983 */ /* 0x000ea20000100800 */
[----:B-----5:R-:W-:-:S03]  /*45f0*/  FMUL.FTZ R42, R20, R34 ;  /* 0x00000022142a7220 */ /* 0x020fc60000410000 */
[----:B------:R0:W-:Y:S01]  /*4600*/  STL [R1+0x1fc], R2 ;  /* 0x0001fc0201007387 */ /* 0x0001e20000100800 */
[----:B------:R-:W-:Y:S01]  /*4610*/  FADD.FTZ R3, R3, R20 ;  /* 0x0000001403037221 */ /* 0x000fe20000010000 */
[----:B------:R-:W-:Y:S02]  /*4620*/  FADD.FTZ R40, R40, R42 ;  /* 0x0000002a28287221 */ /* 0x000fe40000010000 */
[----:B0-----:R-:W3:Y:S04]  /*4630*/  LDL.LU R2, [R1] ;  /* 0x0000000001027983 */ /* 0x001ee80000300800 */
[----:B------:R0:W-:Y:S04]  /*4640*/  STL [R1+0x1f8], R0 ;  /* 0x0001f80001007387 */ /* 0x0001e80000100800 */
[----:B0-----:R-:W4:Y:S04]  /*4650*/  LDL R0, [R1+0x180] ;  /* 0x0001800001007983 */ /* 0x001f280000100800 */
[----:B------:R-:W3:Y:S01]  /*4660*/  LDL.LU R43, [R1+0x34] ;  /* 0x00003400012b7983 */ /* 0x000ee20000300800 */
[C---:B--2---:R-:W-:Y:S01]  /*4670*/  FFMA.FTZ R20, R23.reuse, R20, R4 ;  /* 0x0000001417147223 */ /* 0x044fe20000010004 */
[----:B------:R-:W-:-:S02]  /*4680*/  FFMA.FTZ R23, R23, R42, R41 ;  /* 0x0000002a17177223 */ /* 0x000fc40000010029 */
[----:B------:R0:W5:Y:S04]  /*4690*/  LDL.LU R4, [R1+0x200] ;  /* 0x0002000001047983 */ /* 0x0001680000300800 */
[----:B------:R-:W2:Y:S01]  /*46a0*/  LDL.LU R42, [R1+0x30] ;  /* 0x00003000012a7983 */ /* 0x000ea20000300800 */
[----:B------:R-:W-:Y:S01]  /*46b0*/  FMUL.FTZ R41, R22, R35 ;  /* 0x0000002316297220 */ /* 0x000fe20000410000 */
[----:B------:R-:W-:-:S03]  /*46c0*/  FADD.FTZ R21, R21, R22 ;  /* 0x0000001615157221 */ /* 0x000fc60000010000 */
[----:B------:R-:W-:Y:S01]  /*46d0*/  FADD.FTZ R40, R41, R40 ;  /* 0x0000002829287221 */ /* 0x000fe20000010000 */
[C---:B----4-:R-:W-:Y:S01]  /*46e0*/  FFMA.FTZ R23, R0.reuse, R41, R23 ;  /* 0x0000002900177223 */ /* 0x050fe20000010017 */
[----:B---3--:R-:W-:Y:S02]  /*46f0*/  FFMA.FTZ R22, R0, R22, R2 ;  /* 0x0000001600167223 */ /* 0x008fe40000010002 */
[----:B------:R0:W5:Y:S04]  /*4700*/  LDL.LU R2, [R1+0x1fc] ;  /* 0x0001fc0001027983 */ /* 0x0001680000300800 */
[----:B------:R0:W5:Y:S01]  /*4710*/  LDL.LU R0, [R1+0x1f8] ;  /* 0x0001f80001007983 */ /* 0x0001620000300800 */
[----:B--2---:R-:W-:Y:S01]  /*4720*/  FADD.FTZ R41, R42, -UR6 ;  /* 0x800000062a297e21 */ /* 0x004fe20008010000 */
[----:B------:R-:W-:-:S03]  /*4730*/  FADD.FTZ R42, R43, -UR6 ;  /* 0x800000062b2a7e21 */ /* 0x000fc60008010000 */
[----:B------:R-:W-:Y:S01]  /*4740*/  FMUL.FTZ R43, R41, UR26 ;  /* 0x0000001a292b7c20 */ /* 0x000fe20008410000 */
[----:B------:R-:W-:Y:S01]  /*4750*/  FMUL.FTZ R42, R42, UR26 ;  /* 0x0000001a2a2a7c20 */ /* 0x000fe20008410000 */
[----:B------:R0:W5:Y:S04]  /*4760*/  LDL R41, [R1+0x78] ;  /* 0x0000780001297983 */ /* 0x0001680000100800 */
[----:B------:R1:W-:Y:S04]  /*4770*/  STL [R1+0x184], R42 ;  /* 0x0001842a01007387 */ /* 0x0003e80000100800 */
[----:B-1----:R0:W5:Y:S04]  /*4780*/  LDL R42, [R1+0x7c] ;  /* 0x00007c00012a7983 */ /* 0x0021680000100800 */
[----:B------:R0:W-:Y:S01]  /*4790*/  STL [R1+0x174], R43 ;  /* 0x0001742b01007387 */ /* 0x0001e20000100800 */
[----:B------:R-:W-:Y:S05]  /*47a0*/  @!P5 BRA `(.L_x_2531) ;  /* 0x000000000064d947 */ /* 0x000fea0003800000 */
[----:B-----5:R-:W-:Y:S01]  /*47b0*/  FFMA.FTZ R42, R43, R34, R36 ;  /* 0x000000222b2a7223 */ /* 0x020fe20000010024 */
[----:B------:R1:W-:Y:S03]  /*47c0*/  STL [R1+0x1fc], R2 ;  /* 0x0001fc0201007387 */ /* 0x0003e60000100800 */
[----:B------:R-:W-:-:S06]  /*47d0*/  FMUL.FTZ R41, R42, -1.4426950216293334961 ;  /* 0xbfb8aa3b2a297820 */ /* 0x000fcc0000410000 */
[----:B------:R-:W2:Y:S01]  /*47e0*/  MUFU.EX2 R41, R41 ;  /* 0x0000002900297308 */ /* 0x000ea20000000800 */
[----:B-1----:R-:W3:Y:S04]  /*47f0*/  LDL R2, [R1+0x184] ;  /* 0x0001840001027983 */ /* 0x002ee80000100800 */
[----:B------:R1:W-:Y:S04]  /*4800*/  STL [R1+0x1f8], R0 ;  /* 0x0001f80001007387 */ /* 0x0003e80000100800 */
[----:B-1----:R-:W4:Y:S01]  /*4810*/  LDL R0, [R1+0x7c] ;  /* 0x00007c0001007983 */ /* 0x002f220000100800 */
[----:B--2---:R-:W-:-:S06]  /*4820*/  FADD.FTZ R41, R41, 1 ;  /* 0x3f80000029297421 */ /* 0x004fcc0000010000 */
[----:B------:R-:W0:Y:S02]  /*4830*/  MUFU.RCP R41, R41 ;  /* 0x0000002900297308 */ /* 0x000e240000001000 */
[----:B0-----:R-:W-:-:S04]  /*4840*/  FADD.FTZ R43, -R41, 1 ;  /* 0x3f800000292b7421 */ /* 0x001fc80000010100 */
[----:B------:R-:W-:Y:S02]  /*4850*/  FFMA.FTZ R43, R42, R43, 1 ;  /* 0x3f8000002a2b7423 */ /* 0x000fe4000001002b */
[----:B------:R-:W2:Y:S02]  /*4860*/  LDL R42, [R1+0x78] ;  /* 0x00007800012a7983 */ /* 0x000ea40000100800 */
[----:B--2---:R-:W-:-:S04]  /*4870*/  FMUL.FTZ R41, R42, R41 ;  /* 0x000000292a297220 */ /* 0x004fc80000410000 */
[----:B------:R-:W-:Y:S01]  /*4880*/  FMUL.FTZ R41, R41, R43 ;  /* 0x0000002b29297220 */ /* 0x000fe20000410000 */
[----:B---3--:R-:W-:-:S04]  /*4890*/  FFMA.FTZ R43, R2, R35, R37 ;  /* 0x00000023022b7223 */ /* 0x008fc80000010025 */
[----:B------:R-:W-:-:S06]  /*48a0*/  FMUL.FTZ R42, R43, -1.4426950216293334961 ;  /* 0xbfb8aa3b2b2a7820 */ /* 0x000fcc0000410000 */
[----:B------:R-:W0:Y:S02]  /*48b0*/  MUFU.EX2 R42, R42 ;  /* 0x0000002a002a7308 */ /* 0x000e240000000800 */
[----:B0-----:R-:W-:-:S06]  /*48c0*/  FADD.FTZ R42, R42, 1 ;  /* 0x3f8000002a2a7421 */ /* 0x001fcc0000010000 */
[----:B------:R-:W0:Y:S02]  /*48d0*/  MUFU.RCP R42, R42 ;  /* 0x0000002a002a7308 */ /* 0x000e240000001000 */
[----:B0-----:R-:W-:Y:S01]  /*48e0*/  FADD.FTZ R2, -R42, 1 ;  /* 0x3f8000002a027421 */ /* 0x001fe20000010100 */
[----:B----4-:R-:W-:-:S03]  /*48f0*/  FMUL.FTZ R42, R0, R42 ;  /* 0x0000002a002a7220 */ /* 0x010fc60000410000 */
[----:B------:R-:W-:Y:S02]  /*4900*/  FFMA.FTZ R43, R43, R2, 1 ;  /* 0x3f8000002b2b7423 */ /* 0x000fe40000010002 */
[----:B------:R1:W5:Y:S04]  /*4910*/  LDL.LU R2, [R1+0x1fc] ;  /* 0x0001fc0001027983 */ /* 0x0003680000300800 */
[----:B------:R1:W5:Y:S01]  /*4920*/  LDL.LU R0, [R1+0x1f8] ;  /* 0x0001f80001007983 */ /* 0x0003620000300800 */
[----:B------:R-:W-:-:S07]  /*4930*/  FMUL.FTZ R42, R42, R43 ;  /* 0x0000002b2a2a7220 */ /* 0x000fce0000410000 */
.L_x_2531:
[----:B-----5:R2:W-:Y:S04]  /*4940*/  STL [R1+0x1f8], R0 ;  /* 0x0001f80001007387 */ /* 0x0205e80000100800 */
[----:B--2---:R-:W2:Y:S01]  /*4950*/  LDL R0, [R1+0x174] ;  /* 0x0001740001007983 */ /* 0x004ea20000100800 */
[----:B0-----:R-:W-:Y:S01]  /*4960*/  FMUL.FTZ R43, R41, R34 ;  /* 0x00000022292b7220 */ /* 0x001fe20000410000 */
[----:B------:R-:W-:Y:S01]  /*4970*/  FADD.FTZ R3, R3, R41 ;  /* 0x0000002903037221 */ /* 0x000fe20000010000 */
[----:B--2---:R-:W-:Y:S02]  /*4980*/  FFMA.FTZ R20, R0, R41, R20 ;  /* 0x0000002900147223 */ /* 0x004fe40000010014 */
[----:B------:R0:W5:Y:S04]  /*4990*/  LDL.LU R0, [R1+0x1f8] ;  /* 0x0001f80001007983 */ /* 0x0001680000300800 */
[----:B------:R-:W2:Y:S01]  /*49a0*/  LDL R41, [R1+0x174] ;  /* 0x0001740001297983 */ /* 0x000ea20000100800 */
[----:B------:R-:W-:Y:S01]  /*49b0*/  FADD.FTZ R40, R40, R43 ;  /* 0x0000002b28287221 */ /* 0x000fe20000010000 */
[----:B------:R-:W-:Y:S01]  /*49c0*/  FADD.FTZ R38, R38, -UR6 ;  /* 0x8000000626267e21 */ /* 0x000fe20008010000 */
[----:B--2---:R-:W-:-:S02]  /*49d0*/  FFMA.FTZ R23, R41, R43, R23 ;  /* 0x0000002b29177223 */ /* 0x004fc40000010017 */
[----:B------:R-:W2:Y:S01]  /*49e0*/  LDL R43, [R1+0x184] ;  /* 0x00018400012b7983 */ /* 0x000ea20000100800 */
[----:B------:R-:W-:Y:S01]  /*49f0*/  FMUL.FTZ R41, R42, R35 ;  /* 0x000000232a297220 */ /* 0x000fe20000410000 */
[----:B------:R-:W-:Y:S01]  /*4a00*/  FADD.FTZ R39, R39, -UR6 ;  /* 0x8000000627277e21 */ /* 0x000fe20008010000 */
[----:B------:R-:W-:Y:S02]  /*4a10*/  FADD.FTZ R21, R21, R42 ;  /* 0x0000002a15157221 */ /* 0x000fe40000010000 */
[----:B------:R-:W-:Y:S01]  /*4a20*/  FADD.FTZ R40, R41, R40 ;  /* 0x0000002829287221 */ /* 0x000fe20000010000 */
[C---:B--2---:R-:W-:Y:S01]  /*4a30*/  FFMA.FTZ R22, R43.reuse, R42, R22 ;  /* 0x0000002a2b167223 */ /* 0x044fe20000010016 */
[----:B------:R-:W-:Y:S01]  /*4a40*/  FFMA.FTZ R23, R43, R41, R23 ;  /* 0x000000292b177223 */ /* 0x000fe20000010017 */
[----:B------:R-:W-:Y:S01]  /*4a50*/  FMUL.FTZ R43, R38, UR26 ;  /* 0x0000001a262b7c20 */ /* 0x000fe20008410000 */
[----:B------:R-:W-:Y:S01]  /*4a60*/  FMUL.FTZ R42, R39, UR26 ;  /* 0x0000001a272a7c20 */ /* 0x000fe20008410000 */
[----:B------:R-:W-:-:S02]  /*4a70*/  MOV R38, R12 ;  /* 0x0000000c00267202 */ /* 0x000fc40000000f00 */
[----:B------:R-:W-:Y:S01]  /*4a80*/  MOV R39, R13 ;  /* 0x0000000d00277202 */ /* 0x000fe20000000f00 */
[----:B------:R0:W-:Y:S04]  /*4a90*/  STL [R1+0x17c], R43 ;  /* 0x00017c2b01007387 */ /* 0x0001e80000100800 */
[----:B------:R0:W-:Y:S01]  /*4aa0*/  STL [R1+0x18c], R42 ;  /* 0x00018c2a01007387 */ /* 0x0001e20000100800 */
[----:B------:R-:W-:Y:S05]  /*4ab0*/  @!P5 BRA `(.L_x_2532) ;  /* 0x000000000048d947 */ /* 0x000fea0003800000 */
[----:B------:R-:W-:-:S04]  /*4ac0*/  FFMA.FTZ R39, R43, R34, R36 ;  /* 0x000000222b277223 */ /* 0x000fc80000010024 */
[----:B------:R-:W-:-:S06]  /*4ad0*/  FMUL.FTZ R38, R39, -1.4426950216293334961 ;  /* 0xbfb8aa3b27267820 */ /* 0x000fcc0000410000 */
[----:B------:R-:W2:Y:S02]  /*4ae0*/  MUFU.EX2 R38, R38 ;  /* 0x0000002600267308 */ /* 0x000ea40000000800 */
[----:B--2---:R-:W-:-:S06]  /*4af0*/  FADD.FTZ R38, R38, 1 ;  /* 0x3f80000026267421 */ /* 0x004fcc0000010000 */
[----:B------:R-:W2:Y:S02]  /*4b00*/  MUFU.RCP R38, R38 ;  /* 0x0000002600267308 */ /* 0x000ea40000001000 */
[----:B--2---:R-:W-:Y:S01]  /*4b10*/  FADD.FTZ R41, -R38, 1 ;  /* 0x3f80000026297421 */ /* 0x004fe20000010100 */
[----:B------:R-:W-:-:S03]  /*4b20*/  FMUL.FTZ R38, R12, R38 ;  /* 0x000000260c267220 */ /* 0x000fc60000410000 */
[----:B------:R-:W-:Y:S01]  /*4b30*/  FFMA.FTZ R41, R39, R41, 1 ;  /* 0x3f80000027297423 */ /* 0x000fe20000010029 */
[----:B------:R-:W-:-:S03]  /*4b40*/  FFMA.FTZ R39, R42, R35, R37 ;  /* 0x000000232a277223 */ /* 0x000fc60000010025 */
[----:B------:R-:W-:Y:S01]  /*4b50*/  FMUL.FTZ R38, R38, R41 ;  /* 0x0000002926267220 */ /* 0x000fe20000410000 */
[----:B------:R-:W-:-:S06]  /*4b60*/  FMUL.FTZ R41, R39, -1.4426950216293334961 ;  /* 0xbfb8aa3b27297820 */ /* 0x000fcc0000410000 */
[----:B------:R-:W2:Y:S02]  /*4b70*/  MUFU.EX2 R41, R41 ;  /* 0x0000002900297308 */ /* 0x000ea40000000800 */
[----:B--2---:R-:W-:-:S06]  /*4b80*/  FADD.FTZ R41, R41, 1 ;  /* 0x3f80000029297421 */ /* 0x004fcc0000010000 */
[----:B------:R-:W0:Y:S02]  /*4b90*/  MUFU.RCP R41, R41 ;  /* 0x0000002900297308 */ /* 0x000e240000001000 */
[----:B0-----:R-:W-:Y:S01]  /*4ba0*/  FADD.FTZ R42, -R41, 1 ;  /* 0x3f800000292a7421 */ /* 0x001fe20000010100 */
[----:B------:R-:W-:-:S03]  /*4bb0*/  FMUL.FTZ R41, R13, R41 ;  /* 0x000000290d297220 */ /* 0x000fc60000410000 */
[----:B------:R-:W-:-:S04]  /*4bc0*/  FFMA.FTZ R39, R39, R42, 1 ;  /* 0x3f80000027277423 */ /* 0x000fc8000001002a */
[----:B------:R-:W-:-:S07]  /*4bd0*/  FMUL.FTZ R39, R41, R39 ;  /* 0x0000002729277220 */ /* 0x000fce0000410000 */
.L_x_2532:
[----:B-----5:R2:W-:Y:S04]  /*4be0*/  STL [R1+0x1f8], R0 ;  /* 0x0001f80001007387 */ /* 0x0205e80000100800 */
[----:B--2---:R-:W2:Y:S01]  /*4bf0*/  LDL R0, [R1+0x17c] ;  /* 0x00017c0001007983 */ /* 0x004ea20000100800 */
[----:B------:R-:W-:Y:S01]  /*4c00*/  FMUL.FTZ R41, R38, R34 ;  /* 0x0000002226297220 */ /* 0x000fe20000410000 */
[----:B------:R-:W-:Y:S02]  /*4c10*/  FADD.FTZ R3, R3, R38 ;  /* 0x0000002603037221 */ /* 0x000fe40000010000 */
[----:B0-----:R-:W3:Y:S04]  /*4c20*/  LDL.LU R43, [R1+0x40] ;  /* 0x00004000012b7983 */ /* 0x001ee80000300800 */
[----:B------:R-:W4:Y:S01]  /*4c30*/  LDL.LU R42, [R1+0x44] ;  /* 0x00004400012a7983 */ /* 0x000f220000300800 */
[----:B--2---:R-:W-:-:S03]  /*4c40*/  FFMA.FTZ R20, R0, R38, R20 ;  /* 0x0000002600147223 */ /* 0x004fc60000010014 */
[----:B------:R0:W5:Y:S04]  /*4c50*/  LDL.LU R0, [R1+0x1f8] ;  /* 0x0001f80001007983 */ /* 0x0001680000300800 */
[----:B------:R-:W2:Y:S01]  /*4c60*/  LDL R38, [R1+0x17c] ;  /* 0x00017c0001267983 */ /* 0x000ea20000100800 */
[----:B------:R-:W-:Y:S01]  /*4c70*/  FADD.FTZ R40, R40, R41 ;  /* 0x0000002928287221 */ /* 0x000fe20000010000 */
[----:B--2---:R-:W-:Y:S02]  /*4c80*/  FFMA.FTZ R23, R38, R41, R23 ;  /* 0x0000002926177223 */ /* 0x004fe40000010017 */
[----:B------:R-:W2:Y:S01]  /*4c90*/  LDL R41, [R1+0x18c] ;  /* 0x00018c0001297983 */ /* 0x000ea20000100800 */
[----:B------:R-:W-:Y:S01]  /*4ca0*/  FMUL.FTZ R38, R39, R35 ;  /* 0x0000002327267220 */ /* 0x000fe20000410000 */
[----:B------:R-:W-:-:S03]  /*4cb0*/  FADD.FTZ R21, R21, R39 ;  /* 0x0000002715157221 */ /* 0x000fc60000010000 */
[----:B------:R-:W-:Y:S01]  /*4cc0*/  FADD.FTZ R40, R38, R40 ;  /* 0x0000002826287221 */ /* 0x000fe20000010000 */
[C---:B--2---:R-:W-:Y:S01]  /*4cd0*/  FFMA.FTZ R23, R41.reuse, R38, R23 ;  /* 0x0000002629177223 */ /* 0x044fe20000010017 */
[----:B------:R-:W-:Y:S01]  /*4ce0*/  FFMA.FTZ R22, R41, R39, R22 ;  /* 0x0000002729167223 */ /* 0x000fe20000010016 */
[----:B---3--:R-:W-:Y:S01]  /*4cf0*/  FADD.FTZ R38, R43, -UR6 ;  /* 0x800000062b267e21 */ /* 0x008fe20008010000 */
[----:B----4-:R-:W-:-:S03]  /*4d00*/  FADD.FTZ R39, R42, -UR6 ;  /* 0x800000062a277e21 */ /* 0x010fc60008010000 */
[----:B------:R-:W-:Y:S01]  /*4d10*/  FMUL.FTZ R41, R38, UR26 ;  /* 0x0000001a26297c20 */ /* 0x000fe20008410000 */
[----:B------:R-:W-:Y:S01]  /*4d20*/  FMUL.FTZ R42, R39, UR26 ;  /* 0x0000001a272a7c20 */ /* 0x000fe20008410000 */
[----:B------:R-:W-:Y:S02]  /*4d30*/  MOV R38, R14 ;  /* 0x0000000e00267202 */ /* 0x000fe40000000f00 */
        /* <DEDUP_REMOVED lines=22> */
.L_x_2533:
[----:B-----5:R2:W-:Y:S04]  /*4ea0*/  STL [R1+0x1f8], R0 ;  /* 0x0001f80001007387 */ /* 0x0205e80000100800 */
[----:B--2---:R-:W2:Y:S01]  /*4eb0*/  LDL R0, [R1+0x40] ;  /* 0x0000400001007983 */ /* 0x004ea20000100800 */
[----:B0-----:R-:W-:Y:S01]  /*4ec0*/  FMUL.FTZ R41, R38, R34 ;  /* 0x0000002226297220 */ /* 0x001fe20000410000 */
[----:B------:R-:W-:Y:S02]  /*4ed0*/  FADD.FTZ R3, R3, R38 ;  /* 0x0000002603037221 */ /* 0x000fe40000010000 */
[----:B------:R-:W3:Y:S04]  /*4ee0*/  LDL.LU R43, [R1+0x48] ;  /* 0x00004800012b7983 */ /* 0x000ee80000300800 */
        /* <DEDUP_REMOVED lines=39> */
.L_x_2534:
        /* <DEDUP_REMOVED lines=44> */
.L_x_2535:
        /* <DEDUP_REMOVED lines=44> */
.L_x_2536:
        /* <DEDUP_REMOVED lines=44> */
.L_x_2537:
        /* <DEDUP_REMOVED lines=44> */
.L_x_2538:
        /* <DEDUP_REMOVED lines=18> */
[----:B----4-:R-:W-:Y:S01]  /*5d80*/  FADD.FTZ R39, R42, -UR6 ;  /* 0x800000062a277e21 */ /* 0x010fe20008010000 */
[----:B------:R-:W-:Y:S02]  /*5d90*/  MOV R41, R30 ;  /* 0x0000001e00297202 */ /* 0x000fe40000000f00 */
[----:B------:R-:W-:Y:S01]  /*5da0*/  FMUL.FTZ R43, R38, UR26 ;  /* 0x0000001a262b7c20 */ /* 0x000fe20008410000 */
[----:B------:R-:W-:Y:S01]  /*5db0*/  FMUL.FTZ R42, R39, UR26 ;  /* 0x0000001a272a7c20 */ /* 0x000fe20008410000 */
[----:B------:R-:W-:-:S03]  /*5dc0*/  MOV R38, R31 ;  /* 0x0000001f00267202 */ /* 0x000fc60000000f00 */
        /* <DEDUP_REMOVED lines=10> */
[----:B------:R-:W-:-:S04]  /*5e70*/  FFMA.FTZ R41, R39, R41, 1 ;  /* 0x3f80000027297423 */ /* 0x000fc80000010029 */
[----:B------:R-:W-:Y:S01]  /*5e80*/  FMUL.FTZ R41, R38, R41 ;  /* 0x0000002926297220 */ /* 0x000fe20000410000 */
[----:B------:R-:W-:-:S04]  /*5e90*/  FFMA.FTZ R38, R42, R35, R37 ;  /* 0x000000232a267223 */ /* 0x000fc80000010025 */
        /* <DEDUP_REMOVED lines=8> */
.L_x_2539:
[----:B------:R2:W-:Y:S04]  /*5f20*/  STL [R1+0x1fc], R2 ;  /* 0x0001fc0201007387 */ /* 0x0005e80000100800 */
[----:B--2---:R-:W2:Y:S01]  /*5f30*/  LDL R2, [R1+0x198] ;  /* 0x0001980001027983 */ /* 0x004ea20000100800 */
[----:B------:R-:W-:-:S03]  /*5f40*/  FMUL.FTZ R39, R41, R34 ;  /* 0x0000002229277220 */ /* 0x000fc60000410000 */
[----:B-----5:R3:W-:Y:S01]  /*5f50*/  STL [R1+0x1f8], R0 ;  /* 0x0001f80001007387 */ /* 0x0207e20000100800 */
[----:B------:R-:W-:-:S03]  /*5f60*/  FADD.FTZ R3, R3, R41 ;  /* 0x0000002903037221 */ /* 0x000fc60000010000 */
[----:B---3--:R-:W3:Y:S04]  /*5f70*/  LDL R0, [R1+0x1a4] ;  /* 0x0001a40001007983 */ /* 0x008ee80000100800 */
[----:B0-----:R-:W4:Y:S04]  /*5f80*/  LDL.LU R42, [R1+0x6c] ;  /* 0x00006c00012a7983 */ /* 0x001f280000300800 */
[----:B------:R-:W4:Y:S01]  /*5f90*/  LDL R43, [R1+0xc4] ;  /* 0x0000c400012b7983 */ /* 0x000f220000100800 */
[----:B--2---:R-:W-:-:S03]  /*5fa0*/  FFMA.FTZ R20, R2, R41, R20 ;  /* 0x0000002902147223 */ /* 0x004fc60000010014 */
[----:B------:R-:W2:Y:S01]  /*5fb0*/  LDL.LU R41, [R1+0x68] ;  /* 0x0000680001297983 */ /* 0x000ea20000300800 */
[----:B------:R-:W-:Y:S01]  /*5fc0*/  FFMA.FTZ R23, R2, R39, R23 ;  /* 0x0000002702177223 */ /* 0x000fe20000010017 */
[----:B------:R-:W-:Y:S01]  /*5fd0*/  FADD.FTZ R40, R40, R39 ;  /* 0x0000002728287221 */ /* 0x000fe20000010000 */
[----:B------:R-:W-:Y:S01]  /*5fe0*/  FMUL.FTZ R39, R38, R35 ;  /* 0x0000002326277220 */ /* 0x000fe20000410000 */
[----:B------:R-:W-:Y:S01]  /*5ff0*/  FADD.FTZ R21, R21, R38 ;  /* 0x0000002615157221 */ /* 0x000fe20000010000 */
[----:B------:R0:W5:Y:S02]  /*6000*/  LDL.LU R2, [R1+0x1fc] ;  /* 0x0001fc0001027983 */ /* 0x0001640000300800 */
[----:B------:R-:W-:Y:S01]  /*6010*/  FADD.FTZ R40, R39, R40 ;  /* 0x0000002827287221 */ /* 0x000fe20000010000 */
[C---:B---3--:R-:W-:Y:S01]  /*6020*/  FFMA.FTZ R22, R0.reuse, R38, R22 ;  /* 0x0000002600167223 */ /* 0x048fe20000010016 */
[----:B------:R-:W-:Y:S02]  /*6030*/  FFMA.FTZ R23, R0, R39, R23 ;  /* 0x0000002700177223 */ /* 0x000fe40000010017 */
[----:B------:R0:W5:Y:S01]  /*6040*/  LDL.LU R0, [R1+0x1f8] ;  /* 0x0001f80001007983 */ /* 0x0001620000300800 */
[----:B----4-:R-:W-:-:S04]  /*6050*/  FADD.FTZ R39, R42, -UR6 ;  /* 0x800000062a277e21 */ /* 0x010fc80008010000 */
[----:B------:R-:W-:Y:S01]  /*6060*/  FMUL.FTZ R42, R39, UR26 ;  /* 0x0000001a272a7c20 */ /* 0x000fe20008410000 */
[----:B--2---:R-:W-:Y:S02]  /*6070*/  FADD.FTZ R38, R41, -UR6 ;  /* 0x8000000629267e21 */ /* 0x004fe40008010000 */
[----:B------:R0:W5:Y:S02]  /*6080*/  LDL R41, [R1+0xc0] ;  /* 0x0000c00001297983 */ /* 0x0001640000100800 */
[----:B------:R-:W-:-:S05]  /*6090*/  FMUL.FTZ R38, R38, UR26 ;  /* 0x0000001a26267c20 */ /* 0x000fca0008410000 */
[----:B------:R2:W-:Y:S04]  /*60a0*/  STL [R1+0x6c], R38 ;  /* 0x00006c2601007387 */ /* 0x0005e80000100800 */
[----:B------:R0:W-:Y:S01]  /*60b0*/  STL [R1+0x1b0], R42 ;  /* 0x0001b02a01007387 */ /* 0x0001e20000100800 */
[----:B--2---:R-:W-:Y:S01]  /*60c0*/  MOV R38, R43 ;  /* 0x0000002b00267202 */ /* 0x004fe20000000f00 */
[----:B------:R-:W-:Y:S06]  /*60d0*/  @!P5 BRA `(.L_x_2540) ;  /* 0x000000000050d947 */ /* 0x000fec0003800000 */
[----:B------:R-:W2:Y:S02]  /*60e0*/  LDL R39, [R1+0x6c] ;  /* 0x00006c0001277983 */ /* 0x000ea40000100800 */
[----:B--2---:R-:W-:-:S04]  /*60f0*/  FFMA.FTZ R39, R39, R34, R36 ;  /* 0x0000002227277223 */ /* 0x004fc80000010024 */
[----:B------:R-:W-:-:S06]  /*6100*/  FMUL.FTZ R38, R39, -1.4426950216293334961 ;  /* 0xbfb8aa3b27267820 */ /* 0x000fcc0000410000 */
[----:B------:R-:W2:Y:S02]  /*6110*/  MUFU.EX2 R38, R38 ;  /* 0x0000002600267308 */ /* 0x000ea40000000800 */
[----:B--2---:R-:W-:-:S06]  /*6120*/  FADD.FTZ R38, R38, 1 ;  /* 0x3f80000026267421 */ /* 0x004fcc0000010000 */
[----:B------:R-:W2:Y:S02]  /*6130*/  MUFU.RCP R38, R38 ;  /* 0x0000002600267308 */ /* 0x000ea40000001000 */
[----:B--2--5:R-:W-:-:S04]  /*6140*/  FADD.FTZ R41, -R38, 1 ;  /* 0x3f80000026297421 */ /* 0x024fc80000010100 */
[----:B------:R-:W-:Y:S02]  /*6150*/  FFMA.FTZ R41, R39, R41, 1 ;  /* 0x3f80000027297423 */ /* 0x000fe40000010029 */
[----:B------:R-:W2:Y:S02]  /*6160*/  LDL R39, [R1+0xc0] ;  /* 0x0000c00001277983 */ /* 0x000ea40000100800 */
[----:B--2---:R-:W-:-:S04]  /*6170*/  FMUL.FTZ R38, R39, R38 ;  /* 0x0000002627267220 */ /* 0x004fc80000410000 */
        /* <DEDUP_REMOVED lines=10> */
.L_x_2540:
[----:B-----5:R2:W-:Y:S04]  /*6220*/  STL [R1+0x1fc], R2 ;  /* 0x0001fc0201007387 */ /* 0x0205e80000100800 */
[----:B--2---:R-:W2:Y:S01]  /*6230*/  LDL R2, [R1+0x6c] ;  /* 0x00006c0001027983 */ /* 0x004ea20000100800 */
[----:B------:R-:W-:-:S03]  /*6240*/  FMUL.FTZ R39, R41, R34 ;  /* 0x0000002229277220 */ /* 0x000fc60000410000 */
[----:B------:R3:W-:Y:S01]  /*6250*/  STL [R1+0x1f8], R0 ;  /* 0x0001f80001007387 */ /* 0x0007e20000100800 */
        /* <DEDUP_REMOVED lines=44> */
.L_x_2541:
        /* <DEDUP_REMOVED lines=48> */
.L_x_2542:
        /* <DEDUP_REMOVED lines=48> */
.L_x_2543:
        /* <DEDUP_REMOVED lines=48> */
.L_x_2544:
        /* <DEDUP_REMOVED lines=48> */
.L_x_2545:
        /* <DEDUP_REMOVED lines=48> */
.L_x_2546:
        /* <DEDUP_REMOVED lines=48> */
.L_x_2547:
        /* <DEDUP_REMOVED lines=48> */
.L_x_2548:
        /* <DEDUP_REMOVED lines=48> */
.L_x_2549:
        /* <DEDUP_REMOVED lines=48> */
.L_x_2550:
        /* <DEDUP_REMOVED lines=48> */
.L_x_2551:
        /* <DEDUP_REMOVED lines=48> */
.L_x_2552:
        /* <DEDUP_REMOVED lines=48> */
.L_x_2553:
        /* <DEDUP_REMOVED lines=48> */
.L_x_2554:
        /* <DEDUP_REMOVED lines=48> */
.L_x_2555:
[----:B-----5:R-:W-:Y:S01]  /*8f20*/  FADD.FTZ R3, R3, R41 ;  /* 0x0000002903037221 */ /* 0x020fe20000010000 */
[----:B------:R-:W2:Y:S04]  /*8f30*/  LDL.LU R43, [R1+0x1d8] ;  /* 0x0001d800012b7983 */ /* 0x000ea80000300800 */
[----:B0-----:R-:W3:Y:S01]  /*8f40*/  LDL.LU R42, [R1+0x1dc] ;  /* 0x0001dc00012a7983 */ /* 0x001ee20000300800 */
[----:B------:R-:W-:-:S03]  /*8f50*/  FMUL.FTZ R39, R41, R34 ;  /* 0x0000002229277220 */ /* 0x000fc60000410000 */
[----:B------:R0:W-:Y:S04]  /*8f60*/  STL [R1+0x8], R3 ;  /* 0x0000080301007387 */ /* 0x0001e80000100800 */
[----:B0-----:R-:W4:Y:S02]  /*8f70*/  LDL R3, [R1+0x38] ;  /* 0x0000380001037983 */ /* 0x001f240000100800 */
[C---:B----4-:R-:W-:Y:S02]  /*8f80*/  FFMA.FTZ R41, R3.reuse, R41, R20 ;  /* 0x0000002903297223 */ /* 0x050fe40000010014 */
[----:B------:R-:W4:Y:S01]  /*8f90*/  LDL R20, [R1+0x3c] ;  /* 0x00003c0001147983 */ /* 0x000f220000100800 */
[----:B------:R-:W-:Y:S01]  /*8fa0*/  FFMA.FTZ R23, R3, R39, R23 ;  /* 0x0000002703177223 */ /* 0x000fe20000010017 */
[----:B------:R-:W-:-:S02]  /*8fb0*/  FADD.FTZ R40, R40, R39 ;  /* 0x0000002728287221 */ /* 0x000fc40000010000 */
[----:B------:R0:W-:Y:S01]  /*8fc0*/  STL [R1+0xc], R41 ;  /* 0x00000c2901007387 */ /* 0x0001e20000100800 */
[----:B------:R-:W-:-:S03]  /*8fd0*/  FMUL.FTZ R3, R38, R35 ;  /* 0x0000002326037220 */ /* 0x000fc60000410000 */
[----:B------:R-:W3:Y:S01]  /*8fe0*/  LDL R39, [R1+0x9c] ;  /* 0x00009c0001277983 */ /* 0x000ee20000100800 */
[----:B0-----:R-:W-:Y:S01]  /*8ff0*/  FADD.FTZ R41, R21, R38 ;  /* 0x0000002615297221 */ /* 0x001fe20000010000 */
[----:B------:R-:W-:Y:S01]  /*9000*/  FADD.FTZ R40, R3, R40 ;  /* 0x0000002803287221 */ /* 0x000fe20000010000 */
[C---:B----4-:R-:W-:Y:S02]  /*9010*/  FFMA.FTZ R21, R20.reuse, R38, R22 ;  /* 0x0000002614157223 */ /* 0x050fe40000010016 */
[----:B------:R-:W4:Y:S01]  /*9020*/  LDL R38, [R1+0x98] ;  /* 0x0000980001267983 */ /* 0x000f220000100800 */
[----:B------:R-:W-:Y:S01]  /*9030*/  FFMA.FTZ R23, R20, R3, R23 ;  /* 0x0000000314177223 */ /* 0x000fe20000010017 */
[----:B--2---:R-:W-:Y:S01]  /*9040*/  FADD.FTZ R3, R43, -UR6 ;  /* 0x800000062b037e21 */ /* 0x004fe20008010000 */
[----:B---3--:R-:W-:Y:S01]  /*9050*/  FADD.FTZ R20, R42, -UR6 ;  /* 0x800000062a147e21 */ /* 0x008fe20008010000 */
[----:B------:R0:W-:Y:S02]  /*9060*/  STL [R1+0x14], R41 ;  /* 0x0000142901007387 */ /* 0x0001e40000100800 */
[----:B------:R-:W-:Y:S01]  /*9070*/  FMUL.FTZ R22, R3, UR26 ;  /* 0x0000001a03167c20 */ /* 0x000fe20008410000 */
[----:B------:R-:W-:Y:S01]  /*9080*/  FMUL.FTZ R43, R20, UR26 ;  /* 0x0000001a142b7c20 */ /* 0x000fe20008410000 */
[----:B------:R2:W-:Y:S04]  /*9090*/  STL [R1+0x1c], R21 ;  /* 0x00001c1501007387 */ /* 0x0005e80000100800 */
[----:B------:R2:W-:Y:S01]  /*90a0*/  STL [R1+0x34], R22 ;  /* 0x0000341601007387 */ /* 0x0005e20000100800 */
[----:B0-----:R-:W-:-:S03]  /*90b0*/  MOV R41, R39 ;  /* 0x0000002700297202 */ /* 0x001fc60000000f00 */
[----:B------:R2:W-:Y:S01]  /*90c0*/  STL [R1+0x30], R43 ;  /* 0x0000302b01007387 */ /* 0x0005e20000100800 */
[----:B----4-:R-:W-:Y:S01]  /*90d0*/  MOV R42, R38 ;  /* 0x00000026002a7202 */ /* 0x010fe20000000f00 */
[----:B--2---:R-:W-:Y:S06]  /*90e0*/  @!P5 BRA `(.L_x_2556) ;  /* 0x000000000048d947 */ /* 0x004fec0003800000 */
        /* <DEDUP_REMOVED lines=18> */
.L_x_2556:
[----:B------:R-:W-:Y:S01]  /*9210*/  MOV R20, R22 ;  /* 0x0000001600147202 */ /* 0x000fe20000000f00 */
[----:B------:R-:W2:Y:S04]  /*9220*/  LDL.LU R39, [R1+0x1e0] ;  /* 0x0001e00001277983 */ /* 0x000ea80000300800 */
[----:B------:R-:W3:Y:S04]  /*9230*/  LDL.LU R22, [R1+0x1e4] ;  /* 0x0001e40001167983 */ /* 0x000ee80000300800 */
[----:B------:R-:W4:Y:S01]  /*9240*/  LDL R38, [R1+0x90] ;  /* 0x0000900001267983 */ /* 0x000f220000100800 */
[----:B------:R-:W-:Y:S01]  /*9250*/  FMUL.FTZ R3, R42, R34 ;  /* 0x000000222a037220 */ /* 0x000fe20000410000 */
[----:B------:R-:W-:-:S03]  /*9260*/  FMUL.FTZ R21, R41, R35 ;  /* 0x0000002329157220 */ /* 0x000fc60000410000 */
[----:B------:R-:W-:Y:S01]  /*9270*/  FFMA.FTZ R23, R20, R3, R23 ;  /* 0x0000000314177223 */ /* 0x000fe20000010017 */
[----:B------:R-:W-:Y:S02]  /*9280*/  FADD.FTZ R20, R40, R3 ;  /* 0x0000000328147221 */ /* 0x000fe40000010000 */
[----:B------:R0:W5:Y:S01]  /*9290*/  LDL R40, [R1+0x94] ;  /* 0x0000940001287983 */ /* 0x0001620000100800 */
[----:B------:R-:W-:Y:S01]  /*92a0*/  FFMA.FTZ R3, R43, R21, R23 ;  /* 0x000000152b037223 */ /* 0x000fe20000010017 */
[----:B------:R-:W-:Y:S01]  /*92b0*/  FADD.FTZ R20, R21, R20 ;  /* 0x0000001415147221 */ /* 0x000fe20000010000 */
[----:B--2---:R-:W-:Y:S01]  /*92c0*/  FADD.FTZ R21, R39, -UR6 ;  /* 0x8000000627157e21 */ /* 0x004fe20008010000 */
[----:B---3--:R-:W-:-:S03]  /*92d0*/  FADD.FTZ R22, R22, -UR6 ;  /* 0x8000000616167e21 */ /* 0x008fc60008010000 */
[----:B------:R-:W-:Y:S01]  /*92e0*/  FMUL.FTZ R43, R21, UR26 ;  /* 0x0000001a152b7c20 */ /* 0x000fe20008410000 */
[----:B------:R-:W-:Y:S01]  /*92f0*/  FMUL.FTZ R39, R22, UR26 ;  /* 0x0000001a16277c20 */ /* 0x000fe20008410000 */
[----:B----4-:R-:W-:-:S03]  /*9300*/  MOV R22, R38 ;  /* 0x0000002600167202 */ /* 0x010fc60000000f00 */
[----:B------:R0:W-:Y:S04]  /*9310*/  STL [R1+0x2c], R43 ;  /* 0x00002c2b01007387 */ /* 0x0001e80000100800 */
[----:B------:R0:W-:Y:S01]  /*9320*/  STL [R1+0x28], R39 ;  /* 0x0000282701007387 */ /* 0x0001e20000100800 */
[----:B------:R-:W-:Y:S05]  /*9330*/  @!P5 BRA `(.L_x_2557) ;  /* 0x00000000004cd947 */ /* 0x000fea0003800000 */
[----:B-----5:R-:W2:Y:S01]  /*9340*/  LDL R40, [R1+0x94] ;  /* 0x0000940001287983 */ /* 0x020ea20000100800 */
[----:B------:R-:W-:-:S04]  /*9350*/  FFMA.FTZ R22, R43, R34, R36 ;  /* 0x000000222b167223 */ /* 0x000fc80000010024 */
[----:B------:R-:W-:-:S06]  /*9360*/  FMUL.FTZ R21, R22, -1.4426950216293334961 ;  /* 0xbfb8aa3b16157820 */ /* 0x000fcc0000410000 */
[----:B------:R-:W3:Y:S02]  /*9370*/  MUFU.EX2 R21, R21 ;  /* 0x0000001500157308 */ /* 0x000ee40000000800 */
[----:B---3--:R-:W-:-:S06]  /*9380*/  FADD.FTZ R21, R21, 1 ;  /* 0x3f80000015157421 */ /* 0x008fcc0000010000 */
[----:B------:R-:W3:Y:S02]  /*9390*/  MUFU.RCP R21, R21 ;  /* 0x0000001500157308 */ /* 0x000ee40000001000 */
[----:B---3--:R-:W-:Y:S01]  /*93a0*/  FADD.FTZ R23, -R21, 1 ;  /* 0x3f80000015177421 */ /* 0x008fe20000010100 */
[----:B------:R-:W-:-:S03]  /*93b0*/  FMUL.FTZ R21, R38, R21 ;  /* 0x0000001526157220 */ /* 0x000fc60000410000 */
[----:B------:R-:W-:-:S04]  /*93c0*/  FFMA.FTZ R22, R22, R23, 1 ;  /* 0x3f80000016167423 */ /* 0x000fc80000010017 */
[----:B------:R-:W-:Y:S01]  /*93d0*/  FMUL.FTZ R22, R21, R22 ;  /* 0x0000001615167220 */ /* 0x000fe20000410000 */
[----:B------:R-:W-:-:S04]  /*93e0*/  FFMA.FTZ R21, R39, R35, R37 ;  /* 0x0000002327157223 */ /* 0x000fc80000010025 */
[----:B------:R-:W-:-:S06]  /*93f0*/  FMUL.FTZ R23, R21, -1.4426950216293334961 ;  /* 0xbfb8aa3b15177820 */ /* 0x000fcc0000410000 */
[----:B------:R-:W3:Y:S02]  /*9400*/  MUFU.EX2 R23, R23 ;  /* 0x0000001700177308 */ /* 0x000ee40000000800 */
[----:B---3--:R-:W-:-:S06]  /*9410*/  FADD.FTZ R23, R23, 1 ;  /* 0x3f80000017177421 */ /* 0x008fcc0000010000 */
[----:B------:R-:W3:Y:S02]  /*9420*/  MUFU.RCP R23, R23 ;  /* 0x0000001700177308 */ /* 0x000ee40000001000 */
[----:B---3--:R-:W-:-:S04]  /*9430*/  FADD.FTZ R38, -R23, 1 ;  /* 0x3f80000017267421 */ /* 0x008fc80000010100 */
[----:B------:R-:W-:Y:S01]  /*9440*/  FFMA.FTZ R38, R21, R38, 1 ;  /* 0x3f80000015267423 */ /* 0x000fe20000010026 */
[----:B--2---:R-:W-:-:S04]  /*9450*/  FMUL.FTZ R23, R40, R23 ;  /* 0x0000001728177220 */ /* 0x004fc80000410000 */
[----:B------:R-:W-:-:S07]  /*9460*/  FMUL.FTZ R40, R23, R38 ;  /* 0x0000002617287220 */ /* 0x000fce0000410000 */
.L_x_2557:
[----:B------:R-:W2:Y:S04]  /*9470*/  LDL.LU R38, [R1+0x1e8] ;  /* 0x0001e80001267983 */ /* 0x000ea80000300800 */
[----:B------:R-:W3:Y:S01]  /*9480*/  LDL.LU R23, [R1+0x1ec] ;  /* 0x0001ec0001177983 */ /* 0x000ee20000300800 */
[----:B------:R-:W-:-:S04]  /*9490*/  FMUL.FTZ R21, R22, R34 ;  /* 0x0000002216157220 */ /* 0x000fc80000410000 */
[----:B------:R-:W-:Y:S01]  /*94a0*/  FFMA.FTZ R3, R43, R21, R3 ;  /* 0x000000152b037223 */ /* 0x000fe20000010003 */
[----:B------:R-:W-:Y:S01]  /*94b0*/  FADD.FTZ R21, R20, R21 ;  /* 0x0000001514157221 */ /* 0x000fe20000010000 */
[----:B-----5:R-:W-:-:S04]  /*94c0*/  FMUL.FTZ R20, R40, R35 ;  /* 0x0000002328147220 */ /* 0x020fc80000410000 */
[----:B------:R-:W-:Y:S01]  /*94d0*/  FFMA.FTZ R3, R39, R20, R3 ;  /* 0x0000001427037223 */ /* 0x000fe20000010003 */
[----:B------:R-:W-:Y:S01]  /*94e0*/  FADD.FTZ R21, R20, R21 ;  /* 0x0000001514157221 */ /* 0x000fe20000010000 */
[----:B--2---:R-:W-:Y:S01]  /*94f0*/  FADD.FTZ R20, R38, -UR6 ;  /* 0x8000000626147e21 */ /* 0x004fe20008010000 */
[----:B---3--:R-:W-:-:S03]  /*9500*/  FADD.FTZ R23, R23, -UR6 ;  /* 0x8000000617177e21 */ /* 0x008fc60008010000 */
[----:B0-----:R-:W-:Y:S01]  /*9510*/  FMUL.FTZ R43, R20, UR26 ;  /* 0x0000001a142b7c20 */ /* 0x001fe20008410000 */
[----:B------:R-:W-:Y:S01]  /*9520*/  MOV R20, R9 ;  /* 0x0000000900147202 */ /* 0x000fe20000000f00 */
[----:B------:R-:W-:Y:S01]  /*9530*/  FMUL.FTZ R39, R23, UR26 ;  /* 0x0000001a17277c20 */ /* 0x000fe20008410000 */
[----:B------:R-:W-:Y:S02]  /*9540*/  MOV R23, R8 ;  /* 0x0000000800177202 */ /* 0x000fe40000000f00 */
        /* <DEDUP_REMOVED lines=21> */
.L_x_2558:
[----:B0-----:R-:W-:Y:S01]  /*96a0*/  MOV R39, R43 ;  /* 0x0000002b00277202 */ /* 0x001fe20000000f00 */
[----:B------:R-:W-:Y:S01]  /*96b0*/  FMUL.FTZ R38, R23, R34 ;  /* 0x0000002217267220 */ /* 0x000fe20000410000 */
[----:B------:R-:W2:Y:S03]  /*96c0*/  LDL.LU R43, [R1+0x15c] ;  /* 0x00015c00012b7983 */ /* 0x000ea60000300800 */
[----:B------:R-:W-:Y:S01]  /*96d0*/  FFMA.FTZ R3, R39, R38, R3 ;  /* 0x0000002627037223 */ /* 0x000fe20000010003 */
[----:B------:R-:W-:Y:S02]  /*96e0*/  FADD.FTZ R21, R21, R38 ;  /* 0x0000002615157221 */ /* 0x000fe40000010000 */
[----:B------:R-:W3:Y:S01]  /*96f0*/  LDL R38, [R1+0x20] ;  /* 0x0000200001267983 */ /* 0x000ee20000100800 */
[----:B------:R-:W-:-:S04]  /*9700*/  FMUL.FTZ R39, R20, R35 ;  /* 0x0000002314277220 */ /* 0x000fc80000410000 */
[----:B---3--:R-:W-:Y:S02]  /*9710*/  FFMA.FTZ R38, R38, R39, R3 ;  /* 0x0000002726267223 */ /* 0x008fe40000010003 */
[----:B------:R-:W3:Y:S01]  /*9720*/  LDL.LU R3, [R1+0x158] ;  /* 0x0001580001037983 */ /* 0x000ee20000300800 */
[----:B------:R-:W-:Y:S01]  /*9730*/  FADD.FTZ R39, R39, R21 ;  /* 0x0000001527277221 */ /* 0x000fe20000010000 */
[----:B--2---:R-:W-:-:S04]  /*9740*/  FADD.FTZ R21, R43, -UR6 ;  /* 0x800000062b157e21 */ /* 0x004fc80008010000 */
[----:B------:R0:W-:Y:S01]  /*9750*/  STL [R1], R39 ;  /* 0x0000002701007387 */ /* 0x0001e20000100800 */
[----:B------:R-:W-:Y:S01]  /*9760*/  FMUL.FTZ R43, R21, UR26 ;  /* 0x0000001a152b7c20 */ /* 0x000fe20008410000 */
[----:B------:R-:W-:Y:S01]  /*9770*/  MOV R21, R32 ;  /* 0x0000002000157202 */ /* 0x000fe20000000f00 */
[----:B---3--:R-:W-:-:S04]  /*9780*/  FADD.FTZ R3, R3, -UR6 ;  /* 0x8000000603037e21 */ /* 0x008fc80008010000 */
[----:B0-----:R-:W-:Y:S01]  /*9790*/  FMUL.FTZ R39, R3, UR26 ;  /* 0x0000001a03277c20 */ /* 0x001fe20008410000 */
[----:B------:R-:W-:-:S04]  /*97a0*/  MOV R3, R33 ;  /* 0x0000002100037202 */ /* 0x000fc80000000f00 */
        /* <DEDUP_REMOVED lines=21> */
.L_x_2559:
[----:B0-----:R-:W2:Y:S04]  /*9900*/  LDL R39, [R1+0x18] ;  /* 0x0000180001277983 */ /* 0x001ea80000100800 */
[----:B------:R-:W3:Y:S04]  /*9910*/  LDL.LU R43, [R1] ;  /* 0x00000000012b7983 */ /* 0x000ee80000300800 */
[----:B------:R0:W-:Y:S04]  /*9920*/  STL [R1+0x21c], R12 ;  /* 0x00021c0c01007387 */ /* 0x0001e80000100800 */
[----:B0-----:R-:W4:Y:S04]  /*9930*/  LDL.LU R12, [R1+0xc] ;  /* 0x00000c00010c7983 */ /* 0x001f280000300800 */
[----:B------:R0:W-:Y:S04]  /*9940*/  STL [R1+0x218], R11 ;  /* 0x0002180b01007387 */ /* 0x0001e80000100800 */
[----:B0-----:R-:W4:Y:S04]  /*9950*/  LDL R11, [R1+0x34] ;  /* 0x00003400010b7983 */ /* 0x001f280000100800 */
[----:B------:R0:W-:Y:S04]  /*9960*/  STL [R1+0x214], R10 ;  /* 0x0002140a01007387 */ /* 0x0001e80000100800 */
[----:B0-----:R-:W4:Y:S04]  /*9970*/  LDL.LU R10, [R1+0x1c] ;  /* 0x00001c00010a7983 */ /* 0x001f280000300800 */
[----:B------:R-:W-:Y:S04]  /*9980*/  STL [R1+0x210], R9 ;  /* 0x0002100901007387 */ /* 0x000fe80000100800 */
[----:B------:R-:W-:Y:S04]  /*9990*/  STL [R1+0x20c], R8 ;  /* 0x00020c0801007387 */ /* 0x000fe80000100800 */
[----:B------:R0:W-:Y:S04]  /*99a0*/  STL [R1+0x208], R7 ;  /* 0x0002080701007387 */ /* 0x0001e80000100800 */
[----:B0-----:R-:W4:Y:S04]  /*99b0*/  LDL.LU R7, [R1+0x14] ;  /* 0x0000140001077983 */ /* 0x001f280000300800 */
[----:B------:R-:W-:Y:S04]  /*99c0*/  STL [R1+0x204], R6 ;  /* 0x0002040601007387 */ /* 0x000fe80000100800 */
[----:B------:R0:W-:Y:S04]  /*99d0*/  STL [R1+0x200], R5 ;  /* 0x0002000501007387 */ /* 0x0001e80000100800 */
[----:B0-----:R-:W4:Y:S01]  /*99e0*/  LDL R5, [R1+0x10] ;  /* 0x0000100001057983 */ /* 0x001f220000100800 */
[----:B------:R-:W0:Y:S03]  /*99f0*/  S2R R8, SR_LANEID ;  /* 0x0000000000087919 */ /* 0x000e260000000000 */
[----:B------:R1:W-:Y:S04]  /*9a00*/  STL [R1+0x1fc], R4 ;  /* 0x0001fc0401007387 */ /* 0x0003e80000100800 */
[----:B-1----:R-:W4:Y:S04]  /*9a10*/  LDL R4, [R1+0x30] ;  /* 0x0000300001047983 */ /* 0x002f280000100800 */
[----:B------:R-:W-:Y:S04]  /*9a20*/  STL [R1+0x1f8], R2 ;  /* 0x0001f80201007387 */ /* 0x000fe80000100800 */
[----:B------:R-:W4:Y:S01]  /*9a30*/  LDL R6, [R1+0x24] ;  /* 0x0000240001067983 */ /* 0x000f220000100800 */
[----:B0-----:R-:W-:-:S02]  /*9a40*/  ISETP.GT.AND P0, PT, R8, 0x1e, PT ;  /* 0x0000001e0800780c */ /* 0x001fc40003f04270 */
[----:B--2---:R-:W-:Y:S01]  /*9a50*/  MOV R9, R39 ;  /* 0x0000002700097202 */ /* 0x004fe20000000f00 */
[----:B------:R-:W-:-:S04]  /*9a60*/  FMUL.FTZ R39, R21, R34 ;  /* 0x0000002215277220 */ /* 0x000fc80000410000 */
[----:B------:R-:W-:Y:S01]  /*9a70*/  FFMA.FTZ R38, R9, R39, R38 ;  /* 0x0000002709267223 */ /* 0x000fe20000010026 */
[----:B---3--:R-:W-:Y:S01]  /*9a80*/  FADD.FTZ R39, R43, R39 ;  /* 0x000000272b277221 */ /* 0x008fe20000010000 */
[----:B------:R-:W-:Y:S01]  /*9a90*/  FMUL.FTZ R43, R3, R35 ;  /* 0x00000023032b7220 */ /* 0x000fe20000410000 */
[----:B------:R-:W2:Y:S03]  /*9aa0*/  LDL R9, [R1+0x2c] ;  /* 0x00002c0001097983 */ /* 0x000ea60000100800 */
[----:B------:R-:W-:Y:S01]  /*9ab0*/  FADD.FTZ R39, R43, R39 ;  /* 0x000000272b277221 */ /* 0x000fe20000010000 */
[----:B----4-:R-:W-:-:S05]  /*9ac0*/  FFMA.FTZ R38, R5, R43, R38 ;  /* 0x0000002b05267223 */ /* 0x010fca0000010026 */
[----:B------:R-:W0:Y:S04]  /*9ad0*/  SHFL.DOWN PT, R2, R38, 0x1, 0x1f ;  /* 0x08201f0026027f89 */ /* 0x000e2800000e0000 */
[----:B------:R-:W1:Y:S01]  /*9ae0*/  SHFL.DOWN PT, R43, R39, 0x1, 0x1f ;  /* 0x08201f00272b7f89 */ /* 0x000e6200000e0000 */
[----:B0-----:R-:W-:Y:S01]  /*9af0*/  @!P0 FADD.FTZ R38, R38, R2 ;  /* 0x0000000226268221 */ /* 0x001fe20000010000 */
[----:B-1----:R-:W-:-:S04]  /*9b00*/  @!P0 FADD.FTZ R39, R39, R43 ;  /* 0x0000002b27278221 */ /* 0x002fc80000010000 */
[----:B------:R-:W0:Y:S04]  /*9b10*/  SHFL.DOWN PT, R2, R38, 0x2, 0x1f ;  /* 0x08401f0026027f89 */ /* 0x000e2800000e0000 */
[----:B------:R-:W1:Y:S01]  /*9b20*/  SHFL.DOWN PT, R43, R39, 0x2, 0x1f ;  /* 0x08401f00272b7f89 */ /* 0x000e6200000e0000 */
[----:B------:R-:W-:-:S13]  /*9b30*/  ISETP.GT.AND P0, PT, R8, 0x1d, PT ;  /* 0x0000001d0800780c */ /* 0x000fda0003f04270 */
[----:B0-----:R-:W-:Y:S01]  /*9b40*/  @!P0 FADD.FTZ R38, R38, R2 ;  /* 0x0000000226268221 */ /* 0x001fe20000010000 */
[----:B-1----:R-:W-:-:S04]  /*9b50*/  @!P0 FADD.FTZ R39, R39, R43 ;  /* 0x0000002b27278221 */ /* 0x002fc80000010000 */
[----:B------:R-:W0:Y:S04]  /*9b60*/  SHFL.DOWN PT, R2, R38, 0x4, 0x1f ;  /* 0x08801f0026027f89 */ /* 0x000e2800000e0000 */
[----:B------:R-:W1:Y:S01]  /*9b70*/  SHFL.DOWN PT, R43, R39, 0x4, 0x1f ;  /* 0x08801f00272b7f89 */ /* 0x000e6200000e0000 */
[----:B------:R-:W-:-:S13]  /*9b80*/  ISETP.GT.AND P0, PT, R8, 0x1b, PT ;  /* 0x0000001b0800780c */ /* 0x000fda0003f04270 */
[----:B0-----:R-:W-:Y:S01]  /*9b90*/  @!P0 FADD.FTZ R38, R38, R2 ;  /* 0x0000000226268221 */ /* 0x001fe20000010000 */
[----:B-1----:R-:W-:-:S04]  /*9ba0*/  @!P0 FADD.FTZ R39, R39, R43 ;  /* 0x0000002b27278221 */ /* 0x002fc80000010000 */
[----:B------:R-:W0:Y:S01]  /*9bb0*/  SHFL.DOWN PT, R43, R38, 0x8, 0x1f ;  /* 0x09001f00262b7f89 */ /* 0x000e2200000e0000 */
[----:B------:R-:W-:-:S13]  /*9bc0*/  ISETP.GT.AND P0, PT, R8, 0x17, PT ;  /* 0x000000170800780c */ /* 0x000fda0003f04270 */
[----:B0-----:R-:W-:Y:S02]  /*9bd0*/  @!P0 FADD.FTZ R38, R38, R43 ;  /* 0x0000002b26268221 */ /* 0x001fe40000010000 */
[----:B------:R-:W3:Y:S01]  /*9be0*/  LDL.LU R43, [R1+0x8] ;  /* 0x00000800012b7983 */ /* 0x000ee20000300800 */
[----:B------:R-:W-:Y:S01]  /*9bf0*/  FADD.FTZ R7, R7, R41 ;  /* 0x0000002907077221 */ /* 0x000fe20000010000 */
[----:B------:R-:W-:Y:S02]  /*9c00*/  FFMA.FTZ R41, R4, R41, R10 ;  /* 0x0000002904297223 */ /* 0x000fe4000001000a */
[----:B------:R-:W0:Y:S01]  /*9c10*/  SHFL.DOWN PT, R2, R39, 0x8, 0x1f ;  /* 0x09001f0027027f89 */ /* 0x000e2200000e0000 */
[----:B---3--:R-:W-:Y:S01]  /*9c20*/  FADD.FTZ R43, R43, R42 ;  /* 0x0000002a2b2b7221 */ /* 0x008fe20000010000 */
[----:B------:R-:W-:Y:S02]  /*9c30*/  FFMA.FTZ R42, R11, R42, R12 ;  /* 0x0000002a0b2a7223 */ /* 0x000fe4000001000c */
[----:B------:R1:W5:Y:S01]  /*9c40*/  LDL.LU R12, [R1+0x21c] ;  /* 0x00021c00010c7983 */ /* 0x0003620000300800 */
[----:B------:R-:W-:Y:S01]  /*9c50*/  FADD.FTZ R43, R43, R22 ;  /* 0x000000162b2b7221 */ /* 0x000fe20000010000 */
[----:B--2---:R-:W-:-:S02]  /*9c60*/  FFMA.FTZ R42, R9, R22, R42 ;  /* 0x00000016092a7223 */ /* 0x004fc4000001002a */
[----:B------:R1:W5:Y:S04]  /*9c70*/  LDL.LU R11, [R1+0x218] ;  /* 0x00021800010b7983 */ /* 0x0003680000300800 */
[----:B------:R1:W5:Y:S04]  /*9c80*/  LDL.LU R10, [R1+0x214] ;  /* 0x00021400010a7983 */ /* 0x0003680000300800 */
[----:B------:R1:W5:Y:S04]  /*9c90*/  LDL.LU R9, [R1+0x210] ;  /* 0x0002100001097983 */ /* 0x0003680000300800 */
[----:B------:R-:W2:Y:S01]  /*9ca0*/  LDL R22, [R1+0x28] ;  /* 0x0000280001167983 */ /* 0x000ea20000100800 */
[----:B0-----:R-:W-:Y:S01]  /*9cb0*/  @!P0 FADD.FTZ R39, R39, R2 ;  /* 0x0000000227278221 */ /* 0x001fe20000010000 */
[----:B------:R-:W-:-:S02]  /*9cc0*/  ISETP.GT.AND P0, PT, R8, 0xf, PT ;  /* 0x0000000f0800780c */ /* 0x000fc40003f04270 */
[----:B------:R1:W5:Y:S01]  /*9cd0*/  LDL.LU R8, [R1+0x20c] ;  /* 0x00020c0001087983 */ /* 0x0003620000300800 */
[----:B--2---:R-:W-:Y:S01]  /*9ce0*/  FFMA.FTZ R41, R22, R40, R41 ;  /* 0x0000002816297223 */ /* 0x004fe20000010029 */
[----:B------:R-:W-:Y:S02]  /*9cf0*/  FADD.FTZ R22, R7, R40 ;  /* 0x0000002807167221 */ /* 0x000fe40000010000 */
[----:B------:R1:W5:Y:S04]  /*9d00*/  LDL.LU R7, [R1+0x208] ;  /* 0x0002080001077983 */ /* 0x0003680000300800 */
[----:B------:R-:W2:Y:S01]  /*9d10*/  LDL R40, [R1+0x20] ;  /* 0x0000200001287983 */ /* 0x000ea20000100800 */
[----:B------:R-:W-:Y:S01]  /*9d20*/  FFMA.FTZ R42, R6, R23, R42 ;  /* 0x00000017062a7223 */ /* 0x000fe2000001002a */
[----:B------:R-:W-:Y:S01]  /*9d30*/  FADD.FTZ R43, R43, R23 ;  /* 0x000000172b2b7221 */ /* 0x000fe20000010000 */
[----:B------:R-:W-:Y:S01]  /*9d40*/  FADD.FTZ R23, R22, R20 ;  /* 0x0000001416177221 */ /* 0x000fe20000010000 */
[----:B------:R1:W5:Y:S04]  /*9d50*/  LDL.LU R6, [R1+0x204] ;  /* 0x0002040001067983 */ /* 0x0003680000300800 */
[----:B------:R-:W0:Y:S04]  /*9d60*/  SHFL.DOWN PT, R4, R38, 0x10, 0x1f ;  /* 0x0a001f0026047f89 */ /* 0x000e2800000e0000 */
[----:B------:R-:W3:Y:S01]  /*9d70*/  SHFL.DOWN PT, R2, R39, 0x10, 0x1f ;  /* 0x0a001f0027027f89 */ /* 0x000ee200000e0000 */
[----:B--2---:R-:W-:-:S03]  /*9d80*/  FFMA.FTZ R41, R40, R20, R41 ;  /* 0x0000001428297223 */ /* 0x004fc60000010029 */
[----:B------:R-:W2:Y:S04]  /*9d90*/  LDL R20, [R1+0x18] ;  /* 0x0000180001147983 */ /* 0x000ea80000100800 */
[----:B------:R-:W4:Y:S01]  /*9da0*/  LDL R40, [R1+0x1f4] ;  /* 0x0001f40001287983 */ /* 0x000f220000100800 */
[----:B------:R-:W-:Y:S01]  /*9db0*/  FADD.FTZ R22, R43, R21 ;  /* 0x000000152b167221 */ /* 0x000fe20000010000 */
[----:B0-----:R-:W-:Y:S01]  /*9dc0*/  @!P0 FADD.FTZ R38, R38, R4 ;  /* 0x0000000426268221 */ /* 0x001fe20000010000 */
[----:B---3--:R-:W-:Y:S01]  /*9dd0*/  @!P0 FADD.FTZ R39, R39, R2 ;  /* 0x0000000227278221 */ /* 0x008fe20000010000 */
[----:B------:R-:W0:Y:S01]  /*9de0*/  S2UR UR7, SR_CgaCtaId ;  /* 0x00000000000779c3 */ /* 0x000e220000008800 */
[----:B------:R-:W-:Y:S02]  /*9df0*/  UMOV UR6, 0x400 ;  /* 0x0000040000067882 */ /* 0x000fe40000000000 */
[----:B------:R-:W-:Y:S01]  /*9e00*/  UIADD3 UR5, UR6, 0xd0, URZ ;  /* 0x000000d006057890 */ /* 0x000fe2000fffe03f */
[----:B------:R-:W-:Y:S01]  /*9e10*/  ISETP.NE.AND P2, PT, R0, RZ, PT ;  /* 0x000000ff0000720c */ /* 0x000fe20003f45270 */
[----:B--2---:R-:W-:Y:S01]  /*9e20*/  FFMA.FTZ R20, R20, R21, R42 ;  /* 0x0000001514147223 */ /* 0x004fe2000001002a */
[----:B------:R-:W-:-:S02]  /*9e30*/  FFMA.FTZ R21, R5, R3, R41 ;  /* 0x0000000305157223 */ /* 0x000fc40000010029 */
[----:B------:R1:W5:Y:S04]  /*9e40*/  LDL.LU R5, [R1+0x200] ;  /* 0x0002000001057983 */ /* 0x0003680000300800 */
[----:B------:R1:W5:Y:S04]  /*9e50*/  LDL.LU R4, [R1+0x1fc] ;  /* 0x0001fc0001047983 */ /* 0x0003680000300800 */
[----:B------:R1:W5:Y:S01]  /*9e60*/  LDL.LU R2, [R1+0x1f8] ;  /* 0x0001f80001027983 */ /* 0x0003620000300800 */
[----:B------:R-:W2:Y:S01]  /*9e70*/  S2R R42, SR_LANEID ;  /* 0x00000000002a7919 */ /* 0x000ea20000000000 */
[----:B0-----:R-:W-:Y:S01]  /*9e80*/  ULEA UR5, UR7, UR5, 0x18 ;  /* 0x0000000507057291 */ /* 0x001fe2000f8ec03f */
[----:B------:R-:W-:-:S05]  /*9e90*/  FADD.FTZ R23, R23, R3 ;  /* 0x0000000317177221 */ /* 0x000fca0000010000 */
[C---:B------:R-:W-:Y:S01]  /*9ea0*/  LEA R3, R0.reuse, UR5, 0x4 ;  /* 0x0000000500037c11 */ /* 0x040fe2000f8e20ff */
[----:B------:R-:W-:Y:S04]  /*9eb0*/  BSSY B0, `(.L_x_2560) ;  /* 0x0000038000007945 */ /* 0x000fe80003800000 */
[----:B------:R1:W-:Y:S01]  /*9ec0*/  STS.128 [R3], R20 ;  /* 0x0000001403007388 */ /* 0x0003e20000000c00 */
[----:B------:R-:W-:Y:S02]  /*9ed0*/  ISETP.GT.U32.AND P3, PT, R0, 0x4f, PT ;  /* 0x0000004f0000780c */ /* 0x000fe40003f64070 */
[----:B--2---:R-:W-:-:S13]  /*9ee0*/  ISETP.NE.AND P0, PT, R42, RZ, PT ;  /* 0x000000ff2a00720c */ /* 0x004fda0003f05270 */
[----:B----4-:R1:W-:Y:S01]  /*9ef0*/  @!P0 STS.64 [R40+0x18], R38 ;  /* 0x0000182628008388 */ /* 0x0103e20000000a00 */
[----:B------:R-:W-:Y:S06]  /*9f00*/  BAR.SYNC.DEFER_BLOCKING 0x0 ;  /* 0x0000000000007b1d */ /* 0x000fec0000010000 */
[----:B------:R-:W-:Y:S05]  /*9f10*/  @P2 BRA `(.L_x_2561) ;  /* 0x0000000000c42947 */ /* 0x000fea0003800000 */
[----:B------:R-:W-:-:S09]  /*9f20*/  ULEA UR5, UR7, UR6, 0x18 ;  /* 0x0000000607057291 */ /* 0x000fd2000f8ec03f */
[----:B-1----:R-:W0:Y:S02]  /*9f30*/  LDS.128 R40, [UR5+0x20] ;  /* 0x00002005ff287984 */ /* 0x002e240008000c00 */
        /* <DEDUP_REMOVED lines=44> */
[----:B------:R-:W0:Y:S02]  /*a200*/  LDS.64 R38, [UR5+0xb0] ;  /* 0x0000b005ff267984 */ /* 0x000e240008000a00 */
[----:B0-----:R-:W-:Y:S01]  /*a210*/  FADD.FTZ R38, R42, R38 ;  /* 0x000000262a267221 */ /* 0x001fe20000010000 */
[----:B------:R-:W-:-:S07]  /*a220*/  FADD.FTZ R39, R43, R39 ;  /* 0x000000272b277221 */ /* 0x000fce0000010000 */
.L_x_2561:
[----:B------:R-:W-:Y:S05]  /*a230*/  BSYNC B0 ;  /* 0x0000000000007941 */ /* 0x000fea0003800000 */
.L_x_2560:
[----:B------:R-:W-:Y:S06]  /*a240*/  BAR.SYNC.DEFER_BLOCKING 0x0 ;  /* 0x0000000000007b1d */ /* 0x000fec0000010000 */
[----:B------:R-:W-:Y:S04]  /*a250*/  BSSY B0, `(.L_x_2562) ;  /* 0x0000027000007945 */ /* 0x000fe80003800000 */
[----:B------:R-:W-:Y:S05]  /*a260*/  @P3 BRA `(.L_x_2563) ;  /* 0x0000000000943947 */ /* 0x000fea0003800000 */
[----:B-1----:R-:W0:Y:S02]  /*a270*/  LDS.128 R40, [R3+0x500] ;  /* 0x0005000003287984 */ /* 0x002e240000000c00 */
        /* <DEDUP_REMOVED lines=24> */
[----:B------:R-:W-:Y:S02]  /*a400*/  MOV R43, R20 ;  /* 0x00000014002b7202 */ /* 0x000fe40000000f00 */
[----:B------:R-:W0:Y:S03]  /*a410*/  LDS.128 R20, [R3+0x1e00] ;  /* 0x001e000003147984 */ /* 0x000e260000000c00 */
[----:B0-----:R-:W-:Y:S01]  /*a420*/  FADD.FTZ R20, R43, R20 ;  /* 0x000000142b147221 */ /* 0x001fe20000010000 */
[----:B------:R-:W-:Y:S01]  /*a430*/  FADD.FTZ R43, R41, R21 ;  /* 0x00000015292b7221 */ /* 0x000fe20000010000 */
[----:B------:R-:W-:Y:S01]  /*a440*/  FADD.FTZ R41, R42, R22 ;  /* 0x000000162a297221 */ /* 0x000fe20000010000 */
[----:B------:R-:W-:-:S02]  /*a450*/  FADD.FTZ R40, R40, R23 ;  /* 0x0000001728287221 */ /* 0x000fc40000010000 */
[----:B------:R-:W-:Y:S02]  /*a460*/  MOV R42, R20 ;  /* 0x00000014002a7202 */ /* 0x000fe40000000f00 */
[----:B------:R-:W0:Y:S03]  /*a470*/  LDS.128 R20, [R3+0x2300] ;  /* 0x0023000003147984 */ /* 0x000e260000000c00 */
[----:B0-----:R-:W-:Y:S01]  /*a480*/  FADD.FTZ R20, R42, R20 ;  /* 0x000000142a147221 */ /* 0x001fe20000010000 */
[----:B------:R-:W-:Y:S01]  /*a490*/  FADD.FTZ R21, R43, R21 ;  /* 0x000000152b157221 */ /* 0x000fe20000010000 */
[----:B------:R-:W-:Y:S01]  /*a4a0*/  FADD.FTZ R22, R41, R22 ;  /* 0x0000001629167221 */ /* 0x000fe20000010000 */
[----:B------:R-:W-:-:S07]  /*a4b0*/  FADD.FTZ R23, R40, R23 ;  /* 0x0000001728177221 */ /* 0x000fce0000010000 */
.L_x_2563:
[----:B------:R-:W-:Y:S05]  /*a4c0*/  BSYNC B0 ;  /* 0x0000000000007941 */ /* 0x000fea0003800000 */
.L_x_2562:
[----:B-1----:R-:W0:Y:S01]  /*a4d0*/  LDC.64 R40, c[0x0][0x268] ;  /* 0x00009a00ff287b82 */ /* 0x002e220000000a00 */
[----:B------:R-:W-:Y:S01]  /*a4e0*/  MOV R3, UR16 ;  /* 0x0000001000037c02 */ /* 0x000fe20008000f00 */
[----:B------:R-:W-:Y:S04]  /*a4f0*/  BSSY B0, `(.L_x_2564) ;  /* 0x0000011000007945 */ /* 0x000fe80003800000 */
[----:B------:R-:W-:-:S04]  /*a500*/  IMAD R3, R3, 0x50, R0 ;  /* 0x0000005003037824 */ /* 0x000fc800078e0200 */
[----:B0-----:R-:W-:Y:S01]  /*a510*/  IMAD.WIDE R40, R3, 0x4, R40 ;  /* 0x0000000403287825 */ /* 0x001fe200078e0228 */
        /* <DEDUP_REMOVED lines=14> */
.L_x_2565:
[----:B------:R-:W-:Y:S05]  /*a600*/  BSYNC B0 ;  /* 0x0000000000007941 */ /* 0x000fea0003800000 */
.L_x_2564:
[----:B------:R-:W-:Y:S02]  /*a610*/  ULDC UR15, c[0x0][0xc] ;  /* 0x00000300000f7ab9 */ /* 0x000fe40000000800 */
        /* <DEDUP_REMOVED lines=40> */
.L_x_2568:
[----:B------:R-:W-:Y:S02]  /*a8a0*/  MOV R20, UR18 ;  /* 0x0000001200147c02 */ /* 0x000fe40008000f00 */
[----:B------:R-:W-:-:S05]  /*a8b0*/  MOV R21, UR19 ;  /* 0x0000001300157c02 */ /* 0x000fca0008000f00 */
[----:B------:R-:W2:Y:S04]  /*a8c0*/  LDG.E.STRONG.GPU R20, desc[UR22][R20.64] ;  /* 0x0000001614147981 */ /* 0x000ea8000c1ef900 */
[----:B--2---:R-:W-:Y:S01]  /*a8d0*/  CCTL.IVALL ;  /* 0x00000000ff00798f */ /* 0x004fe20002000000 */
[----:B------:R-:W-:Y:S05]  /*a8e0*/  YIELD ;  /* 0x0000000000007946 */ /* 0x000fea0003800000 */
[----:B------:R-:W-:-:S13]  /*a8f0*/  ISETP.NE.AND P0, PT, R20, R3, PT ;  /* 0x000000031400720c */ /* 0x000fda0003f05270 */
[----:B------:R-:W-:Y:S05]  /*a900*/  @P0 BRA `(.L_x_2568) ;  /* 0xfffffffc00e40947 */ /* 0x000fea000383ffff */
.L_x_2567:
        /* <DEDUP_REMOVED lines=19> */
.L_x_2572:
        /* <DEDUP_REMOVED lines=165> */
.L_x_2571:
        /* <DEDUP_REMOVED lines=87> */
.L_x_2573:
[----:B------:R-:W-:-:S13]  /*ba00*/  ISETP.NE.OR P0, PT, RZ, UR16, P0 ;  /* 0x00000010ff007c0c */ /* 0x000fda0008705670 */
[----:B------:R-:W-:Y:S05]  /*ba10*/  @!P0 BRA `(.L_x_2569) ;  /* 0x0000000000b08947 */ /* 0x000fea0003800000 */
.L_x_2570:
        /* <DEDUP_REMOVED lines=44> */
.L_x_2569:
        /* <DEDUP_REMOVED lines=14> */
.L_x_2575:
[----:B------:R-:W-:Y:S05]  /*bdc0*/  BSYNC B0 ;  /* 0x0000000000007941 */ /* 0x000fea0003800000 */
.L_x_2574:
        /* <DEDUP_REMOVED lines=25> */
.L_x_2566:
[----:B0-----:R0:W5:Y:S04]  /*bf60*/  LDL R23, [R1+0x168] ;  /* 0x0001680001177983 */ /* 0x0011680000100800 */
[----:B------:R0:W5:Y:S01]  /*bf70*/  LDL R22, [R1+0x16c] ;  /* 0x00016c0001167983 */ /* 0x0001620000100800 */
[----:B------:R-:W1:Y:S01]  /*bf80*/  S2UR UR6, SR_CgaCtaId ;  /* 0x00000000000679c3 */ /* 0x000e620000008800 */
[----:B------:R-:W-:Y:S02]  /*bf90*/  UMOV UR5, 0x400 ;  /* 0x0000040000057882 */ /* 0x000fe40000000000 */
[----:B-1----:R-:W-:-:S03]  /*bfa0*/  ULEA UR5, UR6, UR5, 0x18 ;  /* 0x0000000506057291 */ /* 0x002fc6000f8ec03f */
[----:B------:R-:W-:-:S06]  /*bfb0*/  ULDC UR6, c[0x0][0x2bc] ;  /* 0x0000af0000067ab9 */ /* 0x000fcc0000000800 */
[----:B------:R-:W-:Y:S01]  /*bfc0*/  @!P2 STS.64 [UR5+0xc0], R38 ;  /* 0x0000c026ff00a988 */ /* 0x000fe20008000a05 */
[----:B------:R-:W-:Y:S06]  /*bfd0*/  BAR.SYNC.DEFER_BLOCKING 0x0 ;  /* 0x0000000000007b1d */ /* 0x000fec0000010000 */
[----:B------:R-:W1:Y:S02]  /*bfe0*/  LDS.64 R20, [UR5+0xc0] ;  /* 0x0000c005ff147984 */ /* 0x000e640008000a00 */
[----:B-1----:R-:W-:Y:S01]  /*bff0*/  FMUL.FTZ R20, R20, UR6 ;  /* 0x0000000614147c20 */ /* 0x002fe20008410000 */
[----:B------:R-:W-:-:S04]  /*c000*/  FMUL.FTZ R21, R21, UR6 ;  /* 0x0000000615157c20 */ /* 0x000fc80008410000 */
[----:B------:R-:W-:Y:S02]  /*c010*/  R2UR UR5, R20 ;  /* 0x00000000140572ca */ /* 0x000fe400000e0000 */
[----:B------:R-:W-:Y:S01]  /*c020*/  R2UR UR13, R21 ;  /* 0x00000000150d72ca */ /* 0x000fe200000e0000 */
[----:B0-----:R-:W-:-:S14]  /*c030*/  @!P5 BRA `(.L_x_2576) ;  /* 0x000000000048d947 */ /* 0x001fdc0003800000 */
        /* <DEDUP_REMOVED lines=18> */
.L_x_2576:
[----:B------:R-:W-:Y:S04]  /*c160*/  BSSY B0, `(.L_x_2577) ;  /* 0x0000016000007945 */ /* 0x000fe80003800000 */
[----:B------:R-:W-:Y:S05]  /*c170*/  @!P1 BRA `(.L_x_2578) ;  /* 0x0000000000509947 */ /* 0x000fea0003800000 */
[----:B------:R-:W-:Y:S01]  /*c180*/  MOV R3, UR5 ;  /* 0x0000000500037c02 */ /* 0x000fe20008000f00 */
[----:B------:R-:W-:Y:S01]  /*c190*/  ULDC.64 UR6, c[0x0][0x288] ;  /* 0x0000a20000067ab9 */ /* 0x000fe20000000a00 */
[----:B-----5:R-:W-:-:S03]  /*c1a0*/  SHF.R.S32.HI R20, RZ, 0x1f, R2 ;  /* 0x0000001fff147819 */ /* 0x020fc60000011402 */
[----:B------:R-:W-:Y:S01]  /*c1b0*/  FFMA.FTZ R3, R23, R3, UR13 ;  /* 0x0000000d17037e23 */ /* 0x000fe20008010003 */
[----:B------:R-:W-:-:S03]  /*c1c0*/  MOV R23, R7 ;  /* 0x0000000700177202 */ /* 0x000fc60000000f00 */
[----:B------:R-:W-:Y:S01]  /*c1d0*/  FFMA.FTZ R44, R34, R44, -R3 ;  /* 0x0000002c222c7223 */ /* 0x000fe20000010803 */
[----:B------:R-:W-:-:S05]  /*c1e0*/  MOV R3, UR5 ;  /* 0x0000000500037c02 */ /* 0x000fca0008000f00 */
[----:B------:R-:W-:Y:S01]  /*c1f0*/  FFMA.FTZ R3, R22, R3, UR13 ;  /* 0x0000000d16037e23 */ /* 0x000fe20008010003 */
[----:B------:R-:W-:-:S03]  /*c200*/  MOV R22, R4 ;  /* 0x0000000400167202 */ /* 0x000fc60000000f00 */
[----:B------:R-:W-:Y:S01]  /*c210*/  FFMA.FTZ R45, R35, R45, -R3 ;  /* 0x0000002d232d7223 */ /* 0x000fe20000010803 */
[----:B------:R-:W-:Y:S02]  /*c220*/  IMAD R3, R20, UR6, RZ ;  /* 0x0000000614037c24 */ /* 0x000fe4000f8e02ff */
        /* <DEDUP_REMOVED lines=9> */
.L_x_2578:
[----:B------:R-:W-:Y:S05]  /*c2c0*/  BSYNC B0 ;  /* 0x0000000000007941 */ /* 0x000fea0003800000 */
.L_x_2577:
[----:B------:R1:W5:Y:S04]  /*c2d0*/  LDL R38, [R1+0x178] ;  /* 0x0001780001267983 */ /* 0x0003680000100800 */
[----:B0----5:R1:W5:Y:S01]  /*c2e0*/  LDL R22, [R1+0x188] ;  /* 0x0001880001167983 */ /* 0x0213620000100800 */
[C---:B------:R-:W-:Y:S01]  /*c2f0*/  IADD3 R21, R2.reuse, 0x8, RZ ;  /* 0x0000000802157810 */ /* 0x040fe20007ffe0ff */
[----:B------:R-:W-:Y:S01]  /*c300*/  ULDC.64 UR6, c[0x0][0x290] ;  /* 0x0000a40000067ab9 */ /* 0x000fe20000000a00 */
[----:B------:R-:W-:Y:S02]  /*c310*/  IADD3 R23, R2, 0x8, RZ ;  /* 0x0000000802177810 */ /* 0x000fe40007ffe0ff */
[----:B------:R-:W-:Y:S02]  /*c320*/  SHF.R.S32.HI R21, RZ, 0x1f, R21 ;  /* 0x0000001fff157819 */ /* 0x000fe40000011415 */
[----:B------:R-:W-:-:S04]  /*c330*/  ISETP.GE.U32.AND P0, PT, R23, UR6, PT ;  /* 0x0000000617007c0c */ /* 0x000fc8000bf06070 */
[----:B------:R-:W-:-:S04]  /*c340*/  ISETP.GE.AND.EX P0, PT, R21, UR7, PT, P0 ;  /* 0x0000000715007c0c */ /* 0x000fc8000bf06300 */
[----:B------:R-:W-:Y:S01]  /*c350*/  ISETP.GT.U32.OR P0, PT, R0, 0x27f, P0 ;  /* 0x0000027f0000780c */ /* 0x000fe20000704470 */
[----:B-1----:R-:W-:-:S12]  /*c360*/  @!P5 BRA `(.L_x_2579) ;  /* 0x000000000048d947 */ /* 0x002fd80003800000 */
        /* <DEDUP_REMOVED lines=18> */
.L_x_2579:
[----:B------:R-:W-:Y:S04]  /*c490*/  BSSY B0, `(.L_x_2580) ;  /* 0x0000015000007945 */ /* 0x000fe80003800000 */
[----:B------:R-:W-:Y:S05]  /*c4a0*/  @P0 BRA `(.L_x_2581) ;  /* 0x00000000004c0947 */ /* 0x000fea0003800000 */
[----:B------:R-:W-:Y:S01]  /*c4b0*/  MOV R3, UR5 ;  /* 0x0000000500037c02 */ /* 0x000fe20008000f00 */
[----:B------:R-:W-:Y:S01]  /*c4c0*/  ULDC.64 UR14, c[0x0][0x288] ;  /* 0x0000a200000e7ab9 */ /* 0x000fe20000000a00 */
[----:B------:R-:W-:-:S03]  /*c4d0*/  MOV R20, R4 ;  /* 0x0000000400147202 */ /* 0x000fc60000000f00 */
[----:B------:R-:W-:-:S04]  /*c4e0*/  FFMA.FTZ R3, R38, R3, UR13 ;  /* 0x0000000d26037e23 */ /* 0x000fc80008010003 */
[----:B------:R-:W-:Y:S01]  /*c4f0*/  FFMA.FTZ R3, R34, R10, -R3 ;  /* 0x0000000a22037223 */ /* 0x000fe20000010803 */
[----:B------:R-:W-:-:S05]  /*c500*/  MOV R10, UR5 ;  /* 0x00000005000a7c02 */ /* 0x000fca0008000f00 */
[----:B-----5:R-:W-:-:S04]  /*c510*/  FFMA.FTZ R10, R22, R10, UR13 ;  /* 0x0000000d160a7e23 */ /* 0x020fc8000801000a */
[----:B------:R-:W-:Y:S01]  /*c520*/  FFMA.FTZ R22, R35, R11, -R10 ;  /* 0x0000000b23167223 */ /* 0x000fe2000001080a */
[----:B------:R-:W-:Y:S01]  /*c530*/  IMAD R10, R21, UR14, RZ ;  /* 0x0000000e150a7c24 */ /* 0x000fe2000f8e02ff */
[----:B------:R-:W-:-:S03]  /*c540*/  MOV R21, R7 ;  /* 0x0000000700157202 */ /* 0x000fc60000000f00 */
        /* <DEDUP_REMOVED lines=9> */
.L_x_2581:
[----:B------:R-:W-:Y:S05]  /*c5e0*/  BSYNC B0 ;  /* 0x0000000000007941 */ /* 0x000fea0003800000 */
.L_x_2580:
[----:B------:R1:W5:Y:S04]  /*c5f0*/  LDL R43, [R1+0x170] ;  /* 0x00017000012b7983 */ /* 0x0003680000100800 */
[----:B------:R1:W5:Y:S04]  /*c600*/  LDL R42, [R1+0x60] ;  /* 0x00006000012a7983 */ /* 0x0003680000100800 */
[----:B-----5:R1:W5:Y:S04]  /*c610*/  LDL R22, [R1+0x180] ;  /* 0x0001800001167983 */ /* 0x0203680000100800 */
[----:B0-----:R1:W5:Y:S01]  /*c620*/  LDL R21, [R1+0x64] ;  /* 0x0000640001157983 */ /* 0x0013620000100800 */
[----:B------:R-:W-:-:S02]  /*c630*/  IADD3 R40, R2, 0x10, RZ ;  /* 0x0000001002287810 */ /* 0x000fc40007ffe0ff */
[C---:B------:R-:W-:Y:S02]  /*c640*/  IADD3 R23, R2.reuse, 0x18, RZ ;  /* 0x0000001802177810 */ /* 0x040fe40007ffe0ff */
[C---:B------:R-:W-:Y:S02]  /*c650*/  IADD3 R39, R2.reuse, 0x18, RZ ;  /* 0x0000001802277810 */ /* 0x040fe40007ffe0ff */
[----:B------:R-:W-:Y:S02]  /*c660*/  IADD3 R20, R2, 0x10, RZ ;  /* 0x0000001002147810 */ /* 0x000fe40007ffe0ff */
[----:B------:R-:W-:Y:S02]  /*c670*/  ISETP.GE.U32.AND P0, PT, R40, UR6, PT ;  /* 0x0000000628007c0c */ /* 0x000fe4000bf06070 */
[----:B------:R-:W-:Y:S02]  /*c680*/  ISETP.GE.U32.AND P3, PT, R23, UR6, PT ;  /* 0x0000000617007c0c */ /* 0x000fe4000bf66070 */
[----:B------:R-:W-:-:S02]  /*c690*/  SHF.R.S32.HI R20, RZ, 0x1f, R20 ;  /* 0x0000001fff147819 */ /* 0x000fc40000011414 */
[----:B------:R-:W-:Y:S02]  /*c6a0*/  SHF.R.S32.HI R39, RZ, 0x1f, R39 ;  /* 0x0000001fff277819 */ /* 0x000fe40000011427 */
[C---:B------:R-:W-:Y:S02]  /*c6b0*/  IADD3 R41, R2.reuse, 0x20, RZ ;  /* 0x0000002002297810 */ /* 0x040fe40007ffe0ff */
[----:B------:R-:W-:Y:S02]  /*c6c0*/  IADD3 R38, R2, 0x28, RZ ;  /* 0x0000002802267810 */ /* 0x000fe40007ffe0ff */
[----:B------:R-:W-:Y:S02]  /*c6d0*/  ISETP.GE.AND.EX P2, PT, R20, UR7, PT, P0 ;  /* 0x0000000714007c0c */ /* 0x000fe4000bf46300 */
[----:B------:R-:W-:Y:S02]  /*c6e0*/  ISETP.GE.AND.EX P3, PT, R39, UR7, PT, P3 ;  /* 0x0000000727007c0c */ /* 0x000fe4000bf66330 */
[----:B------:R-:W-:-:S02]  /*c6f0*/  ISETP.GE.U32.AND P6, PT, R41, UR6, PT ;  /* 0x0000000629007c0c */ /* 0x000fc4000bfc6070 */
[----:B------:R-:W-:Y:S02]  /*c700*/  ISETP.GE.U32.AND P0, PT, R38, UR6, PT ;  /* 0x0000000626007c0c */ /* 0x000fe4000bf06070 */
[C---:B------:R-:W-:Y:S02]  /*c710*/  ISETP.GT.U32.OR P2, PT, R0.reuse, 0x27f, P2 ;  /* 0x0000027f0000780c */ /* 0x040fe40001744470 */
        /* <DEDUP_REMOVED lines=16> */
[----:B------:R-:W1:Y:S02]  /*c820*/  MUFU.RCP R10, R10 ;  /* 0x0000000a000a7308 */ /* 0x000e640000001000 */
[----:B-1----:R-:W-:Y:S01]  /*c830*/  FMUL.FTZ R11, R21, R10 ;  /* 0x0000000a150b7220 */ /* 0x002fe20000410000 */
[----:B------:R-:W-:-:S04]  /*c840*/  FADD.FTZ R10, -R10, 1 ;  /* 0x3f8000000a0a7421 */ /* 0x000fc80000010100 */
[----:B------:R-:W-:-:S04]  /*c850*/  FFMA.FTZ R10, R3, R10, 1 ;  /* 0x3f800000030a7423 */ /* 0x000fc8000001000a */
[----:B------:R-:W-:-:S05]  /*c860*/  FMUL.FTZ R21, R11, R10 ;  /* 0x0000000a0b157220 */ /* 0x000fca0000410000 */
[----:B------:R0:W-:Y:S02]  /*c870*/  STL [R1+0x64], R21 ;  /* 0x0000641501007387 */ /* 0x0001e40000100800 */
.L_x_2582:
[----:B------:R-:W-:Y:S04]  /*c880*/  BSSY B0, `(.L_x_2583) ;  /* 0x0000015000007945 */ /* 0x000fe80003800000 */
[----:B------:R-:W-:Y:S05]  /*c890*/  @P2 BRA `(.L_x_2584) ;  /* 0x00000000004c2947 */ /* 0x000fea0003800000 */
[----:B------:R-:W-:Y:S01]  /*c8a0*/  MOV R10, UR5 ;  /* 0x00000005000a7c02 */ /* 0x000fe20008000f00 */
[----:B------:R-:W-:Y:S01]  /*c8b0*/  ULDC.64 UR14, c[0x0][0x288] ;  /* 0x0000a200000e7ab9 */ /* 0x000fe20000000a00 */
[----:B------:R-:W-:-:S03]  /*c8c0*/  MOV R3, UR5 ;  /* 0x0000000500037c02 */ /* 0x000fc60008000f00 */
[----:B-----5:R-:W-:Y:S02]  /*c8d0*/  FFMA.FTZ R10, R22, R10, UR13 ;  /* 0x0000000d160a7e23 */ /* 0x020fe4000801000a */
[----:B------:R-:W-:Y:S02]  /*c8e0*/  FFMA.FTZ R3, R43, R3, UR13 ;  /* 0x0000000d2b037e23 */ /* 0x000fe40008010003 */
[----:B------:R-:W-:Y:S01]  /*c8f0*/  FFMA.FTZ R22, R35, R21, -R10 ;  /* 0x0000001523167223 */ /* 0x000fe2000001080a */
[----:B------:R-:W-:Y:S01]  /*c900*/  IMAD R10, R20, UR14, RZ ;  /* 0x0000000e140a7c24 */ /* 0x000fe2000f8e02ff */
[----:B------:R-:W-:Y:S01]  /*c910*/  MOV R20, R4 ;  /* 0x0000000400147202 */ /* 0x000fe20000000f00 */
[----:B------:R-:W-:Y:S01]  /*c920*/  FFMA.FTZ R3, R34, R42, -R3 ;  /* 0x0000002a22037223 */ /* 0x000fe20000010803 */
[----:B0-----:R-:W-:Y:S01]  /*c930*/  MOV R21, R7 ;  /* 0x0000000700157202 */ /* 0x001fe20000000f00 */
        /* <DEDUP_REMOVED lines=9> */
.L_x_2584:
[----:B------:R-:W-:Y:S05]  /*c9d0*/  BSYNC B0 ;  /* 0x0000000000007941 */ /* 0x000fea0003800000 */
.L_x_2583:
[----:B------:R-:W-:Y:S05]  /*c9e0*/  @!P5 BRA `(.L_x_2585) ;  /* 0x000000000060d947 */ /* 0x000fea0003800000 */
[----:B------:R-:W2:Y:S04]  /*c9f0*/  LDL R3, [R1+0x174] ;  /* 0x0001740001037983 */ /* 0x000ea80000100800 */
[----:B-1----:R-:W3:Y:S04]  /*ca00*/  LDL.LU R11, [R1+0x78] ;  /* 0x00007800010b7983 */ /* 0x002ee80000300800 */
[----:B0----5:R-:W4:Y:S04]  /*ca10*/  LDL R21, [R1+0x184] ;  /* 0x0001840001157983 */ /* 0x021f280000100800 */
[----:B------:R-:W4:Y:S01]  /*ca20*/  LDL.LU R20, [R1+0x7c] ;  /* 0x00007c0001147983 */ /* 0x000f220000300800 */
[----:B--2---:R-:W-:-:S04]  /*ca30*/  FFMA.FTZ R3, R3, R34, R36 ;  /* 0x0000002203037223 */ /* 0x004fc80000010024 */
[----:B------:R-:W-:-:S06]  /*ca40*/  FMUL.FTZ R10, R3, -1.4426950216293334961 ;  /* 0xbfb8aa3b030a7820 */ /* 0x000fcc0000410000 */
[----:B------:R-:W0:Y:S02]  /*ca50*/  MUFU.EX2 R10, R10 ;  /* 0x0000000a000a7308 */ /* 0x000e240000000800 */
[----:B0-----:R-:W-:-:S06]  /*ca60*/  FADD.FTZ R10, R10, 1 ;  /* 0x3f8000000a0a7421 */ /* 0x001fcc0000010000 */
[----:B------:R-:W3:Y:S02]  /*ca70*/  MUFU.RCP R10, R10 ;  /* 0x0000000a000a7308 */ /* 0x000ee40000001000 */
[----:B---3--:R-:W-:Y:S01]  /*ca80*/  FMUL.FTZ R11, R11, R10 ;  /* 0x0000000a0b0b7220 */ /* 0x008fe20000410000 */
[----:B------:R-:W-:-:S04]  /*ca90*/  FADD.FTZ R10, -R10, 1 ;  /* 0x3f8000000a0a7421 */ /* 0x000fc80000010100 */
[----:B------:R-:W-:Y:S01]  /*caa0*/  FFMA.FTZ R10, R3, R10, 1 ;  /* 0x3f800000030a7423 */ /* 0x000fe2000001000a */
[----:B----4-:R-:W-:-:S03]  /*cab0*/  FFMA.FTZ R3, R21, R35, R37 ;  /* 0x0000002315037223 */ /* 0x010fc60000010025 */
[----:B------:R-:W-:Y:S01]  /*cac0*/  FMUL.FTZ R11, R11, R10 ;  /* 0x0000000a0b0b7220 */ /* 0x000fe20000410000 */
[----:B------:R-:W-:-:S04]  /*cad0*/  FMUL.FTZ R10, R3, -1.4426950216293334961 ;  /* 0xbfb8aa3b030a7820 */ /* 0x000fc80000410000 */
[----:B------:R0:W-:Y:S02]  /*cae0*/  STL [R1+0x78], R11 ;  /* 0x0000780b01007387 */ /* 0x0001e40000100800 */
[----:B------:R-:W1:Y:S02]  /*caf0*/  MUFU.EX2 R10, R10 ;  /* 0x0000000a000a7308 */ /* 0x000e640000000800 */
[----:B-1----:R-:W-:-:S06]  /*cb00*/  FADD.FTZ R10, R10, 1 ;  /* 0x3f8000000a0a7421 */ /* 0x002fcc0000010000 */
[----:B------:R-:W0:Y:S02]  /*cb10*/  MUFU.RCP R10, R10 ;  /* 0x0000000a000a7308 */ /* 0x000e240000001000 */
[----:B0-----:R-:W-:Y:S01]  /*cb20*/  FMUL.FTZ R11, R20, R10 ;  /* 0x0000000a140b7220 */ /* 0x001fe20000410000 */
[----:B------:R-:W-:-:S04]  /*cb30*/  FADD.FTZ R10, -R10, 1 ;  /* 0x3f8000000a0a7421 */ /* 0x000fc80000010100 */
[----:B------:R-:W-:-:S04]  /*cb40*/  FFMA.FTZ R10, R3, R10, 1 ;  /* 0x3f800000030a7423 */ /* 0x000fc8000001000a */
[----:B------:R-:W-:-:S05]  /*cb50*/  FMUL.FTZ R3, R11, R10 ;  /* 0x0000000a0b037220 */ /* 0x000fca0000410000 */
[----:B------:R2:W-:Y:S02]  /*cb60*/  STL [R1+0x7c], R3 ;  /* 0x00007c0301007387 */ /* 0x0005e40000100800 */
.L_x_2585:
[----:B------:R-:W-:Y:S04]  /*cb70*/  BSSY B0, `(.L_x_2586) ;  /* 0x0000019000007945 */ /* 0x000fe80003800000 */
[----:B------:R-:W-:Y:S05]  /*cb80*/  @P3 BRA `(.L_x_2587) ;  /* 0x00000000005c3947 */ /* 0x000fea0003800000 */
[----:B01---5:R-:W3:Y:S01]  /*cb90*/  LDL.LU R21, [R1+0x174] ;  /* 0x0001740001157983 */ /* 0x023ee20000300800 */
[----:B--2---:R-:W-:Y:S01]  /*cba0*/  MOV R3, UR5 ;  /* 0x0000000500037c02 */ /* 0x004fe20008000f00 */
[----:B------:R-:W-:Y:S02]  /*cbb0*/  ULDC.64 UR14, c[0x0][0x288] ;  /* 0x0000a200000e7ab9 */ /* 0x000fe40000000a00 */
[----:B------:R-:W2:Y:S04]  /*cbc0*/  LDL.LU R10, [R1+0x78] ;  /* 0x00007800010a7983 */ /* 0x000ea80000300800 */
[----:B------:R-:W4:Y:S04]  /*cbd0*/  LDL.LU R20, [R1+0x184] ;  /* 0x0001840001147983 */ /* 0x000f280000300800 */
[----:B------:R-:W4:Y:S01]  /*cbe0*/  LDL.LU R11, [R1+0x7c] ;  /* 0x00007c00010b7983 */ /* 0x000f220000300800 */
[----:B---3--:R-:W-:Y:S01]  /*cbf0*/  FFMA.FTZ R3, R21, R3, UR13 ;  /* 0x0000000d15037e23 */ /* 0x008fe20008010003 */
[----:B------:R-:W-:-:S03]  /*cc00*/  MOV R21, R7 ;  /* 0x0000000700157202 */ /* 0x000fc60000000f00 */
[----:B--2---:R-:W-:Y:S01]  /*cc10*/  FFMA.FTZ R3, R34, R10, -R3 ;  /* 0x0000000a22037223 */ /* 0x004fe20000010803 */
[----:B------:R-:W-:-:S05]  /*cc20*/  MOV R10, UR5 ;  /* 0x00000005000a7c02 */ /* 0x000fca0008000f00 */
[----:B----4-:R-:W-:Y:S01]  /*cc30*/  FFMA.FTZ R10, R20, R10, UR13 ;  /* 0x0000000d140a7e23 */ /* 0x010fe2000801000a */
[----:B------:R-:W-:-:S03]  /*cc40*/  MOV R20, R4 ;  /* 0x0000000400147202 */ /* 0x000fc60000000f00 */
[----:B------:R-:W-:Y:S01]  /*cc50*/  FFMA.FTZ R22, R35, R11, -R10 ;  /* 0x0000000b23167223 */ /* 0x000fe2000001080a */
[----:B------:R-:W-:Y:S02]  /*cc60*/  IMAD R10, R39, UR14, RZ ;  /* 0x0000000e270a7c24 */ /* 0x000fe4000f8e02ff */
[----:B------:R-:W-:-:S04]  /*cc70*/  IMAD.WIDE.U32 R20, R23, UR14, R20 ;  /* 0x0000000e17147c25 */ /* 0x000fc8000f8e0014 */
[----:B------:R-:W-:Y:S01]  /*cc80*/  IMAD R10, R23, UR15, R10 ;  /* 0x0000000f170a7c24 */ /* 0x000fe2000f8e020a */
[----:B------:R-:W-:-:S04]  /*cc90*/  ULDC.64 UR14, c[0x0][0x210] ;  /* 0x00008400000e7ab9 */ /* 0x000fc80000000a00 */
[----:B------:R-:W-:Y:S01]  /*cca0*/  IADD3 R11, R21, R10, RZ ;  /* 0x0000000a150b7210 */ /* 0x000fe20007ffe0ff */
[----:B------:R-:W-:Y:S01]  /*ccb0*/  FMUL.FTZ R21, R22, UR26 ;  /* 0x0000001a16157c20 */ /* 0x000fe20008410000 */
[----:B------:R-:W-:-:S04]  /*ccc0*/  LEA R10, P2, R20, UR14, 0x2 ;  /* 0x0000000e140a7c11 */ /* 0x000fc8000f8410ff */
[----:B------:R-:W-:Y:S01]  /*ccd0*/  LEA.HI.X R11, R20, UR15, R11, 0x2, P2 ;  /* 0x0000000f140b7c11 */ /* 0x000fe200090f140b */
[----:B------:R-:W-:-:S05]  /*cce0*/  FMUL.FTZ R20, R3, UR26 ;  /* 0x0000001a03147c20 */ /* 0x000fca0008410000 */
[----:B------:R3:W-:Y:S03]  /*ccf0*/  STG.E.64 desc[UR22][R10.64], R20 ;  /* 0x000000140a007986 */ /* 0x0007e6000c101b16 */
.L_x_2587:
[----:B------:R-:W-:Y:S05]  /*cd00*/  BSYNC B0 ;  /* 0x0000000000007941 */ /* 0x000fea0003800000 */
.L_x_2586:
[----:B0-----:R0:W5:Y:S04]  /*cd10*/  LDL R42, [R1+0x17c] ;  /* 0x00017c00012a7983 */ /* 0x0011680000100800 */
[----:B-1-3--:R0:W5:Y:S02]  /*cd20*/  LDL R20, [R1+0x18c] ;  /* 0x00018c0001147983 */ /* 0x00a1640000100800 */
[C---:B-----5:R-:W-:Y:S02]  /*cd30*/  IADD3 R21, R2.reuse, 0x30, RZ ;  /* 0x0000003002157810 */ /* 0x060fe40007ffe0ff */
[C---:B------:R-:W-:Y:S02]  /*cd40*/  IADD3 R22, R2.reuse, 0x30, RZ ;  /* 0x0000003002167810 */ /* 0x040fe40007ffe0ff */
[----:B------:R-:W-:-:S02]  /*cd50*/  IADD3 R40, R2, 0x28, RZ ;  /* 0x0000002802287810 */ /* 0x000fc40007ffe0ff */
[C---:B------:R-:W-:Y:S02]  /*cd60*/  IADD3 R11, R2.reuse, 0x20, RZ ;  /* 0x00000020020b7810 */ /* 0x040fe40007ffe0ff */
[----:B------:R-:W-:Y:S02]  /*cd70*/  ISETP.GE.U32.AND P2, PT, R21, UR6, PT ;  /* 0x0000000615007c0c */ /* 0x000fe4000bf46070 */
[----:B------:R-:W-:Y:S02]  /*cd80*/  SHF.R.S32.HI R11, RZ, 0x1f, R11 ;  /* 0x0000001fff0b7819 */ /* 0x000fe4000001140b */
[----:B------:R-:W-:Y:S02]  /*cd90*/  SHF.R.S32.HI R40, RZ, 0x1f, R40 ;  /* 0x0000001fff287819 */ /* 0x000fe40000011428 */
[----:B------:R-:W-:Y:S02]  /*cda0*/  SHF.R.S32.HI R22, RZ, 0x1f, R22 ;  /* 0x0000001fff167819 */ /* 0x000fe40000011416 */
[----:B------:R-:W-:-:S02]  /*cdb0*/  IADD3 R39, R2, 0x38, RZ ;  /* 0x0000003802277810 */ /* 0x000fc40007ffe0ff */
[----:B------:R-:W-:Y:S02]  /*cdc0*/  IADD3 R23, R2, 0x40, RZ ;  /* 0x0000004002177810 */ /* 0x000fe40007ffe0ff */
[----:B------:R-:W-:Y:S02]  /*cdd0*/  ISETP.GE.AND.EX P6, PT, R11, UR7, PT, P6 ;  /* 0x000000070b007c0c */ /* 0x000fe4000bfc6360 */
[----:B------:R-:W-:Y:S02]  /*cde0*/  ISETP.GE.AND.EX P0, PT, R40, UR7, PT, P0 ;  /* 0x0000000728007c0c */ /* 0x000fe4000bf06300 */
[----:B------:R-:W-:Y:S02]  /*cdf0*/  ISETP.GE.AND.EX P2, PT, R22, UR7, PT, P2 ;  /* 0x0000000716007c0c */ /* 0x000fe4000bf46320 */
[----:B------:R-:W-:Y:S02]  /*ce00*/  ISETP.GE.U32.AND P3, PT, R39, UR6, PT ;  /* 0x0000000627007c0c */ /* 0x000fe4000bf66070 */
[----:B------:R-:W-:-:S02]  /*ce10*/  ISETP.GE.U32.AND P4, PT, R23, UR6, PT ;  /* 0x0000000617007c0c */ /* 0x000fc4000bf86070 */
[C---:B------:R-:W-:Y:S02]  /*ce20*/  ISETP.GT.U32.OR P6, PT, R0.reuse, 0x27f, P6 ;  /* 0x0000027f0000780c */ /* 0x040fe400037c4470 */
[C---:B------:R-:W-:Y:S02]  /*ce30*/  ISETP.GT.U32.OR P0, PT, R0.reuse, 0x27f, P0 ;  /* 0x0000027f0000780c */ /* 0x040fe40000704470 */
[----:B------:R-:W-:Y:S01]  /*ce40*/  ISETP.GT.U32.OR P2, PT, R0, 0x27f, P2 ;  /* 0x0000027f0000780c */ /* 0x000fe20001744470 */
[----:B0-----:R-:W-:-:S12]  /*ce50*/  @!P5 BRA `(.L_x_2588) ;  /* 0x000000000048d947 */ /* 0x001fd80003800000 */
[----:B--2---:R-:W-:-:S04]  /*ce60*/  FFMA.FTZ R3, R42, R34, R36 ;  /* 0x000000222a037223 */ /* 0x004fc80000010024 */
        /* <DEDUP_REMOVED lines=17> */
.L_x_2588:
[----:B------:R-:W-:Y:S04]  /*cf80*/  BSSY B0, `(.L_x_2589) ;  /* 0x0000015000007945 */ /* 0x000fe80003800000 */
[----:B------:R-:W-:Y:S05]  /*cf90*/  @P6 BRA `(.L_x_2590) ;  /* 0x00000000004c6947 */ /* 0x000fea0003800000 */
[----:B--2---:R-:W-:Y:S01]  /*cfa0*/  MOV R3, UR5 ;  /* 0x0000000500037c02 */ /* 0x004fe20008000f00 */
[----:B------:R-:W-:Y:S01]  /*cfb0*/  ULDC.64 UR14, c[0x0][0x288] ;  /* 0x0000a200000e7ab9 */ /* 0x000fe20000000a00 */
[----:B------:R-:W-:-:S03]  /*cfc0*/  MOV R10, UR5 ;  /* 0x00000005000a7c02 */ /* 0x000fc60008000f00 */
[----:B------:R-:W-:Y:S02]  /*cfd0*/  FFMA.FTZ R3, R42, R3, UR13 ;  /* 0x0000000d2a037e23 */ /* 0x000fe40008010003 */
[----:B------:R-:W-:Y:S02]  /*cfe0*/  FFMA.FTZ R10, R20, R10, UR13 ;  /* 0x0000000d140a7e23 */ /* 0x000fe4000801000a */
[----:B------:R-:W-:Y:S01]  /*cff0*/  FFMA.FTZ R3, R34, R12, -R3 ;  /* 0x0000000c22037223 */ /* 0x000fe20000010803 */
[----:B------:R-:W-:Y:S01]  /*d000*/  MOV R12, R4 ;  /* 0x00000004000c7202 */ /* 0x000fe20000000f00 */
[----:B------:R-:W-:Y:S01]  /*d010*/  FFMA.FTZ R20, R35, R13, -R10 ;  /* 0x0000000d23147223 */ /* 0x000fe2000001080a */
[----:B------:R-:W-:Y:S01]  /*d020*/  MOV R13, R7 ;  /* 0x00000007000d7202 */ /* 0x000fe20000000f00 */
        /* <DEDUP_REMOVED lines=10> */
.L_x_2590:
[----:B------:R-:W-:Y:S05]  /*d0d0*/  BSYNC B0 ;  /* 0x0000000000007941 */ /* 0x000fea0003800000 */
.L_x_2589:
[----:B------:R-:W-:Y:S05]  /*d0e0*/  @!P5 BRA `(.L_x_2591) ;  /* 0x000000000050d947 */ /* 0x000fea0003800000 */
[----:B--2---:R-:W2:Y:S04]  /*d0f0*/  LDL R3, [R1+0x40] ;  /* 0x0000400001037983 */ /* 0x004ea80000100800 */
[----:B0-----:R-:W3:Y:S01]  /*d100*/  LDL R11, [R1+0x190] ;  /* 0x00019000010b7983 */ /* 0x001ee20000100800 */
        /* <DEDUP_REMOVED lines=8> */
[----:B---3--:R-:W-:-:S03]  /*d190*/  FFMA.FTZ R3, R11, R35, R37 ;  /* 0x000000230b037223 */ /* 0x008fc60000010025 */
        /* <DEDUP_REMOVED lines=9> */
.L_x_2591:
[----:B------:R-:W-:Y:S04]  /*d230*/  BSSY B0, `(.L_x_2592) ;  /* 0x0000017000007945 */ /* 0x000fe80003800000 */
[----:B------:R-:W-:Y:S05]  /*d240*/  @P0 BRA `(.L_x_2593) ;  /* 0x0000000000540947 */ /* 0x000fea0003800000 */
[----:B0-----:R-:W3:Y:S01]  /*d250*/  LDL.LU R11, [R1+0x40] ;  /* 0x00004000010b7983 */ /* 0x001ee20000300800 */
[----:B--2---:R-:W-:Y:S01]  /*d260*/  MOV R3, UR5 ;  /* 0x0000000500037c02 */ /* 0x004fe20008000f00 */
[----:B------:R-:W-:Y:S02]  /*d270*/  ULDC.64 UR14, c[0x0][0x288] ;  /* 0x0000a200000e7ab9 */ /* 0x000fe40000000a00 */
[----:B------:R-:W2:Y:S01]  /*d280*/  LDL.LU R10, [R1+0x190] ;  /* 0x00019000010a7983 */ /* 0x000ea20000300800 */
[----:B------:R-:W-:Y:S02]  /*d290*/  MOV R12, R4 ;  /* 0x00000004000c7202 */ /* 0x000fe40000000f00 */
[----:B------:R-:W-:-:S03]  /*d2a0*/  MOV R13, R7 ;  /* 0x00000007000d7202 */ /* 0x000fc60000000f00 */
[----:B------:R-:W-:-:S04]  /*d2b0*/  IMAD.WIDE.U32 R12, R38, UR14, R12 ;  /* 0x0000000e260c7c25 */ /* 0x000fc8000f8e000c */
[----:B---3--:R-:W-:-:S04]  /*d2c0*/  FFMA.FTZ R3, R11, R3, UR13 ;  /* 0x0000000d0b037e23 */ /* 0x008fc80008010003 */
[----:B------:R-:W-:Y:S01]  /*d2d0*/  FFMA.FTZ R14, R34, R14, -R3 ;  /* 0x0000000e220e7223 */ /* 0x000fe20000010803 */
[----:B------:R-:W-:-:S05]  /*d2e0*/  MOV R3, UR5 ;  /* 0x0000000500037c02 */ /* 0x000fca0008000f00 */
[----:B--2---:R-:W-:-:S04]  /*d2f0*/  FFMA.FTZ R3, R10, R3, UR13 ;  /* 0x0000000d0a037e23 */ /* 0x004fc80008010003 */
[----:B------:R-:W-:Y:S01]  /*d300*/  FFMA.FTZ R15, R35, R15, -R3 ;  /* 0x0000000f230f7223 */ /* 0x000fe20000010803 */
[----:B------:R-:W-:-:S04]  /*d310*/  IMAD R3, R40, UR14, RZ ;  /* 0x0000000e28037c24 */ /* 0x000fc8000f8e02ff */
        /* <DEDUP_REMOVED lines=8> */
.L_x_2593:
[----:B------:R-:W-:Y:S05]  /*d3a0*/  BSYNC B0 ;  /* 0x0000000000007941 */ /* 0x000fea0003800000 */
.L_x_2592:
[----:B------:R-:W-:Y:S05]  /*d3b0*/  @!P5 BRA `(.L_x_2594) ;  /* 0x000000000050d947 */ /* 0x000fea0003800000 */
[----:B--2---:R-:W2:Y:S04]  /*d3c0*/  LDL R3, [R1+0x44] ;  /* 0x0000440001037983 */ /* 0x004ea80000100800 */
[----:B01----:R-:W3:Y:S01]  /*d3d0*/  LDL R11, [R1+0x48] ;  /* 0x00004800010b7983 */ /* 0x003ee20000100800 */
        /* <DEDUP_REMOVED lines=18> */
.L_x_2594:
[----:B------:R-:W-:Y:S04]  /*d500*/  BSSY B0, `(.L_x_2595) ;  /* 0x0000017000007945 */ /* 0x000fe80003800000 */
[----:B------:R-:W-:Y:S05]  /*d510*/  @P2 BRA `(.L_x_2596) ;  /* 0x0000000000542947 */ /* 0x000fea0003800000 */
[----:B01----:R-:W3:Y:S01]  /*d520*/  LDL.LU R11, [R1+0x44] ;  /* 0x00004400010b7983 */ /* 0x003ee20000300800 */
        /* <DEDUP_REMOVED lines=20> */
.L_x_2596:
[----:B------:R-:W-:Y:S05]  /*d670*/  BSYNC B0 ;  /* 0x0000000000007941 */ /* 0x000fea0003800000 */
.L_x_2595:
[----:B------:R4:W5:Y:S04]  /*d680*/  LDL R40, [R1+0x4c] ;  /* 0x00004c0001287983 */ /* 0x0009680000100800 */
[----:B01-3--:R4:W5:Y:S01]  /*d690*/  LDL R13, [R1+0x5c] ;  /* 0x00005c00010d7983 */ /* 0x00b9620000100800 */
[C---:B------:R-:W-:Y:S02]  /*d6a0*/  IADD3 R21, R2.reuse, 0x48, RZ ;  /* 0x0000004802157810 */ /* 0x040fe40007ffe0ff */
[C---:B------:R-:W-:Y:S02]  /*d6b0*/  IADD3 R17, R2.reuse, 0x50, RZ ;  /* 0x0000005002117810 */ /* 0x040fe40007ffe0ff */
[C---:B------:R-:W-:Y:S02]  /*d6c0*/  IADD3 R15, R2.reuse, 0x58, RZ ;  /* 0x00000058020f7810 */ /* 0x040fe40007ffe0ff */
[----:B------:R-:W-:-:S02]  /*d6d0*/  IADD3 R12, R2, 0x38, RZ ;  /* 0x00000038020c7810 */ /* 0x000fc40007ffe0ff */
[C---:B------:R-:W-:Y:S02]  /*d6e0*/  IADD3 R16, R2.reuse, 0x58, RZ ;  /* 0x0000005802107810 */ /* 0x040fe40007ffe0ff */
[C---:B------:R-:W-:Y:S02]  /*d6f0*/  IADD3 R20, R2.reuse, 0x50, RZ ;  /* 0x0000005002147810 */ /* 0x040fe40007ffe0ff */
[C---:B------:R-:W-:Y:S02]  /*d700*/  IADD3 R22, R2.reuse, 0x48, RZ ;  /* 0x0000004802167810 */ /* 0x040fe40007ffe0ff */
[----:B------:R-:W-:Y:S02]  /*d710*/  IADD3 R38, R2, 0x40, RZ ;  /* 0x0000004002267810 */ /* 0x000fe40007ffe0ff */
[----:B------:R-:W-:Y:S02]  /*d720*/  SHF.R.S32.HI R12, RZ, 0x1f, R12 ;  /* 0x0000001fff0c7819 */ /* 0x000fe4000001140c */
[----:B------:R-:W-:-:S02]  /*d730*/  ISETP.GE.U32.AND P6, PT, R21, UR6, PT ;  /* 0x0000000615007c0c */ /* 0x000fc4000bfc6070 */
[----:B------:R-:W-:Y:S02]  /*d740*/  ISETP.GE.U32.AND P0, PT, R17, UR6, PT ;  /* 0x0000000611007c0c */ /* 0x000fe4000bf06070 */
[----:B------:R-:W-:Y:S02]  /*d750*/  ISETP.GE.U32.AND P2, PT, R15, UR6, PT ;  /* 0x000000060f007c0c */ /* 0x000fe4000bf46070 */
[----:B------:R-:W-:Y:S02]  /*d760*/  SHF.R.S32.HI R38, RZ, 0x1f, R38 ;  /* 0x0000001fff267819 */ /* 0x000fe40000011426 */
[----:B------:R-:W-:Y:S02]  /*d770*/  SHF.R.S32.HI R22, RZ, 0x1f, R22 ;  /* 0x0000001fff167819 */ /* 0x000fe40000011416 */
[----:B------:R-:W-:Y:S02]  /*d780*/  SHF.R.S32.HI R20, RZ, 0x1f, R20 ;  /* 0x0000001fff147819 */ /* 0x000fe40000011414 */
[----:B------:R-:W-:-:S02]  /*d790*/  SHF.R.S32.HI R16, RZ, 0x1f, R16 ;  /* 0x0000001fff107819 */ /* 0x000fc40000011410 */
[----:B------:R-:W-:Y:S02]  /*d7a0*/  ISETP.GE.AND.EX P3, PT, R12, UR7, PT, P3 ;  /* 0x000000070c007c0c */ /* 0x000fe4000bf66330 */
[----:B------:R-:W-:Y:S02]  /*d7b0*/  ISETP.GE.AND.EX P4, PT, R38, UR7, PT, P4 ;  /* 0x0000000726007c0c */ /* 0x000fe4000bf86340 */
[----:B------:R-:W-:Y:S02]  /*d7c0*/  ISETP.GE.AND.EX P6, PT, R22, UR7, PT, P6 ;  /* 0x0000000716007c0c */ /* 0x000fe4000bfc6360 */
[----:B------:R-:W-:Y:S02]  /*d7d0*/  ISETP.GE.AND.EX P0, PT, R20, UR7, PT, P0 ;  /* 0x0000000714007c0c */ /* 0x000fe4000bf06300 */
[----:B------:R-:W-:Y:S02]  /*d7e0*/  ISETP.GE.AND.EX P2, PT, R16, UR7, PT, P2 ;  /* 0x0000000710007c0c */ /* 0x000fe4000bf46320 */
[----:B------:R-:W-:-:S02]  /*d7f0*/  ISETP.GT.U32.OR P3, PT, R0, 0x27f, P3 ;  /* 0x0000027f0000780c */ /* 0x000fc40001f64470 */
[C---:B------:R-:W-:Y:S02]  /*d800*/  ISETP.GT.U32.OR P4, PT, R0.reuse, 0x27f, P4 ;  /* 0x0000027f0000780c */ /* 0x040fe40002784470 */
[C---:B------:R-:W-:Y:S02]  /*d810*/  ISETP.GT.U32.OR P6, PT, R0.reuse, 0x27f, P6 ;  /* 0x0000027f0000780c */ /* 0x040fe400037c4470 */
[C---:B------:R-:W-:Y:S02]  /*d820*/  ISETP.GT.U32.OR P0, PT, R0.reuse, 0x27f, P0 ;  /* 0x0000027f0000780c */ /* 0x040fe40000704470 */
[----:B------:R-:W-:Y:S02]  /*d830*/  ISETP.GT.U32.OR P2, PT, R0, 0x27f, P2 ;  /* 0x0000027f0000780c */ /* 0x000fe40001744470 */
[C---:B------:R-:W-:Y:S02]  /*d840*/  IADD3 R14, R2.reuse, 0x60, RZ ;  /* 0x00000060020e7810 */ /* 0x040fe40007ffe0ff */
[----:B--2---:R-:W-:Y:S01]  /*d850*/  IADD3 R3, R2, 0x68, RZ ;  /* 0x0000006802037810 */ /* 0x004fe20007ffe0ff */
[----:B----4-:R-:W-:Y:S08]  /*d860*/  @!P5 BRA `(.L_x_2597) ;  /* 0x000000000048d947 */ /* 0x010ff00003800000 */
        /* <DEDUP_REMOVED lines=18> */
.L_x_2597:
[----:B------:R-:W-:Y:S04]  /*d990*/  BSSY B0, `(.L_x_2598) ;  /* 0x0000015000007945 */ /* 0x000fe80003800000 */
[----:B------:R-:W-:Y:S05]  /*d9a0*/  @P3 BRA `(.L_x_2599) ;  /* 0x00000000004c3947 */ /* 0x000fea0003800000 */
[----:B------:R-:W-:Y:S01]  /*d9b0*/  MOV R10, UR5 ;  /* 0x00000005000a7c02 */ /* 0x000fe20008000f00 */
[----:B------:R-:W-:-:S04]  /*d9c0*/  ULDC.64 UR14, c[0x0][0x288] ;  /* 0x0000a200000e7ab9 */ /* 0x000fc80000000a00 */
[----:B-----5:R-:W-:-:S04]  /*d9d0*/  FFMA.FTZ R10, R40, R10, UR13 ;  /* 0x0000000d280a7e23 */ /* 0x020fc8000801000a */
[----:B------:R-:W-:Y:S01]  /*d9e0*/  FFMA.FTZ R18, R34, R18, -R10 ;  /* 0x0000001222127223 */ /* 0x000fe2000001080a */
[----:B------:R-:W-:-:S05]  /*d9f0*/  MOV R10, UR5 ;  /* 0x00000005000a7c02 */ /* 0x000fca0008000f00 */
[----:B------:R-:W-:Y:S01]  /*da00*/  FFMA.FTZ R10, R13, R10, UR13 ;  /* 0x0000000d0d0a7e23 */ /* 0x000fe2000801000a */
[----:B------:R-:W-:-:S03]  /*da10*/  MOV R13, R7 ;  /* 0x00000007000d7202 */ /* 0x000fc60000000f00 */
        /* <DEDUP_REMOVED lines=12> */
.L_x_2599:
[----:B------:R-:W-:Y:S05]  /*dae0*/  BSYNC B0 ;  /* 0x0000000000007941 */ /* 0x000fea0003800000 */
.L_x_2598:
[----:B------:R-:W-:Y:S05]  /*daf0*/  @!P5 BRA `(.L_x_2600) ;  /* 0x000000000050d947 */ /* 0x000fea0003800000 */
[----:B0-----:R-:W2:Y:S04]  /*db00*/  LDL R10, [R1+0x58] ;  /* 0x00005800010a7983 */ /* 0x001ea80000100800 */
[----:B------:R-:W3:Y:S01]  /*db10*/  LDL R12, [R1+0x194] ;  /* 0x00019400010c7983 */ /* 0x000ee20000100800 */
        /* <DEDUP_REMOVED lines=18> */
.L_x_2600:
[----:B------:R-:W-:Y:S04]  /*dc40*/  BSSY B0, `(.L_x_2601) ;  /* 0x0000017000007945 */ /* 0x000fe80003800000 */
[----:B------:R-:W-:Y:S05]  /*dc50*/  @P4 BRA `(.L_x_2602) ;  /* 0x0000000000544947 */ /* 0x000fea0003800000 */
[----:B0-----:R-:W2:Y:S01]  /*dc60*/  LDL.LU R12, [R1+0x58] ;  /* 0x00005800010c7983 */ /* 0x001ea20000300800 */
[----:B------:R-:W-:Y:S01]  /*dc70*/  MOV R10, UR5 ;  /* 0x00000005000a7c02 */ /* 0x000fe20008000f00 */
[----:B------:R-:W-:Y:S02]  /*dc80*/  ULDC.64 UR14, c[0x0][0x288] ;  /* 0x0000a200000e7ab9 */ /* 0x000fe40000000a00 */
[----:B------:R-:W3:Y:S01]  /*dc90*/  LDL.LU R11, [R1+0x194] ;  /* 0x00019400010b7983 */ /* 0x000ee20000300800 */
[----:B-----5:R-:W-:Y:S01]  /*dca0*/  MOV R13, R7 ;  /* 0x00000007000d7202 */ /* 0x020fe20000000f00 */
[----:B--2---:R-:W-:Y:S01]  /*dcb0*/  FFMA.FTZ R10, R12, R10, UR13 ;  /* 0x0000000d0c0a7e23 */ /* 0x004fe2000801000a */
[----:B------:R-:W-:-:S03]  /*dcc0*/  MOV R12, R4 ;  /* 0x00000004000c7202 */ /* 0x000fc60000000f00 */
[----:B------:R-:W-:Y:S01]  /*dcd0*/  FFMA.FTZ R24, R34, R24, -R10 ;  /* 0x0000001822187223 */ /* 0x000fe2000001080a */
[----:B------:R-:W-:Y:S01]  /*dce0*/  MOV R10, UR5 ;  /* 0x00000005000a7c02 */ /* 0x000fe20008000f00 */
[----:B------:R-:W-:-:S04]  /*dcf0*/  IMAD.WIDE.U32 R12, R23, UR14, R12 ;  /* 0x0000000e170c7c25 */ /* 0x000fc8000f8e000c */
[----:B---3--:R-:W-:-:S04]  /*dd00*/  FFMA.FTZ R10, R11, R10, UR13 ;  /* 0x0000000d0b0a7e23 */ /* 0x008fc8000801000a */
[----:B------:R-:W-:Y:S01]  /*dd10*/  FFMA.FTZ R25, R35, R25, -R10 ;  /* 0x0000001923197223 */ /* 0x000fe2000001080a */
[----:B------:R-:W-:-:S04]  /*dd20*/  IMAD R10, R38, UR14, RZ ;  /* 0x0000000e260a7c24 */ /* 0x000fc8000f8e02ff */
        /* <DEDUP_REMOVED lines=8> */
.L_x_2602:
[----:B------:R-:W-:Y:S05]  /*ddb0*/  BSYNC B0 ;  /* 0x0000000000007941 */ /* 0x000fea0003800000 */
.L_x_2601:
[----:B------:R-:W-:Y:S05]  /*ddc0*/  @!P5 BRA `(.L_x_2603) ;  /* 0x000000000050d947 */ /* 0x000fea0003800000 */
[----:B01----:R-:W2:Y:S04]  /*ddd0*/  LDL R10, [R1+0x50] ;  /* 0x00005000010a7983 */ /* 0x003ea80000100800 */
        /* <DEDUP_REMOVED lines=19> */
.L_x_2603:
[----:B------:R-:W-:Y:S04]  /*df10*/  BSSY B0, `(.L_x_2604) ;  /* 0x0000017000007945 */ /* 0x000fe80003800000 */
[----:B------:R-:W-:Y:S05]  /*df20*/  @P6 BRA `(.L_x_2605) ;  /* 0x0000000000546947 */ /* 0x000fea0003800000 */
[----:B01----:R-:W2:Y:S01]  /*df30*/  LDL.LU R12, [R1+0x50] ;  /* 0x00005000010c7983 */ /* 0x003ea20000300800 */
        /* <DEDUP_REMOVED lines=20> */
.L_x_2605:
[----:B------:R-:W-:Y:S05]  /*e080*/  BSYNC B0 ;  /* 0x0000000000007941 */ /* 0x000fea0003800000 */
.L_x_2604:
[----:B------:R-:W-:Y:S05]  /*e090*/  @!P5 BRA `(.L_x_2606) ;  /* 0x000000000050d947 */ /* 0x000fea0003800000 */
[----:B012---:R-:W2:Y:S04]  /*e0a0*/  LDL R10, [R1+0x54] ;  /* 0x00005400010a7983 */ /* 0x007ea80000100800 */
        /* <DEDUP_REMOVED lines=19> */
.L_x_2606:
[----:B------:R-:W-:Y:S04]  /*e1e0*/  BSSY B0, `(.L_x_2607) ;  /* 0x0000017000007945 */ /* 0x000fe80003800000 */
[----:B------:R-:W-:Y:S05]  /*e1f0*/  @P0 BRA `(.L_x_2608) ;  /* 0x0000000000540947 */ /* 0x000fea0003800000 */
[----:B012---:R-:W2:Y:S01]  /*e200*/  LDL.LU R12, [R1+0x54] ;  /* 0x00005400010c7983 */ /* 0x007ea20000300800 */
        /* <DEDUP_REMOVED lines=20> */
.L_x_2608:
[----:B------:R-:W-:Y:S05]  /*e350*/  BSYNC B0 ;  /* 0x0000000000007941 */ /* 0x000fea0003800000 */
.L_x_2607:
[----:B------:R-:W-:Y:S05]  /*e360*/  @!P5 BRA `(.L_x_2609) ;  /* 0x000000000050d947 */ /* 0x000fea0003800000 */
[----:B0123--:R-:W2:Y:S04]  /*e370*/  LDL R10, [R1+0x198] ;  /* 0x00019800010a7983 */ /* 0x00fea80000100800 */
        /* <DEDUP_REMOVED lines=19> */
.L_x_2609:
[----:B------:R-:W-:Y:S04]  /*e4b0*/  BSSY B0, `(.L_x_2610) ;  /* 0x0000017000007945 */ /* 0x000fe80003800000 */
[----:B------:R-:W-:Y:S05]  /*e4c0*/  @P2 BRA `(.L_x_2611) ;  /* 0x0000000000542947 */ /* 0x000fea0003800000 */
[----:B0123--:R-:W2:Y:S01]  /*e4d0*/  LDL.LU R12, [R1+0x198] ;  /* 0x00019800010c7983 */ /* 0x00fea20000300800 */
        /* <DEDUP_REMOVED lines=20> */
.L_x_2611:
[----:B------:R-:W-:Y:S05]  /*e620*/  BSYNC B0 ;  /* 0x0000000000007941 */ /* 0x000fea0003800000 */
.L_x_2610:
[----:B------:R0:W5:Y:S04]  /*e630*/  LDL R27, [R1+0x6c] ;  /* 0x00006c00011b7983 */ /* 0x0001680000100800 */
[----:B------:R0:W5:Y:S04]  /*e640*/  LDL R24, [R1+0xc0] ;  /* 0x0000c00001187983 */ /* 0x0001680000100800 */
[----:B------:R0:W5:Y:S04]  /*e650*/  LDL R26, [R1+0x1b0] ;  /* 0x0001b000011a7983 */ /* 0x0001680000100800 */
[----:B------:R0:W5:Y:S02]  /*e660*/  LDL R25, [R1+0xc4] ;  /* 0x0000c40001197983 */ /* 0x0001640000100800 */
[----:B01234-:R-:W-:-:S02]  /*e670*/  IADD3 R10, R2, 0x70, RZ ;  /* 0x00000070020a7810 */ /* 0x01ffc40007ffe0ff */
[C---:B------:R-:W-:Y:S02]  /*e680*/  IADD3 R11, R2.reuse, 0x78, RZ ;  /* 0x00000078020b7810 */ /* 0x040fe40007ffe0ff */
[----:B------:R-:W-:Y:S02]  /*e690*/  IADD3 R12, R2, 0x80, RZ ;  /* 0x00000080020c7810 */ /* 0x000fe40007ffe0ff */
[----:B------:R-:W-:Y:S02]  /*e6a0*/  ISETP.GE.U32.AND P6, PT, R14, UR6, PT ;  /* 0x000000060e007c0c */ /* 0x000fe4000bfc6070 */
[----:B------:R-:W-:Y:S02]  /*e6b0*/  ISETP.GE.U32.AND P0, PT, R3, UR6, PT ;  /* 0x0000000603007c0c */ /* 0x000fe4000bf06070 */
[----:B------:R-:W-:Y:S02]  /*e6c0*/  ISETP.GE.U32.AND P2, PT, R10, UR6, PT ;  /* 0x000000060a007c0c */ /* 0x000fe4000bf46070 */
[----:B------:R-:W-:-:S02]  /*e6d0*/  ISETP.GE.U32.AND P3, PT, R11, UR6, PT ;  /* 0x000000060b007c0c */ /* 0x000fc4000bf66070 */
[----:B------:R-:W-:Y:S02]  /*e6e0*/  ISETP.GE.U32.AND P4, PT, R12, UR6, PT ;  /* 0x000000060c007c0c */ /* 0x000fe4000bf86070 */
[----:B------:R-:W-:Y:S02]  /*e6f0*/  SHF.R.S32.HI R15, RZ, 0x1f, R14 ;  /* 0x0000001fff0f7819 */ /* 0x000fe4000001140e */
[----:B------:R-:W-:Y:S02]  /*e700*/  SHF.R.S32.HI R22, RZ, 0x1f, R3 ;  /* 0x0000001fff167819 */ /* 0x000fe40000011403 */
[----:B-----5:R-:W-:Y:S02]  /*e710*/  SHF.R.S32.HI R13, RZ, 0x1f, R10 ;  /* 0x0000001fff0d7819 */ /* 0x020fe4000001140a */
        /* <DEDUP_REMOVED lines=13> */
[----:B------:R-:W-:Y:S01]  /*e7f0*/  IADD3 R21, R2, 0x90, RZ ;  /* 0x0000009002157810 */ /* 0x000fe20007ffe0ff */
        /* <DEDUP_REMOVED lines=21> */
.L_x_2612:
[----:B------:R-:W-:Y:S04]  /*e950*/  BSSY B0, `(.L_x_2613) ;  /* 0x0000015000007945 */ /* 0x000fe80003800000 */
[----:B------:R-:W-:Y:S05]  /*e960*/  @P6 BRA `(.L_x_2614) ;  /* 0x00000000004c6947 */ /* 0x000fea0003800000 */
[----:B------:R-:W-:Y:S01]  /*e970*/  MOV R18, UR5 ;  /* 0x0000000500127c02 */ /* 0x000fe20008000f00 */
[----:B------:R-:W-:Y:S01]  /*e980*/  ULDC.64 UR14, c[0x0][0x288] ;  /* 0x0000a200000e7ab9 */ /* 0x000fe20000000a00 */
[----:B------:R-:W-:Y:S01]  /*e990*/  MOV R19, R7 ;  /* 0x0000000700137202 */ /* 0x000fe20000000f00 */
[----:B------:R-:W-:Y:S02]  /*e9a0*/  IMAD R15, R15, UR14, RZ ;  /* 0x0000000e0f0f7c24 */ /* 0x000fe4000f8e02ff */
[----:B------:R-:W-:Y:S02]  /*e9b0*/  FFMA.FTZ R18, R27, R18, UR13 ;  /* 0x0000000d1b127e23 */ /* 0x000fe40008010012 */
[----:B------:R-:W-:Y:S02]  /*e9c0*/  IMAD R15, R14, UR15, R15 ;  /* 0x0000000f0e0f7c24 */ /* 0x000fe4000f8e020f */
[----:B0-----:R-:W-:Y:S01]  /*e9d0*/  FFMA.FTZ R24, R34, R24, -R18 ;  /* 0x0000001822187223 */ /* 0x001fe20000010812 */
[----:B------:R-:W-:-:S05]  /*e9e0*/  MOV R18, UR5 ;  /* 0x0000000500127c02 */ /* 0x000fca0008000f00 */
[----:B------:R-:W-:-:S04]  /*e9f0*/  FFMA.FTZ R18, R26, R18, UR13 ;  /* 0x0000000d1a127e23 */ /* 0x000fc80008010012 */
[----:B------:R-:W-:Y:S01]  /*ea00*/  FFMA.FTZ R23, R35, R25, -R18 ;  /* 0x0000001923177223 */ /* 0x000fe20000010812 */
[----:B------:R-:W-:-:S05]  /*ea10*/  MOV R18, R4 ;  /* 0x0000000400127202 */ /* 0x000fca0000000f00 */
        /* <DEDUP_REMOVED lines=8> */
.L_x_2614:
[----:B------:R-:W-:Y:S05]  /*eaa0*/  BSYNC B0 ;  /* 0x0000000000007941 */ /* 0x000fea0003800000 */
.L_x_2613:
[----:B------:R-:W-:Y:S05]  /*eab0*/  @!P5 BRA `(.L_x_2615) ;  /* 0x000000000060d947 */ /* 0x000fea0003800000 */
[----:B-1----:R-:W2:Y:S04]  /*eac0*/  LDL R14, [R1+0x70] ;  /* 0x00007000010e7983 */ /* 0x002ea80000100800 */
[----:B0-----:R-:W3:Y:S04]  /*ead0*/  LDL.LU R24, [R1+0xd8] ;  /* 0x0000d80001187983 */ /* 0x001ee80000300800 */
[----:B------:R-:W4:Y:S04]  /*eae0*/  LDL R23, [R1+0x1b4] ;  /* 0x0001b40001177983 */ /* 0x000f280000100800 */
[----:B------:R-:W5:Y:S01]  /*eaf0*/  LDL.LU R19, [R1+0xdc] ;  /* 0x0000dc0001137983 */ /* 0x000f620000300800 */
        /* <DEDUP_REMOVED lines=14> */
[----:B0-----:R-:W5:Y:S02]  /*ebe0*/  MUFU.RCP R18, R14 ;  /* 0x0000000e00127308 */ /* 0x001f640000001000 */
[----:B-----5:R-:W-:Y:S01]  /*ebf0*/  FMUL.FTZ R14, R19, R18 ;  /* 0x00000012130e7220 */ /* 0x020fe20000410000 */
[----:B------:R-:W-:-:S04]  /*ec00*/  FADD.FTZ R18, -R18, 1 ;  /* 0x3f80000012127421 */ /* 0x000fc80000010100 */
[----:B------:R-:W-:-:S04]  /*ec10*/  FFMA.FTZ R18, R15, R18, 1 ;  /* 0x3f8000000f127423 */ /* 0x000fc80000010012 */
[----:B------:R-:W-:-:S05]  /*ec20*/  FMUL.FTZ R14, R14, R18 ;  /* 0x000000120e0e7220 */ /* 0x000fca0000410000 */
[----:B------:R2:W-:Y:S02]  /*ec30*/  STL [R1+0xdc], R14 ;  /* 0x0000dc0e01007387 */ /* 0x0005e40000100800 */
.L_x_2615:
[----:B------:R-:W-:Y:S04]  /*ec40*/  BSSY B0, `(.L_x_2616) ;  /* 0x0000019000007945 */ /* 0x000fe80003800000 */
[----:B------:R-:W-:Y:S05]  /*ec50*/  @P0 BRA `(.L_x_2617) ;  /* 0x00000000005c0947 */ /* 0x000fea0003800000 */
[----:B------:R-:W3:Y:S01]  /*ec60*/  LDL.LU R23, [R1+0x70] ;  /* 0x0000700001177983 */ /* 0x000ee20000300800 */
[----:B-12---:R-:W-:Y:S01]  /*ec70*/  MOV R14, UR5 ;  /* 0x00000005000e7c02 */ /* 0x006fe20008000f00 */
[----:B------:R-:W-:Y:S02]  /*ec80*/  ULDC.64 UR14, c[0x0][0x288] ;  /* 0x0000a200000e7ab9 */ /* 0x000fe40000000a00 */
[----:B------:R-:W0:Y:S04]  /*ec90*/  LDL.LU R19, [R1+0xd8] ;  /* 0x0000d80001137983 */ /* 0x000e280000300800 */
[----:B------:R-:W2:Y:S04]  /*eca0*/  LDL.LU R18, [R1+0x1b4] ;  /* 0x0001b40001127983 */ /* 0x000ea80000300800 */
[----:B------:R-:W4:Y:S01]  /*ecb0*/  LDL.LU R15, [R1+0xdc] ;  /* 0x0000dc00010f7983 */ /* 0x000f220000300800 */
[----:B------:R-:W-:-:S04]  /*ecc0*/  IMAD R22, R22, UR14, RZ ;  /* 0x0000000e16167c24 */ /* 0x000fc8000f8e02ff */
[----:B------:R-:W-:Y:S02]  /*ecd0*/  IMAD R22, R3, UR15, R22 ;  /* 0x0000000f03167c24 */ /* 0x000fe4000f8e0216 */
[----:B---3--:R-:W-:-:S04]  /*ece0*/  FFMA.FTZ R14, R23, R14, UR13 ;  /* 0x0000000d170e7e23 */ /* 0x008fc8000801000e */
[----:B0-----:R-:W-:Y:S01]  /*ecf0*/  FFMA.FTZ R24, R34, R19, -R14 ;  /* 0x0000001322187223 */ /* 0x001fe2000001080e */
[----:B------:R-:W-:-:S05]  /*ed00*/  MOV R14, UR5 ;  /* 0x00000005000e7c02 */ /* 0x000fca0008000f00 */
[----:B--2---:R-:W-:-:S04]  /*ed10*/  FFMA.FTZ R14, R18, R14, UR13 ;  /* 0x0000000d120e7e23 */ /* 0x004fc8000801000e */
[----:B----4-:R-:W-:Y:S01]  /*ed20*/  FFMA.FTZ R23, R35, R15, -R14 ;  /* 0x0000000f23177223 */ /* 0x010fe2000001080e */
[----:B------:R-:W-:Y:S02]  /*ed30*/  MOV R14, R4 ;  /* 0x00000004000e7202 */ /* 0x000fe40000000f00 */
[----:B------:R-:W-:-:S03]  /*ed40*/  MOV R15, R7 ;  /* 0x00000007000f7202 */ /* 0x000fc60000000f00 */
        /* <DEDUP_REMOVED lines=8> */
.L_x_2617:
[----:B------:R-:W-:Y:S05]  /*edd0*/  BSYNC B0 ;  /* 0x0000000000007941 */ /* 0x000fea0003800000 */
.L_x_2616:
[----:B------:R-:W-:Y:S05]  /*ede0*/  @!P5 BRA `(.L_x_2618) ;  /* 0x000000000060d947 */ /* 0x000fea0003800000 */
[----:B------:R-:W2:Y:S04]  /*edf0*/  LDL R3, [R1+0x74] ;  /* 0x0000740001037983 */ /* 0x000ea80000100800 */
[----:B------:R-:W4:Y:S04]  /*ee00*/  LDL.LU R22, [R1+0xe0] ;  /* 0x0000e00001167983 */ /* 0x000f280000300800 */
[----:B-1-3--:R-:W3:Y:S04]  /*ee10*/  LDL R19, [R1+0x1b8] ;  /* 0x0001b80001137983 */ /* 0x00aee80000100800 */
[----:B------:R-:W5:Y:S01]  /*ee20*/  LDL.LU R18, [R1+0xe4] ;  /* 0x0000e40001127983 */ /* 0x000f620000300800 */
[----:B--2---:R-:W-:-:S04]  /*ee30*/  FFMA.FTZ R14, R3, R34, R36 ;  /* 0x00000022030e7223 */ /* 0x004fc80000010024 */
[----:B------:R-:W-:-:S06]  /*ee40*/  FMUL.FTZ R3, R14, -1.4426950216293334961 ;  /* 0xbfb8aa3b0e037820 */ /* 0x000fcc0000410000 */
[----:B------:R-:W1:Y:S02]  /*ee50*/  MUFU.EX2 R3, R3 ;  /* 0x0000000300037308 */ /* 0x000e640000000800 */
[----:B-1----:R-:W-:-:S06]  /*ee60*/  FADD.FTZ R3, R3, 1 ;  /* 0x3f80000003037421 */ /* 0x002fcc0000010000 */
[----:B------:R-:W4:Y:S02]  /*ee70*/  MUFU.RCP R15, R3 ;  /* 0x00000003000f7308 */ /* 0x000f240000001000 */
[----:B----4-:R-:W-:Y:S01]  /*ee80*/  FMUL.FTZ R3, R22, R15 ;  /* 0x0000000f16037220 */ /* 0x010fe20000410000 */
[----:B------:R-:W-:-:S04]  /*ee90*/  FADD.FTZ R15, -R15, 1 ;  /* 0x3f8000000f0f7421 */ /* 0x000fc80000010100 */
[----:B------:R-:W-:Y:S01]  /*eea0*/  FFMA.FTZ R15, R14, R15, 1 ;  /* 0x3f8000000e0f7423 */ /* 0x000fe2000001000f */
[----:B---3--:R-:W-:-:S03]  /*eeb0*/  FFMA.FTZ R14, R19, R35, R37 ;  /* 0x00000023130e7223 */ /* 0x008fc60000010025 */
[----:B------:R-:W-:Y:S01]  /*eec0*/  FMUL.FTZ R15, R3, R15 ;  /* 0x0000000f030f7220 */ /* 0x000fe20000410000 */
[----:B------:R-:W-:-:S04]  /*eed0*/  FMUL.FTZ R3, R14, -1.4426950216293334961 ;  /* 0xbfb8aa3b0e037820 */ /* 0x000fc80000410000 */
[----:B------:R1:W-:Y:S02]  /*eee0*/  STL [R1+0xe0], R15 ;  /* 0x0000e00f01007387 */ /* 0x0003e40000100800 */
[----:B------:R-:W2:Y:S02]  /*eef0*/  MUFU.EX2 R3, R3 ;  /* 0x0000000300037308 */ /* 0x000ea40000000800 */
[----:B--2---:R-:W-:-:S06]  /*ef00*/  FADD.FTZ R3, R3, 1 ;  /* 0x3f80000003037421 */ /* 0x004fcc0000010000 */
[----:B-1----:R-:W5:Y:S02]  /*ef10*/  MUFU.RCP R15, R3 ;  /* 0x00000003000f7308 */ /* 0x002f640000001000 */
[----:B-----5:R-:W-:Y:S01]  /*ef20*/  FMUL.FTZ R3, R18, R15 ;  /* 0x0000000f12037220 */ /* 0x020fe20000410000 */
[----:B------:R-:W-:-:S04]  /*ef30*/  FADD.FTZ R15, -R15, 1 ;  /* 0x3f8000000f0f7421 */ /* 0x000fc80000010100 */
[----:B------:R-:W-:-:S04]  /*ef40*/  FFMA.FTZ R15, R14, R15, 1 ;  /* 0x3f8000000e0f7423 */ /* 0x000fc8000001000f */
[----:B------:R-:W-:-:S05]  /*ef50*/  FMUL.FTZ R3, R3, R15 ;  /* 0x0000000f03037220 */ /* 0x000fca0000410000 */
[----:B------:R4:W-:Y:S02]  /*ef60*/  STL [R1+0xe4], R3 ;  /* 0x0000e40301007387 */ /* 0x0009e40000100800 */
.L_x_2618:
[----:B------:R-:W-:Y:S04]  /*ef70*/  BSSY B0, `(.L_x_2619) ;  /* 0x0000019000007945 */ /* 0x000fe80003800000 */
[----:B------:R-:W-:Y:S05]  /*ef80*/  @P2 BRA `(.L_x_2620) ;  /* 0x00000000005c2947 */ /* 0x000fea0003800000 */
[----:B-1-3--:R-:W3:Y:S01]  /*ef90*/  LDL.LU R19, [R1+0x74] ;  /* 0x0000740001137983 */ /* 0x00aee20000300800 */
[----:B----4-:R-:W-:Y:S01]  /*efa0*/  MOV R3, UR5 ;  /* 0x0000000500037c02 */ /* 0x010fe20008000f00 */
[----:B------:R-:W-:Y:S02]  /*efb0*/  ULDC.64 UR14, c[0x0][0x288] ;  /* 0x0000a200000e7ab9 */ /* 0x000fe40000000a00 */
[----:B------:R-:W4:Y:S04]  /*efc0*/  LDL.LU R18, [R1+0xe0] ;  /* 0x0000e00001127983 */ /* 0x000f280000300800 */
[----:B------:R-:W5:Y:S04]  /*efd0*/  LDL.LU R15, [R1+0x1b8] ;  /* 0x0001b800010f7983 */ /* 0x000f680000300800 */
[----:B--2---:R-:W2:Y:S01]  /*efe0*/  LDL.LU R14, [R1+0xe4] ;  /* 0x0000e400010e7983 */ /* 0x004ea20000300800 */
[----:B------:R-:W-:-:S04]  /*eff0*/  IMAD R13, R13, UR14, RZ ;  /* 0x0000000e0d0d7c24 */ /* 0x000fc8000f8e02ff */
[----:B------:R-:W-:Y:S02]  /*f000*/  IMAD R13, R10, UR15, R13 ;  /* 0x0000000f0a0d7c24 */ /* 0x000fe4000f8e020d */
[----:B---3--:R-:W-:-:S04]  /*f010*/  FFMA.FTZ R3, R19, R3, UR13 ;  /* 0x0000000d13037e23 */ /* 0x008fc80008010003 */
[----:B----4-:R-:W-:Y:S01]  /*f020*/  FFMA.FTZ R22, R34, R18, -R3 ;  /* 0x0000001222167223 */ /* 0x010fe20000010803 */
[----:B------:R-:W-:-:S05]  /*f030*/  MOV R3, UR5 ;  /* 0x0000000500037c02 */ /* 0x000fca0008000f00 */
[----:B-----5:R-:W-:Y:S01]  /*f040*/  FFMA.FTZ R3, R15, R3, UR13 ;  /* 0x0000000d0f037e23 */ /* 0x020fe20008010003 */
[----:B------:R-:W-:-:S03]  /*f050*/  MOV R15, R7 ;  /* 0x00000007000f7202 */ /* 0x000fc60000000f00 */
[----:B--2---:R-:W-:Y:S01]  /*f060*/  FFMA.FTZ R3, R35, R14, -R3 ;  /* 0x0000000e23037223 */ /* 0x004fe20000010803 */
        /* <DEDUP_REMOVED lines=9> */
.L_x_2620:
[----:B------:R-:W-:Y:S05]  /*f100*/  BSYNC B0 ;  /* 0x0000000000007941 */ /* 0x000fea0003800000 */
.L_x_2619:
[----:B------:R-:W-:Y:S05]  /*f110*/  @!P5 BRA `(.L_x_2621) ;  /* 0x000000000060d947 */ /* 0x000fea0003800000 */
[----:B----4-:R-:W4:Y:S04]  /*f120*/  LDL R3, [R1+0xa0] ;  /* 0x0000a00001037983 */ /* 0x010f280000100800 */
[----:B------:R-:W5:Y:S04]  /*f130*/  LDL.LU R13, [R1+0xf0] ;  /* 0x0000f000010d7983 */ /* 0x000f680000300800 */
[----:B-1-3--:R-:W3:Y:S04]  /*f140*/  LDL R15, [R1+0xd0] ;  /* 0x0000d000010f7983 */ /* 0x00aee80000100800 */
[----:B--2---:R-:W2:Y:S01]  /*f150*/  LDL.LU R14, [R1+0xf4] ;  /* 0x0000f400010e7983 */ /* 0x004ea20000300800 */
[----:B----4-:R-:W-:-:S04]  /*f160*/  FFMA.FTZ R3, R3, R34, R36 ;  /* 0x0000002203037223 */ /* 0x010fc80000010024 */
[----:B------:R-:W-:-:S06]  /*f170*/  FMUL.FTZ R10, R3, -1.4426950216293334961 ;  /* 0xbfb8aa3b030a7820 */ /* 0x000fcc0000410000 */
[----:B------:R-:W1:Y:S02]  /*f180*/  MUFU.EX2 R10, R10 ;  /* 0x0000000a000a7308 */ /* 0x000e640000000800 */
[----:B-1----:R-:W-:-:S06]  /*f190*/  FADD.FTZ R10, R10, 1 ;  /* 0x3f8000000a0a7421 */ /* 0x002fcc0000010000 */
[----:B------:R-:W5:Y:S02]  /*f1a0*/  MUFU.RCP R10, R10 ;  /* 0x0000000a000a7308 */ /* 0x000f640000001000 */
[----:B-----5:R-:W-:Y:S01]  /*f1b0*/  FMUL.FTZ R13, R13, R10 ;  /* 0x0000000a0d0d7220 */ /* 0x020fe20000410000 */
[----:B------:R-:W-:-:S04]  /*f1c0*/  FADD.FTZ R10, -R10, 1 ;  /* 0x3f8000000a0a7421 */ /* 0x000fc80000010100 */
[----:B------:R-:W-:Y:S01]  /*f1d0*/  FFMA.FTZ R10, R3, R10, 1 ;  /* 0x3f800000030a7423 */ /* 0x000fe2000001000a */
[----:B---3--:R-:W-:-:S03]  /*f1e0*/  FFMA.FTZ R3, R15, R35, R37 ;  /* 0x000000230f037223 */ /* 0x008fc60000010025 */
[----:B------:R-:W-:Y:S01]  /*f1f0*/  FMUL.FTZ R13, R13, R10 ;  /* 0x0000000a0d0d7220 */ /* 0x000fe20000410000 */
[----:B------:R-:W-:-:S04]  /*f200*/  FMUL.FTZ R10, R3, -1.4426950216293334961 ;  /* 0xbfb8aa3b030a7820 */ /* 0x000fc80000410000 */
[----:B------:R2:W-:Y:S02]  /*f210*/  STL [R1+0xf0], R13 ;  /* 0x0000f00d01007387 */ /* 0x0005e40000100800 */
[----:B------:R-:W1:Y:S02]  /*f220*/  MUFU.EX2 R10, R10 ;  /* 0x0000000a000a7308 */ /* 0x000e640000000800 */
[----:B-1----:R-:W-:-:S06]  /*f230*/  FADD.FTZ R10, R10, 1 ;  /* 0x3f8000000a0a7421 */ /* 0x002fcc0000010000 */
[----:B------:R-:W2:Y:S02]  /*f240*/  MUFU.RCP R10, R10 ;  /* 0x0000000a000a7308 */ /* 0x000ea40000001000 */
[----:B--2---:R-:W-:Y:S01]  /*f250*/  FMUL.FTZ R13, R14, R10 ;  /* 0x0000000a0e0d7220 */ /* 0x004fe20000410000 */
[----:B------:R-:W-:-:S04]  /*f260*/  FADD.FTZ R10, -R10, 1 ;  /* 0x3f8000000a0a7421 */ /* 0x000fc80000010100 */
[----:B------:R-:W-:-:S04]  /*f270*/  FFMA.FTZ R10, R3, R10, 1 ;  /* 0x3f800000030a7423 */ /* 0x000fc8000001000a */
[----:B------:R-:W-:-:S05]  /*f280*/  FMUL.FTZ R3, R13, R10 ;  /* 0x0000000a0d037220 */ /* 0x000fca0000410000 */
[----:B------:R1:W-:Y:S02]  /*f290*/  STL [R1+0xf4], R3 ;  /* 0x0000f40301007387 */ /* 0x0003e40000100800 */
.L_x_2621:
[----:B------:R-:W-:Y:S04]  /*f2a0*/  BSSY B0, `(.L_x_2622) ;  /* 0x0000019000007945 */ /* 0x000fe80003800000 */
[----:B------:R-:W-:Y:S05]  /*f2b0*/  @P3 BRA `(.L_x_2623) ;  /* 0x00000000005c3947 */ /* 0x000fea0003800000 */
[----:B-1-3--:R-:W3:Y:S01]  /*f2c0*/  LDL.LU R15, [R1+0xa0] ;  /* 0x0000a000010f7983 */ /* 0x00aee20000300800 */
[----:B----4-:R-:W-:Y:S01]  /*f2d0*/  MOV R3, UR5 ;  /* 0x0000000500037c02 */ /* 0x010fe20008000f00 */
[----:B------:R-:W-:Y:S02]  /*f2e0*/  ULDC.64 UR14, c[0x0][0x288] ;  /* 0x0000a200000e7ab9 */ /* 0x000fe40000000a00 */
[----:B------:R-:W4:Y:S04]  /*f2f0*/  LDL.LU R13, [R1+0xf0] ;  /* 0x0000f000010d7983 */ /* 0x000f280000300800 */
[----:B--2---:R-:W2:Y:S04]  /*f300*/  LDL.LU R14, [R1+0xd0] ;  /* 0x0000d000010e7983 */ /* 0x004ea80000300800 */
[----:B------:R-:W5:Y:S01]  /*f310*/  LDL.LU R10, [R1+0xf4] ;  /* 0x0000f400010a7983 */ /* 0x000f620000300800 */
[----:B---3--:R-:W-:Y:S01]  /*f320*/  FFMA.FTZ R3, R15, R3, UR13 ;  /* 0x0000000d0f037e23 */ /* 0x008fe20008010003 */
[----:B------:R-:W-:-:S03]  /*f330*/  MOV R15, R7 ;  /* 0x00000007000f7202 */ /* 0x000fc60000000f00 */
[----:B----4-:R-:W-:Y:S01]  /*f340*/  FFMA.FTZ R13, R34, R13, -R3 ;  /* 0x0000000d220d7223 */ /* 0x010fe20000010803 */
[----:B------:R-:W-:-:S05]  /*f350*/  MOV R3, UR5 ;  /* 0x0000000500037c02 */ /* 0x000fca0008000f00 */
[----:B--2---:R-:W-:Y:S01]  /*f360*/  FFMA.FTZ R3, R14, R3, UR13 ;  /* 0x0000000d0e037e23 */ /* 0x004fe20008010003 */
[----:B------:R-:W-:-:S03]  /*f370*/  MOV R14, R4 ;  /* 0x00000004000e7202 */ /* 0x000fc60000000f00 */
[----:B-----5:R-:W-:Y:S01]  /*f380*/  FFMA.FTZ R3, R35, R10, -R3 ;  /* 0x0000000a23037223 */ /* 0x020fe20000010803 */
        /* <DEDUP_REMOVED lines=10> */
.L_x_2623:
[----:B------:R-:W-:Y:S05]  /*f430*/  BSYNC B0 ;  /* 0x0000000000007941 */ /* 0x000fea0003800000 */
.L_x_2622:
[----:B------:R-:W-:Y:S05]  /*f440*/  @!P5 BRA `(.L_x_2624) ;  /* 0x000000000060d947 */ /* 0x000fea0003800000 */
[----:B-1--4-:R-:W4:Y:S04]  /*f450*/  LDL R3, [R1+0xa4] ;  /* 0x0000a40001037983 */ /* 0x012f280000100800 */
[----:B------:R-:W5:Y:S04]  /*f460*/  LDL.LU R11, [R1+0xb8] ;  /* 0x0000b800010b7983 */ /* 0x000f680000300800 */
[----:B--23--:R-:W2:Y:S04]  /*f470*/  LDL R14, [R1+0xd4] ;  /* 0x0000d400010e7983 */ /* 0x00cea80000100800 */
[----:B------:R-:W3:Y:S01]  /*f480*/  LDL.LU R13, [R1+0xbc] ;  /* 0x0000bc00010d7983 */ /* 0x000ee20000300800 */
        /* <DEDUP_REMOVED lines=8> */
[----:B--2---:R-:W-:-:S03]  /*f510*/  FFMA.FTZ R3, R14, R35, R37 ;  /* 0x000000230e037223 */ /* 0x004fc60000010025 */
[----:B------:R-:W-:Y:S01]  /*f520*/  FMUL.FTZ R11, R11, R10 ;  /* 0x0000000a0b0b7220 */ /* 0x000fe20000410000 */
[----:B------:R-:W-:-:S04]  /*f530*/  FMUL.FTZ R10, R3, -1.4426950216293334961 ;  /* 0xbfb8aa3b030a7820 */ /* 0x000fc80000410000 */
[----:B------:R3:W-:Y:S02]  /*f540*/  STL [R1+0xb8], R11 ;  /* 0x0000b80b01007387 */ /* 0x0007e40000100800 */
[----:B------:R-:W1:Y:S02]  /*f550*/  MUFU.EX2 R10, R10 ;  /* 0x0000000a000a7308 */ /* 0x000e640000000800 */
[----:B-1----:R-:W-:-:S06]  /*f560*/  FADD.FTZ R10, R10, 1 ;  /* 0x3f8000000a0a7421 */ /* 0x002fcc0000010000 */
[----:B------:R-:W3:Y:S02]  /*f570*/  MUFU.RCP R10, R10 ;  /* 0x0000000a000a7308 */ /* 0x000ee40000001000 */
[----:B---3--:R-:W-:Y:S01]  /*f580*/  FMUL.FTZ R11, R13, R10 ;  /* 0x0000000a0d0b7220 */ /* 0x008fe20000410000 */
[----:B------:R-:W-:-:S04]  /*f590*/  FADD.FTZ R10, -R10, 1 ;  /* 0x3f8000000a0a7421 */ /* 0x000fc80000010100 */
[----:B------:R-:W-:-:S04]  /*f5a0*/  FFMA.FTZ R10, R3, R10, 1 ;  /* 0x3f800000030a7423 */ /* 0x000fc8000001000a */
[----:B------:R-:W-:-:S05]  /*f5b0*/  FMUL.FTZ R3, R11, R10 ;  /* 0x0000000a0b037220 */ /* 0x000fca0000410000 */
[----:B------:R1:W-:Y:S02]  /*f5c0*/  STL [R1+0xbc], R3 ;  /* 0x0000bc0301007387 */ /* 0x0003e40000100800 */
.L_x_2624:
[----:B------:R-:W-:Y:S04]  /*f5d0*/  BSSY B0, `(.L_x_2625) ;  /* 0x0000019000007945 */ /* 0x000fe80003800000 */
[----:B------:R-:W-:Y:S05]  /*f5e0*/  @P4 BRA `(.L_x_2626) ;  /* 0x00000000005c4947 */ /* 0x000fea0003800000 */
[----:B-123--:R-:W2:Y:S01]  /*f5f0*/  LDL.LU R14, [R1+0xa4] ;  /* 0x0000a400010e7983 */ /* 0x00eea20000300800 */
[----:B----4-:R-:W-:Y:S01]  /*f600*/  MOV R3, UR5 ;  /* 0x0000000500037c02 */ /* 0x010fe20008000f00 */
[----:B------:R-:W-:Y:S02]  /*f610*/  ULDC.64 UR14, c[0x0][0x288] ;  /* 0x0000a200000e7ab9 */ /* 0x000fe40000000a00 */
[----:B------:R-:W3:Y:S04]  /*f620*/  LDL.LU R10, [R1+0xb8] ;  /* 0x0000b800010a7983 */ /* 0x000ee80000300800 */
[----:B------:R-:W4:Y:S04]  /*f630*/  LDL.LU R13, [R1+0xd4] ;  /* 0x0000d400010d7983 */ /* 0x000f280000300800 */
[----:B------:R-:W5:Y:S01]  /*f640*/  LDL.LU R11, [R1+0xbc] ;  /* 0x0000bc00010b7983 */ /* 0x000f620000300800 */
[----:B------:R-:W-:-:S04]  /*f650*/  IMAD R15, R20, UR14, RZ ;  /* 0x0000000e140f7c24 */ /* 0x000fc8000f8e02ff */
[----:B------:R-:W-:Y:S02]  /*f660*/  IMAD R15, R12, UR15, R15 ;  /* 0x0000000f0c0f7c24 */ /* 0x000fe4000f8e020f */
[----:B--2---:R-:W-:-:S04]  /*f670*/  FFMA.FTZ R3, R14, R3, UR13 ;  /* 0x0000000d0e037e23 */ /* 0x004fc80008010003 */
[----:B---3--:R-:W-:Y:S01]  /*f680*/  FFMA.FTZ R3, R34, R10, -R3 ;  /* 0x0000000a22037223 */ /* 0x008fe20000010803 */
[----:B------:R-:W-:-:S05]  /*f690*/  MOV R10, UR5 ;  /* 0x00000005000a7c02 */ /* 0x000fca0008000f00 */
[----:B----4-:R-:W-:-:S04]  /*f6a0*/  FFMA.FTZ R10, R13, R10, UR13 ;  /* 0x0000000d0d0a7e23 */ /* 0x010fc8000801000a */
[----:B-----5:R-:W-:Y:S01]  /*f6b0*/  FFMA.FTZ R14, R35, R11, -R10 ;  /* 0x0000000b230e7223 */ /* 0x020fe2000001080a */
        /* <DEDUP_REMOVED lines=10> */
.L_x_2626:
[----:B------:R-:W-:Y:S05]  /*f760*/  BSYNC B0 ;  /* 0x0000000000007941 */ /* 0x000fea0003800000 */
.L_x_2625:
[----:B------:R1:W5:Y:S04]  /*f770*/  LDL R27, [R1+0xec] ;  /* 0x0000ec00011b7983 */ /* 0x0003680000100800 */
[----:B0-----:R0:W5:Y:S04]  /*f780*/  LDL R24, [R1+0x100] ;  /* 0x0001000001187983 */ /* 0x0011680000100800 */
[----:B------:R0:W5:Y:S04]  /*f790*/  LDL R26, [R1+0x1bc] ;  /* 0x0001bc00011a7983 */ /* 0x0001680000100800 */
[----:B------:R0:W5:Y:S01]  /*f7a0*/  LDL R25, [R1+0x104] ;  /* 0x0001040001197983 */ /* 0x0001620000100800 */
[----:B-1--4-:R-:W-:-:S02]  /*f7b0*/  IADD3 R3, R2, 0x98, RZ ;  /* 0x0000009802037810 */ /* 0x012fc40007ffe0ff */
        /* <DEDUP_REMOVED lines=9> */
[----:B------:R-:W-:Y:S02]  /*f850*/  SHF.R.S32.HI R12, RZ, 0x1f, R3 ;  /* 0x0000001fff0c7819 */ /* 0x000fe40000011403 */
[----:B------:R-:W-:Y:S02]  /*f860*/  SHF.R.S32.HI R13, RZ, 0x1f, R10 ;  /* 0x0000001fff0d7819 */ /* 0x000fe4000001140a */
[----:B--23--:R-:W-:-:S02]  /*f870*/  SHF.R.S32.HI R14, RZ, 0x1f, R11 ;  /* 0x0000001fff0e7819 */ /* 0x00cfc4000001140b */
        /* <DEDUP_REMOVED lines=12> */
[----:B0-----:R-:W-:Y:S08]  /*f940*/  @!P5 BRA `(.L_x_2627) ;  /* 0x000000000050d947 */ /* 0x001ff00003800000 */
        /* <DEDUP_REMOVED lines=20> */
.L_x_2627:
[----:B------:R-:W-:Y:S04]  /*fa90*/  BSSY B0, `(.L_x_2628) ;  /* 0x0000015000007945 */ /* 0x000fe80003800000 */
[----:B------:R-:W-:Y:S05]  /*faa0*/  @P6 BRA `(.L_x_2629) ;  /* 0x00000000004c6947 */ /* 0x000fea0003800000 */
[----:B------:R-:W-:Y:S01]  /*fab0*/  MOV R18, UR5 ;  /* 0x0000000500127c02 */ /* 0x000fe20008000f00 */
[----:B------:R-:W-:Y:S01]  /*fac0*/  ULDC.64 UR14, c[0x0][0x288] ;  /* 0x0000a200000e7ab9 */ /* 0x000fe20000000a00 */
[----:B------:R-:W-:Y:S01]  /*fad0*/  MOV R19, R7 ;  /* 0x0000000700137202 */ /* 0x000fe20000000f00 */
[----:B------:R-:W-:Y:S02]  /*fae0*/  IMAD R17, R17, UR14, RZ ;  /* 0x0000000e11117c24 */ /* 0x000fe4000f8e02ff */
[----:B-----5:R-:W-:Y:S02]  /*faf0*/  FFMA.FTZ R18, R27, R18, UR13 ;  /* 0x0000000d1b127e23 */ /* 0x020fe40008010012 */
        /* <DEDUP_REMOVED lines=14> */
.L_x_2629:
[----:B------:R-:W-:Y:S05]  /*fbe0*/  BSYNC B0 ;  /* 0x0000000000007941 */ /* 0x000fea0003800000 */
.L_x_2628:
[----:B------:R-:W-:Y:S05]  /*fbf0*/  @!P5 BRA `(.L_x_2630) ;  /* 0x000000000060d947 */ /* 0x000fea0003800000 */
[----:B-1----:R-:W2:Y:S04]  /*fc00*/  LDL R16, [R1+0x108] ;  /* 0x0001080001107983 */ /* 0x002ea80000100800 */
[----:B0----5:R-:W3:Y:S04]  /*fc10*/  LDL.LU R24, [R1+0x110] ;  /* 0x0001100001187983 */ /* 0x021ee80000300800 */
[----:B------:R-:W4:Y:S04]  /*fc20*/  LDL R23, [R1+0x120] ;  /* 0x0001200001177983 */ /* 0x000f280000100800 */
        /* <DEDUP_REMOVED lines=21> */
.L_x_2630:
        /* <DEDUP_REMOVED lines=8> */
[----:B---3--:R-:W-:-:S04]  /*fe00*/  FFMA.FTZ R16, R23, R16, UR13 ;  /* 0x0000000d17107e23 */ /* 0x008fc80008010010 */
[----:B0----5:R-:W-:Y:S01]  /*fe10*/  FFMA.FTZ R24, R34, R19, -R16 ;  /* 0x0000001322187223 */ /* 0x021fe20000010810 */
[----:B------:R-:W-:Y:S02]  /*fe20*/  MOV R16, UR5 ;  /* 0x0000000500107c02 */ /* 0x000fe40008000f00 */
[----:B------:R-:W-:-:S03]  /*fe30*/  MOV R19, R7 ;  /* 0x0000000700137202 */ /* 0x000fc60000000f00 */
[----:B--2---:R-:W-:Y:S01]  /*fe40*/  FFMA.FTZ R16, R18, R16, UR13 ;  /* 0x0000000d12107e23 */ /* 0x004fe20008010010 */
[----:B------:R-:W-:-:S03]  /*fe50*/  MOV R18, R4 ;  /* 0x0000000400127202 */ /* 0x000fc60000000f00 */
[----:B----4-:R-:W-:Y:S01]  /*fe60*/  FFMA.FTZ R23, R35, R17, -R16 ;  /* 0x0000001123177223 */ /* 0x010fe20000010810 */
        /* <DEDUP_REMOVED lines=10> */
.L_x_2632:
[----:B------:R-:W-:Y:S05]  /*ff10*/  BSYNC B0 ;  /* 0x0000000000007941 */ /* 0x000fea0003800000 */
.L_x_2631:
[----:B------:R-:W-:Y:S05]  /*ff20*/  @!P5 BRA `(.L_x_2633) ;  /* 0x000000000060d947 */ /* 0x000fea0003800000 */
[----:B-123--:R-:W2:Y:S04]  /*ff30*/  LDL R16, [R1+0x10c] ;  /* 0x00010c0001107983 */ /* 0x00eea80000100800 */
[----:B------:R-:W3:Y:S04]  /*ff40*/  LDL.LU R22, [R1+0x128] ;  /* 0x0001280001167983 */ /* 0x000ee80000300800 */
[----:B------:R-:W4:Y:S04]  /*ff50*/  LDL R21, [R1+0x124] ;  /* 0x0001240001157983 */ /* 0x000f280000100800 */
[----:B------:R-:W4:Y:S01]  /*ff60*/  LDL.LU R19, [R1+0x12c] ;  /* 0x00012c0001137983 */ /* 0x000f220000300800 */
[----:B--2---:R-:W-:-:S04]  /*ff70*/  FFMA.FTZ R17, R16, R34, R36 ;  /* 0x0000002210117223 */ /* 0x004fc80000010024 */
[----:B------:R-:W-:-:S06]  /*ff80*/  FMUL.FTZ R16, R17, -1.4426950216293334961 ;  /* 0xbfb8aa3b11107820 */ /* 0x000fcc0000410000 */
[----:B------:R-:W1:Y:S02]  /*ff90*/  MUFU.EX2 R16, R16 ;  /* 0x0000001000107308 */ /* 0x000e640000000800 */
[----:B-1----:R-:W-:-:S06]  /*ffa0*/  FADD.FTZ R16, R16, 1 ;  /* 0x3f80000010107421 */ /* 0x002fcc0000010000 */
        /* <DEDUP_REMOVED lines=8> */
[----:B------:R-:W2:Y:S02]  /*10030*/  MUFU.EX2 R16, R16 ;  /* 0x0000001000107308 */ /* 0x000ea40000000800 */
[----:B--2---:R-:W-:-:S06]  /*10040*/  FADD.FTZ R16, R16, 1 ;  /* 0x3f80000010107421 */ /* 0x004fcc0000010000 */
[----:B-1----:R-:W1:Y:S02]  /*10050*/  MUFU.RCP R18, R16 ;  /* 0x0000001000127308 */ /* 0x002e640000001000 */
[----:B-1----:R-:W-:Y:S01]  /*10060*/  FMUL.FTZ R16, R19, R18 ;  /* 0x0000001213107220 */ /* 0x002fe20000410000 */
[----:B------:R-:W-:-:S04]  /*10070*/  FADD.FTZ R18, -R18, 1 ;  /* 0x3f80000012127421 */ /* 0x000fc80000010100 */
[----:B------:R-:W-:-:S04]  /*10080*/  FFMA.FTZ R18, R17, R18, 1 ;  /* 0x3f80000011127423 */ /* 0x000fc80000010012 */
[----:B------:R-:W-:-:S05]  /*10090*/  FMUL.FTZ R16, R16, R18 ;  /* 0x0000001210107220 */ /* 0x000fca0000410000 */
[----:B------:R4:W-:Y:S02]  /*100a0*/  STL [R1+0x12c], R16 ;  /* 0x00012c1001007387 */ /* 0x0009e40000100800 */
.L_x_2633:
[----:B------:R-:W-:Y:S04]  /*100b0*/  BSSY B0, `(.L_x_2634) ;  /* 0x0000019000007945 */ /* 0x000fe80003800000 */
[----:B------:R-:W-:Y:S05]  /*100c0*/  @P2 BRA `(.L_x_2635) ;  /* 0x00000000005c2947 */ /* 0x000fea0003800000 */
[----:B------:R-:W2:Y:S02]  /*100d0*/  LDL.LU R21, [R1+0x10c] ;  /* 0x00010c0001157983 */ /* 0x000ea40000300800 */
[----:B-1234-:R-:W-:Y:S01]  /*100e0*/  MOV R16, UR5 ;  /* 0x0000000500107c02 */ /* 0x01efe20008000f00 */
[----:B------:R-:W-:Y:S01]  /*100f0*/  ULDC.64 UR14, c[0x0][0x288] ;  /* 0x0000a200000e7ab9 */ /* 0x000fe20000000a00 */
[----:B------:R-:W2:Y:S04]  /*10100*/  LDL.LU R19, [R1+0x128] ;  /* 0x0001280001137983 */ /* 0x000ea80000300800 */
[----:B------:R-:W3:Y:S04]  /*10110*/  LDL.LU R18, [R1+0x124] ;  /* 0x0001240001127983 */ /* 0x000ee80000300800 */
[----:B------:R-:W4:Y:S01]  /*10120*/  LDL.LU R17, [R1+0x12c] ;  /* 0x00012c0001117983 */ /* 0x000f220000300800 */
[----:B------:R-:W-:-:S04]  /*10130*/  IMAD R12, R12, UR14, RZ ;  /* 0x0000000e0c0c7c24 */ /* 0x000fc8000f8e02ff */
[----:B------:R-:W-:Y:S02]  /*10140*/  IMAD R12, R3, UR15, R12 ;  /* 0x0000000f030c7c24 */ /* 0x000fe4000f8e020c */
[----:B------:R-:W-:-:S04]  /*10150*/  FFMA.FTZ R16, R21, R16, UR13 ;  /* 0x0000000d15107e23 */ /* 0x000fc80008010010 */
[----:B--2---:R-:W-:Y:S01]  /*10160*/  FFMA.FTZ R22, R34, R19, -R16 ;  /* 0x0000001322167223 */ /* 0x004fe20000010810 */
[----:B------:R-:W-:-:S05]  /*10170*/  MOV R16, UR5 ;  /* 0x0000000500107c02 */ /* 0x000fca0008000f00 */
[----:B---3--:R-:W-:-:S04]  /*10180*/  FFMA.FTZ R16, R18, R16, UR13 ;  /* 0x0000000d12107e23 */ /* 0x008fc80008010010 */
        /* <DEDUP_REMOVED lines=11> */
.L_x_2635:
[----:B------:R-:W-:Y:S05]  /*10240*/  BSYNC B0 ;  /* 0x0000000000007941 */ /* 0x000fea0003800000 */
.L_x_2634:
[----:B------:R-:W-:Y:S05]  /*10250*/  @!P5 BRA `(.L_x_2636) ;  /* 0x000000000060d947 */ /* 0x000fea0003800000 */
[----:B------:R-:W2:Y:S04]  /*10260*/  LDL R3, [R1+0x144] ;  /* 0x0001440001037983 */ /* 0x000ea80000100800 */
[----:B-1-3--:R-:W3:Y:S04]  /*10270*/  LDL.LU R19, [R1+0x148] ;  /* 0x0001480001137983 */ /* 0x00aee80000300800 */
[----:B------:R-:W3:Y:S04]  /*10280*/  LDL R18, [R1+0x140] ;  /* 0x0001400001127983 */ /* 0x000ee80000100800 */
[----:B------:R-:W3:Y:S01]  /*10290*/  LDL.LU R17, [R1+0x14c] ;  /* 0x00014c0001117983 */ /* 0x000ee20000300800 */
[----:B--2---:R-:W-:-:S04]  /*102a0*/  FFMA.FTZ R12, R3, R34, R36 ;  /* 0x00000022030c7223 */ /* 0x004fc80000010024 */
[----:B------:R-:W-:-:S06]  /*102b0*/  FMUL.FTZ R3, R12, -1.4426950216293334961 ;  /* 0xbfb8aa3b0c037820 */ /* 0x000fcc0000410000 */
[----:B------:R-:W1:Y:S02]  /*102c0*/  MUFU.EX2 R3, R3 ;  /* 0x0000000300037308 */ /* 0x000e640000000800 */
[----:B-1----:R-:W-:-:S06]  /*102d0*/  FADD.FTZ R3, R3, 1 ;  /* 0x3f80000003037421 */ /* 0x002fcc0000010000 */
[----:B----4-:R-:W3:Y:S02]  /*102e0*/  MUFU.RCP R16, R3 ;  /* 0x0000000300107308 */ /* 0x010ee40000001000 */
[----:B---3--:R-:W-:Y:S01]  /*102f0*/  FMUL.FTZ R3, R19, R16 ;  /* 0x0000001013037220 */ /* 0x008fe20000410000 */
[----:B------:R-:W-:-:S04]  /*10300*/  FADD.FTZ R16, -R16, 1 ;  /* 0x3f80000010107421 */ /* 0x000fc80000010100 */
[----:B------:R-:W-:Y:S01]  /*10310*/  FFMA.FTZ R16, R12, R16, 1 ;  /* 0x3f8000000c107423 */ /* 0x000fe20000010010 */
[----:B------:R-:W-:-:S03]  /*10320*/  FFMA.FTZ R12, R18, R35, R37 ;  /* 0x00000023120c7223 */ /* 0x000fc60000010025 */
        /* <DEDUP_REMOVED lines=11> */
.L_x_2636:
[----:B------:R-:W-:Y:S04]  /*103e0*/  BSSY B0, `(.L_x_2637) ;  /* 0x0000019000007945 */ /* 0x000fe80003800000 */
[----:B------:R-:W-:Y:S05]  /*103f0*/  @P3 BRA `(.L_x_2638) ;  /* 0x00000000005c3947 */ /* 0x000fea0003800000 */
[----:B-1234-:R-:W2:Y:S01]  /*10400*/  LDL.LU R16, [R1+0x144] ;  /* 0x0001440001107983 */ /* 0x01eea20000300800 */
[----:B------:R-:W-:-:S03]  /*10410*/  ULDC.64 UR14, c[0x0][0x288] ;  /* 0x0000a200000e7ab9 */ /* 0x000fc60000000a00 */
[----:B------:R-:W3:Y:S04]  /*10420*/  LDL.LU R12, [R1+0x140] ;  /* 0x00014000010c7983 */ /* 0x000ee80000300800 */
[----:B------:R-:W4:Y:S04]  /*10430*/  LDL.LU R22, [R1+0x148] ;  /* 0x0001480001167983 */ /* 0x000f280000300800 */
[----:B------:R-:W4:Y:S01]  /*10440*/  LDL.LU R21, [R1+0x14c] ;  /* 0x00014c0001157983 */ /* 0x000f220000300800 */
[----:B------:R-:W-:Y:S01]  /*10450*/  MOV R18, UR5 ;  /* 0x0000000500127c02 */ /* 0x000fe20008000f00 */
[----:B------:R-:W-:Y:S01]  /*10460*/  IMAD R3, R13, UR14, RZ ;  /* 0x0000000e0d037c24 */ /* 0x000fe2000f8e02ff */
[----:B------:R-:W-:-:S02]  /*10470*/  MOV R19, UR5 ;  /* 0x0000000500137c02 */ /* 0x000fc40008000f00 */
[----:B------:R-:W-:Y:S01]  /*10480*/  MOV R13, R7 ;  /* 0x00000007000d7202 */ /* 0x000fe20000000f00 */
[----:B------:R-:W-:Y:S02]  /*10490*/  IMAD R3, R10, UR15, R3 ;  /* 0x0000000f0a037c24 */ /* 0x000fe4000f8e0203 */
[----:B--2---:R-:W-:Y:S01]  /*104a0*/  FFMA.FTZ R19, R16, R19, UR13 ;  /* 0x0000000d10137e23 */ /* 0x004fe20008010013 */
[----:B---3--:R-:W-:Y:S01]  /*104b0*/  FFMA.FTZ R18, R12, R18, UR13 ;  /* 0x0000000d0c127e23 */ /* 0x008fe20008010012 */
[----:B------:R-:W-:Y:S02]  /*104c0*/  MOV R12, R4 ;  /* 0x00000004000c7202 */ /* 0x000fe40000000f00 */
[----:B----4-:R-:W-:-:S03]  /*104d0*/  FFMA.FTZ R19, R34, R22, -R19 ;  /* 0x0000001622137223 */ /* 0x010fc60000010813 */
[----:B------:R-:W-:Y:S01]  /*104e0*/  IMAD.WIDE.U32 R16, R10, UR14, R12 ;  /* 0x0000000e0a107c25 */ /* 0x000fe2000f8e000c */
[----:B------:R-:W-:-:S03]  /*104f0*/  ULDC.64 UR14, c[0x0][0x210] ;  /* 0x00008400000e7ab9 */ /* 0x000fc60000000a00 */
[----:B------:R-:W-:Y:S01]  /*10500*/  FFMA.FTZ R18, R35, R21, -R18 ;  /* 0x0000001523127223 */ /* 0x000fe20000010812 */
[----:B------:R-:W-:-:S03]  /*10510*/  IADD3 R3, R17, R3, RZ ;  /* 0x0000000311037210 */ /* 0x000fc60007ffe0ff */
[----:B------:R-:W-:Y:S01]  /*10520*/  FMUL.FTZ R17, R18, UR26 ;  /* 0x0000001a12117c20 */ /* 0x000fe20008410000 */
[----:B------:R-:W-:-:S04]  /*10530*/  LEA R12, P0, R16, UR14, 0x2 ;  /* 0x0000000e100c7c11 */ /* 0x000fc8000f8010ff */
[----:B------:R-:W-:Y:S01]  /*10540*/  LEA.HI.X R13, R16, UR15, R3, 0x2, P0 ;  /* 0x0000000f100d7c11 */ /* 0x000fe200080f1403 */
[----:B------:R-:W-:-:S05]  /*10550*/  FMUL.FTZ R16, R19, UR26 ;  /* 0x0000001a13107c20 */ /* 0x000fca0008410000 */
[----:B------:R1:W-:Y:S03]  /*10560*/  STG.E.64 desc[UR22][R12.64], R16 ;  /* 0x000000100c007986 */ /* 0x0003e6000c101b16 */
.L_x_2638:
[----:B------:R-:W-:Y:S05]  /*10570*/  BSYNC B0 ;  /* 0x0000000000007941 */ /* 0x000fea0003800000 */
.L_x_2637:
[----:B------:R-:W-:Y:S05]  /*10580*/  @!P5 BRA `(.L_x_2639) ;  /* 0x000000000060d947 */ /* 0x000fea0003800000 */
[----:B------:R-:W2:Y:S04]  /*10590*/  LDL R10, [R1+0x150] ;  /* 0x00015000010a7983 */ /* 0x000ea80000100800 */
[----:B-1----:R-:W2:Y:S04]  /*105a0*/  LDL R3, [R1+0x154] ;  /* 0x0001540001037983 */ /* 0x002ea80000100800 */
[----:B--234-:R-:W2:Y:S04]  /*105b0*/  LDL.LU R16, [R1+0x130] ;  /* 0x0001300001107983 */ /* 0x01cea80000300800 */
[----:B------:R-:W3:Y:S01]  /*105c0*/  LDL.LU R17, [R1+0x134] ;  /* 0x0001340001117983 */ /* 0x000ee20000300800 */
[----:B------:R-:W-:Y:S01]  /*105d0*/  FFMA.FTZ R12, R10, R34, R36 ;  /* 0x000000220a0c7223 */ /* 0x000fe20000010024 */
[----:B------:R-:W-:-:S03]  /*105e0*/  FFMA.FTZ R10, R3, R35, R37 ;  /* 0x00000023030a7223 */ /* 0x000fc60000010025 */
[----:B------:R-:W-:Y:S01]  /*105f0*/  FMUL.FTZ R13, R12, -1.4426950216293334961 ;  /* 0xbfb8aa3b0c0d7820 */ /* 0x000fe20000410000 */
[----:B------:R-:W-:-:S05]  /*10600*/  FMUL.FTZ R3, R10, -1.4426950216293334961 ;  /* 0xbfb8aa3b0a037820 */ /* 0x000fca0000410000 */
[----:B------:R-:W1:Y:S08]  /*10610*/  MUFU.EX2 R13, R13 ;  /* 0x0000000d000d7308 */ /* 0x000e700000000800 */
[----:B------:R-:W4:Y:S01]  /*10620*/  MUFU.EX2 R3, R3 ;  /* 0x0000000300037308 */ /* 0x000f220000000800 */
[----:B-1----:R-:W-:-:S07]  /*10630*/  FADD.FTZ R13, R13, 1 ;  /* 0x3f8000000d0d7421 */ /* 0x002fce0000010000 */
[----:B------:R-:W2:Y:S01]  /*10640*/  MUFU.RCP R13, R13 ;  /* 0x0000000d000d7308 */ /* 0x000ea20000001000 */
[----:B----4-:R-:W-:-:S07]  /*10650*/  FADD.FTZ R3, R3, 1 ;  /* 0x3f80000003037421 */ /* 0x010fce0000010000 */
[----:B------:R-:W3:Y:S01]  /*10660*/  MUFU.RCP R3, R3 ;  /* 0x0000000300037308 */ /* 0x000ee20000001000 */
[----:B--2---:R-:W-:Y:S01]  /*10670*/  FMUL.FTZ R16, R16, R13 ;  /* 0x0000000d10107220 */ /* 0x004fe20000410000 */
[----:B------:R-:W-:-:S04]  /*10680*/  FADD.FTZ R13, -R13, 1 ;  /* 0x3f8000000d0d7421 */ /* 0x000fc80000010100 */
[----:B------:R-:W-:Y:S01]  /*10690*/  FFMA.FTZ R13, R12, R13, 1 ;  /* 0x3f8000000c0d7423 */ /* 0x000fe2000001000d */
[----:B---3--:R-:W-:Y:S01]  /*106a0*/  FMUL.FTZ R17, R17, R3 ;  /* 0x0000000311117220 */ /* 0x008fe20000410000 */
[----:B------:R-:W-:-:S04]  /*106b0*/  FADD.FTZ R3, -R3, 1 ;  /* 0x3f80000003037421 */ /* 0x000fc80000010100 */
[----:B------:R-:W-:Y:S01]  /*106c0*/  FFMA.FTZ R3, R10, R3, 1 ;  /* 0x3f8000000a037423 */ /* 0x000fe20000010003 */
[----:B------:R-:W-:-:S03]  /*106d0*/  FMUL.FTZ R10, R16, R13 ;  /* 0x0000000d100a7220 */ /* 0x000fc60000410000 */
[----:B------:R-:W-:-:S05]  /*106e0*/  FMUL.FTZ R3, R17, R3 ;  /* 0x0000000311037220 */ /* 0x000fca0000410000 */
[----:B------:R1:W-:Y:S04]  /*106f0*/  STL [R1+0x134], R3 ;  /* 0x0001340301007387 */ /* 0x0003e80000100800 */
[----:B------:R1:W-:Y:S02]  /*10700*/  STL [R1+0x130], R10 ;  /* 0x0001300a01007387 */ /* 0x0003e40000100800 */
.L_x_2639:
[----:B------:R-:W-:Y:S04]  /*10710*/  BSSY B0, `(.L_x_2640) ;  /* 0x0000019000007945 */ /* 0x000fe80003800000 */
[----:B------:R-:W-:Y:S05]  /*10720*/  @P4 BRA `(.L_x_2641) ;  /* 0x00000000005c4947 */ /* 0x000fea0003800000 */
[----:B-1----:R-:W2:Y:S01]  /*10730*/  LDL.LU R12, [R1+0x150] ;  /* 0x00015000010c7983 */ /* 0x002ea20000300800 */
[----:B------:R-:W-:Y:S01]  /*10740*/  MOV R10, UR5 ;  /* 0x00000005000a7c02 */ /* 0x000fe20008000f00 */
[----:B------:R-:W-:Y:S02]  /*10750*/  ULDC.64 UR14, c[0x0][0x288] ;  /* 0x0000a200000e7ab9 */ /* 0x000fe40000000a00 */
[----:B---3--:R-:W3:Y:S04]  /*10760*/  LDL.LU R18, [R1+0x154] ;  /* 0x0001540001127983 */ /* 0x008ee80000300800 */
[----:B--2-4-:R-:W2:Y:S04]  /*10770*/  LDL.LU R16, [R1+0x130] ;  /* 0x0001300001107983 */ /* 0x014ea80000300800 */
[----:B------:R-:W4:Y:S01]  /*10780*/  LDL.LU R17, [R1+0x134] ;  /* 0x0001340001117983 */ /* 0x000f220000300800 */
[----:B------:R-:W-:Y:S01]  /*10790*/  MOV R13, R7 ;  /* 0x00000007000d7202 */ /* 0x000fe20000000f00 */
[----:B------:R-:W-:Y:S01]  /*107a0*/  IMAD R14, R14, UR14, RZ ;  /* 0x0000000e0e0e7c24 */ /* 0x000fe2000f8e02ff */
[----:B------:R-:W-:-:S03]  /*107b0*/  MOV R3, UR5 ;  /* 0x0000000500037c02 */ /* 0x000fc60008000f00 */
[----:B------:R-:W-:Y:S02]  /*107c0*/  IMAD R14, R11, UR15, R14 ;  /* 0x0000000f0b0e7c24 */ /* 0x000fe4000f8e020e */
[----:B------:R-:W-:Y:S01]  /*107d0*/  FFMA.FTZ R10, R12, R10, UR13 ;  /* 0x0000000d0c0a7e23 */ /* 0x000fe2000801000a */
[----:B------:R-:W-:Y:S01]  /*107e0*/  MOV R12, R4 ;  /* 0x00000004000c7202 */ /* 0x000fe20000000f00 */
[----:B---3--:R-:W-:-:S04]  /*107f0*/  FFMA.FTZ R3, R18, R3, UR13 ;  /* 0x0000000d12037e23 */ /* 0x008fc80008010003 */
[----:B------:R-:W-:Y:S01]  /*10800*/  IMAD.WIDE.U32 R12, R11, UR14, R12 ;  /* 0x0000000e0b0c7c25 */ /* 0x000fe2000f8e000c */
[----:B------:R-:W-:-:S03]  /*10810*/  ULDC.64 UR14, c[0x0][0x210] ;  /* 0x00008400000e7ab9 */ /* 0x000fc60000000a00 */
[----:B--2---:R-:W-:Y:S01]  /*10820*/  FFMA.FTZ R16, R34, R16, -R10 ;  /* 0x0000001022107223 */ /* 0x004fe2000001080a */
[----:B------:R-:W-:Y:S01]  /*10830*/  LEA R10, P0, R12, UR14, 0x2 ;  /* 0x0000000e0c0a7c11 */ /* 0x000fe2000f8010ff */
[----:B----4-:R-:W-:Y:S01]  /*10840*/  FFMA.FTZ R3, R35, R17, -R3 ;  /* 0x0000001123037223 */ /* 0x010fe20000010803 */
[----:B------:R-:W-:Y:S01]  /*10850*/  IADD3 R14, R13, R14, RZ ;  /* 0x0000000e0d0e7210 */ /* 0x000fe20007ffe0ff */
[----:B------:R-:W-:Y:S02]  /*10860*/  FMUL.FTZ R16, R16, UR26 ;  /* 0x0000001a10107c20 */ /* 0x000fe40008410000 */
[----:B------:R-:W-:Y:S01]  /*10870*/  FMUL.FTZ R17, R3, UR26 ;  /* 0x0000001a03117c20 */ /* 0x000fe20008410000 */
[----:B------:R-:W-:-:S05]  /*10880*/  LEA.HI.X R11, R12, UR15, R14, 0x2, P0 ;  /* 0x0000000f0c0b7c11 */ /* 0x000fca00080f140e */
[----:B------:R1:W-:Y:S02]  /*10890*/  STG.E.64 desc[UR22][R10.64], R16 ;  /* 0x000000100a007986 */ /* 0x0003e4000c101b16 */
.L_x_2641:
[----:B------:R-:W-:Y:S05]  /*108a0*/  BSYNC B0 ;  /* 0x0000000000007941 */ /* 0x000fea0003800000 */
.L_x_2640:
[----:B------:R0:W5:Y:S04]  /*108b0*/  LDL R29, [R1+0xfc] ;  /* 0x0000fc00011d7983 */ /* 0x0001680000100800 */
[----:B------:R0:W5:Y:S04]  /*108c0*/  LDL R28, [R1+0x1a8] ;  /* 0x0001a800011c7983 */ /* 0x0001680000100800 */
[----:B-----5:R2:W5:Y:S04]  /*108d0*/  LDL R27, [R1+0x88] ;  /* 0x00008800011b7983 */ /* 0x0205680000100800 */
[----:B0-----:R2:W5:Y:S01]  /*108e0*/  LDL R25, [R1+0x8c] ;  /* 0x00008c0001197983 */ /* 0x0015620000100800 */
[----:B-1----:R-:W-:-:S02]  /*108f0*/  IADD3 R3, R2, 0xc0, RZ ;  /* 0x000000c002037810 */ /* 0x002fc40007ffe0ff */
[C---:B------:R-:W-:Y:S02]  /*10900*/  IADD3 R10, R2.reuse, 0xc8, RZ ;  /* 0x000000c8020a7810 */ /* 0x040fe40007ffe0ff */
[C---:B------:R-:W-:Y:S02]  /*10910*/  IADD3 R11, R2.reuse, 0xd0, RZ ;  /* 0x000000d0020b7810 */ /* 0x040fe40007ffe0ff */
[C---:B------:R-:W-:Y:S02]  /*10920*/  IADD3 R30, R2.reuse, 0xb0, RZ ;  /* 0x000000b0021e7810 */ /* 0x040fe40007ffe0ff */
[C---:B------:R-:W-:Y:S02]  /*10930*/  IADD3 R22, R2.reuse, 0xd0, RZ ;  /* 0x000000d002167810 */ /* 0x040fe40007ffe0ff */
[C---:B------:R-:W-:Y:S02]  /*10940*/  IADD3 R23, R2.reuse, 0xc8, RZ ;  /* 0x000000c802177810 */ /* 0x040fe40007ffe0ff */
[----:B------:R-:W-:-:S02]  /*10950*/  IADD3 R24, R2, 0xc0, RZ ;  /* 0x000000c002187810 */ /* 0x000fc40007ffe0ff */
[----:B------:R-:W-:Y:S02]  /*10960*/  IADD3 R26, R2, 0xb8, RZ ;  /* 0x000000b8021a7810 */ /* 0x000fe40007ffe0ff */
[----:B------:R-:W-:Y:S02]  /*10970*/  ISETP.GE.U32.AND P6, PT, R15, UR6, PT ;  /* 0x000000060f007c0c */ /* 0x000fe4000bfc6070 */
[----:B------:R-:W-:Y:S02]  /*10980*/  ISETP.GE.U32.AND P0, PT, R20, UR6, PT ;  /* 0x0000000614007c0c */ /* 0x000fe4000bf06070 */
[----:B------:R-:W-:Y:S02]  /*10990*/  SHF.R.S32.HI R30, RZ, 0x1f, R30 ;  /* 0x0000001fff1e7819 */ /* 0x000fe4000001141e */
[----:B------:R-:W-:Y:S02]  /*109a0*/  ISETP.GE.U32.AND P2, PT, R3, UR6, PT ;  /* 0x0000000603007c0c */ /* 0x000fe4000bf46070 */
[----:B------:R-:W-:-:S02]  /*109b0*/  ISETP.GE.U32.AND P3, PT, R10, UR6, PT ;  /* 0x000000060a007c0c */ /* 0x000fc4000bf66070 */
[----:B------:R-:W-:Y:S02]  /*109c0*/  ISETP.GE.U32.AND P4, PT, R11, UR6, PT ;  /* 0x000000060b007c0c */ /* 0x000fe4000bf86070 */
[----:B------:R-:W-:Y:S02]  /*109d0*/  SHF.R.S32.HI R26, RZ, 0x1f, R26 ;  /* 0x0000001fff1a7819 */ /* 0x000fe4000001141a */
[----:B------:R-:W-:Y:S02]  /*109e0*/  SHF.R.S32.HI R24, RZ, 0x1f, R24 ;  /* 0x0000001fff187819 */ /* 0x000fe40000011418 */
[----:B------:R-:W-:Y:S02]  /*109f0*/  SHF.R.S32.HI R23, RZ, 0x1f, R23 ;  /* 0x0000001fff177819 */ /* 0x000fe40000011417 */
[----:B------:R-:W-:Y:S02]  /*10a00*/  SHF.R.S32.HI R22, RZ, 0x1f, R22 ;  /* 0x0000001fff167819 */ /* 0x000fe40000011416 */
[----:B------:R-:W-:-:S02]  /*10a10*/  ISETP.GE.AND.EX P6, PT, R30, UR7, PT, P6 ;  /* 0x000000071e007c0c */ /* 0x000fc4000bfc6360 */
[----:B------:R-:W-:Y:S02]  /*10a20*/  ISETP.GE.AND.EX P0, PT, R26, UR7, PT, P0 ;  /* 0x000000071a007c0c */ /* 0x000fe4000bf06300 */
[----:B------:R-:W-:Y:S02]  /*10a30*/  ISETP.GE.AND.EX P2, PT, R24, UR7, PT, P2 ;  /* 0x0000000718007c0c */ /* 0x000fe4000bf46320 */
[----:B------:R-:W-:Y:S02]  /*10a40*/  ISETP.GE.AND.EX P3, PT, R23, UR7, PT, P3 ;  /* 0x0000000717007c0c */ /* 0x000fe4000bf66330 */
[----:B------:R-:W-:Y:S02]  /*10a50*/  ISETP.GE.AND.EX P4, PT, R22, UR7, PT, P4 ;  /* 0x0000000716007c0c */ /* 0x000fe4000bf86340 */
[C---:B------:R-:W-:Y:S02]  /*10a60*/  ISETP.GT.U32.OR P6, PT, R0.reuse, 0x27f, P6 ;  /* 0x0000027f0000780c */ /* 0x040fe400037c4470 */
[----:B------:R-:W-:-:S02]  /*10a70*/  ISETP.GT.U32.OR P0, PT, R0, 0x27f, P0 ;  /* 0x0000027f0000780c */ /* 0x000fc40000704470 */
[C---:B------:R-:W-:Y:S02]  /*10a80*/  ISETP.GT.U32.OR P2, PT, R0.reuse, 0x27f, P2 ;  /* 0x0000027f0000780c */ /* 0x040fe40001744470 */
[C---:B------:R-:W-:Y:S02]  /*10a90*/  ISETP.GT.U32.OR P3, PT, R0.reuse, 0x27f, P3 ;  /* 0x0000027f0000780c */ /* 0x040fe40001f64470 */
[----:B------:R-:W-:Y:S02]  /*10aa0*/  ISETP.GT.U32.OR P4, PT, R0, 0x27f, P4 ;  /* 0x0000027f0000780c */ /* 0x000fe40002784470 */
[C---:B---3--:R-:W-:Y:S02]  /*10ab0*/  IADD3 R18, R2.reuse, 0xd8, RZ ;  /* 0x000000d802127810 */ /* 0x048fe40007ffe0ff */
[----:B------:R-:W-:Y:S01]  /*10ac0*/  IADD3 R19, R2, 0xe0, RZ ;  /* 0x000000e002137810 */ /* 0x000fe20007ffe0ff */
[----:B--2---:R-:W-:Y:S08]  /*10ad0*/  @!P5 BRA `(.L_x_2642) ;  /* 0x000000000050d947 */ /* 0x004ff00003800000 */
        /* <DEDUP_REMOVED lines=10> */
[----:B0----5:R-:W-:Y:S01]  /*10b80*/  FMUL.FTZ R21, R25, R16 ;  /* 0x0000001019157220 */ /* 0x021fe20000410000 */
[----:B------:R-:W-:-:S04]  /*10b90*/  FADD.FTZ R16, -R16, 1 ;  /* 0x3f80000010107421 */ /* 0x000fc80000010100 */
[----:B------:R-:W-:Y:S01]  /*10ba0*/  FFMA.FTZ R16, R13, R16, 1 ;  /* 0x3f8000000d107423 */ /* 0x000fe20000010010 */
[----:B-1----:R-:W-:Y:S01]  /*10bb0*/  FMUL.FTZ R17, R27, R14 ;  /* 0x0000000e1b117220 */ /* 0x002fe20000410000 */
[----:B------:R-:W-:Y:S02]  /*10bc0*/  FADD.FTZ R14, -R14, 1 ;  /* 0x3f8000000e0e7421 */ /* 0x000fe40000010100 */
[----:B------:R-:W-:Y:S02]  /*10bd0*/  FMUL.FTZ R25, R21, R16 ;  /* 0x0000001015197220 */ /* 0x000fe40000410000 */
[----:B------:R-:W-:-:S03]  /*10be0*/  FFMA.FTZ R14, R12, R14, 1 ;  /* 0x3f8000000c0e7423 */ /* 0x000fc6000001000e */
[----:B------:R0:W-:Y:S01]  /*10bf0*/  STL [R1+0x8c], R25 ;  /* 0x00008c1901007387 */ /* 0x0001e20000100800 */
[----:B------:R-:W-:-:S05]  /*10c00*/  FMUL.FTZ R27, R17, R14 ;  /* 0x0000000e111b7220 */ /* 0x000fca0000410000 */
[----:B------:R0:W-:Y:S02]  /*10c10*/  STL [R1+0x88], R27 ;  /* 0x0000881b01007387 */ /* 0x0001e40000100800 */
.L_x_2642:
[----:B------:R-:W-:Y:S04]  /*10c20*/  BSSY B0, `(.L_x_2643) ;  /* 0x0000015000007945 */ /* 0x000fe80003800000 */
[----:B------:R-:W-:Y:S05]  /*10c30*/  @P6 BRA `(.L_x_2644) ;  /* 0x00000000004c6947 */ /* 0x000fea0003800000 */
[----:B------:R-:W-:Y:S01]  /*10c40*/  ULDC.64 UR14, c[0x0][0x288] ;  /* 0x0000a200000e7ab9 */ /* 0x000fe20000000a00 */
[----:B------:R-:W-:Y:S01]  /*10c50*/  MOV R17, UR5 ;  /* 0x0000000500117c02 */ /* 0x000fe20008000f00 */
[----:B----4-:R-:W-:Y:S01]  /*10c60*/  IMAD R16, R30, UR14, RZ ;  /* 0x0000000e1e107c24 */ /* 0x010fe2000f8e02ff */
[----:B------:R-:W-:Y:S02]  /*10c70*/  MOV R12, R4 ;  /* 0x00000004000c7202 */ /* 0x000fe40000000f00 */
[----:B------:R-:W-:Y:S01]  /*10c80*/  MOV R13, R7 ;  /* 0x00000007000d7202 */ /* 0x000fe20000000f00 */
[----:B------:R-:W-:Y:S01]  /*10c90*/  FFMA.FTZ R17, R29, R17, UR13 ;  /* 0x0000000d1d117e23 */ /* 0x000fe20008010011 */
[----:B------:R-:W-:Y:S01]  /*10ca0*/  MOV R14, UR5 ;  /* 0x00000005000e7c02 */ /* 0x000fe20008000f00 */
[C---:B------:R-:W-:Y:S02]  /*10cb0*/  IMAD R16, R15.reuse, UR15, R16 ;  /* 0x0000000f0f107c24 */ /* 0x040fe4000f8e0210 */
[----:B------:R-:W-:Y:S01]  /*10cc0*/  IMAD.WIDE.U32 R12, R15, UR14, R12 ;  /* 0x0000000e0f0c7c25 */ /* 0x000fe2000f8e000c */
[----:B------:R-:W-:-:S03]  /*10cd0*/  ULDC.64 UR14, c[0x0][0x210] ;  /* 0x00008400000e7ab9 */ /* 0x000fc60000000a00 */
[----:B------:R-:W-:Y:S01]  /*10ce0*/  FFMA.FTZ R15, R28, R14, UR13 ;  /* 0x0000000d1c0f7e23 */ /* 0x000fe2000801000e */
[----:B-----5:R-:W-:Y:S01]  /*10cf0*/  FFMA.FTZ R17, R34, R27, -R17 ;  /* 0x0000001b22117223 */ /* 0x020fe20000010811 */
[C---:B------:R-:W-:Y:S02]  /*10d00*/  LEA R14, P6, R12.reuse, UR14, 0x2 ;  /* 0x0000000e0c0e7c11 */ /* 0x040fe4000f8c10ff */
[----:B------:R-:W-:Y:S01]  /*10d10*/  FFMA.FTZ R21, R35, R25, -R15 ;  /* 0x0000001923157223 */ /* 0x000fe2000001080f */
[----:B------:R-:W-:Y:S01]  /*10d20*/  IADD3 R13, R13, R16, RZ ;  /* 0x000000100d0d7210 */ /* 0x000fe20007ffe0ff */
[----:B------:R-:W-:Y:S02]  /*10d30*/  FMUL.FTZ R16, R17, UR26 ;  /* 0x0000001a11107c20 */ /* 0x000fe40008410000 */
[----:B------:R-:W-:Y:S01]  /*10d40*/  FMUL.FTZ R17, R21, UR26 ;  /* 0x0000001a15117c20 */ /* 0x000fe20008410000 */
[----:B------:R-:W-:-:S05]  /*10d50*/  LEA.HI.X R15, R12, UR15, R13, 0x2, P6 ;  /* 0x0000000f0c0f7c11 */ /* 0x000fca000b0f140d */
[----:B------:R1:W-:Y:S02]  /*10d60*/  STG.E.64 desc[UR22][R14.64], R16 ;  /* 0x000000100e007986 */ /* 0x0003e4000c101b16 */
.L_x_2644:
[----:B------:R-:W-:Y:S05]  /*10d70*/  BSYNC B0 ;  /* 0x0000000000007941 */ /* 0x000fea0003800000 */
.L_x_2643:
[----:B------:R-:W-:Y:S05]  /*10d80*/  @!P5 BRA `(.L_x_2645) ;  /* 0x000000000060d947 */ /* 0x000fea0003800000 */
[----:B------:R-:W2:Y:S04]  /*10d90*/  LDL R13, [R1+0x1ac] ;  /* 0x0001ac00010d7983 */ /* 0x000ea80000100800 */
[----:B------:R-:W3:Y:S04]  /*10da0*/  LDL R12, [R1+0x138] ;  /* 0x00013800010c7983 */ /* 0x000ee80000100800 */
[----:B0----5:R-:W4:Y:S04]  /*10db0*/  LDL.LU R25, [R1+0x80] ;  /* 0x0000800001197983 */ /* 0x021f280000300800 */
[----:B------:R-:W4:Y:S01]  /*10dc0*/  LDL.LU R21, [R1+0x84] ;  /* 0x0000840001157983 */ /* 0x000f220000300800 */
[----:B--2---:R-:W-:Y:S01]  /*10dd0*/  FFMA.FTZ R13, R13, R35, R37 ;  /* 0x000000230d0d7223 */ /* 0x004fe20000010025 */
[----:B---3--:R-:W-:-:S03]  /*10de0*/  FFMA.FTZ R12, R12, R34, R36 ;  /* 0x000000220c0c7223 */ /* 0x008fc60000010024 */
[----:B-1----:R-:W-:Y:S01]  /*10df0*/  FMUL.FTZ R15, R13, -1.4426950216293334961 ;  /* 0xbfb8aa3b0d0f7820 */ /* 0x002fe20000410000 */
[----:B------:R-:W-:-:S05]  /*10e00*/  FMUL.FTZ R14, R12, -1.4426950216293334961 ;  /* 0xbfb8aa3b0c0e7820 */ /* 0x000fca0000410000 */
[----:B------:R-:W0:Y:S08]  /*10e10*/  MUFU.EX2 R15, R15 ;  /* 0x0000000f000f7308 */ /* 0x000e300000000800 */
[----:B------:R-:W1:Y:S01]  /*10e20*/  MUFU.EX2 R14, R14 ;  /* 0x0000000e000e7308 */ /* 0x000e620000000800 */
[----:B0-----:R-:W-:Y:S01]  /*10e30*/  FADD.FTZ R15, R15, 1 ;  /* 0x3f8000000f0f7421 */ /* 0x001fe20000010000 */
[----:B-1----:R-:W-:-:S06]  /*10e40*/  FADD.FTZ R14, R14, 1 ;  /* 0x3f8000000e0e7421 */ /* 0x002fcc0000010000 */
[----:B------:R-:W0:Y:S08]  /*10e50*/  MUFU.RCP R15, R15 ;  /* 0x0000000f000f7308 */ /* 0x000e300000001000 */
[----:B------:R-:W1:Y:S01]  /*10e60*/  MUFU.RCP R14, R14 ;  /* 0x0000000e000e7308 */ /* 0x000e620000001000 */
[----:B0-----:R-:W-:Y:S01]  /*10e70*/  FADD.FTZ R17, -R15, 1 ;  /* 0x3f8000000f117421 */ /* 0x001fe20000010100 */
[----:B----4-:R-:W-:-:S03]  /*10e80*/  FMUL.FTZ R15, R21, R15 ;  /* 0x0000000f150f7220 */ /* 0x010fc60000410000 */
[----:B------:R-:W-:Y:S01]  /*10e90*/  FFMA.FTZ R17, R13, R17, 1 ;  /* 0x3f8000000d117423 */ /* 0x000fe20000010011 */
[----:B-1----:R-:W-:Y:S01]  /*10ea0*/  FADD.FTZ R16, -R14, 1 ;  /* 0x3f8000000e107421 */ /* 0x002fe20000010100 */
[----:B------:R-:W-:-:S03]  /*10eb0*/  FMUL.FTZ R14, R25, R14 ;  /* 0x0000000e190e7220 */ /* 0x000fc60000410000 */
[----:B------:R-:W-:Y:S01]  /*10ec0*/  FFMA.FTZ R16, R12, R16, 1 ;  /* 0x3f8000000c107423 */ /* 0x000fe20000010010 */
[----:B------:R-:W-:-:S03]  /*10ed0*/  FMUL.FTZ R12, R15, R17 ;  /* 0x000000110f0c7220 */ /* 0x000fc60000410000 */
[----:B------:R-:W-:Y:S02]  /*10ee0*/  FMUL.FTZ R13, R14, R16 ;  /* 0x000000100e0d7220 */ /* 0x000fe40000410000 */
[----:B------:R2:W-:Y:S04]  /*10ef0*/  STL [R1+0x84], R12 ;  /* 0x0000840c01007387 */ /* 0x0005e80000100800 */
[----:B------:R2:W-:Y:S02]  /*10f00*/  STL [R1+0x80], R13 ;  /* 0x0000800d01007387 */ /* 0x0005e40000100800 */
.L_x_2645:
[----:B------:R-:W-:Y:S04]  /*10f10*/  BSSY B0, `(.L_x_2646) ;  /* 0x0000019000007945 */ /* 0x000fe80003800000 */
[----:B------:R-:W-:Y:S05]  /*10f20*/  @P0 BRA `(.L_x_2647) ;  /* 0x00000000005c0947 */ /* 0x000fea0003800000 */
[----:B--2---:R-:W2:Y:S01]  /*10f30*/  LDL.LU R12, [R1+0x138] ;  /* 0x00013800010c7983 */ /* 0x004ea20000300800 */
[----:B-1--4-:R-:W-:Y:S01]  /*10f40*/  MOV R16, UR5 ;  /* 0x0000000500107c02 */ /* 0x012fe20008000f00 */
[----:B------:R-:W-:Y:S02]  /*10f50*/  ULDC.64 UR14, c[0x0][0x288] ;  /* 0x0000a200000e7ab9 */ /* 0x000fe40000000a00 */
[----:B------:R-:W3:Y:S04]  /*10f60*/  LDL.LU R17, [R1+0x1ac] ;  /* 0x0001ac0001117983 */ /* 0x000ee80000300800 */
[----:B0----5:R-:W4:Y:S04]  /*10f70*/  LDL.LU R25, [R1+0x80] ;  /* 0x0000800001197983 */ /* 0x021f280000300800 */
[----:B------:R-:W4:Y:S01]  /*10f80*/  LDL.LU R21, [R1+0x84] ;  /* 0x0000840001157983 */ /* 0x000f220000300800 */
[----:B------:R-:W-:Y:S01]  /*10f90*/  MOV R13, R7 ;  /* 0x00000007000d7202 */ /* 0x000fe20000000f00 */
[----:B------:R-:W-:Y:S01]  /*10fa0*/  IMAD R15, R26, UR14, RZ ;  /* 0x0000000e1a0f7c24 */ /* 0x000fe2000f8e02ff */
[----:B------:R-:W-:-:S03]  /*10fb0*/  MOV R14, UR5 ;  /* 0x00000005000e7c02 */ /* 0x000fc60008000f00 */
[----:B------:R-:W-:Y:S02]  /*10fc0*/  IMAD R15, R20, UR15, R15 ;  /* 0x0000000f140f7c24 */ /* 0x000fe4000f8e020f */
[----:B--2---:R-:W-:Y:S01]  /*10fd0*/  FFMA.FTZ R16, R12, R16, UR13 ;  /* 0x0000000d0c107e23 */ /* 0x004fe20008010010 */
[----:B------:R-:W-:Y:S01]  /*10fe0*/  MOV R12, R4 ;  /* 0x00000004000c7202 */ /* 0x000fe20000000f00 */
[----:B---3--:R-:W-:-:S04]  /*10ff0*/  FFMA.FTZ R17, R17, R14, UR13 ;  /* 0x0000000d11117e23 */ /* 0x008fc8000801000e */
[----:B------:R-:W-:Y:S01]  /*11000*/  IMAD.WIDE.U32 R12, R20, UR14, R12 ;  /* 0x0000000e140c7c25 */ /* 0x000fe2000f8e000c */
[----:B------:R-:W-:-:S03]  /*11010*/  ULDC.64 UR14, c[0x0][0x210] ;  /* 0x00008400000e7ab9 */ /* 0x000fc60000000a00 */
[----:B----4-:R-:W-:Y:S01]  /*11020*/  FFMA.FTZ R16, R34, R25, -R16 ;  /* 0x0000001922107223 */ /* 0x010fe20000010810 */
[----:B------:R-:W-:Y:S01]  /*11030*/  LEA R14, P0, R12, UR14, 0x2 ;  /* 0x0000000e0c0e7c11 */ /* 0x000fe2000f8010ff */
[----:B------:R-:W-:Y:S01]  /*11040*/  FFMA.FTZ R17, R35, R21, -R17 ;  /* 0x0000001523117223 */ /* 0x000fe20000010811 */
[----:B------:R-:W-:Y:S01]  /*11050*/  IADD3 R15, R13, R15, RZ ;  /* 0x0000000f0d0f7210 */ /* 0x000fe20007ffe0ff */
[----:B------:R-:W-:Y:S02]  /*11060*/  FMUL.FTZ R16, R16, UR26 ;  /* 0x0000001a10107c20 */ /* 0x000fe40008410000 */
[----:B------:R-:W-:Y:S01]  /*11070*/  FMUL.FTZ R17, R17, UR26 ;  /* 0x0000001a11117c20 */ /* 0x000fe20008410000 */
[----:B------:R-:W-:-:S05]  /*11080*/  LEA.HI.X R15, R12, UR15, R15, 0x2, P0 ;  /* 0x0000000f0c0f7c11 */ /* 0x000fca00080f140f */
[----:B------:R3:W-:Y:S02]  /*11090*/  STG.E.64 desc[UR22][R14.64], R16 ;  /* 0x000000100e007986 */ /* 0x0007e4000c101b16 */
.L_x_2647:
[----:B------:R-:W-:Y:S05]  /*110a0*/  BSYNC B0 ;  /* 0x0000000000007941 */ /* 0x000fea0003800000 */
.L_x_2646:
[----:B------:R-:W-:Y:S05]  /*110b0*/  @!P5 BRA `(.L_x_2648) ;  /* 0x000000000060d947 */ /* 0x000fea0003800000 */
[----:B--2---:R-:W2:Y:S04]  /*110c0*/  LDL R13, [R1+0x164] ;  /* 0x00016400010d7983 */ /* 0x004ea80000100800 */
[----:B------:R-:W4:Y:S04]  /*110d0*/  LDL R12, [R1+0x13c] ;  /* 0x00013c00010c7983 */ /* 0x000f280000100800 */
[----:B------:R-:W3:Y:S04]  /*110e0*/  LDL.LU R21, [R1+0x118] ;  /* 0x0001180001157983 */ /* 0x000ee80000300800 */
[----:B------:R-:W3:Y:S01]  /*110f0*/  LDL.LU R20, [R1+0x11c] ;  /* 0x00011c0001147983 */ /* 0x000ee20000300800 */
[----:B--2---:R-:W-:Y:S01]  /*11100*/  FFMA.FTZ R13, R13, R35, R37 ;  /* 0x000000230d0d7223 */ /* 0x004fe20000010025 */
[----:B----4-:R-:W-:-:S03]  /*11110*/  FFMA.FTZ R12, R12, R34, R36 ;  /* 0x000000220c0c7223 */ /* 0x010fc60000010024 */
[----:B-1-3--:R-:W-:Y:S01]  /*11120*/  FMUL.FTZ R15, R13, -1.4426950216293334961 ;  /* 0xbfb8aa3b0d0f7820 */ /* 0x00afe20000410000 */
[----:B------:R-:W-:-:S05]  /*11130*/  FMUL.FTZ R14, R12, -1.4426950216293334961 ;  /* 0xbfb8aa3b0c0e7820 */ /* 0x000fca0000410000 */
[----:B------:R-:W1:Y:S08]  /*11140*/  MUFU.EX2 R15, R15 ;  /* 0x0000000f000f7308 */ /* 0x000e700000000800 */
[----:B------:R-:W2:Y:S01]  /*11150*/  MUFU.EX2 R14, R14 ;  /* 0x0000000e000e7308 */ /* 0x000ea20000000800 */
[----:B-1----:R-:W-:Y:S01]  /*11160*/  FADD.FTZ R15, R15, 1 ;  /* 0x3f8000000f0f7421 */ /* 0x002fe20000010000 */
[----:B--2---:R-:W-:-:S06]  /*11170*/  FADD.FTZ R14, R14, 1 ;  /* 0x3f8000000e0e7421 */ /* 0x004fcc0000010000 */
[----:B------:R-:W1:Y:S08]  /*11180*/  MUFU.RCP R15, R15 ;  /* 0x0000000f000f7308 */ /* 0x000e700000001000 */
[----:B------:R-:W2:Y:S01]  /*11190*/  MUFU.RCP R14, R14 ;  /* 0x0000000e000e7308 */ /* 0x000ea20000001000 */
[----:B-1----:R-:W-:Y:S01]  /*111a0*/  FADD.FTZ R17, -R15, 1 ;  /* 0x3f8000000f117421 */ /* 0x002fe20000010100 */
[----:B------:R-:W-:-:S03]  /*111b0*/  FMUL.FTZ R15, R20, R15 ;  /* 0x0000000f140f7220 */ /* 0x000fc60000410000 */
[----:B------:R-:W-:Y:S01]  /*111c0*/  FFMA.FTZ R17, R13, R17, 1 ;  /* 0x3f8000000d117423 */ /* 0x000fe20000010011 */
[----:B--2---:R-:W-:Y:S01]  /*111d0*/  FADD.FTZ R16, -R14, 1 ;  /* 0x3f8000000e107421 */ /* 0x004fe20000010100 */
[----:B------:R-:W-:-:S03]  /*111e0*/  FMUL.FTZ R14, R21, R14 ;  /* 0x0000000e150e7220 */ /* 0x000fc60000410000 */
[----:B------:R-:W-:Y:S01]  /*111f0*/  FFMA.FTZ R16, R12, R16, 1 ;  /* 0x3f8000000c107423 */ /* 0x000fe20000010010 */
[----:B------:R-:W-:-:S03]  /*11200*/  FMUL.FTZ R12, R15, R17 ;  /* 0x000000110f0c7220 */ /* 0x000fc60000410000 */
[----:B------:R-:W-:Y:S02]  /*11210*/  FMUL.FTZ R13, R14, R16 ;  /* 0x000000100e0d7220 */ /* 0x000fe40000410000 */
[----:B------:R1:W-:Y:S04]  /*11220*/  STL [R1+0x11c], R12 ;  /* 0x00011c0c01007387 */ /* 0x0003e80000100800 */
[----:B------:R1:W-:Y:S02]  /*11230*/  STL [R1+0x118], R13 ;  /* 0x0001180d01007387 */ /* 0x0003e40000100800 */
.L_x_2648:
[----:B------:R-:W-:Y:S04]  /*11240*/  BSSY B0, `(.L_x_2649) ;  /* 0x0000019000007945 */ /* 0x000fe80003800000 */
[----:B------:R-:W-:Y:S05]  /*11250*/  @P2 BRA `(.L_x_2650) ;  /* 0x00000000005c2947 */ /* 0x000fea0003800000 */
[----:B-12---:R-:W2:Y:S01]  /*11260*/  LDL.LU R12, [R1+0x13c] ;  /* 0x00013c00010c7983 */ /* 0x006ea20000300800 */
[----:B---34-:R-:W-:Y:S01]  /*11270*/  MOV R16, UR5 ;  /* 0x0000000500107c02 */ /* 0x018fe20008000f00 */
[----:B------:R-:W-:Y:S02]  /*11280*/  ULDC.64 UR14, c[0x0][0x288] ;  /* 0x0000a200000e7ab9 */ /* 0x000fe40000000a00 */
[----:B------:R-:W3:Y:S04]  /*11290*/  LDL.LU R21, [R1+0x164] ;  /* 0x0001640001157983 */ /* 0x000ee80000300800 */
[----:B------:R-:W4:Y:S04]  /*112a0*/  LDL.LU R20, [R1+0x118] ;  /* 0x0001180001147983 */ /* 0x000f280000300800 */
[----:B------:R-:W4:Y:S01]  /*112b0*/  LDL.LU R17, [R1+0x11c] ;  /* 0x00011c0001117983 */ /* 0x000f220000300800 */
[----:B------:R-:W-:Y:S01]  /*112c0*/  MOV R13, R7 ;  /* 0x00000007000d7202 */ /* 0x000fe20000000f00 */
[----:B------:R-:W-:Y:S01]  /*112d0*/  IMAD R15, R24, UR14, RZ ;  /* 0x0000000e180f7c24 */ /* 0x000fe2000f8e02ff */
[----:B------:R-:W-:-:S03]  /*112e0*/  MOV R14, UR5 ;  /* 0x00000005000e7c02 */ /* 0x000fc60008000f00 */
[----:B------:R-:W-:Y:S02]  /*112f0*/  IMAD R15, R3, UR15, R15 ;  /* 0x0000000f030f7c24 */ /* 0x000fe4000f8e020f */
[----:B--2---:R-:W-:Y:S01]  /*11300*/  FFMA.FTZ R16, R12, R16, UR13 ;  /* 0x0000000d0c107e23 */ /* 0x004fe20008010010 */
[----:B------:R-:W-:-:S05]  /*11310*/  MOV R12, R4 ;  /* 0x00000004000c7202 */ /* 0x000fca0000000f00 */
[----:B------:R-:W-:-:S04]  /*11320*/  IMAD.WIDE.U32 R12, R3, UR14, R12 ;  /* 0x0000000e030c7c25 */ /* 0x000fc8000f8e000c */
[----:B---3--:R-:W-:Y:S01]  /*11330*/  FFMA.FTZ R3, R21, R14, UR13 ;  /* 0x0000000d15037e23 */ /* 0x008fe2000801000e */
[----:B------:R-:W-:Y:S01]  /*11340*/  ULDC.64 UR14, c[0x0][0x210] ;  /* 0x00008400000e7ab9 */ /* 0x000fe20000000a00 */
        /* <DEDUP_REMOVED lines=8> */
.L_x_2650:
[----:B------:R-:W-:Y:S05]  /*113d0*/  BSYNC B0 ;  /* 0x0000000000007941 */ /* 0x000fea0003800000 */
.L_x_2649:
[----:B------:R-:W-:Y:S05]  /*113e0*/  @!P5 BRA `(.L_x_2651) ;  /* 0x000000000060d947 */ /* 0x000fea0003800000 */
[----:B-12---:R-:W2:Y:S04]  /*113f0*/  LDL R12, [R1+0x160] ;  /* 0x00016000010c7983 */ /* 0x006ea80000100800 */
[----:B------:R-:W4:Y:S04]  /*11400*/  LDL R3, [R1+0xf8] ;  /* 0x0000f80001037983 */ /* 0x000f280000100800 */
[----:B------:R-:W4:Y:S04]  /*11410*/  LDL.LU R20, [R1+0xc8] ;  /* 0x0000c80001147983 */ /* 0x000f280000300800 */
[----:B---3--:R-:W3:Y:S01]  /*11420*/  LDL.LU R17, [R1+0xcc] ;  /* 0x0000cc0001117983 */ /* 0x008ee20000300800 */
[----:B--2---:R-:W-:Y:S01]  /*11430*/  FFMA.FTZ R12, R12, R35, R37 ;  /* 0x000000230c0c7223 */ /* 0x004fe20000010025 */
[----:B----4-:R-:W-:-:S03]  /*11440*/  FFMA.FTZ R3, R3, R34, R36 ;  /* 0x0000002203037223 */ /* 0x010fc60000010024 */
[----:B------:R-:W-:Y:S01]  /*11450*/  FMUL.FTZ R14, R12, -1.4426950216293334961 ;  /* 0xbfb8aa3b0c0e7820 */ /* 0x000fe20000410000 */
        /* <DEDUP_REMOVED lines=8> */
[----:B---3--:R-:W-:-:S03]  /*114e0*/  FMUL.FTZ R14, R17, R14 ;  /* 0x0000000e110e7220 */ /* 0x008fc60000410000 */
        /* <DEDUP_REMOVED lines=8> */
.L_x_2651:
[----:B------:R-:W-:Y:S04]  /*11570*/  BSSY B0, `(.L_x_2652) ;  /* 0x0000019000007945 */ /* 0x000fe80003800000 */
[----:B------:R-:W-:Y:S05]  /*11580*/  @P3 BRA `(.L_x_2653) ;  /* 0x00000000005c3947 */ /* 0x000fea0003800000 */
[----:B-12---:R-:W2:Y:S01]  /*11590*/  LDL.LU R12, [R1+0xf8] ;  /* 0x0000f800010c7983 */ /* 0x006ea20000300800 */
[----:B---3--:R-:W-:Y:S01]  /*115a0*/  MOV R15, UR5 ;  /* 0x00000005000f7c02 */ /* 0x008fe20008000f00 */
[----:B------:R-:W-:Y:S02]  /*115b0*/  ULDC.64 UR14, c[0x0][0x288] ;  /* 0x0000a200000e7ab9 */ /* 0x000fe40000000a00 */
[----:B------:R-:W3:Y:S04]  /*115c0*/  LDL.LU R20, [R1+0x160] ;  /* 0x0001600001147983 */ /* 0x000ee80000300800 */
[----:B------:R-:W3:Y:S04]  /*115d0*/  LDL.LU R17, [R1+0xc8] ;  /* 0x0000c80001117983 */ /* 0x000ee80000300800 */
[----:B----4-:R-:W4:Y:S01]  /*115e0*/  LDL.LU R16, [R1+0xcc] ;  /* 0x0000cc0001107983 */ /* 0x010f220000300800 */
[----:B------:R-:W-:Y:S01]  /*115f0*/  MOV R13, R7 ;  /* 0x00000007000d7202 */ /* 0x000fe20000000f00 */
[----:B------:R-:W-:Y:S01]  /*11600*/  IMAD R14, R23, UR14, RZ ;  /* 0x0000000e170e7c24 */ /* 0x000fe2000f8e02ff */
[----:B------:R-:W-:Y:S01]  /*11610*/  MOV R3, UR5 ;  /* 0x0000000500037c02 */ /* 0x000fe20008000f00 */
[----:B--2---:R-:W-:Y:S01]  /*11620*/  FFMA.FTZ R15, R12, R15, UR13 ;  /* 0x0000000d0c0f7e23 */ /* 0x004fe2000801000f */
[----:B------:R-:W-:-:S03]  /*11630*/  MOV R12, R4 ;  /* 0x00000004000c7202 */ /* 0x000fc60000000f00 */
[----:B---3--:R-:W-:Y:S02]  /*11640*/  FFMA.FTZ R3, R20, R3, UR13 ;  /* 0x0000000d14037e23 */ /* 0x008fe40008010003 */
[----:B------:R-:W-:-:S04]  /*11650*/  IMAD.WIDE.U32 R12, R10, UR14, R12 ;  /* 0x0000000e0a0c7c25 */ /* 0x000fc8000f8e000c */
[----:B------:R-:W-:Y:S01]  /*11660*/  FFMA.FTZ R15, R34, R17, -R15 ;  /* 0x00000011220f7223 */ /* 0x000fe2000001080f */
[----:B------:R-:W-:Y:S01]  /*11670*/  IMAD R10, R10, UR15, R14 ;  /* 0x0000000f0a0a7c24 */ /* 0x000fe2000f8e020e */
[----:B------:R-:W-:Y:S01]  /*11680*/  ULDC.64 UR14, c[0x0][0x210] ;  /* 0x00008400000e7ab9 */ /* 0x000fe20000000a00 */
[----:B----4-:R-:W-:Y:S01]  /*11690*/  FFMA.FTZ R3, R35, R16, -R3 ;  /* 0x0000001023037223 */ /* 0x010fe20000010803 */
[----:B------:R-:W-:Y:S01]  /*116a0*/  LEA R14, P0, R12, UR14, 0x2 ;  /* 0x0000000e0c0e7c11 */ /* 0x000fe2000f8010ff */
[----:B------:R-:W-:Y:S01]  /*116b0*/  FMUL.FTZ R16, R15, UR26 ;  /* 0x0000001a0f107c20 */ /* 0x000fe20008410000 */
[----:B------:R-:W-:Y:S01]  /*116c0*/  IADD3 R10, R13, R10, RZ ;  /* 0x0000000a0d0a7210 */ /* 0x000fe20007ffe0ff */
[----:B------:R-:W-:-:S03]  /*116d0*/  FMUL.FTZ R17, R3, UR26 ;  /* 0x0000001a03117c20 */ /* 0x000fc60008410000 */
[----:B------:R-:W-:-:S05]  /*116e0*/  LEA.HI.X R15, R12, UR15, R10, 0x2, P0 ;  /* 0x0000000f0c0f7c11 */ /* 0x000fca00080f140a */
[----:B------:R1:W-:Y:S02]  /*116f0*/  STG.E.64 desc[UR22][R14.64], R16 ;  /* 0x000000100e007986 */ /* 0x0003e4000c101b16 */
.L_x_2653:
[----:B------:R-:W-:Y:S05]  /*11700*/  BSYNC B0 ;  /* 0x0000000000007941 */ /* 0x000fea0003800000 */
.L_x_2652:
[----:B------:R-:W-:Y:S05]  /*11710*/  @!P5 BRA `(.L_x_2654) ;  /* 0x000000000060d947 */ /* 0x000fea0003800000 */
[----:B------:R-:W2:Y:S04]  /*11720*/  LDL R10, [R1+0xe8] ;  /* 0x0000e800010a7983 */ /* 0x000ea80000100800 */
[----:B-1----:R-:W2:Y:S04]  /*11730*/  LDL R3, [R1+0x68] ;  /* 0x0000680001037983 */ /* 0x002ea80000100800 */
[----:B---3--:R-:W3:Y:S04]  /*11740*/  LDL.LU R17, [R1+0xb0] ;  /* 0x0000b00001117983 */ /* 0x008ee80000300800 */
[----:B----4-:R-:W4:Y:S01]  /*11750*/  LDL.LU R16, [R1+0xb4] ;  /* 0x0000b40001107983 */ /* 0x010f220000300800 */
[----:B--2---:R-:W-:Y:S01]  /*11760*/  FFMA.FTZ R10, R10, R35, R37 ;  /* 0x000000230a0a7223 */ /* 0x004fe20000010025 */
[----:B------:R-:W-:-:S03]  /*11770*/  FFMA.FTZ R3, R3, R34, R36 ;  /* 0x0000002203037223 */ /* 0x000fc60000010024 */
        /* <DEDUP_REMOVED lines=9> */
[----:B----4-:R-:W-:-:S03]  /*11810*/  FMUL.FTZ R13, R16, R13 ;  /* 0x0000000d100d7220 */ /* 0x010fc60000410000 */
[----:B------:R-:W-:Y:S01]  /*11820*/  FFMA.FTZ R15, R10, R15, 1 ;  /* 0x3f8000000a0f7423 */ /* 0x000fe2000001000f */
[----:B--2---:R-:W-:Y:S01]  /*11830*/  FADD.FTZ R14, -R12, 1 ;  /* 0x3f8000000c0e7421 */ /* 0x004fe20000010100 */
[----:B---3--:R-:W-:-:S03]  /*11840*/  FMUL.FTZ R12, R17, R12 ;  /* 0x0000000c110c7220 */ /* 0x008fc60000410000 */
[----:B------:R-:W-:Y:S01]  /*11850*/  FFMA.FTZ R14, R3, R14, 1 ;  /* 0x3f800000030e7423 */ /* 0x000fe2000001000e */
[----:B------:R-:W-:-:S03]  /*11860*/  FMUL.FTZ R3, R13, R15 ;  /* 0x0000000f0d037220 */ /* 0x000fc60000410000 */
[----:B------:R-:W-:Y:S02]  /*11870*/  FMUL.FTZ R10, R12, R14 ;  /* 0x0000000e0c0a7220 */ /* 0x000fe40000410000 */
[----:B------:R1:W-:Y:S04]  /*11880*/  STL [R1+0xb4], R3 ;  /* 0x0000b40301007387 */ /* 0x0003e80000100800 */
[----:B------:R1:W-:Y:S02]  /*11890*/  STL [R1+0xb0], R10 ;  /* 0x0000b00a01007387 */ /* 0x0003e40000100800 */
.L_x_2654:
[----:B------:R-:W-:Y:S04]  /*118a0*/  BSSY B0, `(.L_x_2655) ;  /* 0x0000019000007945 */ /* 0x000fe80003800000 */
[----:B------:R-:W-:Y:S05]  /*118b0*/  @P4 BRA `(.L_x_2656) ;  /* 0x00000000005c4947 */ /* 0x000fea0003800000 */
[----:B-12---:R-:W2:Y:S01]  /*118c0*/  LDL.LU R12, [R1+0x68] ;  /* 0x00006800010c7983 */ /* 0x006ea20000300800 */
[----:B---3--:R-:W-:Y:S01]  /*118d0*/  MOV R14, UR5 ;  /* 0x00000005000e7c02 */ /* 0x008fe20008000f00 */
[----:B------:R-:W-:Y:S02]  /*118e0*/  ULDC.64 UR14, c[0x0][0x288] ;  /* 0x0000a200000e7ab9 */ /* 0x000fe40000000a00 */
[----:B------:R-:W3:Y:S04]  /*118f0*/  LDL.LU R17, [R1+0xe8] ;  /* 0x0000e80001117983 */ /* 0x000ee80000300800 */
[----:B----4-:R-:W4:Y:S04]  /*11900*/  LDL.LU R16, [R1+0xb0] ;  /* 0x0000b00001107983 */ /* 0x010f280000300800 */
[----:B------:R-:W4:Y:S01]  /*11910*/  LDL.LU R15, [R1+0xb4] ;  /* 0x0000b400010f7983 */ /* 0x000f220000300800 */
[----:B------:R-:W-:Y:S01]  /*11920*/  MOV R13, R7 ;  /* 0x00000007000d7202 */ /* 0x000fe20000000f00 */
[----:B------:R-:W-:Y:S01]  /*11930*/  IMAD R10, R22, UR14, RZ ;  /* 0x0000000e160a7c24 */ /* 0x000fe2000f8e02ff */
[----:B------:R-:W-:Y:S01]  /*11940*/  MOV R3, UR5 ;  /* 0x0000000500037c02 */ /* 0x000fe20008000f00 */
[----:B--2---:R-:W-:Y:S01]  /*11950*/  FFMA.FTZ R14, R12, R14, UR13 ;  /* 0x0000000d0c0e7e23 */ /* 0x004fe2000801000e */
[----:B------:R-:W-:-:S03]  /*11960*/  MOV R12, R4 ;  /* 0x00000004000c7202 */ /* 0x000fc60000000f00 */
[----:B---3--:R-:W-:Y:S02]  /*11970*/  FFMA.FTZ R3, R17, R3, UR13 ;  /* 0x0000000d11037e23 */ /* 0x008fe40008010003 */
[----:B------:R-:W-:-:S04]  /*11980*/  IMAD.WIDE.U32 R12, R11, UR14, R12 ;  /* 0x0000000e0b0c7c25 */ /* 0x000fc8000f8e000c */
[----:B----4-:R-:W-:Y:S01]  /*11990*/  FFMA.FTZ R14, R34, R16, -R14 ;  /* 0x00000010220e7223 */ /* 0x010fe2000001080e */
        /* <DEDUP_REMOVED lines=9> */
.L_x_2656:
[----:B------:R-:W-:Y:S05]  /*11a30*/  BSYNC B0 ;  /* 0x0000000000007941 */ /* 0x000fea0003800000 */
.L_x_2655:
[----:B0----5:R0:W5:Y:S04]  /*11a40*/  LDL R27, [R1+0x38] ;  /* 0x00003800011b7983 */ /* 0x0211680000100800 */
[----:B------:R0:W5:Y:S04]  /*11a50*/  LDL R26, [R1+0x3c] ;  /* 0x00003c00011a7983 */ /* 0x0001680000100800 */
[----:B------:R0:W5:Y:S04]  /*11a60*/  LDL R25, [R1+0xa8] ;  /* 0x0000a80001197983 */ /* 0x0001680000100800 */
[----:B------:R0:W5:Y:S01]  /*11a70*/  LDL R23, [R1+0xac] ;  /* 0x0000ac0001177983 */ /* 0x0001620000100800 */
[----:B-1----:R-:W-:-:S02]  /*11a80*/  IADD3 R3, R2, 0xe8, RZ ;  /* 0x000000e802037810 */ /* 0x002fc40007ffe0ff */
[C---:B---34-:R-:W-:Y:S02]  /*11a90*/  IADD3 R16, R2.reuse, 0xf0, RZ ;  /* 0x000000f002107810 */ /* 0x058fe40007ffe0ff */
        /* <DEDUP_REMOVED lines=25> */
[----:B------:R-:W-:Y:S01]  /*11c30*/  ISETP.GT.U32.OR P4, PT, R0, 0x27f, P4 ;  /* 0x0000027f0000780c */ /* 0x000fe20002784470 */
[----:B0-----:R-:W-:-:S12]  /*11c40*/  @!P5 BRA `(.L_x_2657) ;  /* 0x000000000050d947 */ /* 0x001fd80003800000 */
[----:B-----5:R-:W-:Y:S01]  /*11c50*/  FFMA.FTZ R11, R26, R35, R37 ;  /* 0x000000231a0b7223 */ /* 0x020fe20000010025 */
        /* <DEDUP_REMOVED lines=16> */
[----:B------:R0:W-:Y:S01]  /*11d60*/  STL [R1+0xac], R23 ;  /* 0x0000ac1701007387 */ /* 0x0001e20000100800 */
[----:B------:R-:W-:-:S05]  /*11d70*/  FMUL.FTZ R25, R12, R14 ;  /* 0x0000000e0c197220 */ /* 0x000fca0000410000 */
[----:B------:R0:W-:Y:S02]  /*11d80*/  STL [R1+0xa8], R25 ;  /* 0x0000a81901007387 */ /* 0x0001e40000100800 */
.L_x_2657:
[----:B------:R-:W-:Y:S04]  /*11d90*/  BSSY B0, `(.L_x_2658) ;  /* 0x0000015000007945 */ /* 0x000fe80003800000 */
[----:B------:R-:W-:Y:S05]  /*11da0*/  @P6 BRA `(.L_x_2659) ;  /* 0x00000000004c6947 */ /* 0x000fea0003800000 */
[----:B------:R-:W-:Y:S01]  /*11db0*/  ULDC.64 UR6, c[0x0][0x288] ;  /* 0x0000a20000067ab9 */ /* 0x000fe20000000a00 */
[----:B------:R-:W-:Y:S01]  /*11dc0*/  MOV R10, R4 ;  /* 0x00000004000a7202 */ /* 0x000fe20000000f00 */
[----:B--2---:R-:W-:Y:S01]  /*11dd0*/  IMAD R13, R28, UR6, RZ ;  /* 0x000000061c0d7c24 */ /* 0x004fe2000f8e02ff */
[----:B------:R-:W-:Y:S02]  /*11de0*/  MOV R11, R7 ;  /* 0x00000007000b7202 */ /* 0x000fe40000000f00 */
[----:B------:R-:W-:Y:S01]  /*11df0*/  MOV R14, UR5 ;  /* 0x00000005000e7c02 */ /* 0x000fe20008000f00 */
[C---:B------:R-:W-:Y:S01]  /*11e00*/  IMAD R13, R18.reuse, UR7, R13 ;  /* 0x00000007120d7c24 */ /* 0x040fe2000f8e020d */
[----:B------:R-:W-:Y:S01]  /*11e10*/  MOV R12, UR5 ;  /* 0x00000005000c7c02 */ /* 0x000fe20008000f00 */
[----:B------:R-:W-:Y:S01]  /*11e20*/  IMAD.WIDE.U32 R10, R18, UR6, R10 ;  /* 0x00000006120a7c25 */ /* 0x000fe2000f8e000a */
[----:B------:R-:W-:-:S03]  /*11e30*/  ULDC.64 UR6, c[0x0][0x210] ;  /* 0x0000840000067ab9 */ /* 0x000fc60000000a00 */
[----:B-----5:R-:W-:Y:S01]  /*11e40*/  FFMA.FTZ R14, R27, R14, UR13 ;  /* 0x0000000d1b0e7e23 */ /* 0x020fe2000801000e */
[----:B------:R-:W-:Y:S01]  /*11e50*/  FFMA.FTZ R15, R26, R12, UR13 ;  /* 0x0000000d1a0f7e23 */ /* 0x000fe2000801000c */
[----:B------:R-:W-:Y:S02]  /*11e60*/  LEA R12, P6, R10, UR6, 0x2 ;  /* 0x000000060a0c7c11 */ /* 0x000fe4000f8c10ff */
[----:B------:R-:W-:Y:S01]  /*11e70*/  FFMA.FTZ R14, R34, R25, -R14 ;  /* 0x00000019220e7223 */ /* 0x000fe2000001080e */
[----:B------:R-:W-:Y:S01]  /*11e80*/  IADD3 R13, R11, R13, RZ ;  /* 0x0000000d0b0d7210 */ /* 0x000fe20007ffe0ff */
[----:B------:R-:W-:Y:S02]  /*11e90*/  FFMA.FTZ R15, R35, R23, -R15 ;  /* 0x00000017230f7223 */ /* 0x000fe4000001080f */
[----:B------:R-:W-:Y:S01]  /*11ea0*/  FMUL.FTZ R14, R14, UR26 ;  /* 0x0000001a0e0e7c20 */ /* 0x000fe20008410000 */
[----:B------:R-:W-:Y:S01]  /*11eb0*/  LEA.HI.X R13, R10, UR7, R13, 0x2, P6 ;  /* 0x000000070a0d7c11 */ /* 0x000fe2000b0f140d */
[----:B------:R-:W-:-:S05]  /*11ec0*/  FMUL.FTZ R15, R15, UR26 ;  /* 0x0000001a0f0f7c20 */ /* 0x000fca0008410000 */
[----:B------:R1:W-:Y:S02]  /*11ed0*/  STG.E.64 desc[UR22][R12.64], R14 ;  /* 0x0000000e0c007986 */ /* 0x0003e4000c101b16 */
.L_x_2659:
[----:B------:R-:W-:Y:S05]  /*11ee0*/  BSYNC B0 ;  /* 0x0000000000007941 */ /* 0x000fea0003800000 */
.L_x_2658:
[----:B------:R-:W-:Y:S05]  /*11ef0*/  @!P5 BRA `(.L_x_2660) ;  /* 0x000000000060d947 */ /* 0x000fea0003800000 */
[----:B------:R-:W3:Y:S04]  /*11f00*/  LDL R11, [R1+0x30] ;  /* 0x00003000010b7983 */ /* 0x000ee80000100800 */
[----:B------:R-:W4:Y:S04]  /*11f10*/  LDL R10, [R1+0x34] ;  /* 0x00003400010a7983 */ /* 0x000f280000100800 */
[----:B0----5:R-:W2:Y:S04]  /*11f20*/  LDL.LU R23, [R1+0x98] ;  /* 0x0000980001177983 */ /* 0x021ea80000300800 */
[----:B------:R-:W2:Y:S01]  /*11f30*/  LDL.LU R18, [R1+0x9c] ;  /* 0x00009c0001127983 */ /* 0x000ea20000300800 */
[----:B---3--:R-:W-:Y:S01]  /*11f40*/  FFMA.FTZ R11, R11, R35, R37 ;  /* 0x000000230b0b7223 */ /* 0x008fe20000010025 */
[----:B----4-:R-:W-:-:S03]  /*11f50*/  FFMA.FTZ R10, R10, R34, R36 ;  /* 0x000000220a0a7223 */ /* 0x010fc60000010024 */
[----:B-12---:R-:W-:Y:S01]  /*11f60*/  FMUL.FTZ R13, R11, -1.4426950216293334961 ;  /* 0xbfb8aa3b0b0d7820 */ /* 0x006fe20000410000 */
        /* <DEDUP_REMOVED lines=17> */
.L_x_2660:
[----:B------:R-:W-:Y:S04]  /*12080*/  BSSY B0, `(.L_x_2661) ;  /* 0x0000019000007945 */ /* 0x000fe80003800000 */
[----:B------:R-:W-:Y:S05]  /*12090*/  @P0 BRA `(.L_x_2662) ;  /* 0x00000000005c0947 */ /* 0x000fea0003800000 */
[----:B---3--:R-:W3:Y:S01]  /*120a0*/  LDL.LU R10, [R1+0x34] ;  /* 0x00003400010a7983 */ /* 0x008ee20000300800 */
[----:B-1----:R-:W-:Y:S01]  /*120b0*/  MOV R14, UR5 ;  /* 0x00000005000e7c02 */ /* 0x002fe20008000f00 */
[----:B------:R-:W-:Y:S02]  /*120c0*/  ULDC.64 UR6, c[0x0][0x288] ;  /* 0x0000a20000067ab9 */ /* 0x000fe40000000a00 */
[----:B------:R-:W4:Y:S04]  /*120d0*/  LDL.LU R15, [R1+0x30] ;  /* 0x00003000010f7983 */ /* 0x000f280000300800 */
[----:B0----5:R-:W4:Y:S04]  /*120e0*/  LDL.LU R23, [R1+0x98] ;  /* 0x0000980001177983 */ /* 0x021f280000300800 */
[----:B------:R-:W4:Y:S01]  /*120f0*/  LDL.LU R18, [R1+0x9c] ;  /* 0x00009c0001127983 */ /* 0x000f220000300800 */
[----:B------:R-:W-:Y:S01]  /*12100*/  MOV R11, R7 ;  /* 0x00000007000b7202 */ /* 0x000fe20000000f00 */
[----:B--2---:R-:W-:Y:S01]  /*12110*/  IMAD R13, R24, UR6, RZ ;  /* 0x00000006180d7c24 */ /* 0x004fe2000f8e02ff */
[----:B------:R-:W-:-:S03]  /*12120*/  MOV R12, UR5 ;  /* 0x00000005000c7c02 */ /* 0x000fc60008000f00 */
[----:B------:R-:W-:Y:S02]  /*12130*/  IMAD R13, R19, UR7, R13 ;  /* 0x00000007130d7c24 */ /* 0x000fe4000f8e020d */
[----:B---3--:R-:W-:Y:S01]  /*12140*/  FFMA.FTZ R14, R10, R14, UR13 ;  /* 0x0000000d0a0e7e23 */ /* 0x008fe2000801000e */
[----:B------:R-:W-:Y:S01]  /*12150*/  MOV R10, R4 ;  /* 0x00000004000a7202 */ /* 0x000fe20000000f00 */
[----:B----4-:R-:W-:-:S04]  /*12160*/  FFMA.FTZ R15, R15, R12, UR13 ;  /* 0x0000000d0f0f7e23 */ /* 0x010fc8000801000c */
[----:B------:R-:W-:Y:S01]  /*12170*/  IMAD.WIDE.U32 R10, R19, UR6, R10 ;  /* 0x00000006130a7c25 */ /* 0x000fe2000f8e000a */
[----:B------:R-:W-:-:S03]  /*12180*/  ULDC.64 UR6, c[0x0][0x210] ;  /* 0x0000840000067ab9 */ /* 0x000fc60000000a00 */
        /* <DEDUP_REMOVED lines=8> */
.L_x_2662:
[----:B------:R-:W-:Y:S05]  /*12210*/  BSYNC B0 ;  /* 0x0000000000007941 */ /* 0x000fea0003800000 */
.L_x_2661:
[----:B------:R-:W-:Y:S05]  /*12220*/  @!P5 BRA `(.L_x_2663) ;  /* 0x000000000060d947 */ /* 0x000fea0003800000 */
[----:B---3--:R-:W3:Y:S04]  /*12230*/  LDL R11, [R1+0x28] ;  /* 0x00002800010b7983 */ /* 0x008ee80000100800 */
[----:B------:R-:W2:Y:S04]  /*12240*/  LDL R10, [R1+0x2c] ;  /* 0x00002c00010a7983 */ /* 0x000ea80000100800 */
[----:B------:R-:W4:Y:S04]  /*12250*/  LDL.LU R19, [R1+0x90] ;  /* 0x0000900001137983 */ /* 0x000f280000300800 */
[----:B------:R-:W4:Y:S01]  /*12260*/  LDL.LU R18, [R1+0x94] ;  /* 0x0000940001127983 */ /* 0x000f220000300800 */
[----:B---3--:R-:W-:Y:S01]  /*12270*/  FFMA.FTZ R11, R11, R35, R37 ;  /* 0x000000230b0b7223 */ /* 0x008fe20000010025 */
[----:B--2---:R-:W-:-:S03]  /*12280*/  FFMA.FTZ R10, R10, R34, R36 ;  /* 0x000000220a0a7223 */ /* 0x004fc60000010024 */
[----:B-1--4-:R-:W-:Y:S01]  /*12290*/  FMUL.FTZ R13, R11, -1.4426950216293334961 ;  /* 0xbfb8aa3b0b0d7820 */ /* 0x012fe20000410000 */
        /* <DEDUP_REMOVED lines=17> */
.L_x_2663:
[----:B------:R-:W-:Y:S04]  /*123b0*/  BSSY B0, `(.L_x_2664) ;  /* 0x0000019000007945 */ /* 0x000fe80003800000 */
[----:B------:R-:W-:Y:S05]  /*123c0*/  @P2 BRA `(.L_x_2665) ;  /* 0x00000000005c2947 */ /* 0x000fea0003800000 */
[----:B-1-3--:R-:W3:Y:S01]  /*123d0*/  LDL.LU R10, [R1+0x2c] ;  /* 0x00002c00010a7983 */ /* 0x00aee20000300800 */
[----:B----4-:R-:W-:Y:S01]  /*123e0*/  MOV R14, UR5 ;  /* 0x00000005000e7c02 */ /* 0x010fe20008000f00 */
[----:B------:R-:W-:Y:S02]  /*123f0*/  ULDC.64 UR6, c[0x0][0x288] ;  /* 0x0000a20000067ab9 */ /* 0x000fe40000000a00 */
[----:B------:R-:W4:Y:S04]  /*12400*/  LDL.LU R19, [R1+0x28] ;  /* 0x0000280001137983 */ /* 0x000f280000300800 */
[----:B------:R-:W4:Y:S04]  /*12410*/  LDL.LU R18, [R1+0x90] ;  /* 0x0000900001127983 */ /* 0x000f280000300800 */
[----:B------:R-:W4:Y:S01]  /*12420*/  LDL.LU R15, [R1+0x94] ;  /* 0x00009400010f7983 */ /* 0x000f220000300800 */
[----:B------:R-:W-:Y:S01]  /*12430*/  MOV R11, R7 ;  /* 0x00000007000b7202 */ /* 0x000fe20000000f00 */
[----:B--2---:R-:W-:Y:S01]  /*12440*/  IMAD R13, R22, UR6, RZ ;  /* 0x00000006160d7c24 */ /* 0x004fe2000f8e02ff */
[----:B------:R-:W-:-:S03]  /*12450*/  MOV R12, UR5 ;  /* 0x00000005000c7c02 */ /* 0x000fc60008000f00 */
[----:B------:R-:W-:Y:S02]  /*12460*/  IMAD R13, R3, UR7, R13 ;  /* 0x00000007030d7c24 */ /* 0x000fe4000f8e020d */
[----:B---3--:R-:W-:Y:S01]  /*12470*/  FFMA.FTZ R14, R10, R14, UR13 ;  /* 0x0000000d0a0e7e23 */ /* 0x008fe2000801000e */
[----:B------:R-:W-:-:S05]  /*12480*/  MOV R10, R4 ;  /* 0x00000004000a7202 */ /* 0x000fca0000000f00 */
[----:B------:R-:W-:-:S04]  /*12490*/  IMAD.WIDE.U32 R10, R3, UR6, R10 ;  /* 0x00000006030a7c25 */ /* 0x000fc8000f8e000a */
[----:B----4-:R-:W-:Y:S01]  /*124a0*/  FFMA.FTZ R3, R19, R12, UR13 ;  /* 0x0000000d13037e23 */ /* 0x010fe2000801000c */
        /* <DEDUP_REMOVED lines=9> */
.L_x_2665:
[----:B------:R-:W-:Y:S05]  /*12540*/  BSYNC B0 ;  /* 0x0000000000007941 */ /* 0x000fea0003800000 */
.L_x_2664:
[----:B------:R-:W-:Y:S05]  /*12550*/  @!P5 BRA `(.L_x_2666) ;  /* 0x000000000050d947 */ /* 0x000fea0003800000 */
[----:B-1-3--:R-:W3:Y:S04]  /*12560*/  LDL R10, [R1+0x24] ;  /* 0x00002400010a7983 */ /* 0x00aee80000100800 */
[----:B------:R-:W2:Y:S01]  /*12570*/  LDL R3, [R1+0x20] ;  /* 0x0000200001037983 */ /* 0x000ea20000100800 */
[----:B---3--:R-:W-:Y:S01]  /*12580*/  FFMA.FTZ R10, R10, R34, R36 ;  /* 0x000000220a0a7223 */ /* 0x008fe20000010024 */
[----:B--2---:R-:W-:-:S03]  /*12590*/  FFMA.FTZ R3, R3, R35, R37 ;  /* 0x0000002303037223 */ /* 0x004fc60000010025 */
[----:B------:R-:W-:Y:S01]  /*125a0*/  FMUL.FTZ R11, R10, -1.4426950216293334961 ;  /* 0xbfb8aa3b0a0b7820 */ /* 0x000fe20000410000 */
[----:B----4-:R-:W-:-:S05]  /*125b0*/  FMUL.FTZ R14, R3, -1.4426950216293334961 ;  /* 0xbfb8aa3b030e7820 */ /* 0x010fca0000410000 */
        /* <DEDUP_REMOVED lines=14> */
.L_x_2666:
[----:B------:R-:W-:Y:S04]  /*126a0*/  BSSY B0, `(.L_x_2667) ;  /* 0x0000017000007945 */ /* 0x000fe80003800000 */
[----:B------:R-:W-:Y:S05]  /*126b0*/  @P3 BRA `(.L_x_2668) ;  /* 0x0000000000543947 */ /* 0x000fea0003800000 */
[----:B-1-3--:R-:W3:Y:S01]  /*126c0*/  LDL.LU R10, [R1+0x24] ;  /* 0x00002400010a7983 */ /* 0x00aee20000300800 */
[----:B--2-4-:R-:W-:Y:S01]  /*126d0*/  MOV R13, UR5 ;  /* 0x00000005000d7c02 */ /* 0x014fe20008000f00 */
[----:B------:R-:W-:Y:S02]  /*126e0*/  ULDC.64 UR6, c[0x0][0x288] ;  /* 0x0000a20000067ab9 */ /* 0x000fe40000000a00 */
[----:B------:R-:W2:Y:S01]  /*126f0*/  LDL.LU R12, [R1+0x20] ;  /* 0x00002000010c7983 */ /* 0x000ea20000300800 */
[----:B------:R-:W-:Y:S01]  /*12700*/  MOV R11, R7 ;  /* 0x00000007000b7202 */ /* 0x000fe20000000f00 */
[----:B------:R-:W-:Y:S01]  /*12710*/  IMAD R15, R21, UR6, RZ ;  /* 0x00000006150f7c24 */ /* 0x000fe2000f8e02ff */
[----:B------:R-:W-:-:S03]  /*12720*/  MOV R3, UR5 ;  /* 0x0000000500037c02 */ /* 0x000fc60008000f00 */
[----:B------:R-:W-:Y:S02]  /*12730*/  IMAD R15, R16, UR7, R15 ;  /* 0x00000007100f7c24 */ /* 0x000fe4000f8e020f */
[----:B---3--:R-:W-:Y:S01]  /*12740*/  FFMA.FTZ R13, R10, R13, UR13 ;  /* 0x0000000d0a0d7e23 */ /* 0x008fe2000801000d */
[----:B------:R-:W-:Y:S01]  /*12750*/  MOV R10, R4 ;  /* 0x00000004000a7202 */ /* 0x000fe20000000f00 */
[----:B--2---:R-:W-:Y:S02]  /*12760*/  FFMA.FTZ R14, R12, R3, UR13 ;  /* 0x0000000d0c0e7e23 */ /* 0x004fe40008010003 */
[----:B------:R-:W-:Y:S02]  /*12770*/  FFMA.FTZ R12, R34, R8, -R13 ;  /* 0x00000008220c7223 */ /* 0x000fe4000001080d */
        /* <DEDUP_REMOVED lines=9> */
.L_x_2668:
[----:B------:R-:W-:Y:S05]  /*12810*/  BSYNC B0 ;  /* 0x0000000000007941 */ /* 0x000fea0003800000 */
.L_x_2667:
[----:B------:R-:W-:Y:S05]  /*12820*/  @!P5 BRA `(.L_x_2669) ;  /* 0x000000000050d947 */ /* 0x000fea0003800000 */
[----:B------:R-:W2:Y:S04]  /*12830*/  LDL R3, [R1+0x18] ;  /* 0x0000180001037983 */ /* 0x000ea80000100800 */
[----:B-1----:R-:W3:Y:S01]  /*12840*/  LDL R8, [R1+0x10] ;  /* 0x0000100001087983 */ /* 0x002ee20000100800 */
[----:B--2---:R-:W-:Y:S01]  /*12850*/  FFMA.FTZ R36, R3, R34, R36 ;  /* 0x0000002203247223 */ /* 0x004fe20000010024 */
[----:B---3--:R-:W-:-:S03]  /*12860*/  FFMA.FTZ R37, R8, R35, R37 ;  /* 0x0000002308257223 */ /* 0x008fc60000010025 */
[----:B------:R-:W-:Y:S01]  /*12870*/  FMUL.FTZ R3, R36, -1.4426950216293334961 ;  /* 0xbfb8aa3b24037820 */ /* 0x000fe20000410000 */
[----:B------:R-:W-:-:S05]  /*12880*/  FMUL.FTZ R10, R37, -1.4426950216293334961 ;  /* 0xbfb8aa3b250a7820 */ /* 0x000fca0000410000 */
[----:B------:R-:W1:Y:S08]  /*12890*/  MUFU.EX2 R3, R3 ;  /* 0x0000000300037308 */ /* 0x000e700000000800 */
[----:B------:R-:W2:Y:S01]  /*128a0*/  MUFU.EX2 R10, R10 ;  /* 0x0000000a000a7308 */ /* 0x000ea20000000800 */
[----:B-1----:R-:W-:-:S07]  /*128b0*/  FADD.FTZ R8, R3, 1 ;  /* 0x3f80000003087421 */ /* 0x002fce0000010000 */
[----:B------:R-:W1:Y:S01]  /*128c0*/  MUFU.RCP R9, R8 ;  /* 0x0000000800097308 */ /* 0x000e620000001000 */
[----:B--2---:R-:W-:-:S07]  /*128d0*/  FADD.FTZ R11, R10, 1 ;  /* 0x3f8000000a0b7421 */ /* 0x004fce0000010000 */
[----:B----4-:R-:W2:Y:S01]  /*128e0*/  MUFU.RCP R12, R11 ;  /* 0x0000000b000c7308 */ /* 0x010ea20000001000 */
        /* <DEDUP_REMOVED lines=8> */
.L_x_2669:
[----:B------:R-:W-:Y:S04]  /*12970*/  BSSY B0, `(.L_x_2670) ;  /* 0x0000016000007945 */ /* 0x000fe80003800000 */
[----:B------:R-:W-:Y:S05]  /*12980*/  @P4 BRA `(.L_x_2671) ;  /* 0x0000000000504947 */ /* 0x000fea0003800000 */
[----:B-1-3--:R-:W3:Y:S01]  /*12990*/  LDL.LU R10, [R1+0x18] ;  /* 0x00001800010a7983 */ /* 0x00aee20000300800 */
[----:B------:R-:W-:-:S03]  /*129a0*/  ULDC.64 UR6, c[0x0][0x288] ;  /* 0x0000a20000067ab9 */ /* 0x000fc60000000a00 */
[----:B------:R-:W2:Y:S01]  /*129b0*/  LDL.LU R9, [R1+0x10] ;  /* 0x0000100001097983 */ /* 0x000ea20000300800 */
[----:B------:R-:W-:Y:S01]  /*129c0*/  MOV R5, R7 ;  /* 0x0000000700057202 */ /* 0x000fe20000000f00 */
[----:B------:R-:W-:Y:S01]  /*129d0*/  IMAD R6, R20, UR6, RZ ;  /* 0x0000000614067c24 */ /* 0x000fe2000f8e02ff */
[----:B------:R-:W-:Y:S02]  /*129e0*/  MOV R3, UR5 ;  /* 0x0000000500037c02 */ /* 0x000fe40008000f00 */
[----:B------:R-:W-:Y:S01]  /*129f0*/  MOV R8, UR5 ;  /* 0x0000000500087c02 */ /* 0x000fe20008000f00 */
[----:B------:R-:W-:-:S04]  /*12a00*/  IMAD.WIDE.U32 R4, R17, UR6, R4 ;  /* 0x0000000611047c25 */ /* 0x000fc8000f8e0004 */
[----:B------:R-:W-:Y:S01]  /*12a10*/  IMAD R17, R17, UR7, R6 ;  /* 0x0000000711117c24 */ /* 0x000fe2000f8e0206 */
[----:B------:R-:W-:Y:S02]  /*12a20*/  ULDC.64 UR6, c[0x0][0x210] ;  /* 0x0000840000067ab9 */ /* 0x000fe40000000a00 */
[----:B------:R-:W-:Y:S02]  /*12a30*/  LEA R6, P0, R4, UR6, 0x2 ;  /* 0x0000000604067c11 */ /* 0x000fe4000f8010ff */
[----:B------:R-:W-:-:S04]  /*12a40*/  IADD3 R17, R5, R17, RZ ;  /* 0x0000001105117210 */ /* 0x000fc80007ffe0ff */
[----:B------:R-:W-:Y:S01]  /*12a50*/  LEA.HI.X R7, R4, UR7, R17, 0x2, P0 ;  /* 0x0000000704077c11 */ /* 0x000fe200080f1411 */
[----:B---3--:R-:W-:Y:S01]  /*12a60*/  FFMA.FTZ R3, R10, R3, UR13 ;  /* 0x0000000d0a037e23 */ /* 0x008fe20008010003 */
[----:B--2---:R-:W-:-:S03]  /*12a70*/  FFMA.FTZ R8, R9, R8, UR13 ;  /* 0x0000000d09087e23 */ /* 0x004fc60008010008 */
[----:B------:R-:W-:Y:S01]  /*12a80*/  FFMA.FTZ R3, R34, R32, -R3 ;  /* 0x0000002022037223 */ /* 0x000fe20000010803 */
[----:B------:R-:W-:-:S03]  /*12a90*/  FFMA.FTZ R8, R35, R33, -R8 ;  /* 0x0000002123087223 */ /* 0x000fc60000010808 */
[----:B------:R-:W-:Y:S01]  /*12aa0*/  FMUL.FTZ R10, R3, UR26 ;  /* 0x0000001a030a7c20 */ /* 0x000fe20008410000 */
[----:B------:R-:W-:-:S05]  /*12ab0*/  FMUL.FTZ R11, R8, UR26 ;  /* 0x0000001a080b7c20 */ /* 0x000fca0008410000 */
[----:B------:R1:W-:Y:S02]  /*12ac0*/  STG.E.64 desc[UR22][R6.64], R10 ;  /* 0x0000000a06007986 */ /* 0x0003e4000c101b16 */
.L_x_2671:
[----:B------:R-:W-:Y:S05]  /*12ad0*/  BSYNC B0 ;  /* 0x0000000000007941 */ /* 0x000fea0003800000 */
.L_x_2670:
        /* <DEDUP_REMOVED lines=9> */
.L_x_2525:
        /* <DEDUP_REMOVED lines=19> */
.L_x_2674:
[----:B------:R-:W-:Y:S05]  /*12ca0*/  BSYNC B0 ;  /* 0x0000000000007941 */ /* 0x000fea0003800000 */
.L_x_2673:
        /* <DEDUP_REMOVED lines=11> */
.L_x_2676:
[----:B------:R-:W2:Y:S04]  /*12d60*/  LDG.E.STRONG.GPU R5, desc[UR22][R2.64] ;  /* 0x0000001602057981 */ /* 0x000ea8000c1ef900 */
[----:B--2---:R-:W-:Y:S01]  /*12d70*/  CCTL.IVALL ;  /* 0x00000000ff00798f */ /* 0x004fe20002000000 */
[----:B------:R-:W-:Y:S05]  /*12d80*/  YIELD ;  /* 0x0000000000007946 */ /* 0x000fea0003800000 */
[----:B------:R-:W-:-:S13]  /*12d90*/  ISETP.NE.AND P0, PT, R5, R4, PT ;  /* 0x000000040500720c */ /* 0x000fda0003f05270 */
[----:B------:R-:W-:Y:S05]  /*12da0*/  @P0 BRA `(.L_x_2676) ;  /* 0xfffffffc00ec0947 */ /* 0x000fea000383ffff */
.L_x_2675:
[----:B------:R-:W-:Y:S05]  /*12db0*/  WARPSYNC.ALL ;  /* 0x0000000000007948 */ /* 0x000fea0003800000 */
[----:B------:R-:W0:Y:S01]  /*12dc0*/  LDC.64 R2, c[0x0][0x288] ;  /* 0x0000a200ff027b82 */ /* 0x000e220000000a00 */
[----:B---3--:R-:W-:-:S07]  /*12dd0*/  SHF.R.S32.HI R10, RZ, 0x1f, R0 ;  /* 0x0000001fff0a7819 */ /* 0x008fce0000011400 */
[----:B------:R-:W-:Y:S01]  /*12de0*/  BAR.SYNC.DEFER_BLOCKING 0x0 ;  /* 0x0000000000007b1d */ /* 0x000fe20000010000 */
[----:B0-----:R-:W-:-:S04]  /*12df0*/  LEA.HI R4, P0, R3, R2, RZ, 0x1 ;  /* 0x0000000203047211 */ /* 0x001fc800078108ff */
[----:B------:R-:W-:-:S04]  /*12e00*/  IADD3.X R5, RZ, R3, RZ, P0, !PT ;  /* 0x00000003ff057210 */ /* 0x000fc800007fe4ff */
[--C-:B-----5:R-:W-:Y:S02]  /*12e10*/  SHF.R.S64 R25, R4, 0x1, R5.reuse ;  /* 0x0000000104197819 */ /* 0x120fe40000001005 */
[----:B------:R-:W-:Y:S02]  /*12e20*/  SHF.R.S32.HI R24, RZ, 0x1, R5 ;  /* 0x00000001ff187819 */ /* 0x000fe40000011405 */
[----:B------:R-:W-:-:S04]  /*12e30*/  ISETP.GT.U32.AND P0, PT, R25, R0, PT ;  /* 0x000000001900720c */ /* 0x000fc80003f04070 */
[----:B------:R-:W-:-:S13]  /*12e40*/  ISETP.GT.AND.EX P0, PT, R24, R10, PT, P0 ;  /* 0x0000000a1800720c */ /* 0x000fda0003f04300 */
[----:B------:R-:W-:Y:S05]  /*12e50*/  @!P0 EXIT ;  /* 0x000000000000894d */ /* 0x000fea0003800000 */
[C---:B------:R-:W-:Y:S01]  /*12e60*/  IMAD.WIDE.U32 R8, R2.reuse, 0x3, RZ ;  /* 0x0000000302087825 */ /* 0x040fe200078e00ff */
[----:B------:R-:W-:Y:S01]  /*12e70*/  LEA R11, R3, R3, 0x1 ;  /* 0x00000003030b7211 */ /* 0x000fe200078e08ff */
[----:B------:R-:W0:Y:S01]  /*12e80*/  LDC.64 R4, c[0x0][0x218] ;  /* 0x00008600ff047b82 */ /* 0x000e220000000a00 */
[----:B----4-:R-:W-:Y:S01]  /*12e90*/  MOV R13, R10 ;  /* 0x0000000a000d7202 */ /* 0x010fe20000000f00 */
        /* <DEDUP_REMOVED lines=10> */
.L_x_2677:
        /* <DEDUP_REMOVED lines=23> */
.L_x_2678:
        /* <DEDUP_REMOVED lines=13> */
.L_x_5596:


//--------------------- .text._Z35group_norm_nhwc_bwd_one_pass_kernelI11Fp32IOFp32WLi512ELi160ELi640EEv26Group_norm_nhwc_bwd_params --------------------------
	.section	.text._Z35group_norm_nhwc_bwd_one_pass_kernelI11Fp32IOFp32WLi512ELi160ELi640EEv26Group_norm_nhwc_bwd_params,"ax",@progbits
	.align	128
        .global         _Z35group_norm_nhwc_bwd_one_pass_kernelI11Fp32IOFp32WLi512ELi160ELi640EEv26Group_norm_nhwc_bwd_params
        .type           _Z35group_norm_nhwc_bwd_one_pass_kernelI11Fp32IOFp32WLi512ELi160ELi640EEv26Group_norm_nhwc_bwd_params,@function
        .size           _Z35group_norm_nhwc_bwd_one_pass_kernelI11Fp32IOFp32WLi512ELi160ELi640EEv26Group_norm_nhwc_bwd_params,(.L_x_5597 - _Z35group_norm_nhwc_bwd_one_pass_kernelI11Fp32IOFp32WLi512ELi160ELi640EEv26Group_norm_nhwc_bwd_params)
        .other          _Z35group_norm_nhwc_bwd_one_pass_kernelI11Fp32IOFp32WLi512ELi160ELi640EEv26Group_norm_nhwc_bwd_params,@"STO_CUDA_ENTRY STV_DEFAULT"
_Z35group_norm_nhwc_bwd_one_pass_kernelI11Fp32IOFp32WLi512ELi160ELi640EEv26Group_norm_nhwc_bwd_params:
.text._Z35group_norm_nhwc_bwd_one_pass_kernelI11Fp32IOFp32WLi512ELi160ELi640EEv26Group_norm_nhwc_bwd_params:
        /* <DEDUP_REMOVED lines=32> */
.L_x_2769:
        /* <DEDUP_REMOVED lines=13> */
[----:B------:R-:W-:-:S02]  /*02d0*/  SHF.R.S32.HI R9, RZ, 0x1f, R0 ;  /* 0x0000001fff097819 */ /* 0x000fc40000011400 */
[C---:B------:R-:W-:Y:S02]  /*02e0*/  ISETP.GE.U32.AND P1, PT, R0.reuse, UR18, PT ;  /* 0x0000001200007c0c */ /* 0x040fe4000bf26070 */
[----:B------:R-:W-:Y:S02]  /*02f0*/  IADD3 R31, R0, 0x10, RZ ;  /* 0x00000010001f7810 */ /* 0x000fe40007ffe0ff */
[----:B------:R-:W-:Y:S02]  /*0300*/  LOP3.LUT R22, R22, 0xfdffffff, RZ, 0xc0, !PT ;  /* 0xfdffffff16167812 */ /* 0x000fe400078ec0ff */
[C---:B------:R-:W-:Y:S02]  /*0310*/  IADD3 R33, R0.reuse, 0x18, RZ ;  /* 0x0000001800217810 */ /* 0x040fe40007ffe0ff */
[----:B------:R-:W-:Y:S01]  /*0320*/  IADD3 R26, R0, 0x20, RZ ;  /* 0x00000020001a7810 */ /* 0x000fe20007ffe0ff */
[----:B0-----:R-:W0:Y:S01]  /*0330*/  I2F.RP R2, UR16 ;  /* 0x0000001000027d06 */ /* 0x001e220008209400 */
[----:B------:R-:W-:-:S02]  /*0340*/  SHF.R.S32.HI R27, RZ, 0x1f, R33 ;  /* 0x0000001fff1b7819 */ /* 0x000fc40000011421 */
[----:B------:R-:W-:Y:S02]  /*0350*/  ISETP.GE.U32.AND P2, PT, R26, UR18, PT ;  /* 0x000000121a007c0c */ /* 0x000fe4000bf46070 */
[----:B------:R-:W-:Y:S02]  /*0360*/  SHF.R.S32.HI R30, RZ, 0x1f, R26 ;  /* 0x0000001fff1e7819 */ /* 0x000fe4000001141a */
[C---:B------:R-:W-:Y:S02]  /*0370*/  IADD3 R39, R0.reuse, 0x30, RZ ;  /* 0x0000003000277810 */ /* 0x040fe40007ffe0ff */
[----:B------:R-:W-:Y:S02]  /*0380*/  IADD3 R40, R0, 0x38, RZ ;  /* 0x0000003800287810 */ /* 0x000fe40007ffe0ff */
        /* <DEDUP_REMOVED lines=28> */
[----:B------:R-:W-:Y:S01]  /*0550*/  MOV R7, UR12 ;  /* 0x0000000c00077c02 */ /* 0x000fe20008000f00 */
[----:B------:R-:W-:-:S04]  /*0560*/  USEL UR7, UR8, UR7, !UP0 ;  /* 0x0000000708077287 */ /* 0x000fc8000c000000 */
[----:B------:R-:W-:-:S04]  /*0570*/  USHF.R.S32.HI UR6, URZ, 0x1f, UR7 ;  /* 0x0000001f3f067899 */ /* 0x000fc80008011407 */
[----:B------:R-:W-:-:S04]  /*0580*/  UIMAD UR6, UR6, UR16, URZ ;  /* 0x00000010060672a4 */ /* 0x000fc8000f8e023f */
[----:B------:R-:W-:Y:S01]  /*0590*/  UIMAD UR6, UR7, UR17, UR6 ;  /* 0x00000011070672a4 */ /* 0x000fe2000f8e0206 */
[----:B--2---:R-:W-:Y:S02]  /*05a0*/  ISETP.GT.U32.AND P0, PT, R5, 0x27f, PT ;  /* 0x0000027f0500780c */ /* 0x004fe40003f04070 */
[----:B------:R-:W-:Y:S02]  /*05b0*/  IADD3 R5, R0, 0x8, RZ ;  /* 0x0000000800057810 */ /* 0x000fe40007ffe0ff */
[----:B------:R-:W-:Y:S02]  /*05c0*/  ISETP.GE.OR.EX P3, PT, R9, UR19, P0, P1 ;  /* 0x0000001309007c0c */ /* 0x000fe40008766710 */
[----:B------:R-:W-:Y:S02]  /*05d0*/  ISETP.GE.U32.AND P1, PT, R5, UR18, PT ;  /* 0x0000001205007c0c */ /* 0x000fe4000bf26070 */
[----:B------:R-:W-:Y:S02]  /*05e0*/  SHF.R.S32.HI R15, RZ, 0x1f, R5 ;  /* 0x0000001fff0f7819 */ /* 0x000fe40000011405 */
[----:B---3--:R-:W-:-:S02]  /*05f0*/  SHF.R.S32.HI R4, RZ, 0x1f, R6 ;  /* 0x0000001fff047819 */ /* 0x008fc40000011406 */
[----:B------:R-:W-:Y:S02]  /*0600*/  ISETP.GE.OR.EX P6, PT, R15, UR19, P0, P1 ;  /* 0x000000130f007c0c */ /* 0x000fe400087c6710 */
[----:B------:R-:W-:-:S03]  /*0610*/  IADD3 R6, P1, R6, UR12, RZ ;  /* 0x0000000c06067c10 */ /* 0x000fc6000ff3e0ff */
[----:B------:R-:W0:Y:S01]  /*0620*/  @!P3 LDC.64 R10, c[0x0][0x288] ;  /* 0x0000a200ff0abb82 */ /* 0x000e220000000a00 */
[----:B------:R-:W-:Y:S02]  /*0630*/  LEA.HI.X.SX32 R7, R7, R4, 0x1, P1 ;  /* 0x0000000407077211 */ /* 0x000fe400008f0eff */
[----:B------:R-:W-:Y:S02]  /*0640*/  ISETP.GE.U32.AND P1, PT, R31, UR18, PT ;  /* 0x000000121f007c0c */ /* 0x000fe4000bf26070 */
[----:B------:R-:W-:Y:S01]  /*0650*/  SHF.R.S32.HI R4, RZ, 0x1f, R31 ;  /* 0x0000001fff047819 */ /* 0x000fe2000001141f */
[----:B------:R-:W-:Y:S01]  /*0660*/  IMAD.WIDE.U32 R6, R13, UR7, R6 ;  /* 0x000000070d067c25 */ /* 0x000fe2000f8e0006 */
[----:B------:R-:W-:Y:S01]  /*0670*/  @P3 LOP3.LUT R22, R22, 0x2000000, RZ, 0xfc, !PT ;  /* 0x0200000016163812 */ /* 0x000fe200078efcff */
[----:B------:R-:W1:Y:S01]  /*0680*/  @!P3 LDC.64 R12, c[0x0][0x230] ;  /* 0x00008c00ff0cbb82 */ /* 0x000e620000000a00 */
[----:B------:R-:W-:Y:S02]  /*0690*/  ISETP.GE.OR.EX P5, PT, R4, UR19, P0, P1 ;  /* 0x0000001304007c0c */ /* 0x000fe400087a6710 */
[----:B------:R-:W-:Y:S01]  /*06a0*/  LOP3.LUT R22, R22, 0xfeffffff, RZ, 0xc0, !PT ;  /* 0xfeffffff16167812 */ /* 0x000fe200078ec0ff */
[----:B------:R-:W-:Y:S01]  /*06b0*/  STL.64 [R1+0x828], R6 ;  /* 0x0008280601007387 */ /* 0x000fe20000100a00 */
[----:B------:R-:W-:-:S02]  /*06c0*/  ISETP.GE.U32.AND P1, PT, R33, UR18, PT ;  /* 0x0000001221007c0c */ /* 0x000fc4000bf26070 */
[----:B------:R-:W-:Y:S01]  /*06d0*/  @P6 LOP3.LUT R22, R22, 0x1000000, RZ, 0xfc, !PT ;  /* 0x0100000016166812 */ /* 0x000fe200078efcff */
[----:B------:R-:W2:Y:S01]  /*06e0*/  @!P6 LDC.64 R2, c[0x0][0x288] ;  /* 0x0000a200ff02eb82 */ /* 0x000ea20000000a00 */
[----:B------:R-:W-:Y:S02]  /*06f0*/  ISETP.GE.OR.EX P4, PT, R27, UR19, P0, P1 ;  /* 0x000000131b007c0c */ /* 0x000fe40008786710 */
[----:B------:R-:W-:-:S04]  /*0700*/  LOP3.LUT R22, R22, 0xff7fffff, RZ, 0xc0, !PT ;  /* 0xff7fffff16167812 */ /* 0x000fc800078ec0ff */
[----:B------:R-:W-:Y:S01]  /*0710*/  @P5 LOP3.LUT R22, R22, 0x800000, RZ, 0xfc, !PT ;  /* 0x0080000016165812 */ /* 0x000fe200078efcff */
[----:B0-----:R-:W-:Y:S01]  /*0720*/  @!P3 IMAD R8, R9, R10, RZ ;  /* 0x0000000a0908b224 */ /* 0x001fe200078e02ff */
[----:B------:R-:W-:Y:S01]  /*0730*/  IADD3 R9, R7, UR6, RZ ;  /* 0x0000000607097c10 */ /* 0x000fe2000fffe0ff */
[----:B------:R-:W0:Y:S01]  /*0740*/  @!P3 LDC.64 R20, c[0x0][0x228] ;  /* 0x00008a00ff14bb82 */ /* 0x000e220000000a00 */
[----:B------:R-:W-:Y:S01]  /*0750*/  LOP3.LUT R22, R22, 0xffbfffff, RZ, 0xc0, !PT ;  /* 0xffbfffff16167812 */ /* 0x000fe200078ec0ff */
        /* <DEDUP_REMOVED lines=26> */
[----:B------:R-:W-:Y:S01]  /*0900*/  @!P6 SHF.L.U32 R5, R2, 0x2, RZ ;  /* 0x000000020205e819 */ /* 0x000fe200000006ff */
[----:B--2---:R-:W-:Y:S01]  /*0910*/  @!P5 IMAD R4, R4, R28, RZ ;  /* 0x0000001c0404d224 */ /* 0x004fe200078e02ff */
[----:B------:R-:W-:Y:S01]  /*0920*/  @!P2 IADD3.X R21, R32, R21, RZ, P1, !PT ;  /* 0x000000152015a210 */ /* 0x000fe20000ffe4ff */
[----:B------:R-:W-:Y:S01]  /*0930*/  STL.64 [R1+0x938], R12 ;  /* 0x0009380c01007387 */ /* 0x000fe20000100a00 */
[----:B------:R-:W-:Y:S01]  /*0940*/  @!P6 SHF.L.U64.HI R32, R2, 0x2, R3 ;  /* 0x000000020220e819 */ /* 0x000fe20000010203 */
[----:B------:R-:W-:Y:S01]  /*0950*/  @!P5 IMAD R35, R31, R29, R4 ;  /* 0x0000001d1f23d224 */ /* 0x000fe200078e0204 */
[----:B---3--:R-:W-:Y:S01]  /*0960*/  @!P6 IADD3 R18, P1, R5, R18, RZ ;  /* 0x000000120512e210 */ /* 0x008fe20007f3e0ff */
[----:B------:R-:W2:Y:S01]  /*0970*/  @!P5 LDC.64 R2, c[0x0][0x228] ;  /* 0x00008a00ff02db82 */ /* 0x000ea20000000a00 */
        /* <DEDUP_REMOVED lines=10> */
[----:B------:R-:W-:Y:S03]  /*0a20*/  STL.64 [R1+0x928], R18 ;  /* 0x0009281201007387 */ /* 0x000fe60000100a00 */
[----:B------:R-:W3:Y:S01]  /*0a30*/  @!P4 LDC.64 R4, c[0x0][0x230] ;  /* 0x00008c00ff04cb82 */ /* 0x000ee20000000a00 */
[----:B------:R-:W-:Y:S01]  /*0a40*/  @!P5 IADD3 R29, R29, R35, RZ ;  /* 0x000000231d1dd210 */ /* 0x000fe20007ffe0ff */
[----:B------:R-:W-:Y:S01]  /*0a50*/  @!P4 IMAD R31, R33, R25, R34 ;  /* 0x00000019211fc224 */ /* 0x000fe200078e0222 */
[C---:B------:R-:W-:Y:S01]  /*0a60*/  @!P5 SHF.L.U32 R32, R28.reuse, 0x2, RZ ;  /* 0x000000021c20d819 */ /* 0x040fe200000006ff */
[----:B------:R-:W-:Y:S01]  /*0a70*/  STL.64 [R1+0x930], R14 ;  /* 0x0009300e01007387 */ /* 0x000fe20000100a00 */
[----:B------:R-:W-:-:S02]  /*0a80*/  @!P5 SHF.L.U64.HI R27, R28, 0x2, R29 ;  /* 0x000000021c1bd819 */ /* 0x000fc4000001021d */
[----:B------:R-:W-:Y:S01]  /*0a90*/  @!P4 MOV R28, R6 ;  /* 0x00000006001cc202 */ /* 0x000fe20000000f00 */
[----:B------:R-:W4:Y:S01]  /*0aa0*/  @!P4 LDC.64 R36, c[0x0][0x228] ;  /* 0x00008a00ff24cb82 */ /* 0x000f220000000a00 */
[----:B------:R-:W-:Y:S02]  /*0ab0*/  @!P4 MOV R29, R9 ;  /* 0x00000009001dc202 */ /* 0x000fe40000000f00 */
[----:B0-----:R-:W-:Y:S01]  /*0ac0*/  @!P5 IADD3 R16, P1, R32, R16, RZ ;  /* 0x000000102010d210 */ /* 0x001fe20007f3e0ff */
[----:B------:R-:W-:-:S03]  /*0ad0*/  @!P4 IMAD.WIDE.U32 R24, R33, R24, R28 ;  /* 0x000000182118c225 */ /* 0x000fc600078e001c */
[----:B------:R-:W-:Y:S01]  /*0ae0*/  @!P5 IADD3.X R17, R27, R17, RZ, P1, !PT ;  /* 0x000000111b11d210 */ /* 0x000fe20000ffe4ff */
[----:B------:R-:W0:Y:S01]  /*0af0*/  @!P3 LDC.64 R34, c[0x0][0x230] ;  /* 0x00008c00ff22bb82 */ /* 0x000e220000000a00 */
[----:B--2---:R-:W-:Y:S01]  /*0b00*/  @!P5 IADD3 R2, P1, R32, R2, RZ ;  /* 0x000000022002d210 */ /* 0x004fe20007f3e0ff */
[----:B-1----:R-:W-:Y:S01]  /*0b10*/  @!P3 IMAD R30, R30, R10, RZ ;  /* 0x0000000a1e1eb224 */ /* 0x002fe200078e02ff */
[----:B------:R-:W-:Y:S01]  /*0b20*/  @!P4 IADD3 R31, R25, R31, RZ ;  /* 0x0000001f191fc210 */ /* 0x000fe20007ffe0ff */
[----:B------:R-:W-:Y:S01]  /*0b30*/  STL.64 [R1+0x948], R16 ;  /* 0x0009481001007387 */ /* 0x000fe20000100a00 */
[----:B------:R-:W-:Y:S01]  /*0b40*/  @!P5 IADD3.X R3, R27, R3, RZ, P1, !PT ;  /* 0x000000031b03d210 */ /* 0x000fe20000ffe4ff */
[----:B------:R-:W-:Y:S01]  /*0b50*/  @!P3 IMAD R11, R26, R11, R30 ;  /* 0x0000000b1a0bb224 */ /* 0x000fe200078e021e */
[C---:B------:R-:W-:Y:S01]  /*0b60*/  @!P4 SHF.L.U32 R27, R24.reuse, 0x2, RZ ;  /* 0x00000002181bc819 */ /* 0x040fe200000006ff */
[----:B------:R-:W1:Y:S01]  /*0b70*/  @!P3 LDC.64 R32, c[0x0][0x228] ;  /* 0x00008a00ff20bb82 */ /* 0x000e620000000a00 */
[----:B------:R-:W-:-:S02]  /*0b80*/  @!P4 SHF.L.U64.HI R28, R24, 0x2, R31 ;  /* 0x00000002181cc819 */ /* 0x000fc4000001021f */
[----:B------:R-:W-:Y:S02]  /*0b90*/  @!P3 MOV R24, R6 ;  /* 0x000000060018b202 */ /* 0x000fe40000000f00 */
[----:B------:R-:W-:Y:S02]  /*0ba0*/  @!P3 MOV R25, R9 ;  /* 0x000000090019b202 */ /* 0x000fe40000000f00 */
        /* <DEDUP_REMOVED lines=8> */
[C---:B0-----:R-:W-:Y:S02]  /*0c30*/  @!P3 IADD3 R34, P1, R11.reuse, R34, RZ ;  /* 0x000000220b22b210 */ /* 0x041fe40007f3e0ff */
[----:B------:R-:W-:Y:S02]  /*0c40*/  IADD3 R27, R0, 0x28, RZ ;  /* 0x00000028001b7810 */ /* 0x000fe40007ffe0ff */
[C---:B------:R-:W-:Y:S01]  /*0c50*/  @!P3 IADD3.X R35, R24.reuse, R35, RZ, P1, !PT ;  /* 0x000000231823b210 */ /* 0x040fe20000ffe4ff */
[----:B------:R-:W-:Y:S01]  /*0c60*/  STL [R1+0x91c], R34 ;  /* 0x00091c2201007387 */ /* 0x000fe20000100800 */
[----:B-1----:R-:W-:Y:S02]  /*0c70*/  @!P3 IADD3 R32, P1, R11, R32, RZ ;  /* 0x000000200b20b210 */ /* 0x002fe40007f3e0ff */
[----:B------:R-:W-:Y:S01]  /*0c80*/  SHF.R.S32.HI R25, RZ, 0x1f, R27 ;  /* 0x0000001fff197819 */ /* 0x000fe2000001141b */
[----:B------:R-:W-:Y:S01]  /*0c90*/  STL [R1+0x918], R35 ;  /* 0x0009182301007387 */ /* 0x000fe20000100800 */
[----:B------:R-:W-:-:S02]  /*0ca0*/  @!P3 IADD3.X R33, R24, R33, RZ, P1, !PT ;  /* 0x000000211821b210 */ /* 0x000fc40000ffe4ff */
[----:B------:R-:W-:-:S03]  /*0cb0*/  ISETP.GE.U32.AND P1, PT, R27, UR18, PT ;  /* 0x000000121b007c0c */ /* 0x000fc6000bf26070 */
[----:B------:R-:W-:Y:S01]  /*0cc0*/  STL.64 [R1+0x920], R32 ;  /* 0x0009202001007387 */ /* 0x000fe20000100a00 */
        /* <DEDUP_REMOVED lines=14> */
[C---:B-1----:R-:W-:Y:S02]  /*0db0*/  @!P2 IADD3 R30, P1, R11.reuse, R30, RZ ;  /* 0x0000001e0b1ea210 */ /* 0x042fe40007f3e0ff */
[----:B------:R-:W-:Y:S02]  /*0dc0*/  SHF.R.S32.HI R25, RZ, 0x1f, R39 ;  /* 0x0000001fff197819 */ /* 0x000fe40000011427 */
[----:B------:R-:W-:Y:S01]  /*0dd0*/  @!P2 IADD3.X R31, R24, R31, RZ, P1, !PT ;  /* 0x0000001f181fa210 */ /* 0x000fe20000ffe4ff */
[----:B------:R-:W-:Y:S01]  /*0de0*/  STL [R1+0x908], R30 ;  /* 0x0009081e01007387 */ /* 0x000fe20000100800 */
[----:B--2---:R-:W-:-:S03]  /*0df0*/  @!P2 IADD3 R28, P1, R11, R28, RZ ;  /* 0x0000001c0b1ca210 */ /* 0x004fc60007f3e0ff */
[----:B------:R-:W-:Y:S01]  /*0e00*/  STL [R1+0x8f8], R31 ;  /* 0x0008f81f01007387 */ /* 0x000fe20000100800 */
[----:B------:R-:W-:Y:S02]  /*0e10*/  @!P2 IADD3.X R29, R24, R29, RZ, P1, !PT ;  /* 0x0000001d181da210 */ /* 0x000fe40000ffe4ff */
[----:B------:R-:W-:-:S03]  /*0e20*/  ISETP.GE.U32.AND P1, PT, R39, UR18, PT ;  /* 0x0000001227007c0c */ /* 0x000fc6000bf26070 */
[----:B------:R-:W-:Y:S01]  /*0e30*/  STL.64 [R1+0x900], R28 ;  /* 0x0009001c01007387 */ /* 0x000fe20000100a00 */
        /* <DEDUP_REMOVED lines=9> */
[----:B------:R-:W-:Y:S01]  /*0ed0*/  @!P2 IMAD.WIDE.U32 R24, R39, R10, R24 ;  /* 0x0000000a2718a225 */ /* 0x000fe200078e0018 */
[----:B------:R-:W-:-:S04]  /*0ee0*/  SHF.R.S32.HI R39, RZ, 0x1f, R40 ;  /* 0x0000001fff277819 */ /* 0x000fc80000011428 */
[----:B------:R-:W-:Y:S02]  /*0ef0*/  @!P2 IADD3 R25, R25, R11, RZ ;  /* 0x0000000b1919a210 */ /* 0x000fe40007ffe0ff */
[C---:B------:R-:W-:Y:S02]  /*0f00*/  @!P2 SHF.L.U32 R11, R24.reuse, 0x2, RZ ;  /* 0x00000002180ba819 */ /* 0x040fe400000006ff */
[----:B------:R-:W-:Y:S02]  /*0f10*/  @!P2 SHF.L.U64.HI R10, R24, 0x2, R25 ;  /* 0x00000002180aa819 */ /* 0x000fe40000010219 */
[----:B------:R-:W0:Y:S01]  /*0f20*/  @!P2 LDC.64 R24, c[0x0][0x228] ;  /* 0x00008a00ff18ab82 */ /* 0x000e220000000a00 */
[----:B-1----:R-:W-:-:S04]  /*0f30*/  @!P2 IADD3 R26, P1, R11, R26, RZ ;  /* 0x0000001a0b1aa210 */ /* 0x002fc80007f3e0ff */
[----:B------:R-:W-:-:S05]  /*0f40*/  @!P2 IADD3.X R27, R10, R27, RZ, P1, !PT ;  /* 0x0000001b0a1ba210 */ /* 0x000fca0000ffe4ff */
[----:B------:R-:W-:Y:S01]  /*0f50*/  STL.64 [R1+0x8f0], R26 ;  /* 0x0008f01a01007387 */ /* 0x000fe20000100a00 */
[----:B0-----:R-:W-:-:S04]  /*0f60*/  @!P2 IADD3 R24, P1, R11, R24, RZ ;  /* 0x000000180b18a210 */ /* 0x001fc80007f3e0ff */
[----:B------:R-:W-:Y:S02]  /*0f70*/  @!P2 IADD3.X R25, R10, R25, RZ, P1, !PT ;  /* 0x000000190a19a210 */ /* 0x000fe40000ffe4ff */
[----:B------:R-:W-:-:S03]  /*0f80*/  ISETP.GE.U32.AND P1, PT, R40, UR18, PT ;  /* 0x0000001228007c0c */ /* 0x000fc6000bf26070 */
[----:B------:R-:W-:Y:S01]  /*0f90*/  STL.64 [R1+0x910], R24 ;  /* 0x0009101801007387 */ /* 0x000fe20000100a00 */
        /* <DEDUP_REMOVED lines=8> */
[----:B------:R-:W-:-:S03]  /*1020*/  @!P2 MOV R39, R9 ;  /* 0x000000090027a202 */ /* 0x000fc60000000f00 */
[----:B------:R-:W-:-:S05]  /*1030*/  @!P2 IMAD.WIDE.U32 R38, R40, R10, R38 ;  /* 0x0000000a2826a225 */ /* 0x000fca00078e0026 */
        /* <DEDUP_REMOVED lines=8> */
[----:B------:R-:W-:-:S05]  /*10c0*/  @!P2 IADD3.X R43, R38, R11, RZ, P1, !PT ;  /* 0x0000000b262ba210 */ /* 0x000fca0000ffe4ff */
[----:B------:R0:W-:Y:S02]  /*10d0*/  @!P2 STL.64 [R1+0x4e0], R42 ;  /* 0x0004e02a0100a387 */ /* 0x0001e40000100a00 */
[C---:B0-----:R-:W-:Y:S02]  /*10e0*/  IADD3 R42, R0.reuse, 0x40, RZ ;  /* 0x00000040002a7810 */ /* 0x041fe40007ffe0ff */
[----:B------:R-:W-:Y:S02]  /*10f0*/  IADD3 R43, R0, 0x190, RZ ;  /* 0x00000190002b7810 */ /* 0x000fe40007ffe0ff */
        /* <DEDUP_REMOVED lines=16> */
[----:B------:R-:W0:Y:S01]  /*1200*/  @!P2 LDC.64 R10, c[0x0][0x228] ;  /* 0x00008a00ff0aab82 */ /* 0x000e220000000a00 */
[----:B-1----:R-:W-:-:S04]  /*1210*/  @!P2 IADD3 R12, P1, R41, R38, RZ ;  /* 0x00000026290ca210 */ /* 0x002fc80007f3e0ff */
[----:B------:R-:W-:-:S05]  /*1220*/  @!P2 IADD3.X R13, R40, R39, RZ, P1, !PT ;  /* 0x00000027280da210 */ /* 0x000fca0000ffe4ff */
[----:B------:R0:W-:Y:S02]  /*1230*/  @!P2 STL.64 [R1+0x7f0], R12 ;  /* 0x0007f00c0100a387 */ /* 0x0001e40000100a00 */
[----:B0-----:R-:W-:-:S04]  /*1240*/  @!P2 IADD3 R12, P1, R41, R10, RZ ;  /* 0x0000000a290ca210 */ /* 0x001fc80007f3e0ff */
        /* <DEDUP_REMOVED lines=13> */
[----:B------:R-:W-:Y:S01]  /*1320*/  @!P2 IMAD.WIDE.U32 R40, R42, R10, R40 ;  /* 0x0000000a2a28a225 */ /* 0x000fe200078e0028 */
[----:B------:R-:W-:-:S04]  /*1330*/  IADD3 R42, R0, 0x50, RZ ;  /* 0x00000050002a7810 */ /* 0x000fc80007ffe0ff */
[----:B------:R-:W-:Y:S02]  /*1340*/  @!P2 IADD3 R11, R41, R11, RZ ;  /* 0x0000000b290ba210 */ /* 0x000fe40007ffe0ff */
[C---:B------:R-:W-:Y:S02]  /*1350*/  @!P2 SHF.L.U32 R41, R40.reuse, 0x2, RZ ;  /* 0x000000022829a819 */ /* 0x040fe400000006ff */
[----:B------:R-:W-:Y:S02]  /*1360*/  @!P2 SHF.L.U64.HI R40, R40, 0x2, R11 ;  /* 0x000000022828a819 */ /* 0x000fe4000001020b */
[----:B------:R-:W1:Y:S01]  /*1370*/  @!P2 LDC.64 R10, c[0x0][0x228] ;  /* 0x00008a00ff0aab82 */ /* 0x000e620000000a00 */
[----:B0-----:R-:W-:-:S04]  /*1380*/  @!P2 IADD3 R12, P1, R41, R38, RZ ;  /* 0x00000026290ca210 */ /* 0x001fc80007f3e0ff */
[----:B------:R-:W-:-:S05]  /*1390*/  @!P2 IADD3.X R13, R40, R39, RZ, P1, !PT ;  /* 0x00000027280da210 */ /* 0x000fca0000ffe4ff */
[----:B------:R1:W-:Y:S02]  /*13a0*/  @!P2 STL.64 [R1+0x808], R12 ;  /* 0x0008080c0100a387 */ /* 0x0003e40000100a00 */
[----:B-1----:R-:W-:-:S04]  /*13b0*/  @!P2 IADD3 R12, P1, R41, R10, RZ ;  /* 0x0000000a290ca210 */ /* 0x002fc80007f3e0ff */
        /* <DEDUP_REMOVED lines=352> */
[----:B------:R-:W-:Y:S01]  /*29c0*/  @P2 LOP3.LUT R22, R22, 0x1, RZ, 0xfc, !PT ;  /* 0x0000000116162812 */ /* 0x000fe200078efcff */
[----:B------:R-:W-:Y:S03]  /*29d0*/  STL [R1+0x820], R9 ;  /* 0x0008200901007387 */ /* 0x000fe60000100800 */
        /* <DEDUP_REMOVED lines=93> */
[----:B------:R-:W2:Y:S01]  /*2fb0*/  @!P2 LDC.64 R38, c[0x0][0x230] ;  /* 0x00008c00ff26ab82 */ /* 0x000ea20000000a00 */
        /* <DEDUP_REMOVED lines=9> */
[----:B--2---:R-:W-:-:S04]  /*3050*/  @!P2 IADD3 R26, P1, R41, R38, RZ ;  /* 0x00000026291aa210 */ /* 0x004fc80007f3e0ff */
[----:B------:R-:W-:Y:S02]  /*3060*/  @!P2 IADD3.X R27, R40, R39, RZ, P1, !PT ;  /* 0x00000027281ba210 */ /* 0x000fe40000ffe4ff */
        /* <DEDUP_REMOVED lines=470> */
[----:B-1----:R-:W-:Y:S01]  /*4dd0*/  @!P2 IMAD R42, R40, R38, RZ ;  /* 0x00000026282aa224 */ /* 0x002fe200078e02ff */
[----:B------:R-:W-:-:S03]  /*4de0*/  @!P2 MOV R40, R6 ;  /* 0x000000060028a202 */ /* 0x000fc60000000f00 */
[C---:B------:R-:W-:Y:S02]  /*4df0*/  @!P2 IMAD R42, R43.reuse, R39, R42 ;  /* 0x000000272b2aa224 */ /* 0x040fe400078e022a */
[----:B------:R-:W-:Y:S01]  /*4e00*/  @!P2 IMAD.WIDE.U32 R38, R43, R38, R40 ;  /* 0x000000262b26a225 */ /* 0x000fe200078e0028 */
[----:B------:R-:W-:-:S04]  /*4e10*/  IADD3 R43, R0, 0x198, RZ ;  /* 0x00000198002b7810 */ /* 0x000fc80007ffe0ff */
[----:B------:R-:W-:Y:S02]  /*4e20*/  @!P2 IADD3 R42, R39, R42, RZ ;  /* 0x0000002a272aa210 */ /* 0x000fe40007ffe0ff */
[C---:B------:R-:W-:Y:S02]  /*4e30*/  @!P2 SHF.L.U32 R39, R38.reuse, 0x2, RZ ;  /* 0x000000022627a819 */ /* 0x040fe400000006ff */
[----:B------:R-:W-:Y:S02]  /*4e40*/  @!P2 SHF.L.U64.HI R38, R38, 0x2, R42 ;  /* 0x000000022626a819 */ /* 0x000fe4000001022a */
[----:B0-----:R-:W-:Y:S02]  /*4e50*/  @!P2 IADD3 R12, P1, R39, R10, RZ ;  /* 0x0000000a270ca210 */ /* 0x001fe40007f3e0ff */
[----:B------:R-:W-:Y:S02]  /*4e60*/  SHF.R.S32.HI R40, RZ, 0x1f, R43 ;  /* 0x0000001fff287819 */ /* 0x000fe4000001142b */
[----:B------:R-:W-:-:S02]  /*4e70*/  @!P2 IADD3.X R13, R38, R11, RZ, P1, !PT ;  /* 0x0000000b260da210 */ /* 0x000fc40000ffe4ff */
[----:B------:R-:W0:Y:S03]  /*4e80*/  @!P2 LDC.64 R10, c[0x0][0x228] ;  /* 0x00008a00ff0aab82 */ /* 0x000e260000000a00 */
[----:B------:R0:W-:Y:S02]  /*4e90*/  @!P2 STL.64 [R1+0x5a8], R12 ;  /* 0x0005a80c0100a387 */ /* 0x0001e40000100a00 */
[----:B0-----:R-:W-:-:S04]  /*4ea0*/  @!P2 IADD3 R12, P1, R39, R10, RZ ;  /* 0x0000000a270ca210 */ /* 0x001fc80007f3e0ff */
[----:B------:R-:W-:Y:S02]  /*4eb0*/  @!P2 IADD3.X R13, R38, R11, RZ, P1, !PT ;  /* 0x0000000b260da210 */ /* 0x000fe40000ffe4ff */
[----:B------:R-:W-:-:S03]  /*4ec0*/  ISETP.GE.U32.AND P1, PT, R43, UR18, PT ;  /* 0x000000122b007c0c */ /* 0x000fc6000bf26070 */
[----:B------:R0:W-:Y:S01]  /*4ed0*/  @!P2 STL.64 [R1+0x5b8], R12 ;  /* 0x0005b80c0100a387 */ /* 0x0001e20000100a00 */
        /* <DEDUP_REMOVED lines=110> */
[----:B------:R1:W-:Y:S01]  /*55c0*/  @!P2 STL.64 [R1+0x530], R12 ;  /* 0x0005300c0100a387 */ /* 0x0003e20000100a00 */
[----:B0-----:R-:W-:-:S04]  /*55d0*/  @!P2 IADD3 R18, P1, R39, R10, RZ ;  /* 0x0000000a2712a210 */ /* 0x001fc80007f3e0ff */
        /* <DEDUP_REMOVED lines=19> */
[----:B------:R-:W0:Y:S03]  /*5710*/  @!P2 LDC.64 R10, c[0x0][0x228] ;  /* 0x00008a00ff0aab82 */ /* 0x000e260000000a00 */
[----:B------:R1:W-:Y:S01]  /*5720*/  @!P2 STL.64 [R1+0x518], R12 ;  /* 0x0005180c0100a387 */ /* 0x0003e20000100a00 */
[----:B0-----:R-:W-:-:S04]  /*5730*/  @!P2 IADD3 R16, P1, R39, R10, RZ ;  /* 0x0000000a2710a210 */ /* 0x001fc80007f3e0ff */
[----:B------:R-:W-:Y:S02]  /*5740*/  @!P2 IADD3.X R17, R38, R11, RZ, P1, !PT ;  /* 0x0000000b2611a210 */ /* 0x000fe40000ffe4ff */
[----:B------:R-:W-:Y:S01]  /*5750*/  ISETP.GE.U32.AND P1, PT, R43, UR18, PT ;  /* 0x000000122b007c0c */ /* 0x000fe2000bf26070 */
[----:B------:R0:W-:Y:S01]  /*5760*/  STL [R1+0x830], R8 ;  /* 0x0008300801007387 */ /* 0x0001e20000100800 */
[----:B------:R-:W-:Y:S02]  /*5770*/  MOV R7, R17 ;  /* 0x0000001100077202 */ /* 0x000fe40000000f00 */
[----:B------:R-:W-:-:S13]  /*5780*/  ISETP.GE.OR.EX P2, PT, R40, UR19, P0, P1 ;  /* 0x0000001328007c0c */ /* 0x000fda0008746710 */
[----:B------:R-:W2:Y:S01]  /*5790*/  @!P2 LDC.64 R38, c[0x0][0x288] ;  /* 0x0000a200ff26ab82 */ /* 0x000ea20000000a00 */
[----:B------:R-:W-:Y:S02]  /*57a0*/  @!P2 MOV R41, R9 ;  /* 0x000000090029a202 */ /* 0x000fe40000000f00 */
[----:B------:R-:W-:-:S05]  /*57b0*/  @P2 LOP3.LUT R23, R23, 0x1, RZ, 0xfc, !PT ;  /* 0x0000000117172812 */ /* 0x000fca00078efcff */
[----:B------:R-:W1:Y:S01]  /*57c0*/  @!P2 LDC.64 R10, c[0x0][0x230] ;  /* 0x00008c00ff0aab82 */ /* 0x000e620000000a00 */
[----:B--2---:R-:W-:Y:S01]  /*57d0*/  @!P2 IMAD R42, R40, R38, RZ ;  /* 0x00000026282aa224 */ /* 0x004fe200078e02ff */
        /* <DEDUP_REMOVED lines=10> */
[----:B------:R-:W1:Y:S03]  /*5880*/  @!P2 LDC.64 R10, c[0x0][0x228] ;  /* 0x00008a00ff0aab82 */ /* 0x000e660000000a00 */
[----:B------:R2:W-:Y:S01]  /*5890*/  @!P2 STL.64 [R1+0x500], R12 ;  /* 0x0005000c0100a387 */ /* 0x0005e20000100a00 */
[----:B-1----:R-:W-:-:S04]  /*58a0*/  @!P2 IADD3 R20, P1, R39, R10, RZ ;  /* 0x0000000a2714a210 */ /* 0x002fc80007f3e0ff */
[----:B------:R-:W-:Y:S02]  /*58b0*/  @!P2 IADD3.X R21, R38, R11, RZ, P1, !PT ;  /* 0x0000000b2615a210 */ /* 0x000fe40000ffe4ff */
[----:B------:R-:W-:-:S04]  /*58c0*/  ISETP.GE.U32.AND P1, PT, R43, UR18, PT ;  /* 0x000000122b007c0c */ /* 0x000fc8000bf26070 */
[----:B------:R-:W-:-:S13]  /*58d0*/  ISETP.GE.OR.EX P1, PT, R40, UR19, P0, P1 ;  /* 0x0000001328007c0c */ /* 0x000fda0008726710 */
[----:B------:R-:W1:Y:S01]  /*58e0*/  @!P1 LDC.64 R38, c[0x0][0x288] ;  /* 0x0000a200ff269b82 */ /* 0x000e620000000a00 */
[----:B------:R-:W-:Y:S02]  /*58f0*/  @!P1 MOV R41, R9 ;  /* 0x0000000900299202 */ /* 0x000fe40000000f00 */
[----:B0-----:R-:W-:Y:S02]  /*5900*/  MOV R8, R20 ;  /* 0x0000001400087202 */ /* 0x001fe40000000f00 */
[----:B------:R-:W-:-:S03]  /*5910*/  @P1 LOP3.LUT R22, R22, 0x8000000, RZ, 0xfc, !PT ;  /* 0x0800000016161812 */ /* 0x000fc600078efcff */
[----:B------:R-:W2:Y:S01]  /*5920*/  @!P1 LDC.64 R10, c[0x0][0x230] ;  /* 0x00008c00ff0a9b82 */ /* 0x000ea20000000a00 */
        /* <DEDUP_REMOVED lines=8> */
[----:B--2---:R-:W-:Y:S02]  /*59b0*/  @!P1 IADD3 R12, P2, R39, R10, RZ ;  /* 0x0000000a270c9210 */ /* 0x004fe40007f5e0ff */
        /* <DEDUP_REMOVED lines=8> */
[----:B------:R-:W-:Y:S02]  /*5a40*/  ISETP.GE.OR.EX P2, PT, R40, UR19, P0, P2 ;  /* 0x0000001328007c0c */ /* 0x000fe40008746720 */
[C---:B------:R-:W-:Y:S02]  /*5a50*/  LOP3.LUT P1, RZ, R22.reuse, 0x2000000, RZ, 0xc0, !PT ;  /* 0x0200000016ff7812 */ /* 0x040fe4000782c0ff */
[----:B------:R-:W-:-:S09]  /*5a60*/  LOP3.LUT R22, R22, 0xefffffff, RZ, 0xc0, !PT ;  /* 0xefffffff16167812 */ /* 0x000fd200078ec0ff */
        /* <DEDUP_REMOVED lines=16> */
[----:B------:R-:W0:Y:S02]  /*5b70*/  @!P2 LDC.64 R10, c[0x0][0x228] ;  /* 0x00008a00ff0aab82 */ /* 0x000e240000000a00 */
[----:B0-----:R-:W-:-:S04]  /*5b80*/  @!P2 IADD3 R44, P3, R39, R10, RZ ;  /* 0x0000000a272ca210 */ /* 0x001fc80007f7e0ff */
[----:B------:R-:W-:Y:S02]  /*5b90*/  @!P2 IADD3.X R45, R38, R11, RZ, P3, !PT ;  /* 0x0000000b262da210 */ /* 0x000fe40001ffe4ff */
[----:B------:R-:W-:-:S04]  /*5ba0*/  ISETP.GE.U32.AND P3, PT, R43, UR18, PT ;  /* 0x000000122b007c0c */ /* 0x000fc8000bf66070 */
[----:B------:R-:W-:-:S13]  /*5bb0*/  ISETP.GE.OR.EX P3, PT, R40, UR19, P0, P3 ;  /* 0x0000001328007c0c */ /* 0x000fda0008766730 */
[----:B------:R-:W0:Y:S01]  /*5bc0*/  @!P3 LDC.64 R38, c[0x0][0x288] ;  /* 0x0000a200ff26bb82 */ /* 0x000e220000000a00 */
[----:B------:R-:W-:Y:S02]  /*5bd0*/  @!P3 MOV R41, R9 ;  /* 0x000000090029b202 */ /* 0x000fe40000000f00 */
[----:B------:R-:W-:-:S05]  /*5be0*/  @P3 LOP3.LUT R22, R22, 0x20000000, RZ, 0xfc, !PT ;  /* 0x2000000016163812 */ /* 0x000fca00078efcff */
        /* <DEDUP_REMOVED lines=12> */
[----:B------:R-:W0:Y:S02]  /*5cb0*/  @!P3 LDC.64 R10, c[0x0][0x228] ;  /* 0x00008a00ff0abb82 */ /* 0x000e240000000a00 */
[----:B0-----:R-:W-:-:S04]  /*5cc0*/  @!P3 IADD3 R30, P4, R39, R10, RZ ;  /* 0x0000000a271eb210 */ /* 0x001fc80007f9e0ff */
[----:B------:R-:W-:Y:S02]  /*5cd0*/  @!P3 IADD3.X R31, R38, R11, RZ, P4, !PT ;  /* 0x0000000b261fb210 */ /* 0x000fe400027fe4ff */
[----:B------:R-:W-:Y:S02]  /*5ce0*/  ISETP.GE.U32.AND P4, PT, R43, UR18, PT ;  /* 0x000000122b007c0c */ /* 0x000fe4000bf86070 */
[----:B------:R-:W-:Y:S02]  /*5cf0*/  LOP3.LUT P3, RZ, R22, 0x1000000, RZ, 0xc0, !PT ;  /* 0x0100000016ff7812 */ /* 0x000fe4000786c0ff */
[----:B------:R-:W-:-:S13]  /*5d00*/  ISETP.GE.OR.EX P4, PT, R40, UR19, P0, P4 ;  /* 0x0000001328007c0c */ /* 0x000fda0008786740 */
[----:B------:R-:W0:Y:S01]  /*5d10*/  @!P4 LDC.64 R38, c[0x0][0x288] ;  /* 0x0000a200ff26cb82 */ /* 0x000e220000000a00 */
[----:B------:R-:W-:-:S07]  /*5d20*/  @!P4 MOV R41, R9 ;  /* 0x000000090029c202 */ /* 0x000fce0000000f00 */
        /* <DEDUP_REMOVED lines=28> */
[----:B-1----:R-:W-:-:S04]  /*5ef0*/  @!P5 IADD3 R32, P6, R39, R10, RZ ;  /* 0x0000000a2720d210 */ /* 0x002fc80007fde0ff */
[----:B------:R-:W-:Y:S02]  /*5f00*/  @!P5 IADD3.X R33, R38, R11, RZ, P6, !PT ;  /* 0x0000000b2621d210 */ /* 0x000fe400037fe4ff */
[----:B------:R-:W0:Y:S02]  /*5f10*/  @!P5 LDC.64 R10, c[0x0][0x228] ;  /* 0x00008a00ff0adb82 */ /* 0x000e240000000a00 */
[----:B0-----:R-:W-:-:S04]  /*5f20*/  @!P5 IADD3 R14, P6, R39, R10, RZ ;  /* 0x0000000a270ed210 */ /* 0x001fc80007fde0ff */
[----:B------:R-:W-:Y:S02]  /*5f30*/  @!P5 IADD3.X R15, R38, R11, RZ, P6, !PT ;  /* 0x0000000b260fd210 */ /* 0x000fe400037fe4ff */
[----:B------:R-:W-:Y:S02]  /*5f40*/  SHF.R.S32.HI R38, RZ, 0x1f, R40 ;  /* 0x0000001fff267819 */ /* 0x000fe40000011428 */
[----:B------:R-:W-:-:S04]  /*5f50*/  ISETP.GE.U32.AND P6, PT, R40, UR18, PT ;  /* 0x0000001228007c0c */ /* 0x000fc8000bfc6070 */
[----:B------:R-:W-:-:S13]  /*5f60*/  ISETP.GE.OR.EX P6, PT, R38, UR19, P0, P6 ;  /* 0x0000001326007c0c */ /* 0x000fda00087c6760 */
[----:B------:R-:W0:Y:S01]  /*5f70*/  @!P6 LDC.64 R10, c[0x0][0x288] ;  /* 0x0000a200ff0aeb82 */ /* 0x000e220000000a00 */
[----:B------:R-:W-:Y:S02]  /*5f80*/  @!P6 MOV R39, R9 ;  /* 0x000000090027e202 */ /* 0x000fe40000000f00 */
[----:B------:R-:W-:Y:S02]  /*5f90*/  MOV R41, R13 ;  /* 0x0000000d00297202 */ /* 0x000fe40000000f00 */
[----:B------:R-:W-:Y:S02]  /*5fa0*/  MOV R9, R21 ;  /* 0x0000001500097202 */ /* 0x000fe40000000f00 */
[----:B------:R-:W2:Y:S01]  /*5fb0*/  LDL.LU.64 R20, [R1+0x940] ;  /* 0x0009400001147983 */ /* 0x000ea20000300a00 */
[----:B------:R-:W1:Y:S01]  /*5fc0*/  @!P6 LDC.64 R42, c[0x0][0x230] ;  /* 0x00008c00ff2aeb82 */ /* 0x000e620000000a00 */
[----:B0-----:R-:W-:-:S04]  /*5fd0*/  @!P6 IMAD R38, R38, R10, RZ ;  /* 0x0000000a2626e224 */ /* 0x001fc800078e02ff */
[C---:B------:R-:W-:Y:S01]  /*5fe0*/  @!P6 IMAD R11, R40.reuse, R11, R38 ;  /* 0x0000000b280be224 */ /* 0x040fe200078e0226 */
[----:B------:R-:W-:Y:S02]  /*5ff0*/  @!P6 MOV R38, R6 ;  /* 0x000000060026e202 */ /* 0x000fe40000000f00 */
[----:B------:R-:W-:Y:S02]  /*6000*/  MOV R6, R16 ;  /* 0x0000001000067202 */ /* 0x000fe40000000f00 */
[----:B------:R-:W3:Y:S01]  /*6010*/  LDL.LU.64 R16, [R1+0x948] ;  /* 0x0009480001107983 */ /* 0x000ee20000300a00 */
[----:B------:R-:W-:Y:S01]  /*6020*/  @!P6 IMAD.WIDE.U32 R38, R40, R10, R38 ;  /* 0x0000000a2826e225 */ /* 0x000fe200078e0026 */
[----:B------:R-:W-:Y:S02]  /*6030*/  MOV R40, R12 ;  /* 0x0000000c00287202 */ /* 0x000fe40000000f00 */
[----:B------:R-:W4:Y:S02]  /*6040*/  LDL.LU.64 R12, [R1+0x938] ;  /* 0x00093800010c7983 */ /* 0x000f240000300a00 */
[----:B------:R-:W-:-:S02]  /*6050*/  @!P6 IADD3 R11, R39, R11, RZ ;  /* 0x0000000b270be210 */ /* 0x000fc40007ffe0ff */
[C---:B------:R-:W-:Y:S02]  /*6060*/  @!P6 SHF.L.U32 R39, R38.reuse, 0x2, RZ ;  /* 0x000000022627e819 */ /* 0x040fe400000006ff */
[----:B------:R-:W-:Y:S02]  /*6070*/  @!P6 SHF.L.U64.HI R38, R38, 0x2, R11 ;  /* 0x000000022626e819 */ /* 0x000fe4000001020b */
[----:B------:R-:W0:Y:S01]  /*6080*/  @!P6 LDC.64 R10, c[0x0][0x228] ;  /* 0x00008a00ff0aeb82 */ /* 0x000e220000000a00 */
[----:B-1----:R-:W-:-:S04]  /*6090*/  @!P6 IADD3 R42, P2, R39, R42, RZ ;  /* 0x0000002a272ae210 */ /* 0x002fc80007f5e0ff */
[----:B------:R-:W-:-:S05]  /*60a0*/  @!P6 IADD3.X R43, R38, R43, RZ, P2, !PT ;  /* 0x0000002b262be210 */ /* 0x000fca00017fe4ff */
[----:B------:R1:W-:Y:S02]  /*60b0*/  STL.64 [R1+0x838], R42 ;  /* 0x0008382a01007387 */ /* 0x0003e40000100a00 */
[----:B-1----:R-:W-:Y:S02]  /*60c0*/  MOV R42, R6 ;  /* 0x00000006002a7202 */ /* 0x002fe40000000f00 */
[----:B0-----:R-:W-:Y:S02]  /*60d0*/  @!P6 IADD3 R6, P2, R39, R10, RZ ;  /* 0x0000000a2706e210 */ /* 0x001fe40007f5e0ff */
[----:B------:R-:W-:Y:S02]  /*60e0*/  MOV R43, R7 ;  /* 0x00000007002b7202 */ /* 0x000fe40000000f00 */
[----:B------:R-:W-:Y:S02]  /*60f0*/  @!P6 IADD3.X R7, R38, R11, RZ, P2, !PT ;  /* 0x0000000b2607e210 */ /* 0x000fe400017fe4ff */
[----:B------:R-:W-:-:S03]  /*6100*/  CS2R R10, SRZ ;  /* 0x00000000000a7805 */ /* 0x000fc6000001ff00 */
[----:B------:R0:W-:Y:S01]  /*6110*/  STL.64 [R1+0x840], R6 ;  /* 0x0008400601007387 */ /* 0x0001e20000100a00 */
[----:B------:R-:W-:Y:S02]  /*6120*/  MOV R38, R14 ;  /* 0x0000000e00267202 */ /* 0x000fe40000000f00 */
[----:B------:R-:W-:Y:S02]  /*6130*/  MOV R39, R15 ;  /* 0x0000000f00277202 */ /* 0x000fe40000000f00 */
[----:B------:R-:W3:Y:S01]  /*6140*/  LDL.LU.64 R14, [R1+0x930] ;  /* 0x00093000010e7983 */ /* 0x000ee20000300a00 */
[----:B0-----:R-:W-:Y:S02]  /*6150*/  MOV R6, R18 ;  /* 0x0000001200067202 */ /* 0x001fe40000000f00 */
[----:B------:R-:W-:Y:S02]  /*6160*/  MOV R7, R19 ;  /* 0x0000001300077202 */ /* 0x000fe40000000f00 */
[----:B------:R-:W3:Y:S04]  /*6170*/  LDL.LU.64 R18, [R1+0x928] ;  /* 0x0009280001127983 */ /* 0x000ee80000300a00 */
[----:B----4-:R0:W4:Y:S02]  /*6180*/  @!P1 LDG.E.64 R10, desc[UR10][R12.64] ;  /* 0x0000000a0c0a9981 */ /* 0x010124000c1e1b00 */
[----:B0-----:R-:W-:-:S06]  /*6190*/  CS2R R12, SRZ ;  /* 0x00000000000c7805 */ /* 0x001fcc000001ff00 */
[----:B--2---:R0:W2:Y:S02]  /*61a0*/  @!P1 LDG.E.64 R12, desc[UR10][R20.64] ;  /* 0x0000000a140c9981 */ /* 0x0040a4000c1e1b00 */
[----:B0-----:R-:W-:Y:S02]  /*61b0*/  MOV R20, R40 ;  /* 0x0000002800147202 */ /* 0x001fe40000000f00 */
[----:B------:R-:W-:Y:S02]  /*61c0*/  MOV R21, R41 ;  /* 0x0000002900157202 */ /* 0x000fe40000000f00 */
[----:B------:R-:W-:Y:S02]  /*61d0*/  CS2R R40, SRZ ;  /* 0x0000000000287805 */ /* 0x000fe4000001ff00 */
[----:B--2---:R-:W-:Y:S02]  /*61e0*/  @!P1 MOV R40, R12 ;  /* 0x0000000c00289202 */ /* 0x004fe40000000f00 */
[----:B------:R-:W-:-:S05]  /*61f0*/  @!P1 MOV R41, R13 ;  /* 0x0000000d00299202 */ /* 0x000fca0000000f00 */
[----:B------:R0:W-:Y:S02]  /*6200*/  STL.64 [R1+0x848], R40 ;  /* 0x0008482801007387 */ /* 0x0001e40000100a00 */
[----:B0-----:R-:W-:Y:S02]  /*6210*/  MOV R40, R20 ;  /* 0x0000001400287202 */ /* 0x001fe40000000f00 */
[----:B------:R-:W-:Y:S02]  /*6220*/  MOV R41, R21 ;  /* 0x0000001500297202 */ /* 0x000fe40000000f00 */
[----:B------:R-:W-:-:S06]  /*6230*/  CS2R R20, SRZ ;  /* 0x0000000000147805 */ /* 0x000fcc000001ff00 */
[----:B---3--:R0:W2:Y:S02]  /*6240*/  @!P3 LDG.E.64 R20, desc[UR10][R18.64] ;  /* 0x0000000a1214b981 */ /* 0x0080a4000c1e1b00 */
[----:B0-----:R-:W-:-:S06]  /*6250*/  CS2R R18, SRZ ;  /* 0x0000000000127805 */ /* 0x001fcc000001ff00 */
[----:B------:R0:W3:Y:S01]  /*6260*/  @!P3 LDG.E.64 R18, desc[UR10][R14.64] ;  /* 0x0000000a0e12b981 */ /* 0x0000e2000c1e1b00 */
[----:B------:R-:W-:Y:S02]  /*6270*/  LOP3.LUT P2, RZ, R22, 0x800000, RZ, 0xc0, !PT ;  /* 0x0080000016ff7812 */ /* 0x000fe4000784c0ff */
[----:B0-----:R-:W-:Y:S02]  /*6280*/  CS2R R14, SRZ ;  /* 0x00000000000e7805 */ /* 0x001fe4000001ff00 */
[----:B--2---:R-:W-:-:S05]  /*6290*/  @!P3 MOV R15, R21 ;  /* 0x00000015000fb202 */ /* 0x004fca0000000f00 */
[----:B------:R-:W-:Y:S01]  /*62a0*/  STL [R1+0x680], R15 ;  /* 0x0006800f01007387 */ /* 0x000fe20000100800 */
[----:B---3--:R-:W-:-:S05]  /*62b0*/  @!P3 MOV R14, R18 ;  /* 0x00000012000eb202 */ /* 0x008fca0000000f00 */
[----:B------:R0:W-:Y:S02]  /*62c0*/  STL [R1+0x474], R14 ;  /* 0x0004740e01007387 */ /* 0x0001e40000100800 */
[----:B0-----:R-:W-:-:S06]  /*62d0*/  CS2R R14, SRZ ;  /* 0x00000000000e7805 */ /* 0x001fcc000001ff00 */
[----:B------:R0:W2:Y:S02]  /*62e0*/  @!P2 LDG.E.64 R14, desc[UR10][R16.64] ;  /* 0x0000000a100ea981 */ /* 0x0000a4000c1e1b00 */
[----:B0-----:R-:W-:-:S06]  /*62f0*/  CS2R R16, SRZ ;  /* 0x0000000000107805 */ /* 0x001fcc000001ff00 */
[----:B------:R0:W3:Y:S01]  /*6300*/  @!P2 LDG.E.64 R16, desc[UR10][R2.64] ;  /* 0x0000000a0210a981 */ /* 0x0000e2000c1e1b00 */
[----:B------:R-:W-:-:S06]  /*6310*/  HFMA2.MMA R0, -RZ, RZ, 0, 0 ;  /* 0x00000000ff007435 */ /* 0x000fcc00000001ff */
[----:B----4-:R-:W-:-:S05]  /*6320*/  @!P1 MOV R0, R10 ;  /* 0x0000000a00009202 */ /* 0x010fca0000000f00 */
[----:B------:R1:W-:Y:S01]  /*6330*/  STL [R1+0x60c], R0 ;  /* 0x00060c0001007387 */ /* 0x0003e20000100800 */
[----:B0-----:R-:W-:Y:S01]  /*6340*/  CS2R R2, SRZ ;  /* 0x0000000000027805 */ /* 0x001fe2000001ff00 */
[----:B-1----:R-:W-:-:S06]  /*6350*/  HFMA2.MMA R0, -RZ, RZ, 0, 0 ;  /* 0x00000000ff007435 */ /* 0x002fcc00000001ff */
[----:B------:R-:W-:Y:S02]  /*6360*/  @!P1 MOV R0, R11 ;  /* 0x0000000b00009202 */ /* 0x000fe40000000f00 */
[----:B------:R-:W-:Y:S02]  /*6370*/  LOP3.LUT P1, RZ, R22, 0x400000, RZ, 0xc0, !PT ;  /* 0x0040000016ff7812 */ /* 0x000fe4000782c0ff */
[----:B--2---:R-:W-:-:S05]  /*6380*/  @!P2 MOV R3, R15 ;  /* 0x0000000f0003a202 */ /* 0x004fca0000000f00 */
[----:B------:R-:W-:Y:S01]  /*6390*/  STL [R1+0x6c8], R3 ;  /* 0x0006c80301007387 */ /* 0x000fe20000100800 */
[----:B---3--:R-:W-:-:S05]  /*63a0*/  @!P2 MOV R2, R16 ;  /* 0x000000100002a202 */ /* 0x008fca0000000f00 */
[----:B------:R0:W-:Y:S02]  /*63b0*/  STL [R1+0x47c], R2 ;  /* 0x00047c0201007387 */ /* 0x0001e40000100800 */
[----:B0-----:R-:W-:-:S06]  /*63c0*/  CS2R R2, SRZ ;  /* 0x0000000000027805 */ /* 0x001fcc000001ff00 */
[----:B------:R0:W2:Y:S02]  /*63d0*/  @!P1 LDG.E.64 R2, desc[UR10][R4.64] ;  /* 0x0000000a04029981 */ /* 0x0000a4000c1e1b00 */
[----:B0-----:R-:W-:-:S06]  /*63e0*/  CS2R R4, SRZ ;  /* 0x0000000000047805 */ /* 0x001fcc000001ff00 */
[----:B------:R0:W3:Y:S04]  /*63f0*/  @!P1 LDG.E.64 R4, desc[UR10][R36.64] ;  /* 0x0000000a24049981 */ /* 0x0000e8000c1e1b00 */
[----:B------:R1:W-:Y:S02]  /*6400*/  STL.64 [R1+0x10], R10 ;  /* 0x0000100a01007387 */ /* 0x0003e40000100a00 */
[----:B-1----:R-:W-:Y:S02]  /*6410*/  MOV R10, R34 ;  /* 0x00000022000a7202 */ /* 0x002fe40000000f00 */
[----:B------:R-:W-:Y:S02]  /*6420*/  MOV R11, R35 ;  /* 0x00000023000b7202 */ /* 0x000fe40000000f00 */
[----:B------:R-:W-:-:S02]  /*6430*/  CS2R R34, SRZ ;  /* 0x0000000000227805 */ /* 0x000fc4000001ff00 */
[----:B0-----:R-:W-:Y:S02]  /*6440*/  MOV R36, R32 ;  /* 0x0000002000247202 */ /* 0x001fe40000000f00 */
[----:B------:R-:W-:Y:S02]  /*6450*/  MOV R37, R33 ;  /* 0x0000002100257202 */ /* 0x000fe40000000f00 */
[----:B------:R-:W4:Y:S01]  /*6460*/  LDL.LU.64 R32, [R1+0x920] ;  /* 0x0009200001207983 */ /* 0x000f220000300a00 */
[----:B--2---:R-:W-:-:S05]  /*6470*/  @!P1 MOV R34, R3 ;  /* 0x0000000300229202 */ /* 0x004fca0000000f00 */
[----:B------:R0:W-:Y:S04]  /*6480*/  STL [R1+0x708], R34 ;  /* 0x0007082201007387 */ /* 0x0001e80000100800 */
[----:B0-----:R-:W2:Y:S01]  /*6490*/  LDL.LU R34, [R1+0x91c] ;  /* 0x00091c0001227983 */ /* 0x001ea20000300800 */
[----:B---3--:R-:W-:-:S05]  /*64a0*/  @!P1 MOV R35, R4 ;  /* 0x0000000400239202 */ /* 0x008fca0000000f00 */
[----:B------:R0:W-:Y:S04]  /*64b0*/  STL [R1+0x488], R35 ;  /* 0x0004882301007387 */ /* 0x0001e80000100800 */
[----:B0-----:R-:W2:Y:S04]  /*64c0*/  LDL.LU R35, [R1+0x918] ;  /* 0x0009180001237983 */ /* 0x001ea80000300800 */
[----:B------:R0:W-:Y:S02]  /*64d0*/  STL [R1+0x650], R0 ;  /* 0x0006500001007387 */ /* 0x0001e40000100800 */
[----:B0-----:R-:W-:-:S06]  /*64e0*/  HFMA2.MMA R0, -RZ, RZ, 0, 0 ;  /* 0x00000000ff007435 */ /* 0x001fcc00000001ff */
[----:B------:R-:W-:-:S05]  /*64f0*/  @!P3 MOV R0, R20 ;  /* 0x000000140000b202 */ /* 0x000fca0000000f00 */
[----:B------:R0:W-:Y:S02]  /*6500*/  STL [R1+0x654], R0 ;  /* 0x0006540001007387 */ /* 0x0001e40000100800 */
[----:B0-----:R-:W-:-:S06]  /*6510*/  HFMA2.MMA R0, -RZ, RZ, 0, 0 ;  /* 0x00000000ff007435 */ /* 0x001fcc00000001ff */
[----:B------:R-:W-:Y:S02]  /*6520*/  @!P3 MOV R0, R19 ;  /* 0x000000130000b202 */ /* 0x000fe40000000f00 */
[----:B------:R-:W-:Y:S01]  /*6530*/  LOP3.LUT P3, RZ, R22, 0x200000, RZ, 0xc0, !PT ;  /* 0x0020000016ff7812 */ /* 0x000fe2000786c0ff */
[----:B------:R0:W-:Y:S02]  /*6540*/  STL.64 [R1+0x210], R12 ;  /* 0x0002100c01007387 */ /* 0x0001e40000100a00 */
[----:B0-----:R-:W-:Y:S02]  /*6550*/  MOV R12, R10 ;  /* 0x0000000a000c7202 */ /* 0x001fe40000000f00 */
[----:B------:R-:W-:Y:S02]  /*6560*/  MOV R13, R11 ;  /* 0x0000000b000d7202 */ /* 0x000fe40000000f00 */
[----:B------:R-:W-:-:S06]  /*6570*/  CS2R R10, SRZ ;  /* 0x00000000000a7805 */ /* 0x000fcc000001ff00 */
[----:B--2---:R0:W2:Y:S02]  /*6580*/  @!P3 LDG.E.64 R10, desc[UR10][R34.64] ;  /* 0x0000000a220ab981 */ /* 0x0040a4000c1e1b00 */
[----:B0-----:R-:W-:Y:S02]  /*6590*/  MOV R34, R12 ;  /* 0x0000000c00227202 */ /* 0x001fe40000000f00 */
[----:B------:R-:W-:Y:S02]  /*65a0*/  MOV R35, R13 ;  /* 0x0000000d00237202 */ /* 0x000fe40000000f00 */
[----:B------:R-:W-:-:S06]  /*65b0*/  CS2R R12, SRZ ;  /* 0x00000000000c7805 */ /* 0x000fcc000001ff00 */
[----:B----4-:R-:W3:Y:S04]  /*65c0*/  @!P3 LDG.E.64 R12, desc[UR10][R32.64] ;  /* 0x0000000a200cb981 */ /* 0x010ee8000c1e1b00 */
[----:B------:R0:W-:Y:S02]  /*65d0*/  STL [R1+0x470], R0 ;  /* 0x0004700001007387 */ /* 0x0001e40000100800 */
[----:B0-----:R-:W-:-:S06]  /*65e0*/  HFMA2.MMA R0, -RZ, RZ, 0, 0 ;  /* 0x00000000ff007435 */ /* 0x001fcc00000001ff */
[----:B------:R-:W-:-:S05]  /*65f0*/  @!P2 MOV R0, R14 ;  /* 0x0000000e0000a202 */ /* 0x000fca0000000f00 */
[----:B------:R0:W-:Y:S02]  /*6600*/  STL [R1+0x684], R0 ;  /* 0x0006840001007387 */ /* 0x0001e40000100800 */
[----:B0-----:R-:W-:-:S06]  /*6610*/  HFMA2.MMA R0, -RZ, RZ, 0, 0 ;  /* 0x00000000ff007435 */ /* 0x001fcc00000001ff */
[----:B------:R-:W-:-:S05]  /*6620*/  @!P2 MOV R0, R17 ;  /* 0x000000110000a202 */ /* 0x000fca0000000f00 */
[----:B------:R0:W-:Y:S02]  /*6630*/  STL [R1+0x478], R0 ;  /* 0x0004780001007387 */ /* 0x0001e40000100800 */
[----:B0-----:R-:W-:-:S06]  /*6640*/  HFMA2.MMA R0, -RZ, RZ, 0, 0 ;  /* 0x00000000ff007435 */ /* 0x001fcc00000001ff */
[----:B------:R-:W-:Y:S01]  /*6650*/  @!P1 MOV R0, R2 ;  /* 0x0000000200009202 */ /* 0x000fe20000000f00 */
[----:B------:R-:W-:Y:S04]  /*6660*/  STL.64 [R1+0x18], R20 ;  /* 0x0000181401007387 */ /* 0x000fe80000100a00 */
[----:B------:R0:W-:Y:S02]  /*6670*/  STL [R1+0x6cc], R0 ;  /* 0x0006cc0001007387 */ /* 0x0001e40000100800 */
[----:B0-----:R-:W-:Y:S01]  /*6680*/  HFMA2.MMA R0, -RZ, RZ, 0, 0 ;  /* 0x00000000ff007435 */ /* 0x001fe200000001ff */
[----:B------:R-:W-:Y:S02]  /*6690*/  MOV R20, R30 ;  /* 0x0000001e00147202 */ /* 0x000fe40000000f00 */
[----:B------:R-:W-:-:S02]  /*66a0*/  MOV R21, R31 ;  /* 0x0000001f00157202 */ /* 0x000fc40000000f00 */
[----:B------:R-:W-:Y:S02]  /*66b0*/  CS2R R30, SRZ ;  /* 0x00000000001e7805 */ /* 0x000fe4000001ff00 */
[----:B------:R-:W-:-:S05]  /*66c0*/  @!P1 MOV R0, R5 ;  /* 0x0000000500009202 */ /* 0x000fca0000000f00 */
[----:B------:R0:W-:Y:S02]  /*66d0*/  STL [R1+0x484], R0 ;  /* 0x0004840001007387 */ /* 0x0001e40000100800 */
[----:B0-----:R-:W-:Y:S01]  /*66e0*/  HFMA2.MMA R0, -RZ, RZ, 0, 0 ;  /* 0x00000000ff007435 */ /* 0x001fe200000001ff */
[----:B--2---:R-:W-:-:S05]  /*66f0*/  @!P3 MOV R30, R11 ;  /* 0x0000000b001eb202 */ /* 0x004fca0000000f00 */
[----:B------:R0:W-:Y:S01]  /*6700*/  STL [R1+0x748], R30 ;  /* 0x0007481e01007387 */ /* 0x0001e20000100800 */
[----:B------:R-:W-:-:S03]  /*6710*/  @!P3 MOV R0, R10 ;  /* 0x0000000a0000b202 */ /* 0x000fc60000000f00 */
[----:B------:R1:W-:Y:S04]  /*6720*/  STL.64 [R1+0x8e0], R10 ;  /* 0x0008e00a01007387 */ /* 0x0003e80000100a00 */
[----:B0-----:R-:W2:Y:S01]  /*6730*/  LDL.LU R30, [R1+0x908] ;  /* 0x00090800011e7983 */ /* 0x001ea20000300800 */
[----:B---3--:R-:W-:-:S05]  /*6740*/  @!P3 MOV R31, R12 ;  /* 0x0000000c001fb202 */ /* 0x008fca0000000f00 */
[----:B------:R0:W-:Y:S01]  /*6750*/  STL [R1+0x480], R31 ;  /* 0x0004801f01007387 */ /* 0x0001e20000100800 */
[----:B-1----:R-:W-:Y:S02]  /*6760*/  MOV R10, R28 ;  /* 0x0000001c000a7202 */ /* 0x002fe40000000f00 */
[----:B------:R-:W-:Y:S02]  /*6770*/  MOV R11, R29 ;  /* 0x0000001d000b7202 */ /* 0x000fe40000000f00 */
[----:B------:R-:W3:Y:S04]  /*6780*/  LDL.LU.64 R28, [R1+0x900] ;  /* 0x00090000011c7983 */ /* 0x000ee80000300a00 */
[----:B0-----:R-:W2:Y:S01]  /*6790*/  LDL.LU R31, [R1+0x8f8] ;  /* 0x0008f800011f7983 */ /* 0x001ea20000300800 */
[----:B------:R-:W-:-:S03]  /*67a0*/  LOP3.LUT P2, RZ, R22, 0x100000, RZ, 0xc0, !PT ;  /* 0x0010000016ff7812 */ /* 0x000fc6000784c0ff */
[----:B------:R0:W-:Y:S02]  /*67b0*/  STL.64 [R1+0x218], R18 ;  /* 0x0002181201007387 */ /* 0x0001e40000100a00 */
[----:B0-----:R-:W-:Y:S02]  /*67c0*/  CS2R R18, SRZ ;  /* 0x0000000000127805 */ /* 0x001fe4000001ff00 */
[----:B------:R-:W-:Y:S02]  /*67d0*/  MOV R32, R24 ;  /* 0x0000001800207202 */ /* 0x000fe40000000f00 */
[----:B------:R-:W-:Y:S02]  /*67e0*/  MOV R33, R25 ;  /* 0x0000001900217202 */ /* 0x000fe40000000f00 */
[----:B------:R-:W4:Y:S04]  /*67f0*/  LDL.LU.64 R24, [R1+0x910] ;  /* 0x0009100001187983 */ /* 0x000f280000300a00 */
[----:B--2---:R0:W2:Y:S02]  /*6800*/  @!P2 LDG.E.64 R18, desc[UR10][R30.64] ;  /* 0x0000000a1e12a981 */ /* 0x0040a4000c1e1b00 */
[----:B0-----:R-:W-:-:S02]  /*6810*/  MOV R30, R20 ;  /* 0x00000014001e7202 */ /* 0x001fc40000000f00 */
[----:B------:R-:W-:Y:S02]  /*6820*/  MOV R31, R21 ;  /* 0x00000015001f7202 */ /* 0x000fe40000000f00 */
[----:B------:R-:W-:-:S06]  /*6830*/  CS2R R20, SRZ ;  /* 0x0000000000147805 */ /* 0x000fcc000001ff00 */
[----:B---3--:R0:W3:Y:S02]  /*6840*/  @!P2 LDG.E.64 R20, desc[UR10][R28.64] ;  /* 0x0000000a1c14a981 */ /* 0x0080e4000c1e1b00 */
[----:B0-----:R-:W-:Y:S02]  /*6850*/  MOV R28, R26 ;  /* 0x0000001a001c7202 */ /* 0x001fe40000000f00 */
[----:B------:R-:W-:Y:S02]  /*6860*/  MOV R29, R27 ;  /* 0x0000001b001d7202 */ /* 0x000fe40000000f00 */
[----:B------:R-:W4:Y:S01]  /*6870*/  LDL.LU.64 R26, [R1+0x8f0] ;  /* 0x0008f000011a7983 */ /* 0x000f220000300a00 */
[----:B------:R-:W-:-:S03]  /*6880*/  LOP3.LUT P1, RZ, R22, 0x80000, RZ, 0xc0, !PT ;  /* 0x0008000016ff7812 */ /* 0x000fc6000782c0ff */
[----:B------:R0:W-:Y:S04]  /*6890*/  STL.64 [R1+0x20], R14 ;  /* 0x0000200e01007387 */ /* 0x0001e80000100a00 */
[----:B------:R1:W-:Y:S01]  /*68a0*/  STL.64 [R1+0x220], R16 ;  /* 0x0002201001007387 */ /* 0x0003e20000100a00 */
[----:B0-----:R-:W-:Y:S02]  /*68b0*/  MOV R14, R28 ;  /* 0x0000001c000e7202 */ /* 0x001fe40000000f00 */
[----:B------:R-:W-:Y:S02]  /*68c0*/  MOV R15, R29 ;  /* 0x0000001d000f7202 */ /* 0x000fe40000000f00 */
[----:B-1----:R-:W-:Y:S02]  /*68d0*/  MOV R16, R14 ;  /* 0x0000000e00107202 */ /* 0x002fe40000000f00 */
[----:B------:R-:W-:-:S02]  /*68e0*/  MOV R17, R15 ;  /* 0x0000000f00117202 */ /* 0x000fc40000000f00 */
[----:B------:R-:W-:Y:S02]  /*68f0*/  CS2R R14, SRZ ;  /* 0x00000000000e7805 */ /* 0x000fe4000001ff00 */
[----:B------:R-:W-:Y:S02]  /*6900*/  CS2R R28, SRZ ;  /* 0x00000000001c7805 */ /* 0x000fe4000001ff00 */
[----:B--2---:R-:W-:-:S05]  /*6910*/  @!P2 MOV R29, R19 ;  /* 0x00000013001da202 */ /* 0x004fca0000000f00 */
[----:B------:R0:W-:Y:S01]  /*6920*/  STL [R1+0x760], R29 ;  /* 0x0007601d01007387 */ /* 0x0001e20000100800 */
[----:B---3--:R-:W-:-:S03]  /*6930*/  @!P2 MOV R28, R20 ;  /* 0x00000014001ca202 */ /* 0x008fc60000000f00 */
[----:B----4-:R1:W2:Y:S02]  /*6940*/  @!P1 LDG.E.64 R14, desc[UR10][R26.64] ;  /* 0x0000000a1a0e9981 */ /* 0x0102a4000c1e1b00 */
[----:B-1----:R-:W-:Y:S02]  /*6950*/  MOV R26, R16 ;  /* 0x00000010001a7202 */ /* 0x002fe40000000f00 */
[----:B------:R-:W-:Y:S02]  /*6960*/  MOV R27, R17 ;  /* 0x00000011001b7202 */ /* 0x000fe40000000f00 */
[----:B------:R-:W-:-:S06]  /*6970*/  CS2R R16, SRZ ;  /* 0x0000000000107805 */ /* 0x000fcc000001ff00 */
[----:B------:R1:W3:Y:S01]  /*6980*/  @!P1 LDG.E.64 R16, desc[UR10][R24.64] ;  /* 0x0000000a18109981 */ /* 0x0002e2000c1e1b00 */
[----:B0-----:R-:W-:-:S03]  /*6990*/  MOV R29, R11 ;  /* 0x0000000b001d7202 */ /* 0x001fc60000000f00 */
[----:B------:R0:W-:Y:S01]  /*69a0*/  STL [R1+0x4b0], R28 ;  /* 0x0004b01c01007387 */ /* 0x0001e20000100800 */
[----:B-1----:R-:W-:Y:S02]  /*69b0*/  MOV R24, R44 ;  /* 0x0000002c00187202 */ /* 0x002fe40000000f00 */
[----:B0-----:R-:W-:Y:S02]  /*69c0*/  MOV R28, R10 ;  /* 0x0000000a001c7202 */ /* 0x001fe40000000f00 */
[----:B------:R-:W4:Y:S01]  /*69d0*/  LDL.LU.64 R10, [R1+0x4e0] ;  /* 0x0004e000010a7983 */ /* 0x000f220000300a00 */
[----:B------:R-:W-:-:S03]  /*69e0*/  MOV R25, R45 ;  /* 0x0000002d00197202 */ /* 0x000fc60000000f00 */
[----:B------:R-:W4:Y:S04]  /*69f0*/  LDL.LU.64 R44, [R1+0x8e8] ;  /* 0x0008e800012c7983 */ /* 0x000f280000300a00 */
[----:B------:R0:W-:Y:S02]  /*6a00*/  STL [R1+0x70c], R0 ;  /* 0x00070c0001007387 */ /* 0x0001e40000100800 */
[----:B0-----:R-:W-:Y:S02]  /*6a10*/  HFMA2.MMA R0, -RZ, RZ, 0, 0 ;  /* 0x00000000ff007435 */ /* 0x001fe400000001ff */
[----:B------:R0:W-:Y:S04]  /*6a20*/  STL.64 [R1+0x28], R2 ;  /* 0x0000280201007387 */ /* 0x0001e80000100a00 */
[----:B------:R-:W-:-:S02]  /*6a30*/  @!P3 MOV R0, R13 ;  /* 0x0000000d0000b202 */ /* 0x000fc40000000f00 */
[----:B------:R-:W-:Y:S01]  /*6a40*/  LOP3.LUT P3, RZ, R22, 0x40000, RZ, 0xc0, !PT ;  /* 0x0004000016ff7812 */ /* 0x000fe2000786c0ff */
[----:B------:R1:W-:Y:S01]  /*6a50*/  STL.64 [R1+0x228], R4 ;  /* 0x0002280401007387 */ /* 0x0003e20000100a00 */
[----:B0-----:R-:W-:Y:S02]  /*6a60*/  CS2R R2, SRZ ;  /* 0x0000000000027805 */ /* 0x001fe4000001ff00 */
[----:B-1----:R-:W-:Y:S02]  /*6a70*/  CS2R R4, SRZ ;  /* 0x0000000000047805 */ /* 0x002fe4000001ff00 */
[----:B--2---:R-:W-:-:S05]  /*6a80*/  @!P1 MOV R3, R15 ;  /* 0x0000000f00039202 */ /* 0x004fca0000000f00 */
[----:B------:R-:W-:Y:S01]  /*6a90*/  STL [R1+0x788], R3 ;  /* 0x0007880301007387 */ /* 0x000fe20000100800 */
[----:B---3--:R-:W-:-:S05]  /*6aa0*/  @!P1 MOV R2, R16 ;  /* 0x0000001000029202 */ /* 0x008fca0000000f00 */
[----:B------:R0:W-:Y:S02]  /*6ab0*/  STL [R1+0x4c8], R2 ;  /* 0x0004c80201007387 */ /* 0x0001e40000100800 */
[----:B0-----:R-:W-:Y:S02]  /*6ac0*/  CS2R R2, SRZ ;  /* 0x0000000000027805 */ /* 0x001fe4000001ff00 */
[----:B----4-:R0:W2:Y:S04]  /*6ad0*/  @!P3 LDG.E.64 R4, desc[UR10][R10.64] ;  /* 0x0000000a0a04b981 */ /* 0x0100a8000c1e1b00 */
[----:B------:R-:W3:Y:S04]  /*6ae0*/  @!P3 LDG.E.64 R2, desc[UR10][R44.64] ;  /* 0x0000000a2c02b981 */ /* 0x000ee8000c1e1b00 */
[----:B------:R-:W4:Y:S04]  /*6af0*/  LDL.LU.64 R10, [R1+0x8e0] ;  /* 0x0008e000010a7983 */ /* 0x000f280000300a00 */
[----:B------:R-:W2:Y:S04]  /*6b00*/  LDL.LU.64 R44, [R1+0x7f0] ;  /* 0x0007f000012c7983 */ /* 0x000ea80000300a00 */
[----:B------:R1:W-:Y:S02]  /*6b10*/  STL [R1+0x46c], R0 ;  /* 0x00046c0001007387 */ /* 0x0003e40000100800 */
[----:B-1----:R-:W-:-:S06]  /*6b20*/  HFMA2.MMA R0, -RZ, RZ, 0, 0 ;  /* 0x00000000ff007435 */ /* 0x002fcc00000001ff */
[----:B------:R-:W-:-:S05]  /*6b30*/  @!P2 MOV R0, R18 ;  /* 0x000000120000a202 */ /* 0x000fca0000000f00 */
[----:B------:R1:W-:Y:S02]  /*6b40*/  STL [R1+0x74c], R0 ;  /* 0x00074c0001007387 */ /* 0x0003e40000100800 */
[----:B-1----:R-:W-:-:S06]  /*6b50*/  HFMA2.MMA R0, -RZ, RZ, 0, 0 ;  /* 0x00000000ff007435 */ /* 0x002fcc00000001ff */
[----:B------:R-:W-:-:S05]  /*6b60*/  @!P2 MOV R0, R21 ;  /* 0x000000150000a202 */ /* 0x000fca0000000f00 */
[----:B------:R1:W-:Y:S01]  /*6b70*/  STL [R1+0x48c], R0 ;  /* 0x00048c0001007387 */ /* 0x0003e20000100800 */
[----:B------:R-:W-:-:S03]  /*6b80*/  LOP3.LUT P2, RZ, R22, 0x20000, RZ, 0xc0, !PT ;  /* 0x0002000016ff7812 */ /* 0x000fc6000784c0ff */
[----:B------:R0:W-:Y:S01]  /*6b90*/  STL.64 [R1+0x8d8], R14 ;  /* 0x0008d80e01007387 */ /* 0x0001e20000100a00 */
[----:B-1----:R-:W-:-:S06]  /*6ba0*/  HFMA2.MMA R0, -RZ, RZ, 0, 0 ;  /* 0x00000000ff007435 */ /* 0x002fcc00000001ff */
[----:B------:R-:W-:Y:S02]  /*6bb0*/  @!P1 MOV R0, R14 ;  /* 0x0000000e00009202 */ /* 0x000fe40000000f00 */
[----:B0-----:R-:W2:Y:S04]  /*6bc0*/  LDL.LU.64 R14, [R1+0x4f8] ;  /* 0x0004f800010e7983 */ /* 0x001ea80000300a00 */
[----:B----4-:R0:W-:Y:S02]  /*6bd0*/  STL.64 [R1+0x30], R10 ;  /* 0x0000300a01007387 */ /* 0x0101e40000100a00 */
[----:B0-----:R-:W-:Y:S02]  /*6be0*/  CS2R R10, SRZ ;  /* 0x00000000000a7805 */ /* 0x001fe4000001ff00 */
[----:B---3--:R-:W-:-:S02]  /*6bf0*/  @!P3 MOV R11, R3 ;  /* 0x00000003000bb202 */ /* 0x008fc40000000f00 */
[----:B--2---:R-:W-:-:S03]  /*6c00*/  @!P3 MOV R10, R4 ;  /* 0x00000004000ab202 */ /* 0x004fc60000000f00 */
[----:B------:R-:W-:Y:S04]  /*6c10*/  STL [R1+0x7c0], R11 ;  /* 0x0007c00b01007387 */ /* 0x000fe80000100800 */
[----:B------:R0:W-:Y:S02]  /*6c20*/  STL [R1+0x4e0], R10 ;  /* 0x0004e00a01007387 */ /* 0x0001e40000100800 */
[----:B0-----:R-:W-:-:S06]  /*6c30*/  CS2R R10, SRZ ;  /* 0x00000000000a7805 */ /* 0x001fcc000001ff00 */
[----:B------:R-:W2:Y:S04]  /*6c40*/  @!P2 LDG.E.64 R10, desc[UR10][R44.64] ;  /* 0x0000000a2c0aa981 */ /* 0x000ea8000c1e1b00 */
[----:B------:R0:W-:Y:S04]  /*6c50*/  STL [R1+0x764], R0 ;  /* 0x0007640001007387 */ /* 0x0001e80000100800 */
[----:B------:R-:W-:Y:S04]  /*6c60*/  STL.64 [R1+0x230], R12 ;  /* 0x0002300c01007387 */ /* 0x000fe80000100a00 */
[----:B------:R-:W-:Y:S01]  /*6c70*/  STL.64 [R1+0x38], R18 ;  /* 0x0000381201007387 */ /* 0x000fe20000100a00 */
[----:B0-----:R-:W-:-:S03]  /*6c80*/  HFMA2.MMA R0, -RZ, RZ, 0, 0 ;  /* 0x00000000ff007435 */ /* 0x001fc600000001ff */
[----:B------:R-:W-:Y:S03]  /*6c90*/  STL.64 [R1+0x238], R20 ;  /* 0x0002381401007387 */ /* 0x000fe60000100a00 */
[----:B------:R-:W-:Y:S01]  /*6ca0*/  @!P1 MOV R0, R17 ;  /* 0x0000001100009202 */ /* 0x000fe20000000f00 */
[----:B------:R-:W3:Y:S04]  /*6cb0*/  LDL.LU.64 R44, [R1+0x800] ;  /* 0x00080000012c7983 */ /* 0x000ee80000300a00 */
[----:B------:R0:W-:Y:S02]  /*6cc0*/  STL [R1+0x4b4], R0 ;  /* 0x0004b40001007387 */ /* 0x0001e40000100800 */
[----:B0-----:R-:W-:-:S06]  /*6cd0*/  HFMA2.MMA R0, -RZ, RZ, 0, 0 ;  /* 0x00000000ff007435 */ /* 0x001fcc00000001ff */
[----:B------:R-:W-:Y:S02]  /*6ce0*/  @!P3 MOV R0, R2 ;  /* 0x000000020000b202 */ /* 0x000fe40000000f00 */
[----:B------:R-:W-:-:S03]  /*6cf0*/  CS2R R12, SRZ ;  /* 0x00000000000c7805 */ /* 0x000fc6000001ff00 */
[----:B------:R0:W-:Y:S04]  /*6d00*/  STL [R1+0x78c], R0 ;  /* 0x00078c0001007387 */ /* 0x0001e80000100800 */
[----:B------:R-:W4:Y:S01]  /*6d10*/  @!P2 LDG.E.64 R12, desc[UR10][R14.64] ;  /* 0x0000000a0e0ca981 */ /* 0x000f22000c1e1b00 */
[----:B0-----:R-:W-:Y:S01]  /*6d20*/  HFMA2.MMA R0, -RZ, RZ, 0, 0 ;  /* 0x00000000ff007435 */ /* 0x001fe200000001ff */
[----:B------:R-:W-:Y:S02]  /*6d30*/  CS2R R18, SRZ ;  /* 0x0000000000127805 */ /* 0x000fe4000001ff00 */
[----:B------:R-:W3:Y:S03]  /*6d40*/  LDL.LU.64 R14, [R1+0x510] ;  /* 0x00051000010e7983 */ /* 0x000ee60000300a00 */
[----:B------:R-:W-:-:S05]  /*6d50*/  @!P3 MOV R0, R5 ;  /* 0x000000050000b202 */ /* 0x000fca0000000f00 */
[----:B------:R0:W-:Y:S02]  /*6d60*/  STL [R1+0x4cc], R0 ;  /* 0x0004cc0001007387 */ /* 0x0001e40000100800 */
[----:B0-----:R-:W-:-:S06]  /*6d70*/  HFMA2.MMA R0, -RZ, RZ, 0, 0 ;  /* 0x00000000ff007435 */ /* 0x001fcc00000001ff */
[----:B--2---:R-:W-:Y:S01]  /*6d80*/  @!P2 MOV R0, R10 ;  /* 0x0000000a0000a202 */ /* 0x004fe20000000f00 */
[----:B------:R0:W-:Y:S01]  /*6d90*/  STL.64 [R1+0x8d0], R10 ;  /* 0x0008d00a01007387 */ /* 0x0001e20000100a00 */
[----:B------:R-:W-:-:S03]  /*6da0*/  @!P2 MOV R19, R11 ;  /* 0x0000000b0013a202 */ /* 0x000fc60000000f00 */
[----:B0-----:R-:W2:Y:S01]  /*6db0*/  LDL.LU.64 R10, [R1+0x808] ;  /* 0x00080800010a7983 */ /* 0x001ea20000300a00 */
[----:B------:R-:W-:Y:S02]  /*6dc0*/  LOP3.LUT P1, RZ, R22, 0x10000, RZ, 0xc0, !PT ;  /* 0x0001000016ff7812 */ /* 0x000fe4000782c0ff */
[----:B------:R-:W-:Y:S01]  /*6dd0*/  CS2R R20, SRZ ;  /* 0x0000000000147805 */ /* 0x000fe2000001ff00 */
[----:B------:R-:W-:Y:S01]  /*6de0*/  STL [R1+0x7f0], R19 ;  /* 0x0007f01301007387 */ /* 0x000fe20000100800 */
[----:B----4-:R-:W-:-:S05]  /*6df0*/  @!P2 MOV R18, R12 ;  /* 0x0000000c0012a202 */ /* 0x010fca0000000f00 */
[----:B------:R0:W-:Y:S04]  /*6e00*/  STL [R1+0x4f8], R18 ;  /* 0x0004f81201007387 */ /* 0x0001e80000100800 */
[----:B---3--:R1:W3:Y:S01]  /*6e10*/  @!P1 LDG.E.64 R20, desc[UR10][R14.64] ;  /* 0x0000000a0e149981 */ /* 0x0082e2000c1e1b00 */
[----:B0-----:R-:W-:-:S03]  /*6e20*/  CS2R R18, SRZ ;  /* 0x0000000000127805 */ /* 0x001fc6000001ff00 */
[----:B------:R-:W4:Y:S04]  /*6e30*/  LDL.LU.64 R14, [R1+0x8d8] ;  /* 0x0008d800010e7983 */ /* 0x000f280000300a00 */
[----:B--2---:R-:W2:Y:S04]  /*6e40*/  @!P1 LDG.E.64 R18, desc[UR10][R10.64] ;  /* 0x0000000a0a129981 */ /* 0x004ea8000c1e1b00 */
[----:B------:R-:W2:Y:S01]  /*6e50*/  LDL.LU.64 R10, [R1+0x528] ;  /* 0x00052800010a7983 */ /* 0x000ea20000300a00 */
[----:B------:R-:W-:-:S03]  /*6e60*/  LOP3.LUT P3, RZ, R22, 0x8000, RZ, 0xc0, !PT ;  /* 0x0000800016ff7812 */ /* 0x000fc6000786c0ff */
[----:B------:R0:W-:Y:S02]  /*6e70*/  STL.64 [R1+0x240], R16 ;  /* 0x0002401001007387 */ /* 0x0001e40000100a00 */
[----:B0-----:R-:W-:Y:S02]  /*6e80*/  CS2R R16, SRZ ;  /* 0x0000000000107805 */ /* 0x001fe4000001ff00 */
[----:B----4-:R1:W-:Y:S02]  /*6e90*/  STL.64 [R1+0x40], R14 ;  /* 0x0000400e01007387 */ /* 0x0103e40000100a00 */
[----:B-1----:R-:W-:Y:S02]  /*6ea0*/  CS2R R14, SRZ ;  /* 0x00000000000e7805 */ /* 0x002fe4000001ff00 */
[----:B---3--:R-:W-:-:S05]  /*6eb0*/  @!P1 MOV R14, R20 ;  /* 0x00000014000e9202 */ /* 0x008fca0000000f00 */
[----:B------:R-:W-:Y:S01]  /*6ec0*/  STL [R1+0x510], R14 ;  /* 0x0005100e01007387 */ /* 0x000fe20000100800 */
[----:B--2---:R-:W-:-:S05]  /*6ed0*/  @!P1 MOV R15, R19 ;  /* 0x00000013000f9202 */ /* 0x004fca0000000f00 */
[----:B------:R0:W-:Y:S04]  /*6ee0*/  STL [R1+0x808], R15 ;  /* 0x0008080f01007387 */ /* 0x0001e80000100800 */
[----:B------:R-:W2:Y:S01]  /*6ef0*/  @!P3 LDG.E.64 R16, desc[UR10][R10.64] ;  /* 0x0000000a0a10b981 */ /* 0x000ea2000c1e1b00 */
[----:B0-----:R-:W-:-:S03]  /*6f00*/  CS2R R14, SRZ ;  /* 0x00000000000e7805 */ /* 0x001fc6000001ff00 */
[----:B------:R-:W3:Y:S04]  /*6f10*/  LDL.LU.64 R10, [R1+0x540] ;  /* 0x00054000010a7983 */ /* 0x000ee80000300a00 */
[----:B------:R-:W4:Y:S04]  /*6f20*/  @!P3 LDG.E.64 R14, desc[UR10][R44.64] ;  /* 0x0000000a2c0eb981 */ /* 0x000f28000c1e1b00 */
[----:B------:R-:W4:Y:S04]  /*6f30*/  LDL.LU.64 R44, [R1+0x7f8] ;  /* 0x0007f800012c7983 */ /* 0x000f280000300a00 */
[----:B------:R0:W-:Y:S02]  /*6f40*/  STL [R1+0x7c4], R0 ;  /* 0x0007c40001007387 */ /* 0x0001e40000100800 */
[----:B0-----:R-:W-:-:S06]  /*6f50*/  HFMA2.MMA R0, -RZ, RZ, 0, 0 ;  /* 0x00000000ff007435 */ /* 0x001fcc00000001ff */
[----:B------:R-:W-:Y:S02]  /*6f60*/  @!P2 MOV R0, R13 ;  /* 0x0000000d0000a202 */ /* 0x000fe40000000f00 */
[----:B------:R-:W-:-:S03]  /*6f70*/  LOP3.LUT P2, RZ, R22, 0x4000, RZ, 0xc0, !PT ;  /* 0x0000400016ff7812 */ /* 0x000fc6000784c0ff */
[----:B------:R0:W-:Y:S04]  /*6f80*/  STL [R1+0x4e4], R0 ;  /* 0x0004e40001007387 */ /* 0x0001e80000100800 */
[----:B------:R1:W-:Y:S01]  /*6f90*/  STL.64 [R1+0x48], R2 ;  /* 0x0000480201007387 */ /* 0x0003e20000100a00 */
[----:B0-----:R-:W-:-:S03]  /*6fa0*/  HFMA2.MMA R0, -RZ, RZ, 0, 0 ;  /* 0x00000000ff007435 */ /* 0x001fc600000001ff */
[----:B------:R0:W-:Y:S01]  /*6fb0*/  STL.64 [R1+0x248], R4 ;  /* 0x0002480401007387 */ /* 0x0001e20000100a00 */
[----:B-1----:R-:W-:Y:S02]  /*6fc0*/  CS2R R2, SRZ ;  /* 0x0000000000027805 */ /* 0x002fe4000001ff00 */
[----:B------:R-:W-:Y:S02]  /*6fd0*/  @!P1 MOV R0, R18 ;  /* 0x0000001200009202 */ /* 0x000fe40000000f00 */
[----:B0-----:R-:W-:-:S03]  /*6fe0*/  CS2R R4, SRZ ;  /* 0x0000000000047805 */ /* 0x001fc6000001ff00 */
[----:B------:R0:W-:Y:S02]  /*6ff0*/  STL [R1+0x7f4], R0 ;  /* 0x0007f40001007387 */ /* 0x0001e40000100800 */
[----:B0-----:R-:W-:-:S06]  /*7000*/  HFMA2.MMA R0, -RZ, RZ, 0, 0 ;  /* 0x00000000ff007435 */ /* 0x001fcc00000001ff */
[----:B------:R-:W-:-:S05]  /*7010*/  @!P1 MOV R0, R21 ;  /* 0x0000001500009202 */ /* 0x000fca0000000f00 */
[----:B------:R0:W-:Y:S02]  /*7020*/  STL [R1+0x4fc], R0 ;  /* 0x0004fc0001007387 */ /* 0x0001e40000100800 */
[----:B0-----:R-:W-:Y:S01]  /*7030*/  HFMA2.MMA R0, -RZ, RZ, 0, 0 ;  /* 0x00000000ff007435 */ /* 0x001fe200000001ff */
[----:B--2---:R-:W-:-:S05]  /*7040*/  @!P3 MOV R2, R16 ;  /* 0x000000100002b202 */ /* 0x004fca0000000f00 */
[----:B------:R-:W-:Y:S04]  /*7050*/  STL [R1+0x528], R2 ;  /* 0x0005280201007387 */ /* 0x000fe80000100800 */
[----:B---3--:R0:W2:Y:S01]  /*7060*/  @!P2 LDG.E.64 R4, desc[UR10][R10.64] ;  /* 0x0000000a0a04a981 */ /* 0x0080a2000c1e1b00 */
[----:B----4-:R-:W-:-:S05]  /*7070*/  @!P3 MOV R3, R15 ;  /* 0x0000000f0003b202 */ /* 0x010fca0000000f00 */
[----:B------:R1:W-:Y:S04]  /*7080*/  STL [R1+0x804], R3 ;  /* 0x0008040301007387 */ /* 0x0003e80000100800 */
[----:B------:R-:W3:Y:S01]  /*7090*/  LDL.LU.64 R10, [R1+0x8d0] ;  /* 0x0008d000010a7983 */ /* 0x000ee20000300a00 */
[----:B-1----:R-:W-:-:S06]  /*70a0*/  CS2R R2, SRZ ;  /* 0x0000000000027805 */ /* 0x002fcc000001ff00 */
[----:B------:R-:W4:Y:S01]  /*70b0*/  @!P2 LDG.E.64 R2, desc[UR10][R44.64] ;  /* 0x0000000a2c02a981 */ /* 0x000f22000c1e1b00 */
[----:B------:R-:W-:-:S03]  /*70c0*/  @!P3 MOV R0, R14 ;  /* 0x0000000e0000b202 */ /* 0x000fc60000000f00 */
[----:B------:R1:W-:Y:S01]  /*70d0*/  STL.64 [R1+0x8c8], R14 ;  /* 0x0008c80e01007387 */ /* 0x0003e20000100a00 */
[----:B------:R-:W-:-:S03]  /*70e0*/  LOP3.LUT P1, RZ, R22, 0x2000, RZ, 0xc0, !PT ;  /* 0x0000200016ff7812 */ /* 0x000fc6000782c0ff */
[----:B------:R-:W2:Y:S04]  /*70f0*/  LDL.LU.64 R44, [R1+0x558] ;  /* 0x00055800012c7983 */ /* 0x000ea80000300a00 */
[----:B-1----:R-:W2:Y:S04]  /*7100*/  LDL.LU.64 R14, [R1+0x7e8] ;  /* 0x0007e800010e7983 */ /* 0x002ea80000300a00 */
[----:B---3--:R0:W-:Y:S02]  /*7110*/  STL.64 [R1+0x50], R10 ;  /* 0x0000500a01007387 */ /* 0x0081e40000100a00 */
[----:B0-----:R-:W-:-:S02]  /*7120*/  CS2R R10, SRZ ;  /* 0x00000000000a7805 */ /* 0x001fc4000001ff00 */
[----:B----4-:R-:W-:Y:S02]  /*7130*/  @!P2 MOV R11, R3 ;  /* 0x00000003000ba202 */ /* 0x010fe40000000f00 */
[----:B--2---:R-:W-:-:S03]  /*7140*/  @!P2 MOV R10, R4 ;  /* 0x00000004000aa202 */ /* 0x004fc60000000f00 */
[----:B------:R-:W-:Y:S04]  /*7150*/  STL [R1+0x7fc], R11 ;  /* 0x0007fc0b01007387 */ /* 0x000fe80000100800 */
[----:B------:R0:W-:Y:S02]  /*7160*/  STL [R1+0x540], R10 ;  /* 0x0005400a01007387 */ /* 0x0001e40000100800 */
[----:B0-----:R-:W-:-:S06]  /*7170*/  CS2R R10, SRZ ;  /* 0x00000000000a7805 */ /* 0x001fcc000001ff00 */
[----:B------:R-:W2:Y:S04]  /*7180*/  @!P1 LDG.E.64 R10, desc[UR10][R14.64] ;  /* 0x0000000a0e0a9981 */ /* 0x000ea8000c1e1b00 */
[----:B------:R0:W-:Y:S04]  /*7190*/  STL [R1+0x800], R0 ;  /* 0x0008000001007387 */ /* 0x0001e80000100800 */
[----:B------:R-:W-:Y:S04]  /*71a0*/  STL.64 [R1+0x250], R12 ;  /* 0x0002500c01007387 */ /* 0x000fe80000100a00 */
[----:B------:R-:W3:Y:S01]  /*71b0*/  LDL.LU.64 R14, [R1+0x570] ;  /* 0x00057000010e7983 */ /* 0x000ee20000300a00 */
[----:B0-----:R-:W-:-:S06]  /*71c0*/  HFMA2.MMA R0, -RZ, RZ, 0, 0 ;  /* 0x00000000ff007435 */ /* 0x001fcc00000001ff */
[----:B------:R-:W-:-:S05]  /*71d0*/  @!P3 MOV R0, R17 ;  /* 0x000000110000b202 */ /* 0x000fca0000000f00 */
[----:B------:R0:W-:Y:S02]  /*71e0*/  STL [R1+0x514], R0 ;  /* 0x0005140001007387 */ /* 0x0001e40000100800 */
[----:B0-----:R-:W-:-:S06]  /*71f0*/  HFMA2.MMA R0, -RZ, RZ, 0, 0 ;  /* 0x00000000ff007435 */ /* 0x001fcc00000001ff */
[----:B------:R-:W-:Y:S02]  /*7200*/  @!P2 MOV R0, R2 ;  /* 0x000000020000a202 */ /* 0x000fe40000000f00 */
[----:B------:R-:W-:-:S03]  /*7210*/  CS2R R12, SRZ ;  /* 0x00000000000c7805 */ /* 0x000fc6000001ff00 */
[----:B------:R0:W-:Y:S04]  /*7220*/  STL [R1+0x7f8], R0 ;  /* 0x0007f80001007387 */ /* 0x0001e80000100800 */
[----:B------:R-:W4:Y:S01]  /*7230*/  @!P1 LDG.E.64 R12, desc[UR10][R44.64] ;  /* 0x0000000a2c0c9981 */ /* 0x000f22000c1e1b00 */
[----:B0-----:R-:W-:-:S06]  /*7240*/  HFMA2.MMA R0, -RZ, RZ, 0, 0 ;  /* 0x00000000ff007435 */ /* 0x001fcc00000001ff */
[----:B------:R-:W-:Y:S01]  /*7250*/  @!P2 MOV R0, R5 ;  /* 0x000000050000a202 */ /* 0x000fe20000000f00 */
[----:B------:R-:W-:Y:S04]  /*7260*/  STL.64 [R1+0x58], R18 ;  /* 0x0000581201007387 */ /* 0x000fe80000100a00 */
[----:B------:R0:W-:Y:S02]  /*7270*/  STL [R1+0x52c], R0 ;  /* 0x00052c0001007387 */ /* 0x0001e40000100800 */
[----:B0-----:R-:W-:Y:S01]  /*7280*/  HFMA2.MMA R0, -RZ, RZ, 0, 0 ;  /* 0x00000000ff007435 */ /* 0x001fe200000001ff */
[----:B------:R-:W-:-:S05]  /*7290*/  CS2R R18, SRZ ;  /* 0x0000000000127805 */ /* 0x000fca000001ff00 */
[----:B--2---:R-:W-:Y:S01]  /*72a0*/  @!P1 MOV R0, R10 ;  /* 0x0000000a00009202 */ /* 0x004fe20000000f00 */
[----:B------:R0:W-:Y:S01]  /*72b0*/  STL.64 [R1+0x8c0], R10 ;  /* 0x0008c00a01007387 */ /* 0x0001e20000100a00 */
[----:B------:R-:W-:-:S03]  /*72c0*/  @!P1 MOV R19, R11 ;  /* 0x0000000b00139202 */ /* 0x000fc60000000f00 */
[----:B0-----:R-:W2:Y:S01]  /*72d0*/  LDL.LU.64 R10, [R1+0x7e0] ;  /* 0x0007e000010a7983 */ /* 0x001ea20000300a00 */
[----:B------:R-:W-:-:S03]  /*72e0*/  LOP3.LUT P3, RZ, R22, 0x1000, RZ, 0xc0, !PT ;  /* 0x0000100016ff7812 */ /* 0x000fc6000786c0ff */
[----:B------:R0:W-:Y:S04]  /*72f0*/  STL.64 [R1+0x258], R20 ;  /* 0x0002581401007387 */ /* 0x0001e80000100a00 */
[----:B------:R-:W-:Y:S01]  /*7300*/  STL [R1+0x7ec], R19 ;  /* 0x0007ec1301007387 */ /* 0x000fe20000100800 */
[----:B0-----:R-:W-:-:S06]  /*7310*/  CS2R R20, SRZ ;  /* 0x0000000000147805 */ /* 0x001fcc000001ff00 */
[----:B---3--:R0:W3:Y:S04]  /*7320*/  @!P3 LDG.E.64 R20, desc[UR10][R14.64] ;  /* 0x0000000a0e14b981 */ /* 0x0080e8000c1e1b00 */
[----:B------:R-:W3:Y:S01]  /*7330*/  LDL.LU.64 R14, [R1+0x8c8] ;  /* 0x0008c800010e7983 */ /* 0x000ee20000300a00 */
[----:B----4-:R-:W-:-:S05]  /*7340*/  @!P1 MOV R18, R12 ;  /* 0x0000000c00129202 */ /* 0x010fca0000000f00 */
[----:B------:R1:W-:Y:S02]  /*7350*/  STL [R1+0x558], R18 ;  /* 0x0005581201007387 */ /* 0x0003e40000100800 */
[----:B-1----:R-:W-:Y:S02]  /*7360*/  CS2R R18, SRZ ;  /* 0x0000000000127805 */ /* 0x002fe4000001ff00 */
[----:B------:R-:W-:Y:S02]  /*7370*/  MOV R44, R24 ;  /* 0x00000018002c7202 */ /* 0x000fe40000000f00 */
[----:B------:R-:W-:Y:S02]  /*7380*/  MOV R45, R25 ;  /* 0x00000019002d7202 */ /* 0x000fe40000000f00 */
[----:B------:R-:W4:Y:S04]  /*7390*/  LDL.LU.64 R24, [R1+0x7d8] ;  /* 0x0007d80001187983 */ /* 0x000f280000300a00 */
[----:B--2---:R-:W2:Y:S04]  /*73a0*/  @!P3 LDG.E.64 R18, desc[UR10][R10.64] ;  /* 0x0000000a0a12b981 */ /* 0x004ea8000c1e1b00 */
[----:B------:R-:W4:Y:S01]  /*73b0*/  LDL.LU.64 R10, [R1+0x588] ;  /* 0x00058800010a7983 */ /* 0x000f220000300a00 */
[----:B------:R-:W-:-:S03]  /*73c0*/  LOP3.LUT P2, RZ, R22, 0x800, RZ, 0xc0, !PT ;  /* 0x0000080016ff7812 */ /* 0x000fc6000784c0ff */
[----:B------:R1:W-:Y:S04]  /*73d0*/  STL.64 [R1+0x260], R16 ;  /* 0x0002601001007387 */ /* 0x0003e80000100a00 */
[----:B---3--:R0:W-:Y:S01]  /*73e0*/  STL.64 [R1+0x60], R14 ;  /* 0x0000600e01007387 */ /* 0x0081e20000100a00 */
[----:B-1----:R-:W-:Y:S02]  /*73f0*/  CS2R R16, SRZ ;  /* 0x0000000000107805 */ /* 0x002fe4000001ff00 */
[----:B0-----:R-:W-:Y:S02]  /*7400*/  CS2R R14, SRZ ;  /* 0x00000000000e7805 */ /* 0x001fe4000001ff00 */
[----:B------:R-:W-:-:S05]  /*7410*/  @!P3 MOV R14, R20 ;  /* 0x00000014000eb202 */ /* 0x000fca0000000f00 */
[----:B------:R-:W-:Y:S01]  /*7420*/  STL [R1+0x570], R14 ;  /* 0x0005700e01007387 */ /* 0x000fe20000100800 */
[----:B--2---:R-:W-:-:S05]  /*7430*/  @!P3 MOV R15, R19 ;  /* 0x00000013000fb202 */ /* 0x004fca0000000f00 */
[----:B------:R0:W-:Y:S04]  /*7440*/  STL [R1+0x7e4], R15 ;  /* 0x0007e40f01007387 */ /* 0x0001e80000100800 */
[----:B----4-:R-:W2:Y:S01]  /*7450*/  @!P2 LDG.E.64 R16, desc[UR10][R10.64] ;  /* 0x0000000a0a10a981 */ /* 0x010ea2000c1e1b00 */
[----:B0-----:R-:W-:-:S03]  /*7460*/  CS2R R14, SRZ ;  /* 0x00000000000e7805 */ /* 0x001fc6000001ff00 */
[----:B------:R-:W3:Y:S04]  /*7470*/  LDL.LU.64 R10, [R1+0x5a0] ;  /* 0x0005a000010a7983 */ /* 0x000ee80000300a00 */
[----:B------:R-:W4:Y:S04]  /*7480*/  @!P2 LDG.E.64 R14, desc[UR10][R24.64] ;  /* 0x0000000a180ea981 */ /* 0x000f28000c1e1b00 */
[----:B------:R-:W3:Y:S04]  /*7490*/  LDL.LU.64 R24, [R1+0x7d0] ;  /* 0x0007d00001187983 */ /* 0x000ee80000300a00 */
[----:B------:R0:W-:Y:S04]  /*74a0*/  STL [R1+0x7e8], R0 ;  /* 0x0007e80001007387 */ /* 0x0001e80000100800 */
[----:B------:R1:W-:Y:S01]  /*74b0*/  STL.64 [R1+0x68], R2 ;  /* 0x0000680201007387 */ /* 0x0003e20000100a00 */
[----:B0-----:R-:W-:-:S06]  /*74c0*/  HFMA2.MMA R0, -RZ, RZ, 0, 0 ;  /* 0x00000000ff007435 */ /* 0x001fcc00000001ff */
[----:B------:R-:W-:Y:S02]  /*74d0*/  @!P1 MOV R0, R13 ;  /* 0x0000000d00009202 */ /* 0x000fe40000000f00 */
[----:B-1----:R-:W-:Y:S02]  /*74e0*/  CS2R R2, SRZ ;  /* 0x0000000000027805 */ /* 0x002fe4000001ff00 */
[----:B------:R-:W-:Y:S01]  /*74f0*/  LOP3.LUT P1, RZ, R22, 0x400, RZ, 0xc0, !PT ;  /* 0x0000040016ff7812 */ /* 0x000fe2000782c0ff */
[----:B------:R0:W-:Y:S04]  /*7500*/  STL.64 [R1+0x268], R4 ;  /* 0x0002680401007387 */ /* 0x0001e80000100a00 */
[----:B0-----:R-:W3:Y:S01]  /*7510*/  LDL.LU.64 R4, [R1+0x7c8] ;  /* 0x0007c80001047983 */ /* 0x001ee20000300a00 */
[----:B--2---:R-:W-:-:S05]  /*7520*/  @!P2 MOV R2, R16 ;  /* 0x000000100002a202 */ /* 0x004fca0000000f00 */
[----:B------:R-:W-:Y:S01]  /*7530*/  STL [R1+0x588], R2 ;  /* 0x0005880201007387 */ /* 0x000fe20000100800 */
[----:B----4-:R-:W-:-:S05]  /*7540*/  @!P2 MOV R3, R15 ;  /* 0x0000000f0003a202 */ /* 0x010fca0000000f00 */
[----:B------:R0:W-:Y:S02]  /*7550*/  STL [R1+0x7dc], R3 ;  /* 0x0007dc0301007387 */ /* 0x0001e40000100800 */
[----:B0-----:R-:W-:-:S06]  /*7560*/  CS2R R2, SRZ ;  /* 0x0000000000027805 */ /* 0x001fcc000001ff00 */
[----:B---3--:R0:W2:Y:S02]  /*7570*/  @!P1 LDG.E.64 R2, desc[UR10][R24.64] ;  /* 0x0000000a18029981 */ /* 0x0080a4000c1e1b00 */
[----:B0-----:R-:W-:-:S06]  /*7580*/  CS2R R24, SRZ ;  /* 0x0000000000187805 */ /* 0x001fcc000001ff00 */
[----:B------:R0:W3:Y:S04]  /*7590*/  @!P1 LDG.E.64 R24, desc[UR10][R10.64] ;  /* 0x0000000a0a189981 */ /* 0x0000e8000c1e1b00 */
[----:B------:R-:W4:Y:S04]  /*75a0*/  LDL.LU.64 R10, [R1+0x8c0] ;  /* 0x0008c000010a7983 */ /* 0x000f280000300a00 */
[----:B------:R1:W-:Y:S02]  /*75b0*/  STL [R1+0x544], R0 ;  /* 0x0005440001007387 */ /* 0x0003e40000100800 */
[----:B-1----:R-:W-:-:S06]  /*75c0*/  HFMA2.MMA R0, -RZ, RZ, 0, 0 ;  /* 0x00000000ff007435 */ /* 0x002fcc00000001ff */
[----:B------:R-:W-:-:S05]  /*75d0*/  @!P3 MOV R0, R18 ;  /* 0x000000120000b202 */ /* 0x000fca0000000f00 */
[----:B------:R1:W-:Y:S02]  /*75e0*/  STL [R1+0x7e0], R0 ;  /* 0x0007e00001007387 */ /* 0x0003e40000100800 */
[----:B-1----:R-:W-:-:S06]  /*75f0*/  HFMA2.MMA R0, -RZ, RZ, 0, 0 ;  /* 0x00000000ff007435 */ /* 0x002fcc00000001ff */
[----:B------:R-:W-:Y:S02]  /*7600*/  @!P3 MOV R0, R21 ;  /* 0x000000150000b202 */ /* 0x000fe40000000f00 */
[----:B------:R-:W-:-:S03]  /*7610*/  LOP3.LUT P3, RZ, R22, 0x200, RZ, 0xc0, !PT ;  /* 0x0000020016ff7812 */ /* 0x000fc6000786c0ff */
[----:B------:R1:W-:Y:S04]  /*7620*/  STL [R1+0x55c], R0 ;  /* 0x00055c0001007387 */ /* 0x0003e80000100800 */
[----:B------:R0:W-:Y:S01]  /*7630*/  STL.64 [R1+0x8b8], R14 ;  /* 0x0008b80e01007387 */ /* 0x0001e20000100a00 */
[----:B-1----:R-:W-:-:S06]  /*7640*/  HFMA2.MMA R0, -RZ, RZ, 0, 0 ;  /* 0x00000000ff007435 */ /* 0x002fcc00000001ff */
[----:B------:R-:W-:Y:S02]  /*7650*/  @!P2 MOV R0, R14 ;  /* 0x0000000e0000a202 */ /* 0x000fe40000000f00 */
[----:B0-----:R-:W3:Y:S04]  /*7660*/  LDL.LU.64 R14, [R1+0x5b0] ;  /* 0x0005b000010e7983 */ /* 0x001ee80000300a00 */
[----:B----4-:R0:W-:Y:S02]  /*7670*/  STL.64 [R1+0x70], R10 ;  /* 0x0000700a01007387 */ /* 0x0101e40000100a00 */
[----:B0-----:R-:W-:Y:S02]  /*7680*/  CS2R R10, SRZ ;  /* 0x00000000000a7805 */ /* 0x001fe4000001ff00 */
[----:B--2---:R-:W-:-:S02]  /*7690*/  @!P1 MOV R11, R3 ;  /* 0x00000003000b9202 */ /* 0x004fc40000000f00 */
[----:B---3--:R-:W-:-:S03]  /*76a0*/  @!P1 MOV R10, R24 ;  /* 0x00000018000a9202 */ /* 0x008fc60000000f00 */
[----:B------:R-:W-:Y:S04]  /*76b0*/  STL [R1+0x7d4], R11 ;  /* 0x0007d40b01007387 */ /* 0x000fe80000100800 */
[----:B------:R0:W-:Y:S02]  /*76c0*/  STL [R1+0x5a0], R10 ;  /* 0x0005a00a01007387 */ /* 0x0001e40000100800 */
[----:B0-----:R-:W-:-:S06]  /*76d0*/  CS2R R10, SRZ ;  /* 0x00000000000a7805 */ /* 0x001fcc000001ff00 */
[----:B------:R0:W2:Y:S04]  /*76e0*/  @!P3 LDG.E.64 R10, desc[UR10][R4.64] ;  /* 0x0000000a040ab981 */ /* 0x0000a8000c1e1b00 */
[----:B------:R1:W-:Y:S02]  /*76f0*/  STL [R1+0x7d8], R0 ;  /* 0x0007d80001007387 */ /* 0x0003e40000100800 */
[----:B-1----:R-:W-:-:S06]  /*7700*/  HFMA2.MMA R0, -RZ, RZ, 0, 0 ;  /* 0x00000000ff007435 */ /* 0x002fcc00000001ff */
[----:B------:R-:W-:-:S05]  /*7710*/  @!P2 MOV R0, R17 ;  /* 0x000000110000a202 */ /* 0x000fca0000000f00 */
[----:B------:R1:W-:Y:S02]  /*7720*/  STL [R1+0x574], R0 ;  /* 0x0005740001007387 */ /* 0x0003e40000100800 */
[----:B-1----:R-:W-:-:S06]  /*7730*/  HFMA2.MMA R0, -RZ, RZ, 0, 0 ;  /* 0x00000000ff007435 */ /* 0x002fcc00000001ff */
[----:B------:R-:W-:-:S05]  /*7740*/  @!P1 MOV R0, R2 ;  /* 0x0000000200009202 */ /* 0x000fca0000000f00 */
[----:B------:R1:W-:Y:S02]  /*7750*/  STL [R1+0x7d0], R0 ;  /* 0x0007d00001007387 */ /* 0x0003e40000100800 */
[----:B-1----:R-:W-:Y:S02]  /*7760*/  HFMA2.MMA R0, -RZ, RZ, 0, 0 ;  /* 0x00000000ff007435 */ /* 0x002fe400000001ff */
[----:B------:R1:W-:Y:S04]  /*7770*/  STL.64 [R1+0x270], R12 ;  /* 0x0002700c01007387 */ /* 0x0003e80000100a00 */
[----:B------:R-:W-:Y:S02]  /*7780*/  @!P1 MOV R0, R25 ;  /* 0x0000001900009202 */ /* 0x000fe40000000f00 */
[----:B-1----:R-:W-:-:S03]  /*7790*/  CS2R R12, SRZ ;  /* 0x00000000000c7805 */ /* 0x002fc6000001ff00 */
[----:B------:R1:W-:Y:S01]  /*77a0*/  STL [R1+0x58c], R0 ;  /* 0x00058c0001007387 */ /* 0x0003e20000100800 */
[----:B0-----:R-:W-:-:S03]  /*77b0*/  CS2R R4, SRZ ;  /* 0x0000000000047805 */ /* 0x001fc6000001ff00 */
[----:B------:R-:W3:Y:S01]  /*77c0*/  @!P3 LDG.E.64 R12, desc[UR10][R14.64] ;  /* 0x0000000a0e0cb981 */ /* 0x000ee2000c1e1b00 */
[----:B-1----:R-:W-:-:S03]  /*77d0*/  HFMA2.MMA R0, -RZ, RZ, 0, 0 ;  /* 0x00000000ff007435 */ /* 0x002fc600000001ff */
[----:B------:R-:W4:Y:S03]  /*77e0*/  LDL.LU.64 R14, [R1+0x5c0] ;  /* 0x0005c000010e7983 */ /* 0x000f260000300a00 */
[----:B--2---:R-:W-:Y:S01]  /*77f0*/  @!P3 MOV R0, R10 ;  /* 0x0000000a0000b202 */ /* 0x004fe20000000f00 */
[----:B------:R0:W-:Y:S01]  /*7800*/  STL.64 [R1+0x8b0], R10 ;  /* 0x0008b00a01007387 */ /* 0x0001e20000100a00 */
[----:B------:R-:W-:-:S03]  /*7810*/  @!P3 MOV R5, R11 ;  /* 0x0000000b0005b202 */ /* 0x000fc60000000f00 */
[----:B0-----:R-:W2:Y:S01]  /*7820*/  LDL.LU.64 R10, [R1+0x7b8] ;  /* 0x0007b800010a7983 */ /* 0x001ea20000300a00 */
[----:B------:R-:W-:-:S03]  /*7830*/  LOP3.LUT P2, RZ, R22, 0x100, RZ, 0xc0, !PT ;  /* 0x0000010016ff7812 */ /* 0x000fc6000784c0ff */
[----:B------:R0:W-:Y:S04]  /*7840*/  STL.64 [R1+0x278], R20 ;  /* 0x0002781401007387 */ /* 0x0001e80000100a00 */
[----:B------:R1:W-:Y:S01]  /*7850*/  STL.64 [R1+0x78], R18 ;  /* 0x0000781201007387 */ /* 0x0003e20000100a00 */
[----:B0-----:R-:W-:Y:S02]  /*7860*/  CS2R R20, SRZ ;  /* 0x0000000000147805 */ /* 0x001fe4000001ff00 */
[----:B-1----:R-:W-:Y:S01]  /*7870*/  CS2R R18, SRZ ;  /* 0x0000000000127805 */ /* 0x002fe2000001ff00 */
[----:B------:R-:W-:Y:S04]  /*7880*/  STL [R1+0x7cc], R5 ;  /* 0x0007cc0501007387 */ /* 0x000fe80000100800 */
[----:B----4-:R0:W4:Y:S04]  /*7890*/  @!P2 LDG.E.64 R20, desc[UR10][R14.64] ;  /* 0x0000000a0e14a981 */ /* 0x010128000c1e1b00 */
[----:B------:R-:W4:Y:S01]  /*78a0*/  LDL.LU.64 R14, [R1+0x8b8] ;  /* 0x0008b800010e7983 */ /* 0x000f220000300a00 */
[----:B---3--:R-:W-:-:S05]  /*78b0*/  @!P3 MOV R4, R12 ;  /* 0x0000000c0004b202 */ /* 0x008fca0000000f00 */
[----:B------:R1:W-:Y:S04]  /*78c0*/  STL [R1+0x5b0], R4 ;  /* 0x0005b00401007387 */ /* 0x0003e80000100800 */
[----:B-1----:R-:W3:Y:S04]  /*78d0*/  LDL.LU.64 R4, [R1+0x7b0] ;  /* 0x0007b00001047983 */ /* 0x002ee80000300a00 */
[----:B--2---:R-:W2:Y:S04]  /*78e0*/  @!P2 LDG.E.64 R18, desc[UR10][R10.64] ;  /* 0x0000000a0a12a981 */ /* 0x004ea8000c1e1b00 */
[----:B------:R-:W3:Y:S01]  /*78f0*/  LDL.LU.64 R10, [R1+0x5d8] ;  /* 0x0005d800010a7983 */ /* 0x000ee20000300a00 */
[----:B------:R-:W-:-:S03]  /*7900*/  LOP3.LUT P1, RZ, R22, 0x80, RZ, 0xc0, !PT ;  /* 0x0000008016ff7812 */ /* 0x000fc6000782c0ff */
[----:B------:R1:W-:Y:S04]  /*7910*/  STL.64 [R1+0x88], R2 ;  /* 0x0000880201007387 */ /* 0x0003e80000100a00 */
[----:B-1----:R-:W3:Y:S04]  /*7920*/  LDL.LU.64 R2, [R1+0x7a8] ;  /* 0x0007a80001027983 */ /* 0x002ee80000300a00 */
[----:B----4-:R0:W-:Y:S02]  /*7930*/  STL.64 [R1+0x80], R14 ;  /* 0x0000800e01007387 */ /* 0x0101e40000100a00 */
[----:B0-----:R-:W-:-:S02]  /*7940*/  CS2R R14, SRZ ;  /* 0x00000000000e7805 */ /* 0x001fc4000001ff00 */
[----:B------:R-:W-:-:S05]  /*7950*/  @!P2 MOV R14, R20 ;  /* 0x00000014000ea202 */ /* 0x000fca0000000f00 */
[----:B------:R0:W-:Y:S02]  /*7960*/  STL [R1+0x5c0], R14 ;  /* 0x0005c00e01007387 */ /* 0x0001e40000100800 */
[----:B0-----:R-:W-:Y:S02]  /*7970*/  MOV R14, R44 ;  /* 0x0000002c000e7202 */ /* 0x001fe40000000f00 */
[----:B------:R-:W-:Y:S02]  /*7980*/  MOV R44, R26 ;  /* 0x0000001a002c7202 */ /* 0x000fe40000000f00 */
[----:B--2---:R-:W-:-:S05]  /*7990*/  @!P2 MOV R15, R19 ;  /* 0x00000013000fa202 */ /* 0x004fca0000000f00 */
[----:B------:R0:W-:Y:S02]  /*79a0*/  STL [R1+0x7bc], R15 ;  /* 0x0007bc0f01007387 */ /* 0x0001e40000100800 */
[----:B0-----:R-:W-:Y:S02]  /*79b0*/  MOV R15, R45 ;  /* 0x0000002d000f7202 */ /* 0x001fe40000000f00 */
[----:B------:R-:W-:Y:S02]  /*79c0*/  MOV R45, R27 ;  /* 0x0000001b002d7202 */ /* 0x000fe40000000f00 */
[----:B------:R-:W-:-:S06]  /*79d0*/  CS2R R26, SRZ ;  /* 0x00000000001a7805 */ /* 0x000fcc000001ff00 */
[----:B---3--:R0:W2:Y:S02]  /*79e0*/  @!P1 LDG.E.64 R26, desc[UR10][R4.64] ;  /* 0x0000000a041a9981 */ /* 0x0080a4000c1e1b00 */
[----:B0-----:R-:W-:-:S06]  /*79f0*/  CS2R R4, SRZ ;  /* 0x0000000000047805 */ /* 0x001fcc000001ff00 */
[----:B------:R-:W3:Y:S04]  /*7a00*/  @!P1 LDG.E.64 R4, desc[UR10][R10.64] ;  /* 0x0000000a0a049981 */ /* 0x000ee8000c1e1b00 */
[----:B------:R-:W4:Y:S04]  /*7a10*/  LDL.LU.64 R10, [R1+0x5f0] ;  /* 0x0005f000010a7983 */ /* 0x000f280000300a00 */
[----:B------:R0:W-:Y:S02]  /*7a20*/  STL [R1+0x7c8], R0 ;  /* 0x0007c80001007387 */ /* 0x0001e40000100800 */
[----:B0-----:R-:W-:-:S06]  /*7a30*/  HFMA2.MMA R0, -RZ, RZ, 0, 0 ;  /* 0x00000000ff007435 */ /* 0x001fcc00000001ff */
[----:B------:R-:W-:-:S05]  /*7a40*/  @!P3 MOV R0, R13 ;  /* 0x0000000d0000b202 */ /* 0x000fca0000000f00 */
[----:B------:R0:W-:Y:S02]  /*7a50*/  STL [R1+0x5a4], R0 ;  /* 0x0005a40001007387 */ /* 0x0001e40000100800 */
[----:B0-----:R-:W-:-:S06]  /*7a60*/  HFMA2.MMA R0, -RZ, RZ, 0, 0 ;  /* 0x00000000ff007435 */ /* 0x001fcc00000001ff */
[----:B------:R-:W-:-:S05]  /*7a70*/  @!P2 MOV R0, R18 ;  /* 0x000000120000a202 */ /* 0x000fca0000000f00 */
[----:B------:R0:W-:Y:S01]  /*7a80*/  STL [R1+0x7b8], R0 ;  /* 0x0007b80001007387 */ /* 0x0001e20000100800 */
[----:B------:R-:W-:Y:S01]  /*7a90*/  LOP3.LUT P3, RZ, R22, 0x40, RZ, 0xc0, !PT ;  /* 0x0000004016ff7812 */ /* 0x000fe2000786c0ff */
[----:B0-----:R-:W-:Y:S02]  /*7aa0*/  HFMA2.MMA R0, -RZ, RZ, 0, 0 ;  /* 0x00000000ff007435 */ /* 0x001fe400000001ff */
[----:B------:R0:W-:Y:S04]  /*7ab0*/  STL.64 [R1+0x288], R24 ;  /* 0x0002881801007387 */ /* 0x0001e80000100a00 */
[----:B------:R-:W-:Y:S01]  /*7ac0*/  @!P2 MOV R0, R21 ;  /* 0x000000150000a202 */ /* 0x000fe20000000f00 */
[----:B------:R1:W-:Y:S04]  /*7ad0*/  STL.64 [R1+0x280], R16 ;  /* 0x0002801001007387 */ /* 0x0003e80000100a00 */
[----:B------:R1:W-:Y:S01]  /*7ae0*/  STL [R1+0x5b4], R0 ;  /* 0x0005b40001007387 */ /* 0x0003e20000100800 */
[----:B0-----:R-:W-:-:S02]  /*7af0*/  CS2R R24, SRZ ;  /* 0x0000000000187805 */ /* 0x001fc4000001ff00 */
[----:B-1----:R-:W-:-:S04]  /*7b00*/  CS2R R16, SRZ ;  /* 0x0000000000107805 */ /* 0x002fc8000001ff00 */
[----:B------:R0:W4:Y:S01]  /*7b10*/  @!P3 LDG.E.64 R24, desc[UR10][R2.64] ;  /* 0x0000000a0218b981 */ /* 0x000122000c1e1b00 */
[----:B------:R-:W-:Y:S01]  /*7b20*/  HFMA2.MMA R0, -RZ, RZ, 0, 0 ;  /* 0x00000000ff007435 */ /* 0x000fe200000001ff */
[----:B0-----:R-:W-:-:S05]  /*7b30*/  CS2R R2, SRZ ;  /* 0x0000000000027805 */ /* 0x001fca000001ff00 */
[----:B--2---:R-:W-:Y:S02]  /*7b40*/  @!P1 MOV R0, R26 ;  /* 0x0000001a00009202 */ /* 0x004fe40000000f00 */
[----:B------:R-:W-:Y:S01]  /*7b50*/  @!P1 MOV R17, R27 ;  /* 0x0000001b00119202 */ /* 0x000fe20000000f00 */
[----:B------:R-:W-:Y:S04]  /*7b60*/  STL.64 [R1+0x8a8], R26 ;  /* 0x0008a81a01007387 */ /* 0x000fe80000100a00 */
[----:B------:R-:W-:Y:S04]  /*7b70*/  STL [R1+0x7b0], R0 ;  /* 0x0007b00001007387 */ /* 0x000fe80000100800 */
[----:B------:R0:W-:Y:S01]  /*7b80*/  STL [R1+0x7b4], R17 ;  /* 0x0007b41101007387 */ /* 0x0001e20000100800 */
[----:B---3--:R-:W-:-:S05]  /*7b90*/  @!P1 MOV R16, R4 ;  /* 0x0000000400109202 */ /* 0x008fca0000000f00 */
[----:B------:R1:W-:Y:S04]  /*7ba0*/  STL [R1+0x5d8], R16 ;  /* 0x0005d81001007387 */ /* 0x0003e80000100800 */
[----:B----4-:R2:W3:Y:S01]  /*7bb0*/  @!P3 LDG.E.64 R2, desc[UR10][R10.64] ;  /* 0x0000000a0a02b981 */ /* 0x0104e2000c1e1b00 */
[----:B0-----:R-:W-:-:S03]  /*7bc0*/  MOV R17, R15 ;  /* 0x0000000f00117202 */ /* 0x001fc60000000f00 */
[----:B------:R-:W4:Y:S04]  /*7bd0*/  LDL.LU.64 R26, [R1+0x798] ;  /* 0x00079800011a7983 */ /* 0x000f280000300a00 */
[----:B------:R-:W2:Y:S01]  /*7be0*/  LDL.LU.64 R10, [R1+0x8b0] ;  /* 0x0008b000010a7983 */ /* 0x000ea20000300a00 */
[----:B-1----:R-:W-:-:S03]  /*7bf0*/  MOV R16, R14 ;  /* 0x0000000e00107202 */ /* 0x002fc60000000f00 */
[----:B------:R-:W3:Y:S01]  /*7c00*/  LDL.LU.64 R14, [R1+0x7a0] ;  /* 0x0007a000010e7983 */ /* 0x000ee20000300a00 */
[----:B------:R-:W-:-:S03]  /*7c10*/  LOP3.LUT P2, RZ, R22, 0x20, RZ, 0xc0, !PT ;  /* 0x0000002016ff7812 */ /* 0x000fc6000784c0ff */
[----:B------:R0:W-:Y:S02]  /*7c20*/  STL.64 [R1+0x290], R12 ;  /* 0x0002900c01007387 */ /* 0x0001e40000100a00 */
[----:B0-----:R-:W-:Y:S02]  /*7c30*/  CS2R R12, SRZ ;  /* 0x00000000000c7805 */ /* 0x001fe4000001ff00 */
[----:B--2---:R0:W-:Y:S06]  /*7c40*/  STL.64 [R1+0x90], R10 ;  /* 0x0000900a01007387 */ /* 0x0041ec0000100a00 */
[----:B---3--:R-:W2:Y:S01]  /*7c50*/  @!P2 LDG.E.64 R12, desc[UR10][R14.64] ;  /* 0x0000000a0e0ca981 */ /* 0x008ea2000c1e1b00 */
[----:B0-----:R-:W-:-:S02]  /*7c60*/  CS2R R10, SRZ ;  /* 0x00000000000a7805 */ /* 0x001fc4000001ff00 */
[----:B------:R-:W-:Y:S01]  /*7c70*/  @!P3 MOV R11, R25 ;  /* 0x00000019000bb202 */ /* 0x000fe20000000f00 */
[----:B------:R-:W3:Y:S01]  /*7c80*/  LDL.LU.64 R14, [R1+0x790] ;  /* 0x00079000010e7983 */ /* 0x000ee20000300a00 */
[----:B------:R-:W-:-:S03]  /*7c90*/  @!P3 MOV R10, R2 ;  /* 0x00000002000ab202 */ /* 0x000fc60000000f00 */
[----:B------:R-:W-:Y:S04]  /*7ca0*/  STL [R1+0x7ac], R11 ;  /* 0x0007ac0b01007387 */ /* 0x000fe80000100800 */
[----:B------:R0:W-:Y:S02]  /*7cb0*/  STL [R1+0x5f0], R10 ;  /* 0x0005f00a01007387 */ /* 0x0001e40000100800 */
[----:B0-----:R-:W-:-:S06]  /*7cc0*/  CS2R R10, SRZ ;  /* 0x00000000000a7805 */ /* 0x001fcc000001ff00 */
[----:B----4-:R-:W4:Y:S04]  /*7cd0*/  @!P2 LDG.E.64 R10, desc[UR10][R26.64] ;  /* 0x0000000a1a0aa981 */ /* 0x010f28000c1e1b00 */
[----:B------:R-:W4:Y:S01]  /*7ce0*/  LDL.LU.64 R26, [R1+0x460] ;  /* 0x00046000011a7983 */ /* 0x000f220000300a00 */
[----:B------:R-:W-:-:S06]  /*7cf0*/  HFMA2.MMA R0, -RZ, RZ, 0, 0 ;  /* 0x00000000ff007435 */ /* 0x000fcc00000001ff */
[----:B------:R-:W-:Y:S02]  /*7d00*/  @!P1 MOV R0, R5 ;  /* 0x0000000500009202 */ /* 0x000fe40000000f00 */
[----:B------:R-:W-:Y:S01]  /*7d10*/  LOP3.LUT P1, RZ, R22, 0x10, RZ, 0xc0, !PT ;  /* 0x0000001016ff7812 */ /* 0x000fe2000782c0ff */
[----:B------:R0:W-:Y:S04]  /*7d20*/  STL.64 [R1+0x298], R20 ;  /* 0x0002981401007387 */ /* 0x0001e80000100a00 */
[----:B------:R1:W-:Y:S01]  /*7d30*/  STL [R1+0x5c4], R0 ;  /* 0x0005c40001007387 */ /* 0x0003e20000100800 */
[----:B0-----:R-:W-:Y:S02]  /*7d40*/  MOV R20, R16 ;  /* 0x0000001000147202 */ /* 0x001fe40000000f00 */
[----:B------:R-:W-:-:S02]  /*7d50*/  MOV R21, R17 ;  /* 0x0000001100157202 */ /* 0x000fc40000000f00 */
[----:B------:R-:W-:Y:S01]  /*7d60*/  CS2R R16, SRZ ;  /* 0x0000000000107805 */ /* 0x000fe2000001ff00 */
[----:B-1----:R-:W-:-:S06]  /*7d70*/  HFMA2.MMA R0, -RZ, RZ, 0, 0 ;  /* 0x00000000ff007435 */ /* 0x002fcc00000001ff */
[----:B------:R-:W-:Y:S01]  /*7d80*/  @!P3 MOV R0, R24 ;  /* 0x000000180000b202 */ /* 0x000fe20000000f00 */
[----:B------:R-:W-:Y:S04]  /*7d90*/  STL.64 [R1+0x98], R18 ;  /* 0x0000981201007387 */ /* 0x000fe80000100a00 */
[----:B------:R0:W-:Y:S02]  /*7da0*/  STL [R1+0x7a8], R0 ;  /* 0x0007a80001007387 */ /* 0x0001e40000100800 */
[----:B0-----:R-:W-:Y:S01]  /*7db0*/  HFMA2.MMA R0, -RZ, RZ, 0, 0 ;  /* 0x00000000ff007435 */ /* 0x001fe200000001ff */
[----:B------:R-:W-:-:S05]  /*7dc0*/  CS2R R18, SRZ ;  /* 0x0000000000127805 */ /* 0x000fca000001ff00 */
[----:B------:R-:W-:-:S05]  /*7dd0*/  @!P3 MOV R0, R3 ;  /* 0x000000030000b202 */ /* 0x000fca0000000f00 */
[----:B------:R0:W-:Y:S02]  /*7de0*/  STL [R1+0x5dc], R0 ;  /* 0x0005dc0001007387 */ /* 0x0001e40000100800 */
[----:B0-----:R-:W-:Y:S02]  /*7df0*/  HFMA2.MMA R0, -RZ, RZ, 0, 0 ;  /* 0x00000000ff007435 */ /* 0x001fe400000001ff */
[----:B---3--:R0:W3:Y:S02]  /*7e00*/  @!P1 LDG.E.64 R16, desc[UR10][R14.64] ;  /* 0x0000000a0e109981 */ /* 0x0080e4000c1e1b00 */
[----:B0-----:R-:W-:Y:S02]  /*7e10*/  CS2R R14, SRZ ;  /* 0x00000000000e7805 */ /* 0x001fe4000001ff00 */
[----:B--2---:R-:W-:-:S05]  /*7e20*/  @!P2 MOV R19, R13 ;  /* 0x0000000d0013a202 */ /* 0x004fca0000000f00 */
[----:B------:R-:W-:Y:S04]  /*7e30*/  STL [R1+0x79c], R19 ;  /* 0x00079c1301007387 */ /* 0x000fe80000100800 */
[----:B----4-:R0:W2:Y:S04]  /*7e40*/  @!P1 LDG.E.64 R14, desc[UR10][R26.64] ;  /* 0x0000000a1a0e9981 */ /* 0x0100a8000c1e1b00 */
[----:B------:R-:W4:Y:S01]  /*7e50*/  LDL.LU.64 R26, [R1+0x8a8] ;  /* 0x0008a800011a7983 */ /* 0x000f220000300a00 */
[----:B------:R-:W-:-:S05]  /*7e60*/  @!P2 MOV R18, R10 ;  /* 0x0000000a0012a202 */ /* 0x000fca0000000f00 */
[----:B------:R1:W-:Y:S01]  /*7e70*/  STL [R1+0x608], R18 ;  /* 0x0006081201007387 */ /* 0x0003e20000100800 */
[----:B------:R-:W-:-:S03]  /*7e80*/  @!P2 MOV R0, R12 ;  /* 0x0000000c0000a202 */ /* 0x000fc60000000f00 */
[----:B------:R0:W-:Y:S04]  /*7e90*/  STL.64 [R1+0x8a0], R12 ;  /* 0x0008a00c01007387 */ /* 0x0001e80000100a00 */
[----:B-1----:R-:W2:Y:S04]  /*7ea0*/  LDL.LU.64 R18, [R1+0x780] ;  /* 0x0007800001127983 */ /* 0x002ea80000300a00 */
[----:B0-----:R-:W2:Y:S01]  /*7eb0*/  LDL.LU.64 R12, [R1+0x458] ;  /* 0x00045800010c7983 */ /* 0x001ea20000300a00 */
[----:B------:R-:W-:-:S03]  /*7ec0*/  LOP3.LUT P3, RZ, R22, 0x8, RZ, 0xc0, !PT ;  /* 0x0000000816ff7812 */ /* 0x000fc6000786c0ff */
[----:B------:R0:W-:Y:S04]  /*7ed0*/  STL.64 [R1+0xa8], R24 ;  /* 0x0000a81801007387 */ /* 0x0001e80000100a00 */
[----:B0-----:R-:W2:Y:S04]  /*7ee0*/  LDL.LU.64 R24, [R1+0x778] ;  /* 0x0007780001187983 */ /* 0x001ea80000300a00 */
[----:B----4-:R0:W-:Y:S02]  /*7ef0*/  STL.64 [R1+0xa0], R26 ;  /* 0x0000a01a01007387 */ /* 0x0101e40000100a00 */
[----:B0-----:R-:W-:-:S02]  /*7f00*/  MOV R26, R20 ;  /* 0x00000014001a7202 */ /* 0x001fc40000000f00 */
[----:B------:R-:W-:Y:S02]  /*7f10*/  MOV R27, R21 ;  /* 0x00000015001b7202 */ /* 0x000fe40000000f00 */
[----:B------:R-:W-:Y:S02]  /*7f20*/  CS2R R20, SRZ ;  /* 0x0000000000147805 */ /* 0x000fe4000001ff00 */
[----:B---3--:R-:W-:Y:S02]  /*7f30*/  @!P1 MOV R21, R17 ;  /* 0x0000001100159202 */ /* 0x008fe40000000f00 */
[----:B--2---:R-:W-:-:S03]  /*7f40*/  @!P1 MOV R20, R14 ;  /* 0x0000000e00149202 */ /* 0x004fc60000000f00 */
[----:B------:R-:W-:Y:S04]  /*7f50*/  STL [R1+0x794], R21 ;  /* 0x0007941501007387 */ /* 0x000fe80000100800 */
[----:B------:R0:W-:Y:S02]  /*7f60*/  STL [R1+0x468], R20 ;  /* 0x0004681401007387 */ /* 0x0001e40000100800 */
[----:B0-----:R-:W-:-:S06]  /*7f70*/  CS2R R20, SRZ ;  /* 0x0000000000147805 */ /* 0x001fcc000001ff00 */
[----:B------:R0:W2:Y:S02]  /*7f80*/  @!P3 LDG.E.64 R20, desc[UR10][R18.64] ;  /* 0x0000000a1214b981 */ /* 0x0000a4000c1e1b00 */
[----:B0-----:R-:W-:-:S06]  /*7f90*/  CS2R R18, SRZ ;  /* 0x0000000000127805 */ /* 0x001fcc000001ff00 */
[----:B------:R-:W3:Y:S04]  /*7fa0*/  @!P3 LDG.E.64 R18, desc[UR10][R12.64] ;  /* 0x0000000a0c12b981 */ /* 0x000ee8000c1e1b00 */
[----:B------:R-:W4:Y:S04]  /*7fb0*/  LDL.LU.64 R12, [R1+0x450] ;  /* 0x00045000010c7983 */ /* 0x000f280000300a00 */
[----:B------:R0:W-:Y:S02]  /*7fc0*/  STL [R1+0x798], R0 ;  /* 0x0007980001007387 */ /* 0x0001e40000100800 */
[----:B0-----:R-:W-:-:S02]  /*7fd0*/  HFMA2.MMA R0, -RZ, RZ, 0, 0 ;  /* 0x00000000ff007435 */ /* 0x001fc400000001ff */
[----:B------:R0:W-:Y:S04]  /*7fe0*/  STL.64 [R1+0x2a0], R4 ;  /* 0x0002a00401007387 */ /* 0x0001e80000100a00 */
[----:B------:R-:W-:Y:S02]  /*7ff0*/  @!P2 MOV R0, R11 ;  /* 0x0000000b0000a202 */ /* 0x000fe40000000f00 */
[----:B------:R-:W-:Y:S01]  /*8000*/  LOP3.LUT P2, RZ, R22, 0x4, RZ, 0xc0, !PT ;  /* 0x0000000416ff7812 */ /* 0x000fe2000784c0ff */
[----:B------:R1:W-:Y:S01]  /*8010*/  STL.64 [R1+0x2a8], R2 ;  /* 0x0002a80201007387 */ /* 0x0003e20000100a00 */
[----:B0-----:R-:W-:Y:S02]  /*8020*/  CS2R R4, SRZ ;  /* 0x0000000000047805 */ /* 0x001fe4000001ff00 */
[----:B-1----:R-:W-:Y:S01]  /*8030*/  CS2R R2, SRZ ;  /* 0x0000000000027805 */ /* 0x002fe2000001ff00 */
[----:B------:R0:W-:Y:S04]  /*8040*/  STL.64 [R1+0x2b0], R10 ;  /* 0x0002b00a01007387 */ /* 0x0001e80000100a00 */
[----:B0-----:R-:W4:Y:S01]  /*8050*/  LDL.LU.64 R10, [R1+0x770] ;  /* 0x00077000010a7983 */ /* 0x001f220000300a00 */
[----:B--2---:R-:W-:-:S05]  /*8060*/  @!P3 MOV R5, R21 ;  /* 0x000000150005b202 */ /* 0x004fca0000000f00 */
[----:B------:R-:W-:Y:S01]  /*8070*/  STL [R1+0x784], R5 ;  /* 0x0007840501007387 */ /* 0x000fe20000100800 */
[----:B---3--:R-:W-:-:S05]  /*8080*/  @!P3 MOV R4, R18 ;  /* 0x000000120004b202 */ /* 0x008fca0000000f00 */
[----:B------:R0:W-:Y:S04]  /*8090*/  STL [R1+0x45c], R4 ;  /* 0x00045c0401007387 */ /* 0x0001e80000100800 */
[----:B----4-:R1:W2:Y:S01]  /*80a0*/  @!P2 LDG.E.64 R2, desc[UR10][R12.64] ;  /* 0x0000000a0c02a981 */ /* 0x0102a2000c1e1b00 */
[----:B0-----:R-:W-:-:S03]  /*80b0*/  CS2R R4, SRZ ;  /* 0x0000000000047805 */ /* 0x001fc6000001ff00 */
[----:B------:R-:W3:Y:S04]  /*80c0*/  LDL.LU.64 R12, [R1+0x8a0] ;  /* 0x0008a000010c7983 */ /* 0x000ee80000300a00 */
[----:B------:R-:W4:Y:S04]  /*80d0*/  @!P2 LDG.E.64 R4, desc[UR10][R24.64] ;  /* 0x0000000a1804a981 */ /* 0x000f28000c1e1b00 */
[----:B------:R0:W-:Y:S04]  /*80e0*/  STL [R1+0x5f4], R0 ;  /* 0x0005f40001007387 */ /* 0x0001e80000100800 */
[----:B------:R-:W2:Y:S01]  /*80f0*/  LDL.LU.64 R24, [R1+0x448] ;  /* 0x0004480001187983 */ /* 0x000ea20000300a00 */
[----:B0-----:R-:W-:-:S06]  /*8100*/  HFMA2.MMA R0, -RZ, RZ, 0, 0 ;  /* 0x00000000ff007435 */ /* 0x001fcc00000001ff */
[----:B------:R-:W-:-:S05]  /*8110*/  @!P1 MOV R0, R16 ;  /* 0x0000001000009202 */ /* 0x000fca0000000f00 */
[----:B------:R0:W-:Y:S02]  /*8120*/  STL [R1+0x790], R0 ;  /* 0x0007900001007387 */ /* 0x0001e40000100800 */
[----:B0-----:R-:W-:-:S06]  /*8130*/  HFMA2.MMA R0, -RZ, RZ, 0, 0 ;  /* 0x00000000ff007435 */ /* 0x001fcc00000001ff */
[----:B------:R-:W-:Y:S02]  /*8140*/  @!P1 MOV R0, R15 ;  /* 0x0000000f00009202 */ /* 0x000fe40000000f00 */
[----:B------:R-:W-:Y:S01]  /*8150*/  LOP3.LUT P1, RZ, R22, 0x2, RZ, 0xc0, !PT ;  /* 0x0000000216ff7812 */ /* 0x000fe2000782c0ff */
[----:B---3--:R1:W-:Y:S02]  /*8160*/  STL.64 [R1+0xb0], R12 ;  /* 0x0000b00c01007387 */ /* 0x0083e40000100a00 */
[----:B-1----:R-:W-:Y:S02]  /*8170*/  CS2R R12, SRZ ;  /* 0x00000000000c7805 */ /* 0x002fe4000001ff00 */
[----:B----4-:R-:W-:Y:S02]  /*8180*/  @!P2 MOV R13, R5 ;  /* 0x00000005000da202 */ /* 0x010fe40000000f00 */
[----:B--2---:R-:W-:-:S03]  /*8190*/  @!P2 MOV R12, R2 ;  /* 0x00000002000ca202 */ /* 0x004fc60000000f00 */
        /* <DEDUP_REMOVED lines=11> */
[----:B-1----:R-:W-:-:S06]  /*8250*/  HFMA2.MMA R0, -RZ, RZ, 0, 0 ;  /* 0x00000000ff007435 */ /* 0x002fcc00000001ff */
[----:B------:R-:W-:Y:S02]  /*8260*/  @!P2 MOV R0, R4 ;  /* 0x000000040000a202 */ /* 0x000fe40000000f00 */
[----:B0-----:R-:W-:-:S03]  /*8270*/  CS2R R10, SRZ ;  /* 0x00000000000a7805 */ /* 0x001fc6000001ff00 */
[----:B------:R0:W-:Y:S04]  /*8280*/  STL [R1+0x778], R0 ;  /* 0x0007780001007387 */ /* 0x0001e80000100800 */
[----:B------:R-:W3:Y:S01]  /*8290*/  @!P1 LDG.E.64 R10, desc[UR10][R24.64] ;  /* 0x0000000a180a9981 */ /* 0x000ee2000c1e1b00 */
[----:B0-----:R-:W-:-:S03]  /*82a0*/  HFMA2.MMA R0, -RZ, RZ, 0, 0 ;  /* 0x00000000ff007435 */ /* 0x001fc600000001ff */
[----:B------:R0:W-:Y:S04]  /*82b0*/  STL.64 [R1+0xb8], R16 ;  /* 0x0000b81001007387 */ /* 0x0001e80000100a00 */
[----:B------:R-:W4:Y:S01]  /*82c0*/  LDL.LU.64 R24, [R1+0x440] ;  /* 0x0004400001187983 */ /* 0x000f220000300a00 */
[----:B------:R-:W-:-:S05]  /*82d0*/  @!P2 MOV R0, R3 ;  /* 0x000000030000a202 */ /* 0x000fca0000000f00 */
[----:B------:R1:W-:Y:S01]  /*82e0*/  STL [R1+0x454], R0 ;  /* 0x0004540001007387 */ /* 0x0003e20000100800 */
[----:B0-----:R-:W-:Y:S01]  /*82f0*/  CS2R R16, SRZ ;  /* 0x0000000000107805 */ /* 0x001fe2000001ff00 */
[----:B-1----:R-:W-:-:S06]  /*8300*/  HFMA2.MMA R0, -RZ, RZ, 0, 0 ;  /* 0x00000000ff007435 */ /* 0x002fcc00000001ff */
[----:B--2---:R-:W-:Y:S01]  /*8310*/  @!P1 MOV R0, R12 ;  /* 0x0000000c00009202 */ /* 0x004fe20000000f00 */
[----:B------:R0:W-:Y:S01]  /*8320*/  STL.64 [R1+0x898], R12 ;  /* 0x0008980c01007387 */ /* 0x0001e20000100a00 */
[----:B------:R-:W-:-:S03]  /*8330*/  @!P1 MOV R17, R13 ;  /* 0x0000000d00119202 */ /* 0x000fc60000000f00 */
[----:B0-----:R-:W2:Y:S01]  /*8340*/  LDL.LU.64 R12, [R1+0x768] ;  /* 0x00076800010c7983 */ /* 0x001ea20000300a00 */
[----:B------:R-:W-:-:S03]  /*8350*/  LOP3.LUT P3, RZ, R22, 0x1, RZ, 0xc0, !PT ;  /* 0x0000000116ff7812 */ /* 0x000fc6000786c0ff */
[----:B------:R-:W-:Y:S04]  /*8360*/  STL [R1+0x774], R17 ;  /* 0x0007741101007387 */ /* 0x000fe80000100800 */
[----:B------:R0:W-:Y:S02]  /*8370*/  STL.64 [R1+0x2b8], R14 ;  /* 0x0002b80e01007387 */ /* 0x0001e40000100a00 */
[----:B0-----:R-:W-:Y:S02]  /*8380*/  CS2R R14, SRZ ;  /* 0x00000000000e7805 */ /* 0x001fe4000001ff00 */
[----:B---3--:R-:W-:-:S05]  /*8390*/  @!P1 MOV R16, R10 ;  /* 0x0000000a00109202 */ /* 0x008fca0000000f00 */
[----:B------:R0:W-:Y:S04]  /*83a0*/  STL [R1+0x44c], R16 ;  /* 0x00044c1001007387 */ /* 0x0001e80000100800 */
[----:B----4-:R-:W3:Y:S01]  /*83b0*/  @!P3 LDG.E.64 R14, desc[UR10][R24.64] ;  /* 0x0000000a180eb981 */ /* 0x010ee2000c1e1b00 */
[----:B0-----:R-:W-:-:S03]  /*83c0*/  CS2R R16, SRZ ;  /* 0x0000000000107805 */ /* 0x001fc6000001ff00 */
[----:B------:R-:W4:Y:S04]  /*83d0*/  LDL.LU.64 R24, [R1+0x438] ;  /* 0x0004380001187983 */ /* 0x000f280000300a00 */
[----:B--2---:R-:W2:Y:S04]  /*83e0*/  @!P3 LDG.E.64 R16, desc[UR10][R12.64] ;  /* 0x0000000a0c10b981 */ /* 0x004ea8000c1e1b00 */
[----:B------:R-:W2:Y:S01]  /*83f0*/  LDL.LU.64 R12, [R1+0x758] ;  /* 0x00075800010c7983 */ /* 0x000ea20000300a00 */
[----:B------:R-:W-:-:S03]  /*8400*/  LOP3.LUT P2, RZ, R23, 0x80000000, RZ, 0xc0, !PT ;  /* 0x8000000017ff7812 */ /* 0x000fc6000784c0ff */
[----:B------:R0:W-:Y:S04]  /*8410*/  STL.64 [R1+0xc0], R20 ;  /* 0x0000c01401007387 */ /* 0x0001e80000100a00 */
[----:B------:R1:W-:Y:S01]  /*8420*/  STL [R1+0x770], R0 ;  /* 0x0007700001007387 */ /* 0x0003e20000100800 */
[----:B0-----:R-:W-:-:S03]  /*8430*/  CS2R R20, SRZ ;  /* 0x0000000000147805 */ /* 0x001fc6000001ff00 */
[----:B------:R0:W-:Y:S01]  /*8440*/  STL.64 [R1+0x2c0], R18 ;  /* 0x0002c01201007387 */ /* 0x0001e20000100a00 */
[----:B-1----:R-:W-:-:S06]  /*8450*/  HFMA2.MMA R0, -RZ, RZ, 0, 0 ;  /* 0x00000000ff007435 */ /* 0x002fcc00000001ff */
[----:B------:R-:W-:Y:S02]  /*8460*/  @!P1 MOV R0, R11 ;  /* 0x0000000b00009202 */ /* 0x000fe40000000f00 */
[----:B0-----:R-:W-:-:S03]  /*8470*/  CS2R R18, SRZ ;  /* 0x0000000000127805 */ /* 0x001fc6000001ff00 */
[----:B------:R0:W-:Y:S02]  /*8480*/  STL [R1+0x448], R0 ;  /* 0x0004480001007387 */ /* 0x0001e40000100800 */
[----:B0-----:R-:W-:Y:S01]  /*8490*/  HFMA2.MMA R0, -RZ, RZ, 0, 0 ;  /* 0x00000000ff007435 */ /* 0x001fe200000001ff */
[----:B---3--:R-:W-:-:S05]  /*84a0*/  @!P3 MOV R20, R14 ;  /* 0x0000000e0014b202 */ /* 0x008fca0000000f00 */
[----:B------:R-:W-:Y:S04]  /*84b0*/  STL [R1+0x450], R20 ;  /* 0x0004501401007387 */ /* 0x000fe80000100800 */
[----:B----4-:R-:W3:Y:S01]  /*84c0*/  @!P2 LDG.E.64 R18, desc[UR10][R24.64] ;  /* 0x0000000a1812a981 */ /* 0x010ee2000c1e1b00 */
[----:B--2---:R-:W-:-:S05]  /*84d0*/  @!P3 MOV R21, R17 ;  /* 0x000000110015b202 */ /* 0x004fca0000000f00 */
[----:B------:R0:W-:Y:S02]  /*84e0*/  STL [R1+0x76c], R21 ;  /* 0x00076c1501007387 */ /* 0x0001e40000100800 */
[----:B0-----:R-:W-:-:S06]  /*84f0*/  CS2R R20, SRZ ;  /* 0x0000000000147805 */ /* 0x001fcc000001ff00 */
[----:B------:R-:W2:Y:S01]  /*8500*/  @!P2 LDG.E.64 R20, desc[UR10][R12.64] ;  /* 0x0000000a0c14a981 */ /* 0x000ea2000c1e1b00 */
[----:B------:R-:W-:-:S03]  /*8510*/  @!P3 MOV R0, R16 ;  /* 0x000000100000b202 */ /* 0x000fc60000000f00 */
[----:B------:R0:W-:Y:S04]  /*8520*/  STL.64 [R1+0x890], R16 ;  /* 0x0008901001007387 */ /* 0x0001e80000100a00 */
[----:B------:R-:W4:Y:S04]  /*8530*/  LDL.LU.64 R12, [R1+0x430] ;  /* 0x00043000010c7983 */ /* 0x000f280000300a00 */
[----:B0-----:R-:W4:Y:S01]  /*8540*/  LDL.LU.64 R16, [R1+0x750] ;  /* 0x0007500001107983 */ /* 0x001f220000300a00 */
[----:B------:R-:W-:-:S03]  /*8550*/  LOP3.LUT P1, RZ, R23, 0x40000000, RZ, 0xc0, !PT ;  /* 0x4000000017ff7812 */ /* 0x000fc6000782c0ff */
[----:B------:R0:W-:Y:S04]  /*8560*/  STL.64 [R1+0xc8], R4 ;  /* 0x0000c80401007387 */ /* 0x0001e80000100a00 */
[----:B------:R1:W-:Y:S01]  /*8570*/  STL.64 [R1+0x2c8], R2 ;  /* 0x0002c80201007387 */ /* 0x0003e20000100a00 */
[----:B0-----:R-:W-:Y:S02]  /*8580*/  CS2R R4, SRZ ;  /* 0x0000000000047805 */ /* 0x001fe4000001ff00 */
[----:B-1----:R-:W-:Y:S02]  /*8590*/  CS2R R2, SRZ ;  /* 0x0000000000027805 */ /* 0x002fe4000001ff00 */
[----:B---3--:R-:W-:-:S05]  /*85a0*/  @!P2 MOV R4, R18 ;  /* 0x000000120004a202 */ /* 0x008fca0000000f00 */
[----:B------:R-:W-:Y:S01]  /*85b0*/  STL [R1+0x43c], R4 ;  /* 0x00043c0401007387 */ /* 0x000fe20000100800 */
[----:B------:R-:W-:Y:S02]  /*85c0*/  MOV R24, R44 ;  /* 0x0000002c00187202 */ /* 0x000fe40000000f00 */
[----:B------:R-:W-:Y:S02]  /*85d0*/  MOV R25, R45 ;  /* 0x0000002d00197202 */ /* 0x000fe40000000f00 */
[----:B------:R-:W3:Y:S01]  /*85e0*/  LDL.LU.64 R44, [R1+0x420] ;  /* 0x00042000012c7983 */ /* 0x000ee20000300a00 */
[----:B--2---:R-:W-:-:S05]  /*85f0*/  @!P2 MOV R5, R21 ;  /* 0x000000150005a202 */ /* 0x004fca0000000f00 */
[----:B------:R0:W-:Y:S04]  /*8600*/  STL [R1+0x75c], R5 ;  /* 0x00075c0501007387 */ /* 0x0001e80000100800 */
[----:B----4-:R1:W2:Y:S01]  /*8610*/  @!P1 LDG.E.64 R2, desc[UR10][R12.64] ;  /* 0x0000000a0c029981 */ /* 0x0102a2000c1e1b00 */
[----:B0-----:R-:W-:-:S03]  /*8620*/  CS2R R4, SRZ ;  /* 0x0000000000047805 */ /* 0x001fc6000001ff00 */
[----:B------:R-:W4:Y:S04]  /*8630*/  LDL.LU.64 R12, [R1+0x898] ;  /* 0x00089800010c7983 */ /* 0x000f280000300a00 */
[----:B------:R-:W3:Y:S04]  /*8640*/  @!P1 LDG.E.64 R4, desc[UR10][R16.64] ;  /* 0x0000000a10049981 */ /* 0x000ee8000c1e1b00 */
[----:B------:R-:W2:Y:S04]  /*8650*/  LDL.LU.64 R16, [R1+0x418] ;  /* 0x0004180001107983 */ /* 0x000ea80000300a00 */
[----:B------:R0:W-:Y:S02]  /*8660*/  STL [R1+0x768], R0 ;  /* 0x0007680001007387 */ /* 0x0001e40000100800 */
[----:B0-----:R-:W-:-:S06]  /*8670*/  HFMA2.MMA R0, -RZ, RZ, 0, 0 ;  /* 0x00000000ff007435 */ /* 0x001fcc00000001ff */
[----:B------:R-:W-:Y:S02]  /*8680*/  @!P3 MOV R0, R15 ;  /* 0x0000000f0000b202 */ /* 0x000fe40000000f00 */
[----:B------:R-:W-:Y:S01]  /*8690*/  LOP3.LUT P3, RZ, R23, 0x20000000, RZ, 0xc0, !PT ;  /* 0x2000000017ff7812 */ /* 0x000fe2000786c0ff */
[----:B------:R0:W-:Y:S02]  /*86a0*/  STL.64 [R1+0x2d0], R10 ;  /* 0x0002d00a01007387 */ /* 0x0001e40000100a00 */
[----:B0-----:R-:W-:Y:S02]  /*86b0*/  CS2R R10, SRZ ;  /* 0x00000000000a7805 */ /* 0x001fe4000001ff00 */
[----:B----4-:R1:W-:Y:S02]  /*86c0*/  STL.64 [R1+0xd0], R12 ;  /* 0x0000d00c01007387 */ /* 0x0103e40000100a00 */
[----:B-1----:R-:W-:Y:S02]  /*86d0*/  CS2R R12, SRZ ;  /* 0x00000000000c7805 */ /* 0x002fe4000001ff00 */
[----:B---3--:R-:W-:-:S04]  /*86e0*/  @!P1 MOV R13, R5 ;  /* 0x00000005000d9202 */ /* 0x008fc80000000f00 */
[----:B--2---:R0:W2:Y:S01]  /*86f0*/  @!P3 LDG.E.64 R10, desc[UR10][R16.64] ;  /* 0x0000000a100ab981 */ /* 0x0040a2000c1e1b00 */
[----:B------:R-:W-:-:S03]  /*8700*/  @!P1 MOV R12, R2 ;  /* 0x00000002000c9202 */ /* 0x000fc60000000f00 */
[----:B------:R-:W-:Y:S04]  /*8710*/  STL [R1+0x754], R13 ;  /* 0x0007540d01007387 */ /* 0x000fe80000100800 */
[----:B------:R1:W-:Y:S04]  /*8720*/  STL [R1+0x440], R12 ;  /* 0x0004400c01007387 */ /* 0x0003e80000100800 */
[----:B------:R-:W3:Y:S01]  /*8730*/  LDL.LU.64 R16, [R1+0x890] ;  /* 0x0008900001107983 */ /* 0x000ee20000300a00 */
[----:B-1----:R-:W-:-:S06]  /*8740*/  CS2R R12, SRZ ;  /* 0x00000000000c7805 */ /* 0x002fcc000001ff00 */
[----:B------:R-:W4:Y:S04]  /*8750*/  @!P3 LDG.E.64 R12, desc[UR10][R44.64] ;  /* 0x0000000a2c0cb981 */ /* 0x000f28000c1e1b00 */
[----:B------:R1:W-:Y:S04]  /*8760*/  STL [R1+0x444], R0 ;  /* 0x0004440001007387 */ /* 0x0003e80000100800 */
[----:B------:R-:W-:Y:S04]  /*8770*/  STL [R1+0x88c], R18 ;  /* 0x00088c1201007387 */ /* 0x000fe80000100800 */
[----:B------:R-:W2:Y:S01]  /*8780*/  LDL.LU.64 R44, [R1+0x738] ;  /* 0x00073800012c7983 */ /* 0x000ea20000300a00 */
[----:B-1----:R-:W-:-:S06]  /*8790*/  HFMA2.MMA R0, -RZ, RZ, 0, 0 ;  /* 0x00000000ff007435 */ /* 0x002fcc00000001ff */
[----:B------:R-:W-:-:S05]  /*87a0*/  @!P2 MOV R0, R20 ;  /* 0x000000140000a202 */ /* 0x000fca0000000f00 */
[----:B------:R1:W-:Y:S02]  /*87b0*/  STL [R1+0x758], R0 ;  /* 0x0007580001007387 */ /* 0x0003e40000100800 */
[----:B-1----:R-:W-:-:S06]  /*87c0*/  HFMA2.MMA R0, -RZ, RZ, 0, 0 ;  /* 0x00000000ff007435 */ /* 0x002fcc00000001ff */
[----:B------:R-:W-:Y:S02]  /*87d0*/  @!P2 MOV R0, R19 ;  /* 0x000000130000a202 */ /* 0x000fe40000000f00 */
[----:B------:R-:W-:Y:S01]  /*87e0*/  LOP3.LUT P2, RZ, R23, 0x10000000, RZ, 0xc0, !PT ;  /* 0x1000000017ff7812 */ /* 0x000fe2000784c0ff */
[----:B---3--:R0:W-:Y:S02]  /*87f0*/  STL.64 [R1+0xd8], R16 ;  /* 0x0000d81001007387 */ /* 0x0081e40000100a00 */
[----:B0-----:R-:W-:Y:S02]  /*8800*/  CS2R R16, SRZ ;  /* 0x0000000000107805 */ /* 0x001fe4000001ff00 */
[----:B----4-:R-:W-:Y:S02]  /*8810*/  @!P3 MOV R17, R13 ;  /* 0x0000000d0011b202 */ /* 0x010fe40000000f00 */
[----:B--2---:R-:W-:-:S03]  /*8820*/  @!P3 MOV R16, R10 ;  /* 0x0000000a0010b202 */ /* 0x004fc60000000f00 */
[----:B------:R-:W-:Y:S04]  /*8830*/  STL [R1+0x7a4], R17 ;  /* 0x0007a41101007387 */ /* 0x000fe80000100800 */
[----:B------:R0:W-:Y:S02]  /*8840*/  STL [R1+0x420], R16 ;  /* 0x0004201001007387 */ /* 0x0001e40000100800 */
[----:B0-----:R-:W-:-:S06]  /*8850*/  CS2R R16, SRZ ;  /* 0x0000000000107805 */ /* 0x001fcc000001ff00 */
[----:B------:R-:W2:Y:S01]  /*8860*/  @!P2 LDG.E.64 R16, desc[UR10][R24.64] ;  /* 0x0000000a1810a981 */ /* 0x000ea2000c1e1b00 */
[----:B------:R-:W-:-:S03]  /*8870*/  HFMA2.MMA R18, -RZ, RZ, 0, 0 ;  /* 0x00000000ff127435 */ /* 0x000fc600000001ff */
[----:B------:R-:W3:Y:S04]  /*8880*/  LDL.LU.64 R24, [R1+0x730] ;  /* 0x0007300001187983 */ /* 0x000ee80000300a00 */
[----:B------:R-:W-:Y:S01]  /*8890*/  STL [R1+0x438], R0 ;  /* 0x0004380001007387 */ /* 0x000fe20000100800 */
[----:B--2---:R-:W-:-:S05]  /*88a0*/  @!P2 MOV R18, R17 ;  /* 0x000000110012a202 */ /* 0x004fca0000000f00 */
[----:B------:R0:W-:Y:S04]  /*88b0*/  STL [R1+0x73c], R18 ;  /* 0x00073c1201007387 */ /* 0x0001e80000100800 */
[----:B0-----:R-:W2:Y:S01]  /*88c0*/  LDL.LU R18, [R1+0x88c] ;  /* 0x00088c0001127983 */ /* 0x001ea20000300800 */
[----:B------:R-:W-:-:S06]  /*88d0*/  HFMA2.MMA R0, -RZ, RZ, 0, 0 ;  /* 0x00000000ff007435 */ /* 0x000fcc00000001ff */
[----:B------:R-:W-:-:S05]  /*88e0*/  @!P1 MOV R0, R4 ;  /* 0x0000000400009202 */ /* 0x000fca0000000f00 */
[----:B------:R0:W-:Y:S02]  /*88f0*/  STL [R1+0x750], R0 ;  /* 0x0007500001007387 */ /* 0x0001e40000100800 */
[----:B0-----:R-:W-:-:S06]  /*8900*/  HFMA2.MMA R0, -RZ, RZ, 0, 0 ;  /* 0x00000000ff007435 */ /* 0x001fcc00000001ff */
[----:B------:R-:W-:Y:S02]  /*8910*/  @!P1 MOV R0, R3 ;  /* 0x0000000300009202 */ /* 0x000fe40000000f00 */
[----:B------:R-:W-:Y:S01]  /*8920*/  LOP3.LUT P1, RZ, R23, 0x8000000, RZ, 0xc0, !PT ;  /* 0x0800000017ff7812 */ /* 0x000fe2000782c0ff */
[----:B------:R0:W-:Y:S04]  /*8930*/  STL.64 [R1+0xe0], R20 ;  /* 0x0000e01401007387 */ /* 0x0001e80000100a00 */
[----:B------:R1:W-:Y:S04]  /*8940*/  STL.64 [R1+0x2d8], R14 ;  /* 0x0002d80e01007387 */ /* 0x0003e80000100a00 */
[----:B0-----:R-:W4:Y:S01]  /*8950*/  LDL.LU.64 R20, [R1+0x728] ;  /* 0x0007280001147983 */ /* 0x001f220000300a00 */
[----:B-1----:R-:W-:-:S06]  /*8960*/  CS2R R14, SRZ ;  /* 0x00000000000e7805 */ /* 0x002fcc000001ff00 */
[----:B------:R-:W4:Y:S04]  /*8970*/  @!P2 LDG.E.64 R14, desc[UR10][R44.64] ;  /* 0x0000000a2c0ea981 */ /* 0x000f28000c1e1b00 */
[----:B------:R-:W4:Y:S04]  /*8980*/  LDL.LU.64 R44, [R1+0x410] ;  /* 0x00041000012c7983 */ /* 0x000f280000300a00 */
[----:B--2---:R0:W-:Y:S02]  /*8990*/  STL.64 [R1+0x2e0], R18 ;  /* 0x0002e01201007387 */ /* 0x0041e40000100a00 */
[----:B0-----:R-:W-:-:S06]  /*89a0*/  CS2R R18, SRZ ;  /* 0x0000000000127805 */ /* 0x001fcc000001ff00 */
[----:B---3--:R-:W2:Y:S04]  /*89b0*/  @!P1 LDG.E.64 R18, desc[UR10][R24.64] ;  /* 0x0000000a18129981 */ /* 0x008ea8000c1e1b00 */
[----:B------:R-:W3:Y:S04]  /*89c0*/  LDL.LU.64 R24, [R1+0x720] ;  /* 0x0007200001187983 */ /* 0x000ee80000300a00 */
[----:B------:R0:W-:Y:S02]  /*89d0*/  STL [R1+0x434], R0 ;  /* 0x0004340001007387 */ /* 0x0001e40000100800 */
[----:B0-----:R-:W-:-:S06]  /*89e0*/  HFMA2.MMA R0, -RZ, RZ, 0, 0 ;  /* 0x00000000ff007435 */ /* 0x001fcc00000001ff */
[----:B------:R-:W-:-:S05]  /*89f0*/  @!P3 MOV R0, R12 ;  /* 0x0000000c0000b202 */ /* 0x000fca0000000f00 */
[----:B------:R0:W-:Y:S02]  /*8a00*/  STL [R1+0x7a0], R0 ;  /* 0x0007a00001007387 */ /* 0x0001e40000100800 */
[----:B0-----:R-:W-:-:S06]  /*8a10*/  HFMA2.MMA R0, -RZ, RZ, 0, 0 ;  /* 0x00000000ff007435 */ /* 0x001fcc00000001ff */
[----:B------:R-:W-:Y:S02]  /*8a20*/  @!P3 MOV R0, R11 ;  /* 0x0000000b0000b202 */ /* 0x000fe40000000f00 */
[----:B------:R-:W-:-:S03]  /*8a30*/  LOP3.LUT P3, RZ, R23, 0x4000000, RZ, 0xc0, !PT ;  /* 0x0400000017ff7812 */ /* 0x000fc6000786c0ff */
[----:B------:R0:W-:Y:S04]  /*8a40*/  STL [R1+0x41c], R0 ;  /* 0x00041c0001007387 */ /* 0x0001e80000100800 */
[----:B------:R1:W-:Y:S01]  /*8a50*/  STL.64 [R1+0xe8], R4 ;  /* 0x0000e80401007387 */ /* 0x0003e20000100a00 */
[----:B0-----:R-:W-:-:S03]  /*8a60*/  HFMA2.MMA R0, -RZ, RZ, 0, 0 ;  /* 0x00000000ff007435 */ /* 0x001fc600000001ff */
[----:B------:R0:W-:Y:S04]  /*8a70*/  STL.64 [R1+0x2e8], R2 ;  /* 0x0002e80201007387 */ /* 0x0001e80000100a00 */
[----:B------:R4:W-:Y:S01]  /*8a80*/  STL.64 [R1+0xf0], R12 ;  /* 0x0000f00c01007387 */ /* 0x0009e20000100a00 */
[----:B-1----:R-:W-:Y:S01]  /*8a90*/  HFMA2.MMA R4, -RZ, RZ, 0, 0 ;  /* 0x00000000ff047435 */ /* 0x002fe200000001ff */
[----:B------:R-:W-:Y:S02]  /*8aa0*/  @!P2 MOV R0, R16 ;  /* 0x000000100000a202 */ /* 0x000fe40000000f00 */
[----:B------:R1:W-:Y:S01]  /*8ab0*/  STL.64 [R1+0x880], R16 ;  /* 0x0008801001007387 */ /* 0x0003e20000100a00 */
[----:B0-----:R-:W-:-:S03]  /*8ac0*/  CS2R R2, SRZ ;  /* 0x0000000000027805 */ /* 0x001fc6000001ff00 */
[----:B----4-:R-:W4:Y:S01]  /*8ad0*/  LDL.LU.64 R12, [R1+0x718] ;  /* 0x00071800010c7983 */ /* 0x010f220000300a00 */
[----:B-1----:R-:W-:Y:S02]  /*8ae0*/  MOV R16, R20 ;  /* 0x0000001400107202 */ /* 0x002fe40000000f00 */
[----:B------:R-:W-:-:S05]  /*8af0*/  MOV R17, R21 ;  /* 0x0000001500117202 */ /* 0x000fca0000000f00 */
[----:B------:R-:W4:Y:S01]  /*8b00*/  @!P3 LDG.E.64 R2, desc[UR10][R16.64] ;  /* 0x0000000a1002b981 */ /* 0x000f22000c1e1b00 */
[----:B------:R-:W-:-:S06]  /*8b10*/  CS2R R20, SRZ ;  /* 0x0000000000147805 */ /* 0x000fcc000001ff00 */
[----:B------:R-:W4:Y:S04]  /*8b20*/  @!P1 LDG.E.64 R20, desc[UR10][R44.64] ;  /* 0x0000000a2c149981 */ /* 0x000f28000c1e1b00 */
[----:B------:R-:W4:Y:S01]  /*8b30*/  LDL.LU.64 R16, [R1+0x710] ;  /* 0x0007100001107983 */ /* 0x000f220000300a00 */
[----:B--2---:R-:W-:-:S05]  /*8b40*/  @!P1 MOV R4, R19 ;  /* 0x0000001300049202 */ /* 0x004fca0000000f00 */
[----:B------:R0:W-:Y:S02]  /*8b50*/  STL [R1+0x734], R4 ;  /* 0x0007340401007387 */ /* 0x0001e40000100800 */
[----:B0-----:R-:W-:-:S06]  /*8b60*/  CS2R R4, SRZ ;  /* 0x0000000000047805 */ /* 0x001fcc000001ff00 */
[----:B---3--:R0:W2:Y:S04]  /*8b70*/  @!P3 LDG.E.64 R4, desc[UR10][R24.64] ;  /* 0x0000000a1804b981 */ /* 0x0080a8000c1e1b00 */
[----:B------:R1:W-:Y:S04]  /*8b80*/  STL [R1+0x738], R0 ;  /* 0x0007380001007387 */ /* 0x0003e80000100800 */
[----:B------:R3:W-:Y:S01]  /*8b90*/  STL [R1+0x888], R22 ;  /* 0x0008881601007387 */ /* 0x0007e20000100800 */
[----:B-1----:R-:W-:Y:S01]  /*8ba0*/  HFMA2.MMA R0, -RZ, RZ, 0, 0 ;  /* 0x00000000ff007435 */ /* 0x002fe200000001ff */
[----:B---3--:R-:W-:-:S02]  /*8bb0*/  MOV R22, RZ ;  /* 0x000000ff00167202 */ /* 0x008fc40000000f00 */
[----:B------:R-:W-:-:S03]  /*8bc0*/  @!P2 MOV R22, R14 ;  /* 0x0000000e0016a202 */ /* 0x000fc60000000f00 */
[----:B------:R-:W-:Y:S02]  /*8bd0*/  @!P2 MOV R0, R15 ;  /* 0x0000000f0000a202 */ /* 0x000fe40000000f00 */
[----:B------:R-:W-:Y:S01]  /*8be0*/  LOP3.LUT P2, RZ, R23, 0x2000000, RZ, 0xc0, !PT ;  /* 0x0200000017ff7812 */ /* 0x000fe2000784c0ff */
[----:B------:R1:W-:Y:S02]  /*8bf0*/  STL.64 [R1+0x2f0], R10 ;  /* 0x0002f00a01007387 */ /* 0x0003e40000100a00 */
[----:B-1----:R-:W-:Y:S01]  /*8c00*/  CS2R R10, SRZ ;  /* 0x00000000000a7805 */ /* 0x002fe2000001ff00 */
[----:B0-----:R-:W-:Y:S01]  /*8c10*/  HFMA2.MMA R24, -RZ, RZ, 0, 0 ;  /* 0x00000000ff187435 */ /* 0x001fe200000001ff */
[----:B------:R-:W-:-:S08]  /*8c20*/  CS2R R44, SRZ ;  /* 0x00000000002c7805 */ /* 0x000fd0000001ff00 */
[----:B----4-:R0:W3:Y:S02]  /*8c30*/  @!P2 LDG.E.64 R10, desc[UR10][R12.64] ;  /* 0x0000000a0c0aa981 */ /* 0x0100e4000c1e1b00 */
[----:B0-----:R-:W-:Y:S02]  /*8c40*/  CS2R R12, SRZ ;  /* 0x00000000000c7805 */ /* 0x001fe4000001ff00 */
[----:B------:R-:W-:-:S04]  /*8c50*/  @!P3 MOV R24, R3 ;  /* 0x000000030018b202 */ /* 0x000fc80000000f00 */
[----:B------:R0:W4:Y:S01]  /*8c60*/  @!P2 LDG.E.64 R12, desc[UR10][R16.64] ;  /* 0x0000000a100ca981 */ /* 0x000122000c1e1b00 */
[----:B------:R-:W-:-:S03]  /*8c70*/  @!P1 MOV R45, R21 ;  /* 0x00000015002d9202 */ /* 0x000fc60000000f00 */
[----:B------:R-:W3:Y:S04]  /*8c80*/  LDL.LU.64 R16, [R1+0x880] ;  /* 0x0008800001107983 */ /* 0x000ee80000300a00 */
[----:B------:R1:W-:Y:S04]  /*8c90*/  STL [R1+0x724], R24 ;  /* 0x0007241801007387 */ /* 0x0003e80000100800 */
[----:B-1----:R-:W4:Y:S01]  /*8ca0*/  LDL.LU.64 R24, [R1+0x700] ;  /* 0x0007000001187983 */ /* 0x002f220000300a00 */
[----:B--2---:R-:W-:-:S05]  /*8cb0*/  @!P3 MOV R44, R5 ;  /* 0x00000005002cb202 */ /* 0x004fca0000000f00 */
[----:B------:R1:W-:Y:S04]  /*8cc0*/  STL.64 [R1+0x850], R44 ;  /* 0x0008502c01007387 */ /* 0x0003e80000100a00 */
[----:B-1----:R-:W2:Y:S04]  /*8cd0*/  LDL.LU.64 R44, [R1+0x6f8] ;  /* 0x0006f800012c7983 */ /* 0x002ea80000300a00 */
[----:B------:R1:W-:Y:S02]  /*8ce0*/  STL [R1+0x418], R0 ;  /* 0x0004180001007387 */ /* 0x0003e40000100800 */
[----:B-1----:R-:W-:-:S06]  /*8cf0*/  HFMA2.MMA R0, -RZ, RZ, 0, 0 ;  /* 0x00000000ff007435 */ /* 0x002fcc00000001ff */
[----:B------:R-:W-:-:S05]  /*8d00*/  @!P1 MOV R0, R18 ;  /* 0x0000001200009202 */ /* 0x000fca0000000f00 */
[----:B------:R1:W-:Y:S02]  /*8d10*/  STL [R1+0x730], R0 ;  /* 0x0007300001007387 */ /* 0x0003e40000100800 */
[----:B-1----:R-:W-:Y:S02]  /*8d20*/  MOV R0, RZ ;  /* 0x000000ff00007202 */ /* 0x002fe40000000f00 */
[----:B------:R-:W-:Y:S02]  /*8d30*/  @!P1 MOV R0, R20 ;  /* 0x0000001400009202 */ /* 0x000fe40000000f00 */
[----:B------:R-:W-:Y:S01]  /*8d40*/  LOP3.LUT P1, RZ, R23, 0x1000000, RZ, 0xc0, !PT ;  /* 0x0100000017ff7812 */ /* 0x000fe2000782c0ff */
[----:B------:R1:W-:Y:S02]  /*8d50*/  STL.64 [R1+0x2f8], R14 ;  /* 0x0002f80e01007387 */ /* 0x0003e40000100a00 */
[----:B-1----:R-:W-:Y:S02]  /*8d60*/  CS2R R14, SRZ ;  /* 0x00000000000e7805 */ /* 0x002fe4000001ff00 */
[----:B---3--:R0:W-:Y:S02]  /*8d70*/  STL.64 [R1+0xf8], R16 ;  /* 0x0000f81001007387 */ /* 0x0081e40000100a00 */
[----:B0-----:R-:W-:-:S02]  /*8d80*/  CS2R R16, SRZ ;  /* 0x0000000000107805 */ /* 0x001fc4000001ff00 */
[----:B------:R-:W-:-:S04]  /*8d90*/  @!P2 MOV R17, R11 ;  /* 0x0000000b0011a202 */ /* 0x000fc80000000f00 */
[----:B----4-:R-:W3:Y:S01]  /*8da0*/  @!P1 LDG.E.64 R14, desc[UR10][R24.64] ;  /* 0x0000000a180e9981 */ /* 0x010ee2000c1e1b00 */
[----:B------:R-:W-:-:S03]  /*8db0*/  @!P2 MOV R16, R12 ;  /* 0x0000000c0010a202 */ /* 0x000fc60000000f00 */
[----:B------:R-:W-:Y:S04]  /*8dc0*/  STL [R1+0x718], R17 ;  /* 0x0007181101007387 */ /* 0x000fe80000100800 */
[----:B------:R0:W-:Y:S04]  /*8dd0*/  STL [R1+0x424], R16 ;  /* 0x0004241001007387 */ /* 0x0001e80000100800 */
[----:B------:R-:W4:Y:S01]  /*8de0*/  LDL.LU.64 R24, [R1+0x6f0] ;  /* 0x0006f00001187983 */ /* 0x000f220000300a00 */
[----:B0-----:R-:W-:-:S06]  /*8df0*/  CS2R R16, SRZ ;  /* 0x0000000000107805 */ /* 0x001fcc000001ff00 */
[----:B--2---:R-:W2:Y:S04]  /*8e00*/  @!P1 LDG.E.64 R16, desc[UR10][R44.64] ;  /* 0x0000000a2c109981 */ /* 0x004ea8000c1e1b00 */
[----:B------:R-:W4:Y:S04]  /*8e10*/  LDL.LU.64 R44, [R1+0x6e8] ;  /* 0x0006e800012c7983 */ /* 0x000f280000300a00 */
[----:B------:R0:W-:Y:S02]  /*8e20*/  STL [R1+0x410], R0 ;  /* 0x0004100001007387 */ /* 0x0001e40000100800 */
[----:B0-----:R-:W-:-:S06]  /*8e30*/  HFMA2.MMA R0, -RZ, RZ, 0, 0 ;  /* 0x00000000ff007435 */ /* 0x001fcc00000001ff */
[----:B------:R-:W-:-:S05]  /*8e40*/  @!P3 MOV R0, R2 ;  /* 0x000000020000b202 */ /* 0x000fca0000000f00 */
[----:B------:R0:W-:Y:S02]  /*8e50*/  STL [R1+0x720], R0 ;  /* 0x0007200001007387 */ /* 0x0001e40000100800 */
[----:B0-----:R-:W-:Y:S02]  /*8e60*/  MOV R0, RZ ;  /* 0x000000ff00007202 */ /* 0x001fe40000000f00 */
[----:B------:R-:W-:-:S05]  /*8e70*/  @!P3 MOV R0, R4 ;  /* 0x000000040000b202 */ /* 0x000fca0000000f00 */
[----:B------:R0:W-:Y:S01]  /*8e80*/  STL [R1+0x414], R0 ;  /* 0x0004140001007387 */ /* 0x0001e20000100800 */
[----:B------:R-:W-:-:S03]  /*8e90*/  LOP3.LUT P3, RZ, R23, 0x800000, RZ, 0xc0, !PT ;  /* 0x0080000017ff7812 */ /* 0x000fc6000786c0ff */
[----:B------:R1:W-:Y:S01]  /*8ea0*/  STL.64 [R1+0x100], R18 ;  /* 0x0001001201007387 */ /* 0x0003e20000100a00 */
[----:B0-----:R-:W-:Y:S01]  /*8eb0*/  HFMA2.MMA R0, -RZ, RZ, 0, 0 ;  /* 0x00000000ff007435 */ /* 0x001fe200000001ff */
[----:B-1----:R-:W-:-:S05]  /*8ec0*/  CS2R R18, SRZ ;  /* 0x0000000000127805 */ /* 0x002fca000001ff00 */
[----:B------:R-:W-:Y:S01]  /*8ed0*/  @!P2 MOV R0, R10 ;  /* 0x0000000a0000a202 */ /* 0x000fe20000000f00 */
[----:B------:R0:W-:Y:S04]  /*8ee0*/  STL.64 [R1+0x300], R20 ;  /* 0x0003001401007387 */ /* 0x0001e80000100a00 */
[----:B------:R1:W-:Y:S01]  /*8ef0*/  STL [R1+0x714], R0 ;  /* 0x0007140001007387 */ /* 0x0003e20000100800 */
[----:B0-----:R-:W-:Y:S01]  /*8f00*/  CS2R R20, SRZ ;  /* 0x0000000000147805 */ /* 0x001fe2000001ff00 */
[----:B-1----:R-:W-:Y:S01]  /*8f10*/  HFMA2.MMA R0, -RZ, RZ, 0, 0 ;  /* 0x00000000ff007435 */ /* 0x002fe200000001ff */
[----:B---3--:R-:W-:-:S05]  /*8f20*/  @!P1 MOV R19, R15 ;  /* 0x0000000f00139202 */ /* 0x008fca0000000f00 */
[----:B------:R-:W-:Y:S01]  /*8f30*/  STL [R1+0x704], R19 ;  /* 0x0007041301007387 */ /* 0x000fe20000100800 */
[----:B------:R-:W-:-:S05]  /*8f40*/  @!P2 MOV R0, R13 ;  /* 0x0000000d0000a202 */ /* 0x000fca0000000f00 */
[----:B------:R0:W-:Y:S04]  /*8f50*/  STL [R1+0x710], R0 ;  /* 0x0007100001007387 */ /* 0x0001e80000100800 */
[----:B------:R1:W-:Y:S01]  /*8f60*/  STL.64 [R1+0x878], R14 ;  /* 0x0008780e01007387 */ /* 0x0003e20000100a00 */
[----:B0-----:R-:W-:-:S06]  /*8f70*/  HFMA2.MMA R0, -RZ, RZ, 0, 0 ;  /* 0x00000000ff007435 */ /* 0x001fcc00000001ff */
[----:B------:R-:W-:Y:S02]  /*8f80*/  @!P1 MOV R0, R14 ;  /* 0x0000000e00009202 */ /* 0x000fe40000000f00 */
[----:B-1----:R-:W3:Y:S01]  /*8f90*/  LDL.LU.64 R14, [R1+0x6e0] ;  /* 0x0006e000010e7983 */ /* 0x002ee20000300a00 */
[----:B--2---:R-:W-:-:S05]  /*8fa0*/  @!P1 MOV R18, R16 ;  /* 0x0000001000129202 */ /* 0x004fca0000000f00 */
[----:B------:R0:W-:Y:S04]  /*8fb0*/  STL [R1+0x6f8], R18 ;  /* 0x0006f81201007387 */ /* 0x0001e80000100800 */
[----:B----4-:R-:W2:Y:S01]  /*8fc0*/  @!P3 LDG.E.64 R20, desc[UR10][R44.64] ;  /* 0x0000000a2c14b981 */ /* 0x010ea2000c1e1b00 */
[----:B0-----:R-:W-:-:S03]  /*8fd0*/  CS2R R18, SRZ ;  /* 0x0000000000127805 */ /* 0x001fc6000001ff00 */
[----:B------:R0:W-:Y:S01]  /*8fe0*/  STL.64 [R1+0x108], R2 ;  /* 0x0001080201007387 */ /* 0x0001e20000100a00 */
[----:B------:R-:W-:-:S03]  /*8ff0*/  LOP3.LUT P2, RZ, R23, 0x400000, RZ, 0xc0, !PT ;  /* 0x0040000017ff7812 */ /* 0x000fc6000784c0ff */
[----:B------:R1:W-:Y:S04]  /*9000*/  STL.64 [R1+0x308], R4 ;  /* 0x0003080401007387 */ /* 0x0003e80000100a00 */
[----:B------:R-:W4:Y:S04]  /*9010*/  @!P3 LDG.E.64 R18, desc[UR10][R24.64] ;  /* 0x0000000a1812b981 */ /* 0x000f28000c1e1b00 */
[----:B------:R-:W3:Y:S04]  /*9020*/  LDL.LU.64 R44, [R1+0x6d0] ;  /* 0x0006d000012c7983 */ /* 0x000ee80000300a00 */
[----:B------:R-:W3:Y:S01]  /*9030*/  LDL.LU.64 R24, [R1+0x6d8] ;  /* 0x0006d80001187983 */ /* 0x000ee20000300a00 */
[----:B0-----:R-:W-:-:S02]  /*9040*/  CS2R R2, SRZ ;  /* 0x0000000000027805 */ /* 0x001fc4000001ff00 */
[----:B-1----:R-:W-:Y:S02]  /*9050*/  CS2R R4, SRZ ;  /* 0x0000000000047805 */ /* 0x002fe4000001ff00 */
[----:B--2---:R-:W-:-:S05]  /*9060*/  @!P3 MOV R2, R20 ;  /* 0x000000140002b202 */ /* 0x004fca0000000f00 */
[----:B------:R-:W-:Y:S01]  /*9070*/  STL [R1+0x6e8], R2 ;  /* 0x0006e80201007387 */ /* 0x000fe20000100800 */
[----:B----4-:R-:W-:-:S05]  /*9080*/  @!P3 MOV R3, R19 ;  /* 0x000000130003b202 */ /* 0x010fca0000000f00 */
[----:B------:R0:W-:Y:S04]  /*9090*/  STL [R1+0x6f4], R3 ;  /* 0x0006f40301007387 */ /* 0x0001e80000100800 */
[----:B---3--:R-:W2:Y:S01]  /*90a0*/  @!P2 LDG.E.64 R4, desc[UR10][R24.64] ;  /* 0x0000000a1804a981 */ /* 0x008ea2000c1e1b00 */
[----:B0-----:R-:W-:-:S03]  /*90b0*/  CS2R R2, SRZ ;  /* 0x0000000000027805 */ /* 0x001fc6000001ff00 */
[----:B------:R0:W-:Y:S04]  /*90c0*/  STL [R1+0x700], R0 ;  /* 0x0007000001007387 */ /* 0x0001e80000100800 */
[----:B------:R1:W-:Y:S04]  /*90d0*/  STL.64 [R1+0x110], R10 ;  /* 0x0001100a01007387 */ /* 0x0003e80000100a00 */
[----:B------:R-:W3:Y:S04]  /*90e0*/  @!P2 LDG.E.64 R2, desc[UR10][R14.64] ;  /* 0x0000000a0e02a981 */ /* 0x000ee8000c1e1b00 */
[----:B------:R4:W-:Y:S04]  /*90f0*/  STL.64 [R1+0x310], R12 ;  /* 0x0003100c01007387 */ /* 0x0009e80000100a00 */
[----:B------:R-:W3:Y:S04]  /*9100*/  LDL.LU.64 R24, [R1+0x6b8] ;  /* 0x0006b80001187983 */ /* 0x000ee80000300a00 */
[----:B------:R-:W3:Y:S01]  /*9110*/  LDL.LU.64 R14, [R1+0x6c0] ;  /* 0x0006c000010e7983 */ /* 0x000ee20000300a00 */
[----:B0-----:R-:W-:Y:S01]  /*9120*/  HFMA2.MMA R0, -RZ, RZ, 0, 0 ;  /* 0x00000000ff007435 */ /* 0x001fe200000001ff */
[----:B-1----:R-:W-:-:S05]  /*9130*/  CS2R R10, SRZ ;  /* 0x00000000000a7805 */ /* 0x002fca000001ff00 */
[----:B------:R-:W-:Y:S02]  /*9140*/  @!P1 MOV R0, R17 ;  /* 0x0000001100009202 */ /* 0x000fe40000000f00 */
[----:B------:R-:W-:Y:S02]  /*9150*/  LOP3.LUT P1, RZ, R23, 0x200000, RZ, 0xc0, !PT ;  /* 0x0020000017ff7812 */ /* 0x000fe4000782c0ff */
[----:B----4-:R-:W-:Y:S02]  /*9160*/  CS2R R12, SRZ ;  /* 0x00000000000c7805 */ /* 0x010fe4000001ff00 */
[----:B--2---:R-:W-:-:S05]  /*9170*/  @!P2 MOV R10, R4 ;  /* 0x00000004000aa202 */ /* 0x004fca0000000f00 */
[----:B------:R-:W-:Y:S01]  /*9180*/  STL [R1+0x6d8], R10 ;  /* 0x0006d80a01007387 */ /* 0x000fe20000100800 */
[----:B---3--:R-:W-:-:S05]  /*9190*/  @!P2 MOV R11, R3 ;  /* 0x00000003000ba202 */ /* 0x008fca0000000f00 */
[----:B------:R0:W-:Y:S04]  /*91a0*/  STL [R1+0x6e4], R11 ;  /* 0x0006e40b01007387 */ /* 0x0001e80000100800 */
[----:B------:R1:W2:Y:S01]  /*91b0*/  @!P1 LDG.E.64 R12, desc[UR10][R14.64] ;  /* 0x0000000a0e0c9981 */ /* 0x0002a2000c1e1b00 */
[----:B0-----:R-:W-:-:S06]  /*91c0*/  CS2R R10, SRZ ;  /* 0x00000000000a7805 */ /* 0x001fcc000001ff00 */
[----:B------:R-:W3:Y:S04]  /*91d0*/  @!P1 LDG.E.64 R10, desc[UR10][R44.64] ;  /* 0x0000000a2c0a9981 */ /* 0x000ee8000c1e1b00 */
[----:B------:R-:W4:Y:S04]  /*91e0*/  LDL.LU.64 R14, [R1+0x878] ;  /* 0x00087800010e7983 */ /* 0x000f280000300a00 */
[----:B------:R-:W2:Y:S04]  /*91f0*/  LDL.LU.64 R44, [R1+0x6b0] ;  /* 0x0006b000012c7983 */ /* 0x000ea80000300a00 */
        /* <DEDUP_REMOVED lines=8> */
[----:B0-----:R-:W-:Y:S02]  /*9280*/  CS2R R16, SRZ ;  /* 0x0000000000107805 */ /* 0x001fe4000001ff00 */
[----:B----4-:R1:W-:Y:S08]  /*9290*/  STL.64 [R1+0x118], R14 ;  /* 0x0001180e01007387 */ /* 0x0103f00000100a00 */
[----:B--2---:R-:W2:Y:S01]  /*92a0*/  @!P3 LDG.E.64 R16, desc[UR10][R44.64] ;  /* 0x0000000a2c10b981 */ /* 0x004ea2000c1e1b00 */
[----:B-1----:R-:W-:-:S02]  /*92b0*/  CS2R R14, SRZ ;  /* 0x00000000000e7805 */ /* 0x002fc4000001ff00 */
[----:B---3--:R-:W-:Y:S02]  /*92c0*/  @!P1 MOV R15, R11 ;  /* 0x0000000b000f9202 */ /* 0x008fe40000000f00 */
[----:B------:R-:W-:Y:S01]  /*92d0*/  @!P1 MOV R14, R12 ;  /* 0x0000000c000e9202 */ /* 0x000fe20000000f00 */
[----:B------:R-:W3:Y:S04]  /*92e0*/  LDL.LU.64 R44, [R1+0x6a0] ;  /* 0x0006a000012c7983 */ /* 0x000ee80000300a00 */
[----:B------:R-:W-:Y:S04]  /*92f0*/  STL [R1+0x6d4], R15 ;  /* 0x0006d40f01007387 */ /* 0x000fe80000100800 */
[----:B------:R0:W-:Y:S02]  /*9300*/  STL [R1+0x6c0], R14 ;  /* 0x0006c00e01007387 */ /* 0x0001e40000100800 */
[----:B0-----:R-:W-:-:S06]  /*9310*/  CS2R R14, SRZ ;  /* 0x00000000000e7805 */ /* 0x001fcc000001ff00 */
[----:B------:R-:W4:Y:S04]  /*9320*/  @!P3 LDG.E.64 R14, desc[UR10][R24.64] ;  /* 0x0000000a180eb981 */ /* 0x000f28000c1e1b00 */
        /* <DEDUP_REMOVED lines=16> */
[----:B-1----:R-:W-:-:S06]  /*9430*/  HFMA2.MMA R0, -RZ, RZ, 0, 0 ;  /* 0x00000000ff007435 */ /* 0x002fcc00000001ff */
[----:B------:R-:W-:-:S05]  /*9440*/  @!P1 MOV R0, R13 ;  /* 0x0000000d00009202 */ /* 0x000fca0000000f00 */
[----:B------:R0:W-:Y:S02]  /*9450*/  STL [R1+0x6c4], R0 ;  /* 0x0006c40001007387 */ /* 0x0001e40000100800 */
[----:B0-----:R-:W-:Y:S01]  /*9460*/  HFMA2.MMA R0, -RZ, RZ, 0, 0 ;  /* 0x00000000ff007435 */ /* 0x001fe200000001ff */
[----:B--2---:R-:W-:-:S05]  /*9470*/  @!P3 MOV R18, R16 ;  /* 0x000000100012b202 */ /* 0x004fca0000000f00 */
[----:B------:R-:W-:Y:S04]  /*9480*/  STL [R1+0x6b0], R18 ;  /* 0x0006b01201007387 */ /* 0x000fe80000100800 */
[----:B---3--:R-:W2:Y:S01]  /*9490*/  @!P2 LDG.E.64 R20, desc[UR10][R44.64] ;  /* 0x0000000a2c14a981 */ /* 0x008ea2000c1e1b00 */
[----:B----4-:R-:W-:-:S03]  /*94a0*/  @!P3 MOV R19, R15 ;  /* 0x0000000f0013b202 */ /* 0x010fc60000000f00 */
[----:B------:R0:W-:Y:S04]  /*94b0*/  STL.64 [R1+0x870], R14 ;  /* 0x0008700e01007387 */ /* 0x0001e80000100a00 */
[----:B------:R1:W-:Y:S01]  /*94c0*/  STL [R1+0x6bc], R19 ;  /* 0x0006bc1301007387 */ /* 0x0003e20000100800 */
[----:B------:R-:W-:-:S03]  /*94d0*/  @!P3 MOV R0, R14 ;  /* 0x0000000e0000b202 */ /* 0x000fc60000000f00 */
[----:B------:R3:W-:Y:S04]  /*94e0*/  STL.64 [R1+0x128], R2 ;  /* 0x0001280201007387 */ /* 0x0007e80000100a00 */
[----:B0-----:R-:W4:Y:S01]  /*94f0*/  LDL.LU.64 R14, [R1+0x698] ;  /* 0x00069800010e7983 */ /* 0x001f220000300a00 */
[----:B-1----:R-:W-:Y:S02]  /*9500*/  CS2R R18, SRZ ;  /* 0x0000000000127805 */ /* 0x002fe4000001ff00 */
[----:B------:R-:W-:Y:S01]  /*9510*/  LOP3.LUT P1, RZ, R23, 0x40000, RZ, 0xc0, !PT ;  /* 0x0004000017ff7812 */ /* 0x000fe2000782c0ff */
[----:B------:R0:W-:Y:S04]  /*9520*/  STL.64 [R1+0x328], R4 ;  /* 0x0003280401007387 */ /* 0x0001e80000100a00 */
[----:B------:R-:W4:Y:S04]  /*9530*/  @!P2 LDG.E.64 R18, desc[UR10][R24.64] ;  /* 0x0000000a1812a981 */ /* 0x000f28000c1e1b00 */
[----:B------:R-:W4:Y:S04]  /*9540*/  LDL.LU.64 R44, [R1+0x688] ;  /* 0x00068800012c7983 */ /* 0x000f280000300a00 */
[----:B------:R-:W4:Y:S01]  /*9550*/  LDL.LU.64 R24, [R1+0x690] ;  /* 0x0006900001187983 */ /* 0x000f220000300a00 */
[----:B---3--:R-:W-:-:S02]  /*9560*/  CS2R R2, SRZ ;  /* 0x0000000000027805 */ /* 0x008fc4000001ff00 */
[----:B0-----:R-:W-:Y:S02]  /*9570*/  CS2R R4, SRZ ;  /* 0x0000000000047805 */ /* 0x001fe4000001ff00 */
[----:B--2---:R-:W-:-:S05]  /*9580*/  @!P2 MOV R2, R20 ;  /* 0x000000140002a202 */ /* 0x004fca0000000f00 */
[----:B------:R-:W-:Y:S01]  /*9590*/  STL [R1+0x6a0], R2 ;  /* 0x0006a00201007387 */ /* 0x000fe20000100800 */
[----:B----4-:R-:W-:-:S05]  /*95a0*/  @!P2 MOV R3, R19 ;  /* 0x000000130003a202 */ /* 0x010fca0000000f00 */
[----:B------:R0:W-:Y:S04]  /*95b0*/  STL [R1+0x6ac], R3 ;  /* 0x0006ac0301007387 */ /* 0x0001e80000100800 */
[----:B------:R-:W2:Y:S01]  /*95c0*/  @!P1 LDG.E.64 R4, desc[UR10][R24.64] ;  /* 0x0000000a18049981 */ /* 0x000ea2000c1e1b00 */
        /* <DEDUP_REMOVED lines=213> */
[----:B------:R-:W-:-:S05]  /*a320*/  @!P1 MOV R0, R10 ;  /* 0x0000000a00009202 */ /* 0x000fca0000000f00 */
[----:B------:R0:W-:Y:S02]  /*a330*/  STL [R1+0x5e8], R0 ;  /* 0x0005e80001007387 */ /* 0x0001e40000100800 */
[----:B0-----:R-:W-:Y:S02]  /*a340*/  HFMA2.MMA R0, -RZ, RZ, 0, 0 ;  /* 0x00000000ff007435 */ /* 0x001fe400000001ff */
[----:B------:R0:W-:Y:S04]  /*a350*/  STL.64 [R1+0x180], R18 ;  /* 0x0001801201007387 */ /* 0x0001e80000100a00 */
[----:B------:R-:W-:Y:S02]  /*a360*/  @!P1 MOV R0, R13 ;  /* 0x0000000d00009202 */ /* 0x000fe40000000f00 */
[----:B------:R-:W-:-:S03]  /*a370*/  LOP3.LUT P2, RZ, R23, 0x80, RZ, 0xc0, !PT ;  /* 0x0000008017ff7812 */ /* 0x000fc6000784c0ff */
[----:B------:R1:W-:Y:S01]  /*a380*/  STL [R1+0x5e4], R0 ;  /* 0x0005e40001007387 */ /* 0x0003e20000100800 */
[----:B0-----:R-:W-:-:S03]  /*a390*/  CS2R R18, SRZ ;  /* 0x0000000000127805 */ /* 0x001fc6000001ff00 */
[----:B------:R0:W-:Y:S01]  /*a3a0*/  STL.64 [R1+0x380], R20 ;  /* 0x0003801401007387 */ /* 0x0001e20000100a00 */
[----:B-1----:R-:W-:Y:S01]  /*a3b0*/  HFMA2.MMA R0, -RZ, RZ, 0, 0 ;  /* 0x00000000ff007435 */ /* 0x002fe200000001ff */
[----:B0-----:R-:W-:Y:S02]  /*a3c0*/  CS2R R20, SRZ ;  /* 0x0000000000147805 */ /* 0x001fe4000001ff00 */
[----:B------:R0:W-:Y:S04]  /*a3d0*/  STL [R1+0x430], R22 ;  /* 0x0004301601007387 */ /* 0x0001e80000100800 */
[----:B0-----:R-:W4:Y:S01]  /*a3e0*/  LDL.LU R22, [R1+0x888] ;  /* 0x0008880001167983 */ /* 0x001f220000300800 */
[----:B--2---:R-:W-:-:S05]  /*a3f0*/  @!P3 MOV R18, R16 ;  /* 0x000000100012b202 */ /* 0x004fca0000000f00 */
[----:B------:R-:W-:Y:S04]  /*a400*/  STL [R1+0x5c8], R18 ;  /* 0x0005c81201007387 */ /* 0x000fe80000100800 */
[----:B---3--:R-:W2:Y:S01]  /*a410*/  @!P2 LDG.E.64 R20, desc[UR10][R44.64] ;  /* 0x0000000a2c14a981 */ /* 0x008ea2000c1e1b00 */
[----:B----4-:R-:W-:Y:S02]  /*a420*/  @!P3 MOV R19, R15 ;  /* 0x0000000f0013b202 */ /* 0x010fe40000000f00 */
[----:B------:R-:W-:-:S03]  /*a430*/  @!P3 MOV R0, R14 ;  /* 0x0000000e0000b202 */ /* 0x000fc60000000f00 */
[----:B------:R0:W-:Y:S04]  /*a440*/  STL [R1+0x5d4], R19 ;  /* 0x0005d41301007387 */ /* 0x0001e80000100800 */
[----:B------:R1:W-:Y:S01]  /*a450*/  STL [R1+0x5d0], R0 ;  /* 0x0005d00001007387 */ /* 0x0003e20000100800 */
[----:B0-----:R-:W-:Y:S01]  /*a460*/  CS2R R18, SRZ ;  /* 0x0000000000127805 */ /* 0x001fe2000001ff00 */
[----:B-1----:R-:W-:-:S05]  /*a470*/  HFMA2.MMA R0, -RZ, RZ, 0, 0 ;  /* 0x00000000ff007435 */ /* 0x002fca00000001ff */
[----:B------:R-:W3:Y:S01]  /*a480*/  @!P2 LDG.E.64 R18, desc[UR10][R24.64] ;  /* 0x0000000a1812a981 */ /* 0x000ee2000c1e1b00 */
[----:B------:R-:W-:-:S03]  /*a490*/  @!P3 MOV R0, R17 ;  /* 0x000000110000b202 */ /* 0x000fc60000000f00 */
[----:B------:R0:W-:Y:S04]  /*a4a0*/  STL.64 [R1+0x858], R14 ;  /* 0x0008580e01007387 */ /* 0x0001e80000100a00 */
[----:B------:R-:W-:Y:S04]  /*a4b0*/  STL [R1+0x5cc], R0 ;  /* 0x0005cc0001007387 */ /* 0x000fe80000100800 */
[----:B0-----:R-:W4:Y:S04]  /*a4c0*/  LDL.LU.64 R14, [R1+0x590] ;  /* 0x00059000010e7983 */ /* 0x001f280000300a00 */
[----:B------:R-:W4:Y:S01]  /*a4d0*/  LDL.LU.64 R24, [R1+0x598] ;  /* 0x0005980001187983 */ /* 0x000f220000300a00 */
[----:B------:R-:W-:-:S03]  /*a4e0*/  LOP3.LUT P1, RZ, R23, 0x40, RZ, 0xc0, !PT ;  /* 0x0000004017ff7812 */ /* 0x000fc6000782c0ff */
[----:B------:R0:W-:Y:S04]  /*a4f0*/  STL.64 [R1+0x188], R2 ;  /* 0x0001880201007387 */ /* 0x0001e80000100a00 */
[----:B------:R1:W-:Y:S04]  /*a500*/  STL.64 [R1+0x388], R4 ;  /* 0x0003880401007387 */ /* 0x0003e80000100a00 */
[----:B------:R-:W4:Y:S01]  /*a510*/  LDL.LU.64 R44, [R1+0x578] ;  /* 0x00057800012c7983 */ /* 0x000f220000300a00 */
[----:B0-----:R-:W-:Y:S02]  /*a520*/  CS2R R2, SRZ ;  /* 0x0000000000027805 */ /* 0x001fe4000001ff00 */
[----:B-1----:R-:W-:-:S02]  /*a530*/  CS2R R4, SRZ ;  /* 0x0000000000047805 */ /* 0x002fc4000001ff00 */
[----:B--2---:R-:W-:-:S05]  /*a540*/  @!P2 MOV R2, R20 ;  /* 0x000000140002a202 */ /* 0x004fca0000000f00 */
[----:B------:R-:W-:Y:S01]  /*a550*/  STL [R1+0x5a8], R2 ;  /* 0x0005a80201007387 */ /* 0x000fe20000100800 */
[----:B---3--:R-:W-:-:S05]  /*a560*/  @!P2 MOV R3, R19 ;  /* 0x000000130003a202 */ /* 0x008fca0000000f00 */
[----:B------:R0:W-:Y:S02]  /*a570*/  STL [R1+0x5bc], R3 ;  /* 0x0005bc0301007387 */ /* 0x0001e40000100800 */
[----:B0-----:R-:W-:-:S06]  /*a580*/  CS2R R2, SRZ ;  /* 0x0000000000027805 */ /* 0x001fcc000001ff00 */
[----:B----4-:R-:W2:Y:S04]  /*a590*/  @!P1 LDG.E.64 R2, desc[UR10][R14.64] ;  /* 0x0000000a0e029981 */ /* 0x010ea8000c1e1b00 */
[----:B------:R0:W3:Y:S04]  /*a5a0*/  @!P1 LDG.E.64 R4, desc[UR10][R24.64] ;  /* 0x0000000a18049981 */ /* 0x0000e8000c1e1b00 */
[----:B------:R-:W4:Y:S01]  /*a5b0*/  LDL.LU.64 R14, [R1+0x580] ;  /* 0x00058000010e7983 */ /* 0x000f220000300a00 */
[----:B------:R-:W-:-:S03]  /*a5c0*/  LOP3.LUT P3, RZ, R23, 0x20, RZ, 0xc0, !PT ;  /* 0x0000002017ff7812 */ /* 0x000fc6000786c0ff */
[----:B------:R1:W-:Y:S04]  /*a5d0*/  STL.64 [R1+0x190], R10 ;  /* 0x0001900a01007387 */ /* 0x0003e80000100a00 */
[----:B------:R0:W-:Y:S01]  /*a5e0*/  STL.64 [R1+0x390], R12 ;  /* 0x0003900c01007387 */ /* 0x0001e20000100a00 */
[----:B-1----:R-:W-:Y:S02]  /*a5f0*/  CS2R R10, SRZ ;  /* 0x00000000000a7805 */ /* 0x002fe4000001ff00 */
[----:B0-----:R-:W-:Y:S02]  /*a600*/  CS2R R12, SRZ ;  /* 0x00000000000c7805 */ /* 0x001fe4000001ff00 */
[----:B------:R-:W-:Y:S02]  /*a610*/  MOV R24, R40 ;  /* 0x0000002800187202 */ /* 0x000fe40000000f00 */
[----:B------:R-:W-:-:S02]  /*a620*/  MOV R25, R41 ;  /* 0x0000002900197202 */ /* 0x000fc40000000f00 */
[----:B------:R-:W4:Y:S01]  /*a630*/  LDL.LU.64 R40, [R1+0x560] ;  /* 0x0005600001287983 */ /* 0x000f220000300a00 */
[----:B--2---:R-:W-:Y:S02]  /*a640*/  @!P1 MOV R11, R3 ;  /* 0x00000003000b9202 */ /* 0x004fe40000000f00 */
[----:B---3--:R-:W-:-:S03]  /*a650*/  @!P1 MOV R10, R4 ;  /* 0x00000004000a9202 */ /* 0x008fc60000000f00 */
[----:B------:R-:W-:Y:S04]  /*a660*/  STL [R1+0x59c], R11 ;  /* 0x00059c0b01007387 */ /* 0x000fe80000100800 */
[----:B------:R0:W-:Y:S04]  /*a670*/  STL [R1+0x590], R10 ;  /* 0x0005900a01007387 */ /* 0x0001e80000100800 */
[----:B----4-:R1:W2:Y:S01]  /*a680*/  @!P3 LDG.E.64 R12, desc[UR10][R14.64] ;  /* 0x0000000a0e0cb981 */ /* 0x0102a2000c1e1b00 */
[----:B0-----:R-:W-:-:S03]  /*a690*/  CS2R R10, SRZ ;  /* 0x00000000000a7805 */ /* 0x001fc6000001ff00 */
[----:B------:R-:W3:Y:S04]  /*a6a0*/  LDL.LU.64 R14, [R1+0x858] ;  /* 0x00085800010e7983 */ /* 0x000ee80000300a00 */
[----:B------:R-:W4:Y:S04]  /*a6b0*/  @!P3 LDG.E.64 R10, desc[UR10][R44.64] ;  /* 0x0000000a2c0ab981 */ /* 0x000f28000c1e1b00 */
[----:B------:R-:W2:Y:S01]  /*a6c0*/  LDL.LU.64 R44, [R1+0x568] ;  /* 0x00056800012c7983 */ /* 0x000ea20000300a00 */
[----:B------:R-:W-:-:S06]  /*a6d0*/  HFMA2.MMA R0, -RZ, RZ, 0, 0 ;  /* 0x00000000ff007435 */ /* 0x000fcc00000001ff */
[----:B------:R-:W-:-:S05]  /*a6e0*/  @!P2 MOV R0, R18 ;  /* 0x000000120000a202 */ /* 0x000fca0000000f00 */
[----:B------:R0:W-:Y:S02]  /*a6f0*/  STL [R1+0x5b8], R0 ;  /* 0x0005b80001007387 */ /* 0x0001e40000100800 */
[----:B0-----:R-:W-:-:S06]  /*a700*/  HFMA2.MMA R0, -RZ, RZ, 0, 0 ;  /* 0x00000000ff007435 */ /* 0x001fcc00000001ff */
[----:B------:R-:W-:Y:S02]  /*a710*/  @!P2 MOV R0, R21 ;  /* 0x000000150000a202 */ /* 0x000fe40000000f00 */
[----:B------:R-:W-:Y:S01]  /*a720*/  LOP3.LUT P2, RZ, R23, 0x10, RZ, 0xc0, !PT ;  /* 0x0000001017ff7812 */ /* 0x000fe2000784c0ff */
[----:B------:R0:W-:Y:S02]  /*a730*/  STL.64 [R1+0x398], R16 ;  /* 0x0003981001007387 */ /* 0x0001e40000100a00 */
[----:B0-----:R-:W-:Y:S02]  /*a740*/  CS2R R16, SRZ ;  /* 0x0000000000107805 */ /* 0x001fe4000001ff00 */
[----:B------:R0:W-:Y:S04]  /*a750*/  STL.64 [R1+0x3a0], R20 ;  /* 0x0003a01401007387 */ /* 0x0001e80000100a00 */
[----:B0-----:R-:W2:Y:S04]  /*a760*/  LDL.LU.64 R20, [R1+0x548] ;  /* 0x0005480001147983 */ /* 0x001ea80000300a00 */
[----:B---3--:R1:W-:Y:S02]  /*a770*/  STL.64 [R1+0x198], R14 ;  /* 0x0001980e01007387 */ /* 0x0083e40000100a00 */
[----:B-1----:R-:W-:-:S02]  /*a780*/  CS2R R14, SRZ ;  /* 0x00000000000e7805 */ /* 0x002fc4000001ff00 */
[----:B----4-:R-:W-:Y:S01]  /*a790*/  @!P3 MOV R15, R11 ;  /* 0x0000000b000fb202 */ /* 0x010fe20000000f00 */
[----:B--2---:R-:W2:Y:S01]  /*a7a0*/  @!P2 LDG.E.64 R16, desc[UR10][R44.64] ;  /* 0x0000000a2c10a981 */ /* 0x004ea2000c1e1b00 */
[----:B------:R-:W-:-:S03]  /*a7b0*/  @!P3 MOV R14, R12 ;  /* 0x0000000c000eb202 */ /* 0x000fc60000000f00 */
[----:B------:R-:W-:Y:S04]  /*a7c0*/  STL [R1+0x584], R15 ;  /* 0x0005840f01007387 */ /* 0x000fe80000100800 */
[----:B------:R0:W-:Y:S04]  /*a7d0*/  STL [R1+0x578], R14 ;  /* 0x0005780e01007387 */ /* 0x0001e80000100800 */
[----:B------:R1:W-:Y:S04]  /*a7e0*/  STL [R1+0x5ac], R0 ;  /* 0x0005ac0001007387 */ /* 0x0003e80000100800 */
[----:B------:R3:W-:Y:S01]  /*a7f0*/  STL.64 [R1+0x1a0], R18 ;  /* 0x0001a01201007387 */ /* 0x0007e20000100a00 */
[----:B0-----:R-:W-:-:S03]  /*a800*/  CS2R R14, SRZ ;  /* 0x00000000000e7805 */ /* 0x001fc6000001ff00 */
[----:B------:R-:W-:Y:S04]  /*a810*/  STL.64 [R1+0x3a8], R4 ;  /* 0x0003a80401007387 */ /* 0x000fe80000100a00 */
[----:B------:R-:W4:Y:S04]  /*a820*/  @!P2 LDG.E.64 R14, desc[UR10][R40.64] ;  /* 0x0000000a280ea981 */ /* 0x000f28000c1e1b00 */
[----:B------:R-:W-:Y:S04]  /*a830*/  STL.64 [R1+0x1a8], R2 ;  /* 0x0001a80201007387 */ /* 0x000fe80000100a00 */
[----:B------:R-:W-:Y:S04]  /*a840*/  STL.64 [R1+0x3b0], R12 ;  /* 0x0003b00c01007387 */ /* 0x000fe80000100a00 */
[----:B------:R-:W4:Y:S01]  /*a850*/  LDL.LU.64 R40, [R1+0x550] ;  /* 0x0005500001287983 */ /* 0x000f220000300a00 */
[----:B-1----:R-:W-:-:S03]  /*a860*/  HFMA2.MMA R0, -RZ, RZ, 0, 0 ;  /* 0x00000000ff007435 */ /* 0x002fc600000001ff */
[----:B------:R-:W-:Y:S03]  /*a870*/  STL.64 [R1+0x1b0], R10 ;  /* 0x0001b00a01007387 */ /* 0x000fe60000100a00 */
[----:B------:R-:W-:Y:S01]  /*a880*/  @!P1 MOV R0, R2 ;  /* 0x0000000200009202 */ /* 0x000fe20000000f00 */
[----:B------:R-:W-:Y:S01]  /*a890*/  UIMAD.WIDE UR6, UR5, 0x8, UR6 ;  /* 0x00000008050678a5 */ /* 0x000fe2000f8e0206 */
[----:B------:R-:W5:Y:S04]  /*a8a0*/  LDL.LU.64 R44, [R1+0x850] ;  /* 0x00085000012c7983 */ /* 0x000f680000300a00 */
[----:B------:R0:W-:Y:S01]  /*a8b0*/  STL [R1+0x598], R0 ;  /* 0x0005980001007387 */ /* 0x0001e20000100800 */
[----:B---3--:R-:W-:Y:S01]  /*a8c0*/  CS2R R18, SRZ ;  /* 0x0000000000127805 */ /* 0x008fe2000001ff00 */
[----:B0-----:R-:W-:-:S06]  /*a8d0*/  HFMA2.MMA R0, -RZ, RZ, 0, 0 ;  /* 0x00000000ff007435 */ /* 0x001fcc00000001ff */
[----:B------:R-:W-:Y:S02]  /*a8e0*/  @!P1 MOV R0, R5 ;  /* 0x0000000500009202 */ /* 0x000fe40000000f00 */
[----:B------:R-:W-:Y:S01]  /*a8f0*/  LOP3.LUT P1, RZ, R23, 0x8, RZ, 0xc0, !PT ;  /* 0x0000000817ff7812 */ /* 0x000fe2000782c0ff */
[----:B------:R-:W3:Y:S01]  /*a900*/  LDL.LU.64 R4, [R1+0x530] ;  /* 0x0005300001047983 */ /* 0x000ee20000300a00 */
[----:B--2---:R-:W-:-:S05]  /*a910*/  @!P2 MOV R18, R16 ;  /* 0x000000100012a202 */ /* 0x004fca0000000f00 */
[----:B------:R-:W-:Y:S01]  /*a920*/  STL [R1+0x560], R18 ;  /* 0x0005601201007387 */ /* 0x000fe20000100800 */
[----:B----4-:R-:W-:-:S05]  /*a930*/  @!P2 MOV R19, R15 ;  /* 0x0000000f0013a202 */ /* 0x010fca0000000f00 */
[----:B------:R0:W-:Y:S02]  /*a940*/  STL [R1+0x56c], R19 ;  /* 0x00056c1301007387 */ /* 0x0001e40000100800 */
[----:B0-----:R-:W-:-:S06]  /*a950*/  CS2R R18, SRZ ;  /* 0x0000000000127805 */ /* 0x001fcc000001ff00 */
[----:B------:R0:W2:Y:S02]  /*a960*/  @!P1 LDG.E.64 R18, desc[UR10][R20.64] ;  /* 0x0000000a14129981 */ /* 0x0000a4000c1e1b00 */
[----:B0-----:R-:W-:-:S06]  /*a970*/  CS2R R20, SRZ ;  /* 0x0000000000147805 */ /* 0x001fcc000001ff00 */
[----:B------:R-:W4:Y:S04]  /*a980*/  @!P1 LDG.E.64 R20, desc[UR10][R40.64] ;  /* 0x0000000a28149981 */ /* 0x000f28000c1e1b00 */
[----:B------:R0:W-:Y:S01]  /*a990*/  STL [R1+0x594], R0 ;  /* 0x0005940001007387 */ /* 0x0001e20000100800 */
[----:B------:R-:W-:-:S03]  /*a9a0*/  CS2R R2, SRZ ;  /* 0x0000000000027805 */ /* 0x000fc6000001ff00 */
[----:B------:R-:W-:Y:S04]  /*a9b0*/  STL.64 [R1+0x3b8], R16 ;  /* 0x0003b81001007387 */ /* 0x000fe80000100a00 */
[----:B------:R-:W-:Y:S01]  /*a9c0*/  STL.64 [R1+0x1b8], R14 ;  /* 0x0001b80e01007387 */ /* 0x000fe20000100a00 */
[----:B0-----:R-:W-:-:S03]  /*a9d0*/  HFMA2.MMA R0, -RZ, RZ, 0, 0 ;  /* 0x00000000ff007435 */ /* 0x001fc600000001ff */
[----:B------:R-:W5:Y:S03]  /*a9e0*/  LDL.LU.64 R40, [R1+0x848] ;  /* 0x0008480001287983 */ /* 0x000f660000300a00 */
[----:B------:R-:W-:-:S05]  /*a9f0*/  @!P3 MOV R0, R10 ;  /* 0x0000000a0000b202 */ /* 0x000fca0000000f00 */
[----:B------:R0:W-:Y:S02]  /*aa00*/  STL [R1+0x580], R0 ;  /* 0x0005800001007387 */ /* 0x0001e40000100800 */
        /* <DEDUP_REMOVED lines=9> */
[----:B---3--:R0:W2:Y:S02]  /*aaa0*/  @!P3 LDG.E.64 R2, desc[UR10][R4.64] ;  /* 0x0000000a0402b981 */ /* 0x0080a4000c1e1b00 */
[----:B0-----:R-:W-:-:S06]  /*aab0*/  CS2R R4, SRZ ;  /* 0x0000000000047805 */ /* 0x001fcc000001ff00 */
[----:B------:R-:W3:Y:S04]  /*aac0*/  @!P3 LDG.E.64 R4, desc[UR10][R6.64] ;  /* 0x0000000a0604b981 */ /* 0x000ee8000c1e1b00 */
[----:B------:R0:W-:Y:S01]  /*aad0*/  STL [R1+0x57c], R0 ;  /* 0x00057c0001007387 */ /* 0x0001e20000100800 */
[----:B------:R-:W-:-:S03]  /*aae0*/  CS2R R10, SRZ ;  /* 0x00000000000a7805 */ /* 0x000fc6000001ff00 */
[----:B------:R-:W-:Y:S04]  /*aaf0*/  STL.64 [R1+0x1c0], R18 ;  /* 0x0001c01201007387 */ /* 0x000fe80000100a00 */
[----:B------:R-:W-:Y:S01]  /*ab00*/  STL.64 [R1+0x3c0], R20 ;  /* 0x0003c01401007387 */ /* 0x000fe20000100a00 */
[----:B0-----:R-:W-:-:S03]  /*ab10*/  HFMA2.MMA R0, -RZ, RZ, 0, 0 ;  /* 0x00000000ff007435 */ /* 0x001fc600000001ff */
[----:B------:R-:W4:Y:S03]  /*ab20*/  LDL.LU.64 R6, [R1+0x840] ;  /* 0x0008400001067983 */ /* 0x000f260000300a00 */
[----:B------:R-:W-:-:S05]  /*ab30*/  @!P2 MOV R0, R14 ;  /* 0x0000000e0000a202 */ /* 0x000fca0000000f00 */
[----:B------:R0:W-:Y:S02]  /*ab40*/  STL [R1+0x568], R0 ;  /* 0x0005680001007387 */ /* 0x0001e40000100800 */
[----:B0-----:R-:W-:-:S06]  /*ab50*/  HFMA2.MMA R0, -RZ, RZ, 0, 0 ;  /* 0x00000000ff007435 */ /* 0x001fcc00000001ff */
[----:B------:R-:W-:Y:S02]  /*ab60*/  @!P2 MOV R0, R17 ;  /* 0x000000110000a202 */ /* 0x000fe40000000f00 */
[----:B------:R-:W-:Y:S01]  /*ab70*/  LOP3.LUT P2, RZ, R23, 0x2, RZ, 0xc0, !PT ;  /* 0x0000000217ff7812 */ /* 0x000fe2000784c0ff */
[----:B------:R-:W4:Y:S01]  /*ab80*/  LDL.LU.64 R16, [R1+0x500] ;  /* 0x0005000001107983 */ /* 0x000f220000300a00 */
[----:B--2---:R-:W-:-:S05]  /*ab90*/  @!P3 MOV R11, R3 ;  /* 0x00000003000bb202 */ /* 0x004fca0000000f00 */
[----:B------:R-:W-:Y:S01]  /*aba0*/  STL [R1+0x53c], R11 ;  /* 0x00053c0b01007387 */ /* 0x000fe20000100800 */
[----:B---3--:R-:W-:-:S05]  /*abb0*/  @!P3 MOV R10, R4 ;  /* 0x00000004000ab202 */ /* 0x008fca0000000f00 */
[----:B------:R0:W-:Y:S02]  /*abc0*/  STL [R1+0x530], R10 ;  /* 0x0005300a01007387 */ /* 0x0001e40000100800 */
[----:B0-----:R-:W-:-:S06]  /*abd0*/  CS2R R10, SRZ ;  /* 0x00000000000a7805 */ /* 0x001fcc000001ff00 */
[----:B------:R0:W2:Y:S02]  /*abe0*/  @!P2 LDG.E.64 R10, desc[UR10][R12.64] ;  /* 0x0000000a0c0aa981 */ /* 0x0000a4000c1e1b00 */
[----:B0-----:R-:W-:-:S06]  /*abf0*/  CS2R R12, SRZ ;  /* 0x00000000000c7805 */ /* 0x001fcc000001ff00 */
[----:B------:R-:W3:Y:S04]  /*ac00*/  @!P2 LDG.E.64 R12, desc[UR10][R42.64] ;  /* 0x0000000a2a0ca981 */ /* 0x000ee8000c1e1b00 */
[----:B------:R0:W-:Y:S01]  /*ac10*/  STL [R1+0x564], R0 ;  /* 0x0005640001007387 */ /* 0x0001e20000100800 */
[----:B------:R-:W-:-:S03]  /*ac20*/  CS2R R14, SRZ ;  /* 0x00000000000e7805 */ /* 0x000fc6000001ff00 */
[----:B------:R-:W4:Y:S01]  /*ac30*/  LDL.LU.64 R42, [R1+0x838] ;  /* 0x00083800012a7983 */ /* 0x000f220000300a00 */
[----:B0-----:R-:W-:-:S06]  /*ac40*/  HFMA2.MMA R0, -RZ, RZ, 0, 0 ;  /* 0x00000000ff007435 */ /* 0x001fcc00000001ff */
[----:B------:R-:W-:Y:S02]  /*ac50*/  @!P1 MOV R0, R18 ;  /* 0x0000001200009202 */ /* 0x000fe40000000f00 */
[----:B------:R-:W4:Y:S04]  /*ac60*/  LDL.LU.64 R18, [R1+0x4f0] ;  /* 0x0004f00001127983 */ /* 0x000f280000300a00 */
        /* <DEDUP_REMOVED lines=10> */
[----:B----4-:R0:W2:Y:S02]  /*ad10*/  @!P1 LDG.E.64 R14, desc[UR10][R16.64] ;  /* 0x0000000a100e9981 */ /* 0x0100a4000c1e1b00 */
[----:B0-----:R-:W-:-:S06]  /*ad20*/  CS2R R16, SRZ ;  /* 0x0000000000107805 */ /* 0x001fcc000001ff00 */
[----:B------:R0:W3:Y:S04]  /*ad30*/  @!P1 LDG.E.64 R16, desc[UR10][R8.64] ;  /* 0x0000000a08109981 */ /* 0x0000e8000c1e1b00 */
[----:B------:R1:W-:Y:S01]  /*ad40*/  STL [R1+0x54c], R0 ;  /* 0x00054c0001007387 */ /* 0x0003e20000100800 */
[----:B------:R-:W-:Y:S01]  /*ad50*/  HFMA2.MMA R23, -RZ, RZ, 0, 0 ;  /* 0x00000000ff177435 */ /* 0x000fe200000001ff */
[----:B0-----:R-:W-:Y:S02]  /*ad60*/  MOV R9, RZ ;  /* 0x000000ff00097202 */ /* 0x001fe40000000f00 */
[----:B------:R-:W-:Y:S01]  /*ad70*/  STL.64 [R1+0x1c8], R2 ;  /* 0x0001c80201007387 */ /* 0x000fe20000100a00 */
[----:B-1----:R-:W-:-:S03]  /*ad80*/  HFMA2.MMA R0, -RZ, RZ, 0, 0 ;  /* 0x00000000ff007435 */ /* 0x002fc600000001ff */
[----:B------:R-:W5:Y:S03]  /*ad90*/  LDL.LU R8, [R1+0x830] ;  /* 0x0008300001087983 */ /* 0x000f660000300800 */
        /* <DEDUP_REMOVED lines=11> */
[----:B0-----:R-:W-:Y:S01]  /*ae50*/  HFMA2.MMA R0, -RZ, RZ, 0, 0 ;  /* 0x00000000ff007435 */ /* 0x001fe200000001ff */
[C---:B------:R-:W-:Y:S02]  /*ae60*/  LOP3.LUT P3, RZ, R22.reuse, 0x20000000, RZ, 0xc0, !PT ;  /* 0x2000000016ff7812 */ /* 0x040fe4000786c0ff */
[----:B------:R-:W-:-:S03]  /*ae70*/  LOP3.LUT P2, RZ, R22, 0x10000000, RZ, 0xc0, !PT ;  /* 0x1000000016ff7812 */ /* 0x000fc6000784c0ff */
[----:B--2---:R-:W-:-:S05]  /*ae80*/  @!P1 MOV R0, R14 ;  /* 0x0000000e00009202 */ /* 0x004fca0000000f00 */
[----:B------:R0:W-:Y:S01]  /*ae90*/  STL [R1+0x508], R0 ;  /* 0x0005080001007387 */ /* 0x0001e20000100800 */
[----:B------:R-:W-:Y:S01]  /*aea0*/  @!P1 MOV R23, R15 ;  /* 0x0000000f00179202 */ /* 0x000fe20000000f00 */
[----:B0-----:R-:W-:Y:S01]  /*aeb0*/  HFMA2.MMA R0, -RZ, RZ, 0, 0 ;  /* 0x00000000ff007435 */ /* 0x001fe200000001ff */
[----:B---3--:R-:W-:-:S05]  /*aec0*/  @!P1 MOV R9, R16 ;  /* 0x0000001000099202 */ /* 0x008fca0000000f00 */
[----:B------:R-:W-:Y:S02]  /*aed0*/  @!P1 MOV R0, R17 ;  /* 0x0000001100009202 */ /* 0x000fe40000000f00 */
[----:B------:R-:W-:Y:S01]  /*aee0*/  LOP3.LUT P1, RZ, R22, 0x8000000, RZ, 0xc0, !PT ;  /* 0x0800000016ff7812 */ /* 0x000fe2000782c0ff */
[----:B------:R0:W-:Y:S01]  /*aef0*/  STL [R1+0x50c], R23 ;  /* 0x00050c1701007387 */ /* 0x0001e20000100800 */
[----:B------:R-:W-:Y:S02]  /*af00*/  MOV R22, R18 ;  /* 0x0000001200167202 */ /* 0x000fe40000000f00 */
[----:B0-----:R-:W-:Y:S02]  /*af10*/  MOV R23, R19 ;  /* 0x0000001300177202 */ /* 0x001fe40000000f00 */
[----:B------:R-:W-:-:S07]  /*af20*/  CS2R R18, SRZ ;  /* 0x0000000000127805 */ /* 0x000fce000001ff00 */
[----:B------:R0:W2:Y:S02]  /*af30*/  @!P1 LDG.E.64 R18, desc[UR10][R20.64] ;  /* 0x0000000a14129981 */ /* 0x0000a4000c1e1b00 */
[----:B0-----:R-:W-:-:S06]  /*af40*/  CS2R R20, SRZ ;  /* 0x0000000000147805 */ /* 0x001fcc000001ff00 */
[----:B------:R0:W3:Y:S02]  /*af50*/  @!P1 LDG.E.64 R20, desc[UR10][R22.64] ;  /* 0x0000000a16149981 */ /* 0x0000e4000c1e1b00 */
[----:B0-----:R-:W-:-:S06]  /*af60*/  CS2R R22, SRZ ;  /* 0x0000000000167805 */ /* 0x001fcc000001ff00 */
[----:B------:R0:W4:Y:S02]  /*af70*/  @!P2 LDG.E.64 R22, desc[UR10][R24.64] ;  /* 0x0000000a1816a981 */ /* 0x000124000c1e1b00 */
[----:B0-----:R-:W-:-:S06]  /*af80*/  CS2R R24, SRZ ;  /* 0x0000000000187805 */ /* 0x001fcc000001ff00 */
[----:B------:R0:W4:Y:S02]  /*af90*/  @!P2 LDG.E.64 R24, desc[UR10][R26.64] ;  /* 0x0000000a1a18a981 */ /* 0x000124000c1e1b00 */
[----:B0-----:R-:W-:-:S06]  /*afa0*/  CS2R R26, SRZ ;  /* 0x00000000001a7805 */ /* 0x001fcc000001ff00 */
[----:B------:R0:W4:Y:S02]  /*afb0*/  @!P3 LDG.E.64 R26, desc[UR10][R28.64] ;  /* 0x0000000a1c1ab981 */ /* 0x000124000c1e1b00 */
[----:B0-----:R-:W-:-:S06]  /*afc0*/  CS2R R28, SRZ ;  /* 0x00000000001c7805 */ /* 0x001fcc000001ff00 */
        /* <DEDUP_REMOVED lines=13> */
[----:B0-----:R-:W-:Y:S02]  /*b0a0*/  MOV R6, UR6 ;  /* 0x0000000600067c02 */ /* 0x001fe40008000f00 */
[----:B------:R-:W-:-:S06]  /*b0b0*/  MOV R7, UR7 ;  /* 0x0000000700077c02 */ /* 0x000fcc0008000f00 */
[----:B------:R-:W2:Y:S04]  /*b0c0*/  LDG.E.64 R6, desc[UR10][R6.64] ;  /* 0x0000000a06067981 */ /* 0x000ea8000c1e1b00 */
[----:B------:R-:W-:Y:S04]  /*b0d0*/  STL [R1+0x500], R9 ;  /* 0x0005000901007387 */ /* 0x000fe80000100800 */
[----:B------:R-:W-:Y:S04]  /*b0e0*/  STL [R1+0x504], R0 ;  /* 0x0005040001007387 */ /* 0x000fe80000100800 */
[----:B------:R0:W-:Y:S02]  /*b0f0*/  STL.64 [R1+0x3c8], R4 ;  /* 0x0003c80401007387 */ /* 0x0001e40000100a00 */
[----:B0-----:R-:W-:-:S02]  /*b100*/  CS2R R4, SRZ ;  /* 0x0000000000047805 */ /* 0x001fc4000001ff00 */
[----:B--2---:R-:W-:Y:S02]  /*b110*/  MOV R9, R7 ;  /* 0x0000000700097202 */ /* 0x004fe40000000f00 */
[----:B------:R-:W-:Y:S02]  /*b120*/  MOV R0, R6 ;  /* 0x0000000600007202 */ /* 0x000fe40000000f00 */
[----:B------:R-:W-:Y:S01]  /*b130*/  MOV R3, R9 ;  /* 0x0000000900037202 */ /* 0x000fe20000000f00 */
[----:B------:R0:W5:Y:S01]  /*b140*/  LDL.LU.64 R6, [R1+0x828] ;  /* 0x0008280001067983 */ /* 0x0001620000300a00 */
[----:B------:R-:W-:-:S03]  /*b150*/  MOV R2, R0 ;  /* 0x0000000000027202 */ /* 0x000fc60000000f00 */
[----:B------:R0:W5:Y:S04]  /*b160*/  LDL.LU R9, [R1+0x820] ;  /* 0x0008200001097983 */ /* 0x0001680000300800 */
[----:B------:R0:W5:Y:S01]  /*b170*/  LDL.LU R0, [R1+0x81c] ;  /* 0x00081c0001007983 */ /* 0x0001620000300800 */
[----:B------:R-:W-:Y:S01]  /*b180*/  R2UR UR16, R2 ;  /* 0x00000000021072ca */ /* 0x000fe200000e0000 */
[----:B------:R-:W-:-:S06]  /*b190*/  HFMA2.MMA R2, -RZ, RZ, 0, 0 ;  /* 0x00000000ff027435 */ /* 0x000fcc00000001ff */
[----:B------:R-:W-:-:S05]  /*b1a0*/  @!P3 MOV R2, R28 ;  /* 0x0000001c0002b202 */ /* 0x000fca0000000f00 */
[----:B------:R1:W-:Y:S02]  /*b1b0*/  STL [R1+0x4a4], R2 ;  /* 0x0004a40201007387 */ /* 0x0003e40000100800 */
[----:B-1----:R-:W-:-:S06]  /*b1c0*/  HFMA2.MMA R2, -RZ, RZ, 0, 0 ;  /* 0x00000000ff027435 */ /* 0x002fcc00000001ff */
[----:B------:R-:W-:-:S05]  /*b1d0*/  @!P3 MOV R2, R29 ;  /* 0x0000001d0002b202 */ /* 0x000fca0000000f00 */
[----:B------:R1:W-:Y:S02]  /*b1e0*/  STL [R1+0x4c0], R2 ;  /* 0x0004c00201007387 */ /* 0x0003e40000100800 */
[----:B-1----:R-:W-:-:S06]  /*b1f0*/  HFMA2.MMA R2, -RZ, RZ, 0, 0 ;  /* 0x00000000ff027435 */ /* 0x002fcc00000001ff */
[----:B---3--:R-:W-:-:S05]  /*b200*/  @!P4 MOV R2, R30 ;  /* 0x0000001e0002c202 */ /* 0x008fca0000000f00 */
[----:B------:R1:W-:Y:S02]  /*b210*/  STL [R1+0x71c], R2 ;  /* 0x00071c0201007387 */ /* 0x0003e40000100800 */
[----:B-1----:R-:W-:-:S05]  /*b220*/  MOV R2, UR16 ;  /* 0x0000001000027c02 */ /* 0x002fca0008000f00 */
[----:B------:R-:W-:Y:S01]  /*b230*/  FFMA.FTZ R2, -R2, UR16, R3 ;  /* 0x0000001002027c23 */ /* 0x000fe20008010103 */
[----:B------:R-:W-:-:S06]  /*b240*/  HFMA2.MMA R3, -RZ, RZ, 0, 0 ;  /* 0x00000000ff037435 */ /* 0x000fcc00000001ff */
[----:B------:R-:W-:Y:S02]  /*b250*/  @!P4 MOV R3, R31 ;  /* 0x0000001f0003c202 */ /* 0x000fe40000000f00 */
[----:B------:R-:W-:-:S03]  /*b260*/  @!P1 MOV R4, R19 ;  /* 0x0000001300049202 */ /* 0x000fc60000000f00 */
[----:B------:R1:W-:Y:S02]  /*b270*/  STL [R1+0x4f4], R3 ;  /* 0x0004f40301007387 */ /* 0x0003e40000100800 */
[----:B-1----:R-:W-:Y:S02]  /*b280*/  HFMA2.MMA R3, -RZ, RZ, 0, 0 ;  /* 0x00000000ff037435 */ /* 0x002fe400000001ff */
[----:B------:R1:W-:Y:S04]  /*b290*/  STL [R1+0x4d4], R4 ;  /* 0x0004d40401007387 */ /* 0x0003e80000100800 */
[----:B----4-:R-:W-:Y:S01]  /*b2a0*/  @!P4 MOV R3, R32 ;  /* 0x000000200003c202 */ /* 0x010fe20000000f00 */
[----:B-1----:R-:W-:-:S04]  /*b2b0*/  HFMA2.MMA R4, -RZ, RZ, 0, 0 ;  /* 0x00000000ff047435 */ /* 0x002fc800000001ff */
[----:B------:R1:W-:Y:S02]  /*b2c0*/  STL [R1+0x4a0], R3 ;  /* 0x0004a00301007387 */ /* 0x0003e40000100800 */
[----:B------:R-:W-:Y:S01]  /*b2d0*/  @!P1 MOV R4, R20 ;  /* 0x0000001400049202 */ /* 0x000fe20000000f00 */
        /* <DEDUP_REMOVED lines=10> */
[----:B------:R1:W-:Y:S01]  /*b380*/  STL [R1+0x72c], R3 ;  /* 0x00072c0301007387 */ /* 0x0003e20000100800 */
[----:B------:R-:W-:Y:S02]  /*b390*/  @!P1 MOV R5, R18 ;  /* 0x0000001200059202 */ /* 0x000fe40000000f00 */
[----:B------:R-:W-:Y:S02]  /*b3a0*/  FSETP.GTU.FTZ.AND P1, PT, R2, RZ, PT ;  /* 0x000000ff0200720b */ /* 0x000fe40003f3c000 */
[----:B------:R-:W-:Y:S01]  /*b3b0*/  @!P2 MOV R4, R22 ;  /* 0x000000160004a202 */ /* 0x000fe20000000f00 */
[----:B-1----:R-:W-:-:S04]  /*b3c0*/  HFMA2.MMA R3, -RZ, RZ, 0, 0 ;  /* 0x00000000ff037435 */ /* 0x002fc800000001ff */
[----:B------:R1:W-:Y:S02]  /*b3d0*/  STL [R1+0x4e8], R4 ;  /* 0x0004e80401007387 */ /* 0x0003e40000100800 */
[----:B------:R-:W-:Y:S01]  /*b3e0*/  @!P5 MOV R3, R35 ;  /* 0x000000230003d202 */ /* 0x000fe20000000f00 */
[----:B-1----:R-:W-:-:S04]  /*b3f0*/  HFMA2.MMA R4, -RZ, RZ, 0, 0 ;  /* 0x00000000ff047435 */ /* 0x002fc800000001ff */
[----:B------:R1:W-:Y:S01]  /*b400*/  STL [R1+0x728], R3 ;  /* 0x0007280301007387 */ /* 0x0003e20000100800 */
[----:B------:R-:W-:Y:S01]  /*b410*/  VOTEU.ANY UP0, P1 ;  /* 0x00000000003f7886 */ /* 0x000fe20000800100 */
[----:B------:R-:W-:Y:S02]  /*b420*/  PLOP3.LUT P1, PT, PT, PT, UP0, 0x80, 0x0 ;  /* 0x000000000000781c */ /* 0x000fe40003f2f008 */
[----:B------:R-:W-:Y:S02]  /*b430*/  @!P2 MOV R4, R23 ;  /* 0x000000170004a202 */ /* 0x000fe40000000f00 */
[----:B------:R-:W-:Y:S01]  /*b440*/  @UP0 ULDC UR6, c[0x0][0x250] ;  /* 0x0000940000060ab9 */ /* 0x000fe20000000800 */
[----:B-1----:R-:W-:Y:S02]  /*b450*/  HFMA2.MMA R3, -RZ, RZ, 0, 0 ;  /* 0x00000000ff037435 */ /* 0x002fe400000001ff */
[----:B------:R1:W-:Y:S04]  /*b460*/  STL [R1+0x4dc], R4 ;  /* 0x0004dc0401007387 */ /* 0x0003e80000100800 */
[----:B------:R-:W-:Y:S01]  /*b470*/  @!P5 MOV R3, R36 ;  /* 0x000000240003d202 */ /* 0x000fe20000000f00 */
[----:B-1----:R-:W-:-:S04]  /*b480*/  HFMA2.MMA R4, -RZ, RZ, 0, 0 ;  /* 0x00000000ff047435 */ /* 0x002fc800000001ff */
[----:B------:R1:W-:Y:S01]  /*b490*/  STL [R1+0x49c], R3 ;  /* 0x00049c0301007387 */ /* 0x0003e20000100800 */
[----:B------:R-:W-:Y:S01]  /*b4a0*/  @P1 FADD.FTZ R2, R2, UR6 ;  /* 0x0000000602021e21 */ /* 0x000fe20008010000 */
[----:B------:R-:W-:Y:S01]  /*b4b0*/  @!P2 MOV R4, R24 ;  /* 0x000000180004a202 */ /* 0x000fe20000000f00 */
[----:B-1----:R-:W-:-:S04]  /*b4c0*/  HFMA2.MMA R3, -RZ, RZ, 0, 0 ;  /* 0x00000000ff037435 */ /* 0x002fc800000001ff */
[----:B------:R1:W-:Y:S02]  /*b4d0*/  STL [R1+0x4a8], R4 ;  /* 0x0004a80401007387 */ /* 0x0003e40000100800 */
[----:B------:R-:W-:Y:S01]  /*b4e0*/  @!P5 MOV R3, R37 ;  /* 0x000000250003d202 */ /* 0x000fe20000000f00 */
[----:B------:R-:W2:Y:S01]  /*b4f0*/  @P1 MUFU.RSQ R2, R2 ;  /* 0x0000000200021308 */ /* 0x000ea20000001400 */
[----:B-1----:R-:W-:-:S03]  /*b500*/  HFMA2.MMA R4, -RZ, RZ, 0, 0 ;  /* 0x00000000ff047435 */ /* 0x002fc600000001ff */
[----:B------:R1:W-:Y:S03]  /*b510*/  STL [R1+0x4ac], R3 ;  /* 0x0004ac0301007387 */ /* 0x0003e60000100800 */
[----:B------:R-:W-:Y:S01]  /*b520*/  @!P2 MOV R4, R25 ;  /* 0x000000190004a202 */ /* 0x000fe20000000f00 */
[----:B-1----:R-:W-:-:S04]  /*b530*/  HFMA2.MMA R3, -RZ, RZ, 0, 0 ;  /* 0x00000000ff037435 */ /* 0x002fc800000001ff */
[----:B------:R1:W-:Y:S02]  /*b540*/  STL [R1+0x4c4], R4 ;  /* 0x0004c40401007387 */ /* 0x0003e40000100800 */
[----:B------:R-:W-:Y:S02]  /*b550*/  @!P6 MOV R3, R38 ;  /* 0x000000260003e202 */ /* 0x000fe40000000f00 */
[----:B------:R-:W-:Y:S01]  /*b560*/  STL.64 [R1+0x1d0], R10 ;  /* 0x0001d00a01007387 */ /* 0x000fe20000100a00 */
[----:B-1----:R-:W-:-:S03]  /*b570*/  HFMA2.MMA R4, -RZ, RZ, 0, 0 ;  /* 0x00000000ff047435 */ /* 0x002fc600000001ff */
[----:B------:R1:W-:Y:S04]  /*b580*/  STL [R1+0x744], R3 ;  /* 0x0007440301007387 */ /* 0x0003e80000100800 */
[----:B------:R-:W-:Y:S01]  /*b590*/  STL.64 [R1+0x3d0], R12 ;  /* 0x0003d00c01007387 */ /* 0x000fe20000100a00 */
[----:B------:R-:W-:-:S03]  /*b5a0*/  @!P3 MOV R4, R26 ;  /* 0x0000001a0004b202 */ /* 0x000fc60000000f00 */
[----:B------:R-:W-:Y:S01]  /*b5b0*/  STL.64 [R1+0x1d8], R14 ;  /* 0x0001d80e01007387 */ /* 0x000fe20000100a00 */
[----:B-1----:R-:W-:-:S03]  /*b5c0*/  HFMA2.MMA R3, -RZ, RZ, 0, 0 ;  /* 0x00000000ff037435 */ /* 0x002fc600000001ff */
        /* <DEDUP_REMOVED lines=12> */
[----:B------:R-:W-:Y:S01]  /*b690*/  STL.64 [R1+0x408], R42 ;  /* 0x0004082a01007387 */ /* 0x000fe20000100a00 */
[----:B--2---:R-:W-:-:S02]  /*b6a0*/  @P1 R2UR UR6, R2 ;  /* 0x00000000020612ca */ /* 0x004fc400000e0000 */
[----:B------:R-:W-:Y:S01]  /*b6b0*/  @!P6 MOV R3, R39 ;  /* 0x000000270003e202 */ /* 0x000fe20000000f00 */
[----:B------:R1:W-:Y:S04]  /*b6c0*/  STL [R1+0x4f0], R4 ;  /* 0x0004f00401007387 */ /* 0x0003e80000100800 */
[----:B------:R2:W-:Y:S01]  /*b6d0*/  STL [R1+0x740], R3 ;  /* 0x0007400301007387 */ /* 0x0005e20000100800 */
[----:B-1----:R-:W-:Y:S01]  /*b6e0*/  HFMA2.MMA R4, -RZ, RZ, 0, 0 ;  /* 0x00000000ff047435 */ /* 0x002fe200000001ff */
[----:B--2---:R-:W-:-:S05]  /*b6f0*/  CS2R R2, SRZ ;  /* 0x0000000000027805 */ /* 0x004fca000001ff00 */
[----:B------:R-:W-:Y:S02]  /*b700*/  @!P3 MOV R4, R27 ;  /* 0x0000001b0004b202 */ /* 0x000fe40000000f00 */
[----:B------:R-:W-:Y:S02]  /*b710*/  @!P6 MOV R3, R42 ;  /* 0x0000002a0003e202 */ /* 0x000fe40000000f00 */
[----:B------:R-:W-:Y:S01]  /*b720*/  @!P6 MOV R2, R43 ;  /* 0x0000002b0002e202 */ /* 0x000fe20000000f00 */
[----:B------:R-:W-:Y:S01]  /*b730*/  UMOV UR12, 0x3f800000 ;  /* 0x3f800000000c7882 */ /* 0x000fe20000000000 */
[----:B------:R-:W-:Y:S01]  /*b740*/  @UP0 UMOV UR12, UR6 ;  /* 0x00000006000c0c82 */ /* 0x000fe20008000000 */
[----:B------:R-:W-:Y:S01]  /*b750*/  BSSY B0, `(.L_x_2680) ;  /* 0x0000014000007945 */ /* 0x000fe20003800000 */
[----:B------:R-:W-:Y:S04]  /*b760*/  STL [R1+0x4d8], R5 ;  /* 0x0004d80501007387 */ /* 0x000fe80000100800 */
[----:B------:R1:W-:Y:S04]  /*b770*/  STL [R1+0x4ec], R4 ;  /* 0x0004ec0401007387 */ /* 0x0003e80000100800 */
[----:B------:R-:W-:Y:S04]  /*b780*/  STL [R1+0x498], R3 ;  /* 0x0004980301007387 */ /* 0x000fe80000100800 */
[----:B------:R2:W-:Y:S01]  /*b790*/  STL [R1+0x494], R2 ;  /* 0x0004940201007387 */ /* 0x0005e20000100800 */
[----:B-1----:R-:W-:-:S02]  /*b7a0*/  CS2R R4, SRZ ;  /* 0x0000000000047805 */ /* 0x002fc4000001ff00 */
[----:B--2---:R-:W-:Y:S01]  /*b7b0*/  CS2R R2, SRZ ;  /* 0x0000000000027805 */ /* 0x004fe2000001ff00 */
[----:B0-----:R-:W-:Y:S06]  /*b7c0*/  @P0 BRA `(.L_x_2681) ;  /* 0x0000000000300947 */ /* 0x001fec0003800000 */
        /* <DEDUP_REMOVED lines=12> */
.L_x_2681:
[----:B------:R-:W-:Y:S05]  /*b890*/  BSYNC B0 ;  /* 0x0000000000007941 */ /* 0x000fea0003800000 */
.L_x_2680:
[----:B0-----:R-:W2:Y:S01]  /*b8a0*/  LDL.LU R10, [R1+0x60c] ;  /* 0x00060c00010a7983 */ /* 0x001ea20000300800 */
[----:B------:R-:W-:-:S03]  /*b8b0*/  ULDC.U8 UR15, c[0x0][0x2a4] ;  /* 0x0000a900000f7ab9 */ /* 0x000fc60000000000 */
[----:B------:R-:W3:Y:S01]  /*b8c0*/  LDL.LU R11, [R1+0x650] ;  /* 0x00065000010b7983 */ /* 0x000ee20000300800 */
[----:B------:R-:W-:Y:S01]  /*b8d0*/  ISETP.NE.AND P1, PT, RZ, UR15, PT ;  /* 0x0000000fff007c0c */ /* 0x000fe2000bf25270 */
[----:B--2---:R-:W-:Y:S01]  /*b8e0*/  FADD.FTZ R10, R10, -UR16 ;  /* 0x800000100a0a7e21 */ /* 0x004fe20008010000 */
[----:B---3--:R-:W-:-:S03]  /*b8f0*/  FADD.FTZ R15, R11, -UR16 ;  /* 0x800000100b0f7e21 */ /* 0x008fc60008010000 */
[----:B------:R-:W-:Y:S01]  /*b900*/  FMUL.FTZ R10, R10, UR12 ;  /* 0x0000000c0a0a7c20 */ /* 0x000fe20008410000 */
[----:B------:R-:W-:-:S07]  /*b910*/  FMUL.FTZ R15, R15, UR12 ;  /* 0x0000000c0f0f7c20 */ /* 0x000fce0008410000 */
        /* <DEDUP_REMOVED lines=19> */
.L_x_2682:
[----:B------:R-:W2:Y:S04]  /*ba50*/  LDL.LU R14, [R1+0x654] ;  /* 0x00065400010e7983 */ /* 0x000ea80000300800 */
[----:B------:R-:W3:Y:S04]  /*ba60*/  LDL.LU R12, [R1+0x680] ;  /* 0x00068000010c7983 */ /* 0x000ee80000300800 */
[----:B------:R0:W5:Y:S04]  /*ba70*/  LDL R18, [R1+0x474] ;  /* 0x0004740001127983 */ /* 0x0001680000100800 */
[----:B------:R0:W5:Y:S02]  /*ba80*/  LDL R21, [R1+0x470] ;  /* 0x0004700001157983 */ /* 0x0001640000100800 */
[----:B-----5:R-:W-:Y:S01]  /*ba90*/  FMUL.FTZ R13, R2, R40 ;  /* 0x00000028020d7220 */ /* 0x020fe20000410000 */
[----:B------:R-:W-:-:S03]  /*baa0*/  FMUL.FTZ R11, R3, R41 ;  /* 0x00000029030b7220 */ /* 0x000fc60000410000 */
[C---:B------:R-:W-:Y:S01]  /*bab0*/  FFMA.FTZ R13, R10.reuse, R13, RZ ;  /* 0x0000000d0a0d7223 */ /* 0x040fe200000100ff */
[----:B------:R-:W-:-:S03]  /*bac0*/  FFMA.FTZ R10, R10, R40, RZ ;  /* 0x000000280a0a7223 */ /* 0x000fc600000100ff */
[----:B------:R-:W-:Y:S01]  /*bad0*/  FFMA.FTZ R13, R15, R11, R13 ;  /* 0x0000000b0f0d7223 */ /* 0x000fe2000001000d */
[----:B--2---:R-:W-:Y:S01]  /*bae0*/  FADD.FTZ R14, R14, -UR16 ;  /* 0x800000100e0e7e21 */ /* 0x004fe20008010000 */
[----:B---3--:R-:W-:-:S03]  /*baf0*/  FADD.FTZ R11, R12, -UR16 ;  /* 0x800000100c0b7e21 */ /* 0x008fc60008010000 */
[----:B------:R-:W-:Y:S01]  /*bb00*/  FMUL.FTZ R14, R14, UR12 ;  /* 0x0000000c0e0e7c20 */ /* 0x000fe20008410000 */
        /* <DEDUP_REMOVED lines=22> */
.L_x_2683:
[----:B------:R-:W2:Y:S04]  /*bc70*/  LDL.LU R20, [R1+0x684] ;  /* 0x0006840001147983 */ /* 0x000ea80000300800 */
[----:B------:R-:W3:Y:S04]  /*bc80*/  LDL.LU R19, [R1+0x6c8] ;  /* 0x0006c80001137983 */ /* 0x000ee80000300800 */
[----:B------:R1:W5:Y:S04]  /*bc90*/  LDL R23, [R1+0x47c] ;  /* 0x00047c0001177983 */ /* 0x0003680000100800 */
[----:B------:R1:W5:Y:S01]  /*bca0*/  LDL R22, [R1+0x478] ;  /* 0x0004780001167983 */ /* 0x0003620000100800 */
[-C--:B------:R-:W-:Y:S01]  /*bcb0*/  FMUL.FTZ R12, R2, R18.reuse ;  /* 0x00000012020c7220 */ /* 0x080fe20000410000 */
[C---:B------:R-:W-:Y:S01]  /*bcc0*/  FFMA.FTZ R10, R14.reuse, R18, R10 ;  /* 0x000000120e0a7223 */ /* 0x040fe2000001000a */
[----:B------:R-:W-:Y:S01]  /*bcd0*/  FFMA.FTZ R16, R15, R41, RZ ;  /* 0x000000290f107223 */ /* 0x000fe200000100ff */
[-C--:B------:R-:W-:Y:S01]  /*bce0*/  FMUL.FTZ R17, R3, R21.reuse ;  /* 0x0000001503117220 */ /* 0x080fe20000410000 */
[----:B------:R-:W-:Y:S01]  /*bcf0*/  FFMA.FTZ R13, R14, R12, R13 ;  /* 0x0000000c0e0d7223 */ /* 0x000fe2000001000d */
[----:B------:R-:W-:Y:S01]  /*bd00*/  FADD.FTZ R14, RZ, R40 ;  /* 0x00000028ff0e7221 */ /* 0x000fe20000010000 */
[----:B------:R-:W-:Y:S01]  /*bd10*/  FFMA.FTZ R40, R2, R40, RZ ;  /* 0x0000002802287223 */ /* 0x000fe200000100ff */
[C---:B------:R-:W-:Y:S01]  /*bd20*/  FFMA.FTZ R16, R11.reuse, R21, R16 ;  /* 0x000000150b107223 */ /* 0x040fe20000010010 */
[----:B------:R-:W-:Y:S01]  /*bd30*/  FFMA.FTZ R13, R11, R17, R13 ;  /* 0x000000110b0d7223 */ /* 0x000fe2000001000d */
[----:B------:R-:W-:Y:S01]  /*bd40*/  FADD.FTZ R14, R14, R18 ;  /* 0x000000120e0e7221 */ /* 0x000fe20000010000 */
[----:B------:R-:W-:Y:S01]  /*bd50*/  FFMA.FTZ R15, R3, R41, R40 ;  /* 0x00000029030f7223 */ /* 0x000fe20000010028 */
[----:B0-----:R-:W-:-:S03]  /*bd60*/  FADD.FTZ R18, RZ, R41 ;  /* 0x00000029ff127221 */ /* 0x001fc60000010000 */
[----:B------:R-:W-:Y:S01]  /*bd70*/  FADD.FTZ R15, R15, R12 ;  /* 0x0000000c0f0f7221 */ /* 0x000fe20000010000 */
[----:B------:R-:W-:Y:S01]  /*bd80*/  FADD.FTZ R18, R18, R21 ;  /* 0x0000001512127221 */ /* 0x000fe20000010000 */
[----:B--2---:R-:W-:Y:S01]  /*bd90*/  FADD.FTZ R12, R20, -UR16 ;  /* 0x80000010140c7e21 */ /* 0x004fe20008010000 */
[----:B---3--:R-:W-:-:S03]  /*bda0*/  FADD.FTZ R11, R19, -UR16 ;  /* 0x80000010130b7e21 */ /* 0x008fc60008010000 */
[----:B------:R-:W-:Y:S01]  /*bdb0*/  FMUL.FTZ R12, R12, UR12 ;  /* 0x0000000c0c0c7c20 */ /* 0x000fe20008410000 */
[----:B------:R-:W-:Y:S01]  /*bdc0*/  FMUL.FTZ R11, R11, UR12 ;  /* 0x0000000c0b0b7c20 */ /* 0x000fe20008410000 */
[----:B-1----:R-:W-:Y:S06]  /*bdd0*/  @!P1 BRA `(.L_x_2684) ;  /* 0x0000000000509947 */ /* 0x002fec0003800000 */
[----:B------:R-:W-:-:S04]  /*bde0*/  FFMA.FTZ R20, R12, R2, R4 ;  /* 0x000000020c147223 */ /* 0x000fc80000010004 */
[----:B------:R-:W-:-:S06]  /*bdf0*/  FMUL.FTZ R19, R20, -1.4426950216293334961 ;  /* 0xbfb8aa3b14137820 */ /* 0x000fcc0000410000 */
[----:B------:R-:W0:Y:S02]  /*be00*/  MUFU.EX2 R19, R19 ;  /* 0x0000001300137308 */ /* 0x000e240000000800 */
[----:B0-----:R-:W-:-:S06]  /*be10*/  FADD.FTZ R19, R19, 1 ;  /* 0x3f80000013137421 */ /* 0x001fcc0000010000 */
[----:B------:R-:W0:Y:S02]  /*be20*/  MUFU.RCP R21, R19 ;  /* 0x0000001300157308 */ /* 0x000e240000001000 */
[----:B0----5:R-:W-:Y:S01]  /*be30*/  FMUL.FTZ R19, R23, R21 ;  /* 0x0000001517137220 */ /* 0x021fe20000410000 */
        /* <DEDUP_REMOVED lines=14> */
.L_x_2684:
[----:B------:R-:W2:Y:S04]  /*bf20*/  LDL.LU R21, [R1+0x6cc] ;  /* 0x0006cc0001157983 */ /* 0x000ea80000300800 */
[----:B------:R-:W3:Y:S04]  /*bf30*/  LDL.LU R20, [R1+0x708] ;  /* 0x0007080001147983 */ /* 0x000ee80000300800 */
[----:B------:R1:W5:Y:S04]  /*bf40*/  LDL R25, [R1+0x488] ;  /* 0x0004880001197983 */ /* 0x0003680000100800 */
[----:B------:R1:W5:Y:S02]  /*bf50*/  LDL R24, [R1+0x484] ;  /* 0x0004840001187983 */ /* 0x0003640000100800 */
[-C--:B-----5:R-:W-:Y:S01]  /*bf60*/  FMUL.FTZ R19, R2, R23.reuse ;  /* 0x0000001702137220 */ /* 0x0a0fe20000410000 */
[C---:B------:R-:W-:Y:S01]  /*bf70*/  FFMA.FTZ R10, R12.reuse, R23, R10 ;  /* 0x000000170c0a7223 */ /* 0x040fe2000001000a */
[----:B------:R-:W-:Y:S01]  /*bf80*/  FADD.FTZ R15, R17, R15 ;  /* 0x0000000f110f7221 */ /* 0x000fe20000010000 */
[-C--:B------:R-:W-:Y:S01]  /*bf90*/  FFMA.FTZ R16, R11, R22.reuse, R16 ;  /* 0x000000160b107223 */ /* 0x080fe20000010010 */
[----:B------:R-:W-:Y:S01]  /*bfa0*/  FFMA.FTZ R13, R12, R19, R13 ;  /* 0x000000130c0d7223 */ /* 0x000fe2000001000d */
[----:B------:R-:W-:Y:S01]  /*bfb0*/  FMUL.FTZ R12, R3, R22 ;  /* 0x00000016030c7220 */ /* 0x000fe20000410000 */
[----:B------:R-:W-:Y:S01]  /*bfc0*/  FADD.FTZ R14, R14, R23 ;  /* 0x000000170e0e7221 */ /* 0x000fe20000010000 */
[----:B------:R-:W-:Y:S01]  /*bfd0*/  FADD.FTZ R18, R18, R22 ;  /* 0x0000001612127221 */ /* 0x000fe20000010000 */
[----:B------:R-:W-:Y:S01]  /*bfe0*/  FADD.FTZ R15, R15, R19 ;  /* 0x000000130f0f7221 */ /* 0x000fe20000010000 */
[----:B------:R-:W-:Y:S01]  /*bff0*/  FFMA.FTZ R13, R11, R12, R13 ;  /* 0x0000000c0b0d7223 */ /* 0x000fe2000001000d */
[----:B--2---:R-:W-:Y:S01]  /*c000*/  FADD.FTZ R17, R21, -UR16 ;  /* 0x8000001015117e21 */ /* 0x004fe20008010000 */
[----:B---3--:R-:W-:-:S03]  /*c010*/  FADD.FTZ R11, R20, -UR16 ;  /* 0x80000010140b7e21 */ /* 0x008fc60008010000 */
[----:B------:R-:W-:Y:S01]  /*c020*/  FMUL.FTZ R17, R17, UR12 ;  /* 0x0000000c11117c20 */ /* 0x000fe20008410000 */
[----:B------:R-:W-:Y:S01]  /*c030*/  FMUL.FTZ R11, R11, UR12 ;  /* 0x0000000c0b0b7c20 */ /* 0x000fe20008410000 */
[----:B-1----:R-:W-:Y:S06]  /*c040*/  @!P1 BRA `(.L_x_2685) ;  /* 0x0000000000509947 */ /* 0x002fec0003800000 */
        /* <DEDUP_REMOVED lines=14> */
[----:B------:R-:W2:Y:S02]  /*c130*/  MUFU.RCP R21, R19 ;  /* 0x0000001300157308 */ /* 0x000ea40000001000 */
[----:B--2---:R-:W-:Y:S01]  /*c140*/  FMUL.FTZ R19, R24, R21 ;  /* 0x0000001518137220 */ /* 0x004fe20000410000 */
[----:B------:R-:W-:-:S04]  /*c150*/  FADD.FTZ R21, -R21, 1 ;  /* 0x3f80000015157421 */ /* 0x000fc80000010100 */
[----:B------:R-:W-:-:S04]  /*c160*/  FFMA.FTZ R21, R20, R21, 1 ;  /* 0x3f80000014157423 */ /* 0x000fc80000010015 */
[----:B------:R-:W-:-:S05]  /*c170*/  FMUL.FTZ R24, R19, R21 ;  /* 0x0000001513187220 */ /* 0x000fca0000410000 */
[----:B------:R1:W-:Y:S02]  /*c180*/  STL [R1+0x484], R24 ;  /* 0x0004841801007387 */ /* 0x0003e40000100800 */
.L_x_2685:
[----:B------:R-:W2:Y:S04]  /*c190*/  LDL.LU R21, [R1+0x70c] ;  /* 0x00070c0001157983 */ /* 0x000ea80000300800 */
[----:B------:R-:W3:Y:S04]  /*c1a0*/  LDL.LU R20, [R1+0x748] ;  /* 0x0007480001147983 */ /* 0x000ee80000300800 */
[----:B0-----:R0:W5:Y:S04]  /*c1b0*/  LDL R23, [R1+0x480] ;  /* 0x0004800001177983 */ /* 0x0011680000100800 */
[----:B------:R0:W5:Y:S01]  /*c1c0*/  LDL R22, [R1+0x46c] ;  /* 0x00046c0001167983 */ /* 0x0001620000100800 */
[-C--:B------:R-:W-:Y:S01]  /*c1d0*/  FMUL.FTZ R19, R2, R25.reuse ;  /* 0x0000001902137220 */ /* 0x080fe20000410000 */
[----:B------:R-:W-:Y:S01]  /*c1e0*/  FFMA.FTZ R10, R17, R25, R10 ;  /* 0x00000019110a7223 */ /* 0x000fe2000001000a */
[-C--:B------:R-:W-:Y:S01]  /*c1f0*/  FFMA.FTZ R16, R11, R24.reuse, R16 ;  /* 0x000000180b107223 */ /* 0x080fe20000010010 */
[----:B------:R-:W-:Y:S01]  /*c200*/  FADD.FTZ R15, R12, R15 ;  /* 0x0000000f0c0f7221 */ /* 0x000fe20000010000 */
        /* <DEDUP_REMOVED lines=16> */
[----:B0----5:R-:W-:Y:S01]  /*c310*/  FMUL.FTZ R21, R23, R20 ;  /* 0x0000001417157220 */ /* 0x021fe20000410000 */
        /* <DEDUP_REMOVED lines=14> */
.L_x_2686:
[----:B------:R-:W2:Y:S04]  /*c400*/  LDL.LU R20, [R1+0x74c] ;  /* 0x00074c0001147983 */ /* 0x000ea80000300800 */
[----:B------:R-:W3:Y:S04]  /*c410*/  LDL.LU R21, [R1+0x760] ;  /* 0x0007600001157983 */ /* 0x000ee80000300800 */
[----:B-1----:R1:W5:Y:S04]  /*c420*/  LDL R25, [R1+0x4b0] ;  /* 0x0004b00001197983 */ /* 0x0023680000100800 */
[----:B------:R1:W5:Y:S02]  /*c430*/  LDL R24, [R1+0x48c] ;  /* 0x00048c0001187983 */ /* 0x0003640000100800 */
[-C--:B-----5:R-:W-:Y:S01]  /*c440*/  FMUL.FTZ R15, R2, R23.reuse ;  /* 0x00000017020f7220 */ /* 0x0a0fe20000410000 */
[----:B------:R-:W-:Y:S01]  /*c450*/  FFMA.FTZ R10, R12, R23, R10 ;  /* 0x000000170c0a7223 */ /* 0x000fe2000001000a */
[----:B------:R-:W-:Y:S01]  /*c460*/  FADD.FTZ R14, R14, R23 ;  /* 0x000000170e0e7221 */ /* 0x000fe20000010000 */
[----:B------:R-:W-:Y:S01]  /*c470*/  FADD.FTZ R18, R18, R22 ;  /* 0x0000001612127221 */ /* 0x000fe20000010000 */
[----:B------:R-:W-:Y:S01]  /*c480*/  FFMA.FTZ R13, R12, R15, R13 ;  /* 0x0000000f0c0d7223 */ /* 0x000fe2000001000d */
[-C--:B------:R-:W-:Y:S01]  /*c490*/  FMUL.FTZ R12, R3, R22.reuse ;  /* 0x00000016030c7220 */ /* 0x080fe20000410000 */
[----:B------:R-:W-:Y:S01]  /*c4a0*/  FFMA.FTZ R16, R11, R22, R16 ;  /* 0x000000160b107223 */ /* 0x000fe20000010010 */
[----:B------:R-:W-:-:S02]  /*c4b0*/  FADD.FTZ R19, R17, R19 ;  /* 0x0000001311137221 */ /* 0x000fc40000010000 */
        /* <DEDUP_REMOVED lines=10> */
[----:B0-----:R-:W0:Y:S02]  /*c560*/  MUFU.RCP R22, R11 ;  /* 0x0000000b00167308 */ /* 0x001e240000001000 */
        /* <DEDUP_REMOVED lines=15> */
.L_x_2687:
[----:B------:R-:W2:Y:S04]  /*c660*/  LDL R11, [R1+0x4b4] ;  /* 0x0004b400010b7983 */ /* 0x000ea80000100800 */
[----:B------:R-:W3:Y:S04]  /*c670*/  LDL.LU R17, [R1+0x764] ;  /* 0x0007640001117983 */ /* 0x000ee80000300800 */
[----:B0-----:R-:W4:Y:S04]  /*c680*/  LDL.LU R22, [R1+0x788] ;  /* 0x0007880001167983 */ /* 0x001f280000300800 */
[----:B------:R0:W5:Y:S01]  /*c690*/  LDL R26, [R1+0x4c8] ;  /* 0x0004c800011a7983 */ /* 0x0001620000100800 */
[----:B------:R-:W-:Y:S01]  /*c6a0*/  FADD.FTZ R19, R19, R15 ;  /* 0x0000000f13137221 */ /* 0x000fe20000010000 */
[----:B------:R-:W-:Y:S01]  /*c6b0*/  FFMA.FTZ R10, R20, R25, R10 ;  /* 0x00000019140a7223 */ /* 0x000fe2000001000a */
[-C--:B------:R-:W-:Y:S01]  /*c6c0*/  FMUL.FTZ R15, R3, R24.reuse ;  /* 0x00000018030f7220 */ /* 0x080fe20000410000 */
[----:B------:R-:W-:Y:S01]  /*c6d0*/  FADD.FTZ R14, R14, R25 ;  /* 0x000000190e0e7221 */ /* 0x000fe20000010000 */
[----:B------:R-:W-:Y:S01]  /*c6e0*/  FADD.FTZ R18, R18, R24 ;  /* 0x0000001812127221 */ /* 0x000fe20000010000 */
[----:B------:R-:W-:Y:S01]  /*c6f0*/  FFMA.FTZ R16, R21, R24, R16 ;  /* 0x0000001815107223 */ /* 0x000fe20000010010 */
[----:B------:R-:W-:Y:S01]  /*c700*/  FADD.FTZ R19, R12, R19 ;  /* 0x000000130c137221 */ /* 0x000fe20000010000 */
[----:B--2---:R-:W-:Y:S01]  /*c710*/  MOV R23, R11 ;  /* 0x0000000b00177202 */ /* 0x004fe20000000f00 */
[----:B------:R-:W-:Y:S01]  /*c720*/  FMUL.FTZ R11, R2, R25 ;  /* 0x00000019020b7220 */ /* 0x000fe20000410000 */
[----:B---3--:R-:W-:-:S03]  /*c730*/  FADD.FTZ R17, R17, -UR16 ;  /* 0x8000001011117e21 */ /* 0x008fc60008010000 */
[----:B------:R-:W-:Y:S01]  /*c740*/  FFMA.FTZ R13, R20, R11, R13 ;  /* 0x0000000b140d7223 */ /* 0x000fe2000001000d */
[----:B----4-:R-:W-:-:S03]  /*c750*/  FADD.FTZ R20, R22, -UR16 ;  /* 0x8000001016147e21 */ /* 0x010fc60008010000 */
[----:B------:R-:W-:Y:S01]  /*c760*/  FFMA.FTZ R13, R21, R15, R13 ;  /* 0x0000000f150d7223 */ /* 0x000fe2000001000d */
        /* <DEDUP_REMOVED lines=23> */
.L_x_2688:
[----:B------:R-:W2:Y:S04]  /*c8e0*/  LDL R12, [R1+0x4cc] ;  /* 0x0004cc00010c7983 */ /* 0x000ea80000100800 */
[----:B------:R-:W3:Y:S04]  /*c8f0*/  LDL.LU R22, [R1+0x78c] ;  /* 0x00078c0001167983 */ /* 0x000ee80000300800 */
[----:B------:R-:W4:Y:S04]  /*c900*/  LDL.LU R21, [R1+0x7c0] ;  /* 0x0007c00001157983 */ /* 0x000f280000300800 */
[----:B-1----:R1:W5:Y:S01]  /*c910*/  LDL R25, [R1+0x4e0] ;  /* 0x0004e00001197983 */ /* 0x0023620000100800 */
[----:B------:R-:W-:Y:S01]  /*c920*/  FADD.FTZ R19, R19, R11 ;  /* 0x0000000b13137221 */ /* 0x000fe20000010000 */
[----:B-----5:R-:W-:Y:S01]  /*c930*/  FFMA.FTZ R10, R17, R26, R10 ;  /* 0x0000001a110a7223 */ /* 0x020fe2000001000a */
[-C--:B------:R-:W-:Y:S01]  /*c940*/  FMUL.FTZ R11, R3, R23.reuse ;  /* 0x00000017030b7220 */ /* 0x080fe20000410000 */
[----:B------:R-:W-:Y:S01]  /*c950*/  FADD.FTZ R14, R14, R26 ;  /* 0x0000001a0e0e7221 */ /* 0x000fe20000010000 */
[----:B------:R-:W-:Y:S01]  /*c960*/  FADD.FTZ R18, R18, R23 ;  /* 0x0000001712127221 */ /* 0x000fe20000010000 */
[----:B------:R-:W-:Y:S01]  /*c970*/  FFMA.FTZ R16, R20, R23, R16 ;  /* 0x0000001714107223 */ /* 0x000fe20000010010 */
[----:B------:R-:W-:Y:S01]  /*c980*/  FADD.FTZ R19, R15, R19 ;  /* 0x000000130f137221 */ /* 0x000fe20000010000 */
[----:B--2---:R-:W-:Y:S01]  /*c990*/  MOV R24, R12 ;  /* 0x0000000c00187202 */ /* 0x004fe20000000f00 */
[----:B------:R-:W-:-:S04]  /*c9a0*/  FMUL.FTZ R12, R2, R26 ;  /* 0x0000001a020c7220 */ /* 0x000fc80000410000 */
[----:B------:R-:W-:Y:S01]  /*c9b0*/  FFMA.FTZ R13, R17, R12, R13 ;  /* 0x0000000c110d7223 */ /* 0x000fe2000001000d */
[----:B---3--:R-:W-:Y:S01]  /*c9c0*/  FADD.FTZ R17, R22, -UR16 ;  /* 0x8000001016117e21 */ /* 0x008fe20008010000 */
[----:B----4-:R-:W-:Y:S02]  /*c9d0*/  FADD.FTZ R21, R21, -UR16 ;  /* 0x8000001015157e21 */ /* 0x010fe40008010000 */
[----:B------:R-:W-:Y:S01]  /*c9e0*/  FFMA.FTZ R13, R20, R11, R13 ;  /* 0x0000000b140d7223 */ /* 0x000fe2000001000d */
        /* <DEDUP_REMOVED lines=23> */
.L_x_2689:
[----:B------:R-:W2:Y:S04]  /*cb60*/  LDL.LU R22, [R1+0x7c4] ;  /* 0x0007c40001167983 */ /* 0x000ea80000300800 */
[----:B------:R-:W3:Y:S04]  /*cb70*/  LDL.LU R20, [R1+0x7f0] ;  /* 0x0007f00001147983 */ /* 0x000ee80000300800 */
[----:B0-----:R0:W5:Y:S04]  /*cb80*/  LDL R26, [R1+0x4f8] ;  /* 0x0004f800011a7983 */ /* 0x0011680000100800 */
[----:B------:R0:W5:Y:S01]  /*cb90*/  LDL R23, [R1+0x4e4] ;  /* 0x0004e40001177983 */ /* 0x0001620000100800 */
[-C--:B------:R-:W-:Y:S01]  /*cba0*/  FMUL.FTZ R15, R2, R25.reuse ;  /* 0x00000019020f7220 */ /* 0x080fe20000410000 */
[----:B------:R-:W-:Y:S01]  /*cbb0*/  FADD.FTZ R19, R19, R12 ;  /* 0x0000000c13137221 */ /* 0x000fe20000010000 */
[----:B------:R-:W-:Y:S01]  /*cbc0*/  FFMA.FTZ R10, R17, R25, R10 ;  /* 0x00000019110a7223 */ /* 0x000fe2000001000a */
[-C--:B------:R-:W-:Y:S01]  /*cbd0*/  FMUL.FTZ R12, R3, R24.reuse ;  /* 0x00000018030c7220 */ /* 0x080fe20000410000 */
[----:B------:R-:W-:Y:S01]  /*cbe0*/  FFMA.FTZ R13, R17, R15, R13 ;  /* 0x0000000f110d7223 */ /* 0x000fe2000001000d */
[----:B------:R-:W-:Y:S01]  /*cbf0*/  FADD.FTZ R14, R14, R25 ;  /* 0x000000190e0e7221 */ /* 0x000fe20000010000 */
[----:B------:R-:W-:Y:S01]  /*cc00*/  FADD.FTZ R18, R18, R24 ;  /* 0x0000001812127221 */ /* 0x000fe20000010000 */
[----:B------:R-:W-:Y:S01]  /*cc10*/  FFMA.FTZ R16, R21, R24, R16 ;  /* 0x0000001815107223 */ /* 0x000fe20000010010 */
        /* <DEDUP_REMOVED lines=27> */
.L_x_2690:
[----:B------:R-:W2:Y:S04]  /*cdd0*/  LDL.LU R22, [R1+0x7f4] ;  /* 0x0007f40001167983 */ /* 0x000ea80000300800 */
[----:B------:R-:W3:Y:S04]  /*cde0*/  LDL.LU R21, [R1+0x808] ;  /* 0x0008080001157983 */ /* 0x000ee80000300800 */
[----:B-1----:R1:W5:Y:S04]  /*cdf0*/  LDL R25, [R1+0x510] ;  /* 0x0005100001197983 */ /* 0x0023680000100800 */
[----:B------:R1:W5:Y:S02]  /*ce00*/  LDL R24, [R1+0x4fc] ;  /* 0x0004fc0001187983 */ /* 0x0003640000100800 */
[-C--:B-----5:R-:W-:Y:S01]  /*ce10*/  FMUL.FTZ R11, R2, R26.reuse ;  /* 0x0000001a020b7220 */ /* 0x0a0fe20000410000 */
[----:B------:R-:W-:Y:S01]  /*ce20*/  FADD.FTZ R19, R19, R15 ;  /* 0x0000000f13137221 */ /* 0x000fe20000010000 */
[----:B------:R-:W-:Y:S01]  /*ce30*/  FFMA.FTZ R10, R17, R26, R10 ;  /* 0x0000001a110a7223 */ /* 0x000fe2000001000a */
[----:B------:R-:W-:Y:S01]  /*ce40*/  FMUL.FTZ R15, R3, R23 ;  /* 0x00000017030f7220 */ /* 0x000fe20000410000 */
        /* <DEDUP_REMOVED lines=31> */
.L_x_2691:
[----:B------:R-:W2:Y:S04]  /*d040*/  LDL.LU R22, [R1+0x800] ;  /* 0x0008000001167983 */ /* 0x000ea80000300800 */
[----:B------:R-:W3:Y:S04]  /*d050*/  LDL.LU R20, [R1+0x804] ;  /* 0x0008040001147983 */ /* 0x000ee80000300800 */
[----:B0-----:R0:W5:Y:S04]  /*d060*/  LDL R26, [R1+0x528] ;  /* 0x00052800011a7983 */ /* 0x0011680000100800 */
[----:B------:R0:W5:Y:S01]  /*d070*/  LDL R23, [R1+0x514] ;  /* 0x0005140001177983 */ /* 0x0001620000100800 */
[-C--:B------:R-:W-:Y:S01]  /*d080*/  FMUL.FTZ R12, R2, R25.reuse ;  /* 0x00000019020c7220 */ /* 0x080fe20000410000 */
        /* <DEDUP_REMOVED lines=34> */
.L_x_2692:
        /* <DEDUP_REMOVED lines=11> */
[C---:B------:R-:W-:Y:S01]  /*d360*/  FFMA.FTZ R16, R20.reuse, R23, R16 ;  /* 0x0000001714107223 */ /* 0x040fe20000010010 */
        /* <DEDUP_REMOVED lines=27> */
.L_x_2693:
        /* <DEDUP_REMOVED lines=39> */
.L_x_2694:
[----:B------:R-:W2:Y:S04]  /*d790*/  LDL.LU R22, [R1+0x7e0] ;  /* 0x0007e00001167983 */ /* 0x000ea80000300800 */
[----:B------:R-:W3:Y:S04]  /*d7a0*/  LDL.LU R21, [R1+0x7e4] ;  /* 0x0007e40001157983 */ /* 0x000ee80000300800 */
[----:B-1----:R1:W5:Y:S04]  /*d7b0*/  LDL R25, [R1+0x570] ;  /* 0x0005700001197983 */ /* 0x0023680000100800 */
[----:B------:R1:W5:Y:S02]  /*d7c0*/  LDL R24, [R1+0x55c] ;  /* 0x00055c0001187983 */ /* 0x0003640000100800 */
[-C--:B-----5:R-:W-:Y:S01]  /*d7d0*/  FMUL.FTZ R12, R2, R26.reuse ;  /* 0x0000001a020c7220 */ /* 0x0a0fe20000410000 */
        /* <DEDUP_REMOVED lines=34> */
.L_x_2695:
        /* <DEDUP_REMOVED lines=39> */
.L_x_2696:
        /* <DEDUP_REMOVED lines=39> */
.L_x_2697:
        /* <DEDUP_REMOVED lines=39> */
.L_x_2698:
        /* <DEDUP_REMOVED lines=39> */
.L_x_2699:
        /* <DEDUP_REMOVED lines=39> */
.L_x_2700:
        /* <DEDUP_REMOVED lines=39> */
.L_x_2701:
        /* <DEDUP_REMOVED lines=39> */
.L_x_2702:
        /* <DEDUP_REMOVED lines=39> */
.L_x_2703:
        /* <DEDUP_REMOVED lines=39> */
.L_x_2704:
        /* <DEDUP_REMOVED lines=39> */
.L_x_2705:
        /* <DEDUP_REMOVED lines=39> */
.L_x_2706:
        /* <DEDUP_REMOVED lines=39> */
.L_x_2707:
        /* <DEDUP_REMOVED lines=39> */
.L_x_2708:
        /* <DEDUP_REMOVED lines=39> */
.L_x_2709:
        /* <DEDUP_REMOVED lines=39> */
.L_x_2710:
        /* <DEDUP_REMOVED lines=39> */
.L_x_2711:
[----:B------:R-:W2:Y:S04]  /*10100*/  LDL.LU R22, [R1+0x730] ;  /* 0x0007300001167983 */ /* 0x000ea80000300800 */
[----:B------:R-:W3:Y:S04]  /*10110*/  LDL.LU R20, [R1+0x734] ;  /* 0x0007340001147983 */ /* 0x000ee80000300800 */
[----:B0-----:R0:W5:Y:S01]  /*10120*/  LDL R23, [R1+0x410] ;  /* 0x0004100001177983 */ /* 0x0011620000100800 */
        /* <DEDUP_REMOVED lines=33> */
[----:B0-----:R-:W-:-:S07]  /*10340*/  FMUL.FTZ R45, R45, R21 ;  /* 0x000000152d2d7220 */ /* 0x001fce0000410000 */
.L_x_2712:
[----:B------:R-:W2:Y:S04]  /*10350*/  LDL.LU R22, [R1+0x720] ;  /* 0x0007200001167983 */ /* 0x000ea80000300800 */
[----:B------:R-:W3:Y:S04]  /*10360*/  LDL.LU R21, [R1+0x724] ;  /* 0x0007240001157983 */ /* 0x000ee80000300800 */
[----:B-1----:R0:W5:Y:S02]  /*10370*/  LDL R24, [R1+0x414] ;  /* 0x0004140001187983 */ /* 0x0021640000100800 */
[-C--:B-----5:R-:W-:Y:S01]  /*10380*/  FMUL.FTZ R12, R2, R23.reuse ;  /* 0x00000017020c7220 */ /* 0x0a0fe20000410000 */
[----:B------:R-:W-:Y:S01]  /*10390*/  FADD.FTZ R19, R19, R11 ;  /* 0x0000000b13137221 */ /* 0x000fe20000010000 */
[C---:B------:R-:W-:Y:S01]  /*103a0*/  FFMA.FTZ R10, R17.reuse, R23, R10 ;  /* 0x00000017110a7223 */ /* 0x040fe2000001000a */
[----:B------:R-:W-:Y:S01]  /*103b0*/  FADD.FTZ R18, R18, R45 ;  /* 0x0000002d12127221 */ /* 0x000fe20000010000 */
[----:B------:R-:W-:Y:S01]  /*103c0*/  FFMA.FTZ R13, R17, R12, R13 ;  /* 0x0000000c110d7223 */ /* 0x000fe2000001000d */
[-C--:B------:R-:W-:Y:S01]  /*103d0*/  FFMA.FTZ R16, R20, R45.reuse, R16 ;  /* 0x0000002d14107223 */ /* 0x080fe20000010010 */
[----:B------:R-:W-:Y:S01]  /*103e0*/  FMUL.FTZ R45, R3, R45 ;  /* 0x0000002d032d7220 */ /* 0x000fe20000410000 */
[----:B------:R-:W-:Y:S01]  /*103f0*/  FADD.FTZ R14, R14, R23 ;  /* 0x000000170e0e7221 */ /* 0x000fe20000010000 */
[----:B------:R-:W-:-:S02]  /*10400*/  FADD.FTZ R19, R15, R19 ;  /* 0x000000130f137221 */ /* 0x000fc40000010000 */
        /* <DEDUP_REMOVED lines=24> */
[----:B0-----:R-:W-:-:S07]  /*10590*/  FMUL.FTZ R44, R44, R20 ;  /* 0x000000142c2c7220 */ /* 0x001fce0000410000 */
.L_x_2713:
[----:B------:R-:W2:Y:S04]  /*105a0*/  LDL.LU R23, [R1+0x714] ;  /* 0x0007140001177983 */ /* 0x000ea80000300800 */
[----:B------:R-:W3:Y:S04]  /*105b0*/  LDL.LU R21, [R1+0x718] ;  /* 0x0007180001157983 */ /* 0x000ee80000300800 */
[----:B------:R0:W5:Y:S04]  /*105c0*/  LDL R22, [R1+0x424] ;  /* 0x0004240001167983 */ /* 0x0001680000100800 */
[----:B------:R0:W5:Y:S01]  /*105d0*/  LDL R20, [R1+0x710] ;  /* 0x0007100001147983 */ /* 0x0001620000100800 */
[-C--:B------:R-:W-:Y:S01]  /*105e0*/  FMUL.FTZ R15, R2, R24.reuse ;  /* 0x00000018020f7220 */ /* 0x080fe20000410000 */
[----:B------:R-:W-:Y:S01]  /*105f0*/  FFMA.FTZ R10, R11, R24, R10 ;  /* 0x000000180b0a7223 */ /* 0x000fe2000001000a */
[----:B------:R-:W-:Y:S01]  /*10600*/  FADD.FTZ R19, R19, R12 ;  /* 0x0000000c13137221 */ /* 0x000fe20000010000 */
[----:B------:R-:W-:Y:S01]  /*10610*/  FADD.FTZ R12, R18, R44 ;  /* 0x0000002c120c7221 */ /* 0x000fe20000010000 */
[----:B------:R-:W-:Y:S01]  /*10620*/  FFMA.FTZ R13, R11, R15, R13 ;  /* 0x0000000f0b0d7223 */ /* 0x000fe2000001000d */
[-C--:B------:R-:W-:Y:S01]  /*10630*/  FFMA.FTZ R11, R17, R44.reuse, R16 ;  /* 0x0000002c110b7223 */ /* 0x080fe20000010010 */
[----:B------:R-:W-:Y:S01]  /*10640*/  FADD.FTZ R19, R45, R19 ;  /* 0x000000132d137221 */ /* 0x000fe20000010000 */
[----:B------:R-:W-:Y:S01]  /*10650*/  FMUL.FTZ R44, R3, R44 ;  /* 0x0000002c032c7220 */ /* 0x000fe20000410000 */
[----:B------:R-:W-:Y:S01]  /*10660*/  STL [R1+0x4cc], R12 ;  /* 0x0004cc0c01007387 */ /* 0x000fe20000100800 */
[----:B------:R-:W-:Y:S01]  /*10670*/  FADD.FTZ R14, R14, R24 ;  /* 0x000000180e0e7221 */ /* 0x000fe20000010000 */
[----:B------:R-:W-:Y:S01]  /*10680*/  FADD.FTZ R19, R19, R15 ;  /* 0x0000000f13137221 */ /* 0x000fe20000010000 */
[----:B------:R-:W-:Y:S01]  /*10690*/  FFMA.FTZ R13, R17, R44, R13 ;  /* 0x0000002c110d7223 */ /* 0x000fe2000001000d */
[----:B------:R2:W-:Y:S02]  /*106a0*/  STL [R1+0x4c8], R11 ;  /* 0x0004c80b01007387 */ /* 0x0005e40000100800 */
        /* <DEDUP_REMOVED lines=25> */
.L_x_2714:
[----:B------:R-:W2:Y:S04]  /*10840*/  LDL.LU R17, [R1+0x700] ;  /* 0x0007000001117983 */ /* 0x000ea80000300800 */
[----:B------:R-:W3:Y:S04]  /*10850*/  LDL.LU R16, [R1+0x704] ;  /* 0x0007040001107983 */ /* 0x000ee80000300800 */
[----:B------:R1:W5:Y:S04]  /*10860*/  LDL R21, [R1+0x6f8] ;  /* 0x0006f80001157983 */ /* 0x0003680000100800 */
[----:B------:R1:W5:Y:S02]  /*10870*/  LDL R18, [R1+0x6fc] ;  /* 0x0006fc0001127983 */ /* 0x0003640000100800 */
[----:B-----5:R-:W-:Y:S01]  /*10880*/  FADD.FTZ R23, R14, R22 ;  /* 0x000000160e177221 */ /* 0x020fe20000010000 */
[-C--:B------:R-:W-:Y:S01]  /*10890*/  FMUL.FTZ R12, R2, R22.reuse ;  /* 0x00000016020c7220 */ /* 0x080fe20000410000 */
[----:B------:R-:W-:Y:S01]  /*108a0*/  FFMA.FTZ R14, R15, R22, R10 ;  /* 0x000000160f0e7223 */ /* 0x000fe2000001000a */
[----:B------:R-:W-:-:S02]  /*108b0*/  FADD.FTZ R19, R44, R19 ;  /* 0x000000132c137221 */ /* 0x000fc40000010000 */
[----:B------:R-:W-:Y:S01]  /*108c0*/  STL [R1+0x4b4], R23 ;  /* 0x0004b41701007387 */ /* 0x000fe20000100800 */
[----:B------:R-:W-:Y:S01]  /*108d0*/  FFMA.FTZ R42, R15, R12, R13 ;  /* 0x0000000c0f2a7223 */ /* 0x000fe2000001000d */
[----:B------:R-:W-:Y:S02]  /*108e0*/  FADD.FTZ R13, R19, R12 ;  /* 0x0000000c130d7221 */ /* 0x000fe40000010000 */
[----:B------:R4:W-:Y:S02]  /*108f0*/  STL [R1+0x4b0], R14 ;  /* 0x0004b00e01007387 */ /* 0x0009e40000100800 */
[----:B----4-:R-:W-:Y:S01]  /*10900*/  FMUL.FTZ R14, R3, R20 ;  /* 0x00000014030e7220 */ /* 0x010fe20000410000 */
        /* <DEDUP_REMOVED lines=25> */
.L_x_2715:
[----:B------:R-:W2:Y:S04]  /*10aa0*/  LDL.LU R17, [R1+0x6f0] ;  /* 0x0006f00001117983 */ /* 0x000ea80000300800 */
[----:B------:R-:W3:Y:S04]  /*10ab0*/  LDL.LU R15, [R1+0x6f4] ;  /* 0x0006f400010f7983 */ /* 0x000ee80000300800 */
[----:B------:R4:W5:Y:S04]  /*10ac0*/  LDL R23, [R1+0x6e8] ;  /* 0x0006e80001177983 */ /* 0x0009680000100800 */
[----:B0-----:R4:W5:Y:S01]  /*10ad0*/  LDL R20, [R1+0x6ec] ;  /* 0x0006ec0001147983 */ /* 0x0019620000100800 */
[----:B------:R-:W-:Y:S01]  /*10ae0*/  FFMA.FTZ R42, R11, R14, R42 ;  /* 0x0000000e0b2a7223 */ /* 0x000fe2000001002a */
[----:B------:R-:W-:Y:S01]  /*10af0*/  FMUL.FTZ R16, R2, R21 ;  /* 0x0000001502107220 */ /* 0x000fe20000410000 */
[----:B------:R-:W-:-:S03]  /*10b00*/  FADD.FTZ R13, R14, R13 ;  /* 0x0000000d0e0d7221 */ /* 0x000fc60000010000 */
[----:B------:R-:W-:Y:S01]  /*10b10*/  FFMA.FTZ R42, R10, R16, R42 ;  /* 0x000000100a2a7223 */ /* 0x000fe2000001002a */
[----:B------:R-:W-:Y:S01]  /*10b20*/  FADD.FTZ R16, R13, R16 ;  /* 0x000000100d107221 */ /* 0x000fe20000010000 */
[----:B--2---:R-:W-:Y:S01]  /*10b30*/  FADD.FTZ R14, R17, -UR16 ;  /* 0x80000010110e7e21 */ /* 0x004fe20008010000 */
[----:B------:R-:W-:Y:S01]  /*10b40*/  FMUL.FTZ R17, R3, R18 ;  /* 0x0000001203117220 */ /* 0x000fe20000410000 */
[----:B---3--:R-:W-:Y:S02]  /*10b50*/  FADD.FTZ R15, R15, -UR16 ;  /* 0x800000100f0f7e21 */ /* 0x008fe40008010000 */
[----:B------:R-:W-:Y:S02]  /*10b60*/  FMUL.FTZ R14, R14, UR12 ;  /* 0x0000000c0e0e7c20 */ /* 0x000fe40008410000 */
[----:B------:R-:W-:Y:S01]  /*10b70*/  FMUL.FTZ R15, R15, UR12 ;  /* 0x0000000c0f0f7c20 */ /* 0x000fe20008410000 */
[----:B----4-:R-:W-:Y:S06]  /*10b80*/  @!P1 BRA `(.L_x_2716) ;  /* 0x0000000000509947 */ /* 0x010fec0003800000 */
[----:B-1----:R-:W-:-:S04]  /*10b90*/  FFMA.FTZ R18, R14, R2, R4 ;  /* 0x000000020e127223 */ /* 0x002fc80000010004 */
        /* <DEDUP_REMOVED lines=19> */
.L_x_2716:
[----:B-1----:R-:W2:Y:S04]  /*10cd0*/  LDL.LU R21, [R1+0x6e0] ;  /* 0x0006e00001157983 */ /* 0x002ea80000300800 */
[----:B------:R-:W3:Y:S04]  /*10ce0*/  LDL.LU R19, [R1+0x6e4] ;  /* 0x0006e40001137983 */ /* 0x000ee80000300800 */
[----:B------:R1:W5:Y:S04]  /*10cf0*/  LDL R25, [R1+0x6d8] ;  /* 0x0006d80001197983 */ /* 0x0003680000100800 */
[----:B------:R1:W5:Y:S01]  /*10d00*/  LDL R22, [R1+0x6dc] ;  /* 0x0006dc0001167983 */ /* 0x0003620000100800 */
[----:B------:R-:W-:Y:S01]  /*10d10*/  FFMA.FTZ R42, R12, R17, R42 ;  /* 0x000000110c2a7223 */ /* 0x000fe2000001002a */
[----:B-----5:R-:W-:Y:S01]  /*10d20*/  FMUL.FTZ R13, R2, R23 ;  /* 0x00000017020d7220 */ /* 0x020fe20000410000 */
[----:B------:R-:W-:-:S03]  /*10d30*/  FADD.FTZ R18, R17, R16 ;  /* 0x0000001011127221 */ /* 0x000fc60000010000 */
[----:B------:R-:W-:Y:S01]  /*10d40*/  FFMA.FTZ R42, R14, R13, R42 ;  /* 0x0000000d0e2a7223 */ /* 0x000fe2000001002a */
[----:B------:R-:W-:Y:S01]  /*10d50*/  FADD.FTZ R13, R18, R13 ;  /* 0x0000000d120d7221 */ /* 0x000fe20000010000 */
[----:B--2---:R-:W-:Y:S01]  /*10d60*/  FADD.FTZ R16, R21, -UR16 ;  /* 0x8000001015107e21 */ /* 0x004fe20008010000 */
[----:B---3--:R-:W-:-:S03]  /*10d70*/  FADD.FTZ R17, R19, -UR16 ;  /* 0x8000001013117e21 */ /* 0x008fc60008010000 */
[----:B------:R-:W-:Y:S01]  /*10d80*/  FMUL.FTZ R16, R16, UR12 ;  /* 0x0000000c10107c20 */ /* 0x000fe20008410000 */
[----:B------:R-:W-:Y:S01]  /*10d90*/  FMUL.FTZ R19, R3, R20 ;  /* 0x0000001403137220 */ /* 0x000fe20000410000 */
[----:B------:R-:W-:Y:S01]  /*10da0*/  FMUL.FTZ R17, R17, UR12 ;  /* 0x0000000c11117c20 */ /* 0x000fe20008410000 */
[----:B-1----:R-:W-:Y:S06]  /*10db0*/  @!P1 BRA `(.L_x_2717) ;  /* 0x0000000000509947 */ /* 0x002fec0003800000 */
        /* <DEDUP_REMOVED lines=20> */
.L_x_2717:
[----:B0-----:R-:W2:Y:S04]  /*10f00*/  LDL.LU R23, [R1+0x6d0] ;  /* 0x0006d00001177983 */ /* 0x001ea80000300800 */
[----:B------:R-:W3:Y:S04]  /*10f10*/  LDL.LU R21, [R1+0x6d4] ;  /* 0x0006d40001157983 */ /* 0x000ee80000300800 */
[----:B------:R0:W5:Y:S04]  /*10f20*/  LDL R28, [R1+0x6c0] ;  /* 0x0006c000011c7983 */ /* 0x0001680000100800 */
[----:B------:R0:W5:Y:S01]  /*10f30*/  LDL R24, [R1+0x6c4] ;  /* 0x0006c40001187983 */ /* 0x0001620000100800 */
[----:B------:R-:W-:Y:S01]  /*10f40*/  FFMA.FTZ R42, R15, R19, R42 ;  /* 0x000000130f2a7223 */ /* 0x000fe2000001002a */
[----:B------:R-:W-:Y:S01]  /*10f50*/  FADD.FTZ R20, R19, R13 ;  /* 0x0000000d13147221 */ /* 0x000fe20000010000 */
[----:B------:R-:W-:-:S04]  /*10f60*/  FMUL.FTZ R18, R2, R25 ;  /* 0x0000001902127220 */ /* 0x000fc80000410000 */
[----:B------:R-:W-:Y:S01]  /*10f70*/  FFMA.FTZ R42, R16, R18, R42 ;  /* 0x00000012102a7223 */ /* 0x000fe2000001002a */
[----:B------:R-:W-:Y:S01]  /*10f80*/  FADD.FTZ R18, R20, R18 ;  /* 0x0000001214127221 */ /* 0x000fe20000010000 */
[----:B--2---:R-:W-:Y:S01]  /*10f90*/  FADD.FTZ R19, R23, -UR16 ;  /* 0x8000001017137e21 */ /* 0x004fe20008010000 */
[----:B---3--:R-:W-:-:S03]  /*10fa0*/  FADD.FTZ R13, R21, -UR16 ;  /* 0x80000010150d7e21 */ /* 0x008fc60008010000 */
[----:B------:R-:W-:Y:S01]  /*10fb0*/  FMUL.FTZ R23, R19, UR12 ;  /* 0x0000000c13177c20 */ /* 0x000fe20008410000 */
[----:B------:R-:W-:Y:S01]  /*10fc0*/  FMUL.FTZ R19, R3, R22 ;  /* 0x0000001603137220 */ /* 0x000fe20000410000 */
[----:B------:R-:W-:-:S03]  /*10fd0*/  FMUL.FTZ R27, R13, UR12 ;  /* 0x0000000c0d1b7c20 */ /* 0x000fc60008410000 */
        /* <DEDUP_REMOVED lines=8> */
[----:B--2--5:R-:W-:Y:S01]  /*11060*/  FMUL.FTZ R13, R28, R21 ;  /* 0x000000151c0d7220 */ /* 0x024fe20000410000 */
[----:B------:R-:W-:-:S04]  /*11070*/  FADD.FTZ R21, -R21, 1 ;  /* 0x3f80000015157421 */ /* 0x000fc80000010100 */
[----:B------:R-:W-:Y:S01]  /*11080*/  FFMA.FTZ R21, R20, R21, 1 ;  /* 0x3f80000014157423 */ /* 0x000fe20000010015 */
[----:B------:R-:W-:-:S03]  /*11090*/  FFMA.FTZ R20, R27, R3, R5 ;  /* 0x000000031b147223 */ /* 0x000fc60000010005 */
[----:B------:R-:W-:Y:S01]  /*110a0*/  FMUL.FTZ R28, R13, R21 ;  /* 0x000000150d1c7220 */ /* 0x000fe20000410000 */
[----:B------:R-:W-:-:S04]  /*110b0*/  FMUL.FTZ R13, R20, -1.4426950216293334961 ;  /* 0xbfb8aa3b140d7820 */ /* 0x000fc80000410000 */
[----:B------:R2:W-:Y:S02]  /*110c0*/  STL [R1+0x6c0], R28 ;  /* 0x0006c01c01007387 */ /* 0x0005e40000100800 */
[----:B------:R-:W3:Y:S02]  /*110d0*/  MUFU.EX2 R13, R13 ;  /* 0x0000000d000d7308 */ /* 0x000ee40000000800 */
[----:B---3--:R-:W-:-:S06]  /*110e0*/  FADD.FTZ R13, R13, 1 ;  /* 0x3f8000000d0d7421 */ /* 0x008fcc0000010000 */
[----:B------:R-:W3:Y:S02]  /*110f0*/  MUFU.RCP R21, R13 ;  /* 0x0000000d00157308 */ /* 0x000ee40000001000 */
[----:B---3--:R-:W-:Y:S01]  /*11100*/  FMUL.FTZ R13, R24, R21 ;  /* 0x00000015180d7220 */ /* 0x008fe20000410000 */
[----:B------:R-:W-:-:S04]  /*11110*/  FADD.FTZ R21, -R21, 1 ;  /* 0x3f80000015157421 */ /* 0x000fc80000010100 */
[----:B------:R-:W-:-:S04]  /*11120*/  FFMA.FTZ R21, R20, R21, 1 ;  /* 0x3f80000014157423 */ /* 0x000fc80000010015 */
[----:B------:R-:W-:-:S05]  /*11130*/  FMUL.FTZ R24, R13, R21 ;  /* 0x000000150d187220 */ /* 0x000fca0000410000 */
[----:B------:R2:W-:Y:S02]  /*11140*/  STL [R1+0x6c4], R24 ;  /* 0x0006c41801007387 */ /* 0x0005e40000100800 */
.L_x_2718:
[----:B-1----:R-:W3:Y:S04]  /*11150*/  LDL.LU R25, [R1+0x6b8] ;  /* 0x0006b80001197983 */ /* 0x002ee80000300800 */
[----:B------:R-:W4:Y:S04]  /*11160*/  LDL.LU R21, [R1+0x6bc] ;  /* 0x0006bc0001157983 */ /* 0x000f280000300800 */
[----:B------:R1:W5:Y:S04]  /*11170*/  LDL R26, [R1+0x6b0] ;  /* 0x0006b000011a7983 */ /* 0x0003680000100800 */
[----:B------:R1:W5:Y:S01]  /*11180*/  LDL R22, [R1+0x6b4] ;  /* 0x0006b40001167983 */ /* 0x0003620000100800 */
[----:B------:R-:W-:Y:S01]  /*11190*/  FFMA.FTZ R42, R17, R19, R42 ;  /* 0x00000013112a7223 */ /* 0x000fe2000001002a */
[----:B-----5:R-:W-:Y:S01]  /*111a0*/  FMUL.FTZ R13, R2, R28 ;  /* 0x0000001c020d7220 */ /* 0x020fe20000410000 */
[----:B------:R-:W-:-:S03]  /*111b0*/  FADD.FTZ R20, R19, R18 ;  /* 0x0000001213147221 */ /* 0x000fc60000010000 */
[----:B------:R-:W-:Y:S01]  /*111c0*/  FFMA.FTZ R42, R23, R13, R42 ;  /* 0x0000000d172a7223 */ /* 0x000fe2000001002a */
[----:B------:R-:W-:Y:S01]  /*111d0*/  FADD.FTZ R13, R20, R13 ;  /* 0x0000000d140d7221 */ /* 0x000fe20000010000 */
[----:B---3--:R-:W-:Y:S01]  /*111e0*/  FADD.FTZ R19, R25, -UR16 ;  /* 0x8000001019137e21 */ /* 0x008fe20008010000 */
[----:B----4-:R-:W-:-:S03]  /*111f0*/  FADD.FTZ R18, R21, -UR16 ;  /* 0x8000001015127e21 */ /* 0x010fc60008010000 */
[----:B0-----:R-:W-:Y:S01]  /*11200*/  FMUL.FTZ R23, R19, UR12 ;  /* 0x0000000c13177c20 */ /* 0x001fe20008410000 */
[----:B------:R-:W-:Y:S01]  /*11210*/  FMUL.FTZ R19, R3, R24 ;  /* 0x0000001803137220 */ /* 0x000fe20000410000 */
[----:B------:R-:W-:-:S03]  /*11220*/  FMUL.FTZ R29, R18, UR12 ;  /* 0x0000000c121d7c20 */ /* 0x000fc60008410000 */
        /* <DEDUP_REMOVED lines=23> */
.L_x_2719:
[----:B------:R-:W3:Y:S04]  /*113a0*/  LDL.LU R25, [R1+0x6a8] ;  /* 0x0006a80001197983 */ /* 0x000ee80000300800 */
[----:B------:R-:W4:Y:S04]  /*113b0*/  LDL.LU R21, [R1+0x6ac] ;  /* 0x0006ac0001157983 */ /* 0x000f280000300800 */
[----:B--2---:R2:W5:Y:S04]  /*113c0*/  LDL R28, [R1+0x6a0] ;  /* 0x0006a000011c7983 */ /* 0x0045680000100800 */
[----:B------:R2:W5:Y:S01]  /*113d0*/  LDL R24, [R1+0x6a4] ;  /* 0x0006a40001187983 */ /* 0x0005620000100800 */
[----:B------:R-:W-:Y:S01]  /*113e0*/  FFMA.FTZ R42, R27, R19, R42 ;  /* 0x000000131b2a7223 */ /* 0x000fe2000001002a */
[----:B------:R-:W-:Y:S01]  /*113f0*/  FMUL.FTZ R18, R2, R26 ;  /* 0x0000001a02127220 */ /* 0x000fe20000410000 */
[----:B------:R-:W-:-:S03]  /*11400*/  FADD.FTZ R20, R19, R13 ;  /* 0x0000000d13147221 */ /* 0x000fc60000010000 */
[----:B------:R-:W-:Y:S01]  /*11410*/  FFMA.FTZ R42, R23, R18, R42 ;  /* 0x00000012172a7223 */ /* 0x000fe2000001002a */
[----:B------:R-:W-:Y:S01]  /*11420*/  FADD.FTZ R18, R20, R18 ;  /* 0x0000001214127221 */ /* 0x000fe20000010000 */
[----:B---3--:R-:W-:Y:S01]  /*11430*/  FADD.FTZ R19, R25, -UR16 ;  /* 0x8000001019137e21 */ /* 0x008fe20008010000 */
[----:B----4-:R-:W-:-:S03]  /*11440*/  FADD.FTZ R13, R21, -UR16 ;  /* 0x80000010150d7e21 */ /* 0x010fc60008010000 */
[----:B-1----:R-:W-:Y:S01]  /*11450*/  FMUL.FTZ R23, R19, UR12 ;  /* 0x0000000c13177c20 */ /* 0x002fe20008410000 */
[----:B------:R-:W-:Y:S01]  /*11460*/  FMUL.FTZ R19, R3, R22 ;  /* 0x0000001603137220 */ /* 0x000fe20000410000 */
        /* <DEDUP_REMOVED lines=9> */
[----:B-1---5:R-:W-:Y:S01]  /*11500*/  FMUL.FTZ R13, R28, R21 ;  /* 0x000000151c0d7220 */ /* 0x022fe20000410000 */
        /* <DEDUP_REMOVED lines=14> */
.L_x_2720:
[----:B------:R-:W3:Y:S04]  /*115f0*/  LDL.LU R25, [R1+0x698] ;  /* 0x0006980001197983 */ /* 0x000ee80000300800 */
[----:B------:R-:W4:Y:S04]  /*11600*/  LDL.LU R21, [R1+0x69c] ;  /* 0x00069c0001157983 */ /* 0x000f280000300800 */
[----:B0-----:R0:W5:Y:S04]  /*11610*/  LDL R26, [R1+0x690] ;  /* 0x00069000011a7983 */ /* 0x0011680000100800 */
        /* <DEDUP_REMOVED lines=8> */
[----:B--2---:R-:W-:Y:S01]  /*116a0*/  FMUL.FTZ R23, R19, UR12 ;  /* 0x0000000c13177c20 */ /* 0x004fe20008410000 */
        /* <DEDUP_REMOVED lines=10> */
[----:B--2---:R-:W-:Y:S01]  /*11750*/  FMUL.FTZ R18, R26, R21 ;  /* 0x000000151a127220 */ /* 0x004fe20000410000 */
        /* <DEDUP_REMOVED lines=14> */
.L_x_2721:
[----:B------:R-:W3:Y:S04]  /*11840*/  LDL.LU R25, [R1+0x688] ;  /* 0x0006880001197983 */ /* 0x000ee80000300800 */
[----:B------:R-:W4:Y:S04]  /*11850*/  LDL.LU R21, [R1+0x68c] ;  /* 0x00068c0001157983 */ /* 0x000f280000300800 */
[----:B-1----:R1:W5:Y:S04]  /*11860*/  LDL R28, [R1+0x678] ;  /* 0x00067800011c7983 */ /* 0x0023680000100800 */
        /* <DEDUP_REMOVED lines=34> */
.L_x_2722:
[----:B------:R-:W3:Y:S04]  /*11a90*/  LDL.LU R25, [R1+0x670] ;  /* 0x0006700001197983 */ /* 0x000ee80000300800 */
[----:B------:R-:W4:Y:S04]  /*11aa0*/  LDL.LU R21, [R1+0x674] ;  /* 0x0006740001157983 */ /* 0x000f280000300800 */
[----:B--2---:R2:W5:Y:S04]  /*11ab0*/  LDL R26, [R1+0x668] ;  /* 0x00066800011a7983 */ /* 0x0045680000100800 */
        /* <DEDUP_REMOVED lines=34> */
.L_x_2723:
[----:B------:R-:W3:Y:S04]  /*11ce0*/  LDL.LU R25, [R1+0x660] ;  /* 0x0006600001197983 */ /* 0x000ee80000300800 */
[----:B------:R-:W4:Y:S04]  /*11cf0*/  LDL.LU R21, [R1+0x664] ;  /* 0x0006640001157983 */ /* 0x000f280000300800 */
[----:B0-----:R0:W5:Y:S04]  /*11d00*/  LDL R28, [R1+0x658] ;  /* 0x00065800011c7983 */ /* 0x0011680000100800 */
        /* <DEDUP_REMOVED lines=34> */
.L_x_2724:
[----:B------:R-:W3:Y:S04]  /*11f30*/  LDL.LU R25, [R1+0x648] ;  /* 0x0006480001197983 */ /* 0x000ee80000300800 */
[----:B------:R-:W4:Y:S04]  /*11f40*/  LDL.LU R21, [R1+0x64c] ;  /* 0x00064c0001157983 */ /* 0x000f280000300800 */
[----:B-1----:R1:W5:Y:S04]  /*11f50*/  LDL R26, [R1+0x640] ;  /* 0x00064000011a7983 */ /* 0x0023680000100800 */
        /* <DEDUP_REMOVED lines=34> */
.L_x_2725:
        /* <DEDUP_REMOVED lines=37> */
.L_x_2726:
        /* <DEDUP_REMOVED lines=37> */
.L_x_2727:
        /* <DEDUP_REMOVED lines=37> */
.L_x_2728:
        /* <DEDUP_REMOVED lines=37> */
.L_x_2729:
        /* <DEDUP_REMOVED lines=13> */
[----:B-1----:R-:W-:-:S03]  /*12b90*/  FMUL.FTZ R26, R13, UR12 ;  /* 0x0000000c0d1a7c20 */ /* 0x002fc60008410000 */
        /* <DEDUP_REMOVED lines=23> */
.L_x_2730:
[----:B------:R-:W2:Y:S04]  /*12d10*/  LDL.LU R27, [R1+0x5d0] ;  /* 0x0005d000011b7983 */ /* 0x000ea80000300800 */
        /* <DEDUP_REMOVED lines=36> */
.L_x_2731:
[----:B------:R-:W2:Y:S04]  /*12f60*/  LDL.LU R21, [R1+0x5b8] ;  /* 0x0005b80001157983 */ /* 0x000ea80000300800 */
[----:B------:R-:W3:Y:S04]  /*12f70*/  LDL.LU R19, [R1+0x5bc] ;  /* 0x0005bc0001137983 */ /* 0x000ee80000300800 */
[----:B-1----:R1:W5:Y:S04]  /*12f80*/  LDL R28, [R1+0x5a8] ;  /* 0x0005a800011c7983 */ /* 0x0023680000100800 */
[----:B------:R1:W5:Y:S01]  /*12f90*/  LDL R24, [R1+0x5ac] ;  /* 0x0005ac0001187983 */ /* 0x0003620000100800 */
        /* <DEDUP_REMOVED lines=10> */
[----:B-1----:R-:W-:Y:S06]  /*13040*/  @!P1 BRA `(.L_x_2732) ;  /* 0x0000000000509947 */ /* 0x002fec0003800000 */
[----:B0-----:R-:W-:-:S04]  /*13050*/  FFMA.FTZ R22, R18, R2, R4 ;  /* 0x0000000212167223 */ /* 0x001fc80000010004 */
[----:B------:R-:W-:-:S06]  /*13060*/  FMUL.FTZ R13, R22, -1.4426950216293334961 ;  /* 0xbfb8aa3b160d7820 */ /* 0x000fcc0000410000 */
[----:B------:R-:W0:Y:S02]  /*13070*/  MUFU.EX2 R13, R13 ;  /* 0x0000000d000d7308 */ /* 0x000e240000000800 */
[----:B0-----:R-:W-:-:S06]  /*13080*/  FADD.FTZ R13, R13, 1 ;  /* 0x3f8000000d0d7421 */ /* 0x001fcc0000010000 */
[----:B----4-:R-:W0:Y:S02]  /*13090*/  MUFU.RCP R23, R13 ;  /* 0x0000000d00177308 */ /* 0x010e240000001000 */
[----:B0----5:R-:W-:Y:S01]  /*130a0*/  FMUL.FTZ R13, R28, R23 ;  /* 0x000000171c0d7220 */ /* 0x021fe20000410000 */
        /* <DEDUP_REMOVED lines=14> */
.L_x_2732:
[----:B0-----:R-:W2:Y:S04]  /*13190*/  LDL.LU R25, [R1+0x598] ;  /* 0x0005980001197983 */ /* 0x001ea80000300800 */
[----:B----4-:R-:W3:Y:S04]  /*131a0*/  LDL.LU R23, [R1+0x59c] ;  /* 0x00059c0001177983 */ /* 0x010ee80000300800 */
[----:B------:R0:W5:Y:S04]  /*131b0*/  LDL R27, [R1+0x590] ;  /* 0x00059000011b7983 */ /* 0x0001680000100800 */
[----:B------:R0:W5:Y:S01]  /*131c0*/  LDL R26, [R1+0x594] ;  /* 0x00059400011a7983 */ /* 0x0001620000100800 */
[----:B------:R-:W-:Y:S01]  /*131d0*/  FFMA.FTZ R42, R29, R21, R42 ;  /* 0x000000151d2a7223 */ /* 0x000fe2000001002a */
[----:B-----5:R-:W-:Y:S01]  /*131e0*/  FMUL.FTZ R13, R2, R28 ;  /* 0x0000001c020d7220 */ /* 0x020fe20000410000 */
[----:B------:R-:W-:-:S03]  /*131f0*/  FADD.FTZ R22, R21, R20 ;  /* 0x0000001415167221 */ /* 0x000fc60000010000 */
[----:B------:R-:W-:Y:S01]  /*13200*/  FFMA.FTZ R42, R18, R13, R42 ;  /* 0x0000000d122a7223 */ /* 0x000fe2000001002a */
[----:B------:R-:W-:Y:S01]  /*13210*/  FADD.FTZ R13, R22, R13 ;  /* 0x0000000d160d7221 */ /* 0x000fe20000010000 */
[----:B------:R-:W-:Y:S01]  /*13220*/  FMUL.FTZ R22, R3, R24 ;  /* 0x0000001803167220 */ /* 0x000fe20000410000 */
[----:B--2---:R-:W-:Y:S01]  /*13230*/  FADD.FTZ R20, R25, -UR16 ;  /* 0x8000001019147e21 */ /* 0x004fe20008010000 */
[----:B---3--:R-:W-:-:S03]  /*13240*/  FADD.FTZ R21, R23, -UR16 ;  /* 0x8000001017157e21 */ /* 0x008fc60008010000 */
[----:B------:R-:W-:Y:S01]  /*13250*/  FMUL.FTZ R20, R20, UR12 ;  /* 0x0000000c14147c20 */ /* 0x000fe20008410000 */
[----:B------:R-:W-:Y:S01]  /*13260*/  FMUL.FTZ R21, R21, UR12 ;  /* 0x0000000c15157c20 */ /* 0x000fe20008410000 */
[----:B0-----:R-:W-:Y:S06]  /*13270*/  @!P1 BRA `(.L_x_2733) ;  /* 0x0000000000509947 */ /* 0x001fec0003800000 */
        /* <DEDUP_REMOVED lines=20> */
.L_x_2733:
[----:B------:R-:W2:Y:S04]  /*133c0*/  LDL.LU R25, [R1+0x580] ;  /* 0x0005800001197983 */ /* 0x000ea80000300800 */
[----:B------:R-:W3:Y:S04]  /*133d0*/  LDL.LU R23, [R1+0x584] ;  /* 0x0005840001177983 */ /* 0x000ee80000300800 */
[----:B------:R4:W5:Y:S04]  /*133e0*/  LDL R32, [R1+0x578] ;  /* 0x0005780001207983 */ /* 0x0009680000100800 */
[----:B-1----:R4:W5:Y:S01]  /*133f0*/  LDL R28, [R1+0x57c] ;  /* 0x00057c00011c7983 */ /* 0x0029620000100800 */
        /* <DEDUP_REMOVED lines=11> */
[----:B0-----:R-:W-:-:S04]  /*134b0*/  FFMA.FTZ R26, R22, R2, R4 ;  /* 0x00000002161a7223 */ /* 0x001fc80000010004 */
        /* <DEDUP_REMOVED lines=19> */
.L_x_2734:
[----:B------:R-:W2:Y:S04]  /*135f0*/  LDL.LU R29, [R1+0x568] ;  /* 0x00056800011d7983 */ /* 0x000ea80000300800 */
[----:B0-----:R-:W3:Y:S04]  /*13600*/  LDL.LU R27, [R1+0x56c] ;  /* 0x00056c00011b7983 */ /* 0x001ee80000300800 */
        /* <DEDUP_REMOVED lines=33> */
.L_x_2735:
        /* <DEDUP_REMOVED lines=35> */
.L_x_2736:
        /* <DEDUP_REMOVED lines=35> */
.L_x_2737:
        /* <DEDUP_REMOVED lines=35> */
.L_x_2738:
        /* <DEDUP_REMOVED lines=35> */
.L_x_2739:
        /* <DEDUP_REMOVED lines=35> */
.L_x_2740:
        /* <DEDUP_REMOVED lines=35> */
.L_x_2741:
[----:B------:R-:W2:Y:S04]  /*14540*/  LDL.LU R41, [R1+0x4f0] ;  /* 0x0004f00001297983 */ /* 0x000ea80000300800 */
[----:B------:R-:W3:Y:S04]  /*14550*/  LDL.LU R39, [R1+0x4ec] ;  /* 0x0004ec0001277983 */ /* 0x000ee80000300800 */
        /* <DEDUP_REMOVED lines=28> */
[----:B0----5:R-:W-:Y:S01]  /*14720*/  FMUL.FTZ R13, R45, R44 ;  /* 0x0000002c2d0d7220 */ /* 0x021fe20000410000 */
[----:B------:R-:W-:-:S04]  /*14730*/  FADD.FTZ R44, -R44, 1 ;  /* 0x3f8000002c2c7421 */ /* 0x000fc80000010100 */
[----:B------:R-:W-:-:S04]  /*14740*/  FFMA.FTZ R44, R43, R44, 1 ;  /* 0x3f8000002b2c7423 */ /* 0x000fc8000001002c */
[----:B------:R-:W-:-:S05]  /*14750*/  FMUL.FTZ R45, R13, R44 ;  /* 0x0000002c0d2d7220 */ /* 0x000fca0000410000 */
[----:B------:R1:W-:Y:S02]  /*14760*/  STL [R1+0x4c0], R45 ;  /* 0x0004c02d01007387 */ /* 0x0003e40000100800 */
.L_x_2742:
[----:B------:R-:W2:Y:S01]  /*14770*/  LDL R13, [R1+0x4a4] ;  /* 0x0004a400010d7983 */ /* 0x000ea20000100800 */
[----:B0-----:R-:W-:-:S03]  /*14780*/  FADD.FTZ R43, R41, R40 ;  /* 0x00000028292b7221 */ /* 0x001fc60000010000 */
[----:B------:R-:W3:Y:S01]  /*14790*/  LDL.LU R44, [R1+0x4f4] ;  /* 0x0004f400012c7983 */ /* 0x000ee20000300800 */
[----:B------:R-:W-:-:S03]  /*147a0*/  FFMA.FTZ R42, R37, R41, R42 ;  /* 0x00000029252a7223 */ /* 0x000fc6000001002a */
[----:B------:R-:W4:Y:S01]  /*147b0*/  LDL.LU R40, [R1+0x71c] ;  /* 0x00071c0001287983 */ /* 0x000f220000300800 */
[----:B--2---:R-:W-:-:S04]  /*147c0*/  FMUL.FTZ R13, R2, R13 ;  /* 0x0000000d020d7220 */ /* 0x004fc80000410000 */
[----:B------:R-:W-:Y:S01]  /*147d0*/  FFMA.FTZ R42, R38, R13, R42 ;  /* 0x0000000d262a7223 */ /* 0x000fe2000001002a */
[----:B---3--:R-:W-:Y:S01]  /*147e0*/  FADD.FTZ R41, R44, -UR16 ;  /* 0x800000102c297e21 */ /* 0x008fe20008010000 */
[----:B----4-:R-:W-:-:S03]  /*147f0*/  FADD.FTZ R40, R40, -UR16 ;  /* 0x8000001028287e21 */ /* 0x010fc60008010000 */
[----:B------:R0:W-:Y:S01]  /*14800*/  STL [R1+0x410], R42 ;  /* 0x0004102a01007387 */ /* 0x0001e20000100800 */
[----:B------:R-:W-:Y:S01]  /*14810*/  FADD.FTZ R13, R43, R13 ;  /* 0x0000000d2b0d7221 */ /* 0x000fe20000010000 */
[----:B------:R-:W-:Y:S01]  /*14820*/  FMUL.FTZ R41, R41, UR12 ;  /* 0x0000000c29297c20 */ /* 0x000fe20008410000 */
[----:B------:R-:W-:Y:S01]  /*14830*/  FMUL.FTZ R40, R40, UR12 ;  /* 0x0000000c28287c20 */ /* 0x000fe20008410000 */
[----:B0----5:R-:W-:Y:S01]  /*14840*/  FMUL.FTZ R42, R3, R45 ;  /* 0x0000002d032a7220 */ /* 0x021fe20000410000 */
[----:B------:R-:W-:Y:S06]  /*14850*/  @!P1 BRA `(.L_x_2743) ;  /* 0x0000000000589947 */ /* 0x000fec0003800000 */
[----:B------:R-:W-:-:S04]  /*14860*/  FFMA.FTZ R44, R40, R2, R4 ;  /* 0x00000002282c7223 */ /* 0x000fc80000010004 */
[----:B------:R-:W-:-:S06]  /*14870*/  FMUL.FTZ R43, R44, -1.4426950216293334961 ;  /* 0xbfb8aa3b2c2b7820 */ /* 0x000fcc0000410000 */
[----:B------:R-:W0:Y:S02]  /*14880*/  MUFU.EX2 R43, R43 ;  /* 0x0000002b002b7308 */ /* 0x000e240000000800 */
[----:B0-----:R-:W-:-:S06]  /*14890*/  FADD.FTZ R43, R43, 1 ;  /* 0x3f8000002b2b7421 */ /* 0x001fcc0000010000 */
[----:B-1----:R0:W1:Y:S02]  /*148a0*/  MUFU.RCP R45, R43 ;  /* 0x0000002b002d7308 */ /* 0x0020640000001000 */
        /* <DEDUP_REMOVED lines=17> */
.L_x_2743:
[----:B-1----:R-:W2:Y:S04]  /*149c0*/  LDL.LU R45, [R1+0x410] ;  /* 0x00041000012d7983 */ /* 0x002ea80000300800 */
[----:B------:R-:W3:Y:S01]  /*149d0*/  LDL R44, [R1+0x4a0] ;  /* 0x0004a000012c7983 */ /* 0x000ee20000100800 */
[----:B------:R-:W-:-:S03]  /*149e0*/  FADD.FTZ R13, R42, R13 ;  /* 0x0000000d2a0d7221 */ /* 0x000fc60000010000 */
[----:B0-----:R-:W4:Y:S01]  /*149f0*/  LDL.LU R43, [R1+0x728] ;  /* 0x00072800012b7983 */ /* 0x001f220000300800 */
[----:B--2---:R-:W-:-:S03]  /*14a00*/  FFMA.FTZ R45, R39, R42, R45 ;  /* 0x0000002a272d7223 */ /* 0x004fc6000001002d */
[----:B------:R-:W2:Y:S01]  /*14a10*/  LDL.LU R42, [R1+0x72c] ;  /* 0x00072c00012a7983 */ /* 0x000ea20000300800 */
[----:B---3--:R-:W-:-:S04]  /*14a20*/  FMUL.FTZ R44, R2, R44 ;  /* 0x0000002c022c7220 */ /* 0x008fc80000410000 */
[----:B------:R-:W-:-:S05]  /*14a30*/  FFMA.FTZ R45, R40, R44, R45 ;  /* 0x0000002c282d7223 */ /* 0x000fca000001002d */
[----:B------:R0:W-:Y:S04]  /*14a40*/  STL [R1+0x418], R45 ;  /* 0x0004182d01007387 */ /* 0x0001e80000100800 */
[----:B0-----:R-:W3:Y:S01]  /*14a50*/  LDL R45, [R1+0x4bc] ;  /* 0x0004bc00012d7983 */ /* 0x001ee20000100800 */
[----:B------:R-:W-:-:S05]  /*14a60*/  FADD.FTZ R13, R13, R44 ;  /* 0x0000002c0d0d7221 */ /* 0x000fca0000010000 */
[----:B------:R0:W-:Y:S01]  /*14a70*/  STL [R1+0x414], R13 ;  /* 0x0004140d01007387 */ /* 0x0001e20000100800 */
[----:B----4-:R-:W-:-:S04]  /*14a80*/  FADD.FTZ R43, R43, -UR16 ;  /* 0x800000102b2b7e21 */ /* 0x010fc80008010000 */
[----:B------:R-:W-:Y:S01]  /*14a90*/  FMUL.FTZ R43, R43, UR12 ;  /* 0x0000000c2b2b7c20 */ /* 0x000fe20008410000 */
[----:B--2---:R-:W-:-:S04]  /*14aa0*/  FADD.FTZ R42, R42, -UR16 ;  /* 0x800000102a2a7e21 */ /* 0x004fc80008010000 */
[----:B------:R-:W-:Y:S01]  /*14ab0*/  FMUL.FTZ R42, R42, UR12 ;  /* 0x0000000c2a2a7c20 */ /* 0x000fe20008410000 */
[----:B---3--:R-:W-:Y:S01]  /*14ac0*/  FMUL.FTZ R45, R3, R45 ;  /* 0x0000002d032d7220 */ /* 0x008fe20000410000 */
[----:B0-----:R-:W-:Y:S06]  /*14ad0*/  @!P1 BRA `(.L_x_2744) ;  /* 0x0000000000709947 */ /* 0x001fec0003800000 */
[----:B------:R0:W-:Y:S04]  /*14ae0*/  STL [R1+0x820], R6 ;  /* 0x0008200601007387 */ /* 0x0001e80000100800 */
[----:B0-----:R-:W2:Y:S01]  /*14af0*/  LDL.LU R6, [R1+0x49c] ;  /* 0x00049c0001067983 */ /* 0x001ea20000300800 */
[----:B------:R-:W-:-:S03]  /*14b00*/  FFMA.FTZ R13, R42, R2, R4 ;  /* 0x000000022a0d7223 */ /* 0x000fc60000010004 */
        /* <DEDUP_REMOVED lines=8> */
[----:B------:R0:W-:Y:S01]  /*14b90*/  STL [R1+0x410], R6 ;  /* 0x0004100601007387 */ /* 0x0001e20000100800 */
[----:B------:R-:W-:-:S03]  /*14ba0*/  FFMA.FTZ R44, R13, R44, 1 ;  /* 0x3f8000000d2c7423 */ /* 0x000fc6000001002c */
[----:B------:R-:W2:Y:S04]  /*14bb0*/  LDL.LU R13, [R1+0x410] ;  /* 0x00041000010d7983 */ /* 0x000ea80000300800 */
[----:B0-----:R0:W5:Y:S01]  /*14bc0*/  LDL.LU R6, [R1+0x820] ;  /* 0x0008200001067983 */ /* 0x0011620000300800 */
[----:B--2---:R-:W-:Y:S01]  /*14bd0*/  FMUL.FTZ R44, R13, R44 ;  /* 0x0000002c0d2c7220 */ /* 0x004fe20000410000 */
[----:B------:R-:W-:-:S04]  /*14be0*/  FFMA.FTZ R13, R43, R3, R5 ;  /* 0x000000032b0d7223 */ /* 0x000fc80000010005 */
[----:B------:R1:W-:Y:S02]  /*14bf0*/  STL [R1+0x49c], R44 ;  /* 0x00049c2c01007387 */ /* 0x0003e40000100800 */
[----:B-1----:R-:W-:-:S06]  /*14c00*/  FMUL.FTZ R44, R13, -1.4426950216293334961 ;  /* 0xbfb8aa3b0d2c7820 */ /* 0x002fcc0000410000 */
[----:B------:R-:W1:Y:S02]  /*14c10*/  MUFU.EX2 R44, R44 ;  /* 0x0000002c002c7308 */ /* 0x000e640000000800 */
[----:B-1----:R-:W-:-:S06]  /*14c20*/  FADD.FTZ R44, R44, 1 ;  /* 0x3f8000002c2c7421 */ /* 0x002fcc0000010000 */
[----:B------:R-:W3:Y:S02]  /*14c30*/  MUFU.RCP R44, R44 ;  /* 0x0000002c002c7308 */ /* 0x000ee40000001000 */
[----:B---3--:R-:W-:Y:S01]  /*14c40*/  FMUL.FTZ R0, R0, R44 ;  /* 0x0000002c00007220 */ /* 0x008fe20000410000 */
[----:B------:R-:W-:-:S04]  /*14c50*/  FADD.FTZ R44, -R44, 1 ;  /* 0x3f8000002c2c7421 */ /* 0x000fc80000010100 */
[----:B------:R-:W-:-:S04]  /*14c60*/  FFMA.FTZ R44, R13, R44, 1 ;  /* 0x3f8000000d2c7423 */ /* 0x000fc8000001002c */
[----:B------:R-:W-:Y:S02]  /*14c70*/  FMUL.FTZ R13, R0, R44 ;  /* 0x0000002c000d7220 */ /* 0x000fe40000410000 */
[----:B------:R0:W5:Y:S04]  /*14c80*/  LDL.LU R0, [R1+0x81c] ;  /* 0x00081c0001007983 */ /* 0x0001680000300800 */
[----:B------:R0:W-:Y:S02]  /*14c90*/  STL [R1+0x4ac], R13 ;  /* 0x0004ac0d01007387 */ /* 0x0001e40000100800 */
.L_x_2744:
[----:B------:R-:W2:Y:S04]  /*14ca0*/  LDL.LU R44, [R1+0x418] ;  /* 0x00041800012c7983 */ /* 0x000ea80000300800 */
[----:B0-----:R-:W3:Y:S04]  /*14cb0*/  LDL R13, [R1+0x49c] ;  /* 0x00049c00010d7983 */ /* 0x001ee80000100800 */
[----:B------:R0:W-:Y:S04]  /*14cc0*/  STL [R1+0x824], R5 ;  /* 0x0008240501007387 */ /* 0x0001e80000100800 */
[----:B0-----:R-:W4:Y:S04]  /*14cd0*/  LDL.LU R5, [R1+0x414] ;  /* 0x0004140001057983 */ /* 0x001f280000300800 */
[----:B------:R0:W-:Y:S04]  /*14ce0*/  STL [R1+0x820], R4 ;  /* 0x0008200401007387 */ /* 0x0001e80000100800 */
[----:B-----5:R1:W-:Y:S04]  /*14cf0*/  STL [R1+0x81c], R0 ;  /* 0x00081c0001007387 */ /* 0x0203e80000100800 */
[----:B0-----:R-:W4:Y:S04]  /*14d00*/  LDL.LU R4, [R1+0x744] ;  /* 0x0007440001047983 */ /* 0x001f280000300800 */
[----:B-1----:R-:W4:Y:S01]  /*14d10*/  LDL.LU R0, [R1+0x740] ;  /* 0x0007400001007983 */ /* 0x002f220000300800 */
[----:B--2---:R-:W-:Y:S01]  /*14d20*/  FFMA.FTZ R44, R41, R45, R44 ;  /* 0x0000002d292c7223 */ /* 0x004fe2000001002c */
[----:B---3--:R-:W-:-:S04]  /*14d30*/  FMUL.FTZ R13, R2, R13 ;  /* 0x0000000d020d7220 */ /* 0x008fc80000410000 */
[----:B------:R-:W-:Y:S01]  /*14d40*/  FFMA.FTZ R44, R42, R13, R44 ;  /* 0x0000000d2a2c7223 */ /* 0x000fe2000001002c */
[----:B----4-:R-:W-:-:S04]  /*14d50*/  FADD.FTZ R45, R45, R5 ;  /* 0x000000052d2d7221 */ /* 0x010fc80000010000 */
[----:B------:R0:W-:Y:S01]  /*14d60*/  STL [R1+0x424], R44 ;  /* 0x0004242c01007387 */ /* 0x0001e20000100800 */
[----:B------:R-:W-:-:S03]  /*14d70*/  FADD.FTZ R45, R45, R13 ;  /* 0x0000000d2d2d7221 */ /* 0x000fc60000010000 */
[----:B------:R1:W5:Y:S04]  /*14d80*/  LDL.LU R5, [R1+0x824] ;  /* 0x0008240001057983 */ /* 0x0003680000300800 */
[----:B------:R-:W2:Y:S01]  /*14d90*/  LDL R13, [R1+0x4ac] ;  /* 0x0004ac00010d7983 */ /* 0x000ea20000100800 */
[----:B------:R-:W-:-:S03]  /*14da0*/  FADD.FTZ R4, R4, -UR16 ;  /* 0x8000001004047e21 */ /* 0x000fc60008010000 */
[----:B------:R2:W-:Y:S01]  /*14db0*/  STL [R1+0x41c], R45 ;  /* 0x00041c2d01007387 */ /* 0x0005e20000100800 */
[----:B------:R-:W-:Y:S01]  /*14dc0*/  FADD.FTZ R0, R0, -UR16 ;  /* 0x8000001000007e21 */ /* 0x000fe20008010000 */
[----:B0-----:R-:W-:Y:S02]  /*14dd0*/  FMUL.FTZ R44, R4, UR12 ;  /* 0x0000000c042c7c20 */ /* 0x001fe40008410000 */
[----:B------:R1:W5:Y:S01]  /*14de0*/  LDL.LU R4, [R1+0x820] ;  /* 0x0008200001047983 */ /* 0x0003620000300800 */
[----:B--2---:R-:W-:Y:S01]  /*14df0*/  FMUL.FTZ R45, R3, R13 ;  /* 0x0000000d032d7220 */ /* 0x004fe20000410000 */
[----:B------:R-:W-:Y:S02]  /*14e00*/  FMUL.FTZ R13, R0, UR12 ;  /* 0x0000000c000d7c20 */ /* 0x000fe40008410000 */
[----:B------:R1:W5:Y:S04]  /*14e10*/  LDL.LU R0, [R1+0x81c] ;  /* 0x00081c0001007983 */ /* 0x0003680000300800 */
[----:B------:R1:W-:Y:S01]  /*14e20*/  STL [R1+0x414], R45 ;  /* 0x0004142d01007387 */ /* 0x0003e20000100800 */
[----:B------:R-:W-:Y:S05]  /*14e30*/  @!P1 BRA `(.L_x_2745) ;  /* 0x0000000000709947 */ /* 0x000fea0003800000 */
[----:B------:R0:W-:Y:S04]  /*14e40*/  STL [R1+0x820], R6 ;  /* 0x0008200601007387 */ /* 0x0001e80000100800 */
[----:B------:R-:W-:Y:S04]  /*14e50*/  STL [R1+0x824], R7 ;  /* 0x0008240701007387 */ /* 0x000fe80000100800 */
[----:B0-----:R-:W2:Y:S04]  /*14e60*/  LDL.LU R6, [R1+0x498] ;  /* 0x0004980001067983 */ /* 0x001ea80000300800 */
[----:B-----5:R0:W-:Y:S04]  /*14e70*/  STL [R1+0x81c], R0 ;  /* 0x00081c0001007387 */ /* 0x0201e80000100800 */
[----:B0-----:R-:W3:Y:S01]  /*14e80*/  LDL.LU R0, [R1+0x494] ;  /* 0x0004940001007983 */ /* 0x001ee20000300800 */
[----:B------:R-:W-:-:S04]  /*14e90*/  FFMA.FTZ R7, R44, R2, R4 ;  /* 0x000000022c077223 */ /* 0x000fc80000010004 */
[----:B-1----:R-:W-:-:S06]  /*14ea0*/  FMUL.FTZ R45, R7, -1.4426950216293334961 ;  /* 0xbfb8aa3b072d7820 */ /* 0x002fcc0000410000 */
[----:B------:R-:W0:Y:S02]  /*14eb0*/  MUFU.EX2 R45, R45 ;  /* 0x0000002d002d7308 */ /* 0x000e240000000800 */
[----:B0-----:R-:W-:-:S06]  /*14ec0*/  FADD.FTZ R45, R45, 1 ;  /* 0x3f8000002d2d7421 */ /* 0x001fcc0000010000 */
[----:B------:R-:W2:Y:S02]  /*14ed0*/  MUFU.RCP R45, R45 ;  /* 0x0000002d002d7308 */ /* 0x000ea40000001000 */
[----:B--2---:R-:W-:Y:S01]  /*14ee0*/  FMUL.FTZ R6, R6, R45 ;  /* 0x0000002d06067220 */ /* 0x004fe20000410000 */
[----:B------:R-:W-:-:S04]  /*14ef0*/  FADD.FTZ R45, -R45, 1 ;  /* 0x3f8000002d2d7421 */ /* 0x000fc80000010100 */
[----:B------:R-:W-:Y:S02]  /*14f00*/  FFMA.FTZ R45, R7, R45, 1 ;  /* 0x3f800000072d7423 */ /* 0x000fe4000001002d */
[----:B------:R0:W5:Y:S02]  /*14f10*/  LDL.LU R7, [R1+0x824] ;  /* 0x0008240001077983 */ /* 0x0001640000300800 */
[----:B------:R-:W-:Y:S01]  /*14f20*/  FMUL.FTZ R45, R6, R45 ;  /* 0x0000002d062d7220 */ /* 0x000fe20000410000 */
        /* <DEDUP_REMOVED lines=8> */
[----:B------:R-:W-:Y:S02]  /*14fb0*/  FFMA.FTZ R45, R6, R45, 1 ;  /* 0x3f800000062d7423 */ /* 0x000fe4000001002d */
[----:B------:R0:W5:Y:S02]  /*14fc0*/  LDL.LU R6, [R1+0x820] ;  /* 0x0008200001067983 */ /* 0x0001640000300800 */
[----:B------:R-:W-:Y:S02]  /*14fd0*/  FMUL.FTZ R45, R0, R45 ;  /* 0x0000002d002d7220 */ /* 0x000fe40000410000 */
[----:B------:R0:W5:Y:S04]  /*14fe0*/  LDL.LU R0, [R1+0x81c] ;  /* 0x00081c0001007983 */ /* 0x0001680000300800 */
[----:B------:R0:W-:Y:S02]  /*14ff0*/  STL [R1+0x494], R45 ;  /* 0x0004942d01007387 */ /* 0x0001e40000100800 */
.L_x_2745:
[----:B------:R2:W-:Y:S04]  /*15000*/  STL [R1+0x858], R34 ;  /* 0x0008582201007387 */ /* 0x0005e80000100800 */
[----:B------:R3:W-:Y:S04]  /*15010*/  STL [R1+0x84c], R37 ;  /* 0x00084c2501007387 */ /* 0x0007e80000100800 */
[----:B01----:R-:W4:Y:S04]  /*15020*/  LDL.LU R45, [R1+0x424] ;  /* 0x00042400012d7983 */ /* 0x003f280000300800 */
[----:B--2---:R-:W2:Y:S04]  /*15030*/  LDL.LU R34, [R1+0x41c] ;  /* 0x00041c0001227983 */ /* 0x004ea80000300800 */
[----:B---3--:R-:W4:Y:S04]  /*15040*/  LDL.LU R37, [R1+0x414] ;  /* 0x0004140001257983 */ /* 0x008f280000300800 */
[----:B-----5:R0:W-:Y:S04]  /*15050*/  STL [R1+0x820], R4 ;  /* 0x0008200401007387 */ /* 0x0201e80000100800 */
[----:B------:R1:W-:Y:S04]  /*15060*/  STL [R1+0x85c], R33 ;  /* 0x00085c2101007387 */ /* 0x0003e80000100800 */
[----:B------:R3:W-:Y:S04]  /*15070*/  STL [R1+0x854], R35 ;  /* 0x0008542301007387 */ /* 0x0007e80000100800 */
[----:B0-----:R-:W4:Y:S04]  /*15080*/  LDL.LU R4, [R1+0x498] ;  /* 0x0004980001047983 */ /* 0x001f280000300800 */
[----:B-1----:R-:W4:Y:S04]  /*15090*/  LDL.LU R33, [R1+0x710] ;  /* 0x0007100001217983 */ /* 0x002f280000300800 */
[----:B---3--:R-:W3:Y:S04]  /*150a0*/  LDL.LU R35, [R1+0x4c8] ;  /* 0x0004c80001237983 */ /* 0x008ee80000300800 */
[----:B------:R0:W-:Y:S04]  /*150b0*/  STL [R1+0x81c], R0 ;  /* 0x00081c0001007387 */ /* 0x0001e80000100800 */
[----:B------:R1:W-:Y:S04]  /*150c0*/  STL [R1+0x868], R30 ;  /* 0x0008681e01007387 */ /* 0x0003e80000100800 */
[----:B------:R1:W-:Y:S04]  /*150d0*/  STL [R1+0x864], R31 ;  /* 0x0008641f01007387 */ /* 0x0003e80000100800 */
[----:B0-----:R-:W3:Y:S04]  /*150e0*/  LDL.LU R0, [R1+0x494] ;  /* 0x0004940001007983 */ /* 0x001ee80000300800 */
[----:B-1----:R-:W3:Y:S04]  /*150f0*/  LDL.LU R30, [R1+0x6f8] ;  /* 0x0006f800011e7983 */ /* 0x002ee80000300800 */
[----:B------:R-:W3:Y:S04]  /*15100*/  LDL.LU R31, [R1+0x4b0] ;  /* 0x0004b000011f7983 */ /* 0x000ee80000300800 */
        /* <DEDUP_REMOVED lines=8> */
[----:B0-----:R-:W3:Y:S04]  /*15190*/  LDL.LU R28, [R1+0x6ec] ;  /* 0x0006ec00011c7983 */ /* 0x001ee80000300800 */
[----:B-1----:R-:W3:Y:S04]  /*151a0*/  LDL.LU R29, [R1+0x6e8] ;  /* 0x0006e800011d7983 */ /* 0x002ee80000300800 */
[----:B------:R0:W-:Y:S04]  /*151b0*/  STL [R1+0x850], R36 ;  /* 0x0008502401007387 */ /* 0x0001e80000100800 */
[----:B------:R1:W-:Y:S04]  /*151c0*/  STL [R1+0x844], R39 ;  /* 0x0008442701007387 */ /* 0x0003e80000100800 */
[----:B0-----:R-:W3:Y:S04]  /*151d0*/  LDL.LU R36, [R1+0x6d8] ;  /* 0x0006d80001247983 */ /* 0x001ee80000300800 */
[----:B-1----:R-:W3:Y:S04]  /*151e0*/  LDL.LU R39, [R1+0x6dc] ;  /* 0x0006dc0001277983 */ /* 0x002ee80000300800 */
[----:B------:R2:W-:Y:S04]  /*151f0*/  STL [R1+0x848], R38 ;  /* 0x0008482601007387 */ /* 0x0005e80000100800 */
[----:B------:R0:W-:Y:S04]  /*15200*/  STL [R1+0x824], R5 ;  /* 0x0008240501007387 */ /* 0x0001e80000100800 */
[----:B------:R-:W-:Y:S04]  /*15210*/  STL [R1+0x828], R6 ;  /* 0x0008280601007387 */ /* 0x000fe80000100800 */
[----:B------:R1:W-:Y:S04]  /*15220*/  STL [R1+0x830], R8 ;  /* 0x0008300801007387 */ /* 0x0003e80000100800 */
[----:B------:R3:W-:Y:S01]  /*15230*/  STL [R1+0x82c], R7 ;  /* 0x00082c0701007387 */ /* 0x0007e20000100800 */
[----:B--2---:R-:W-:Y:S01]  /*15240*/  MOV R38, R34 ;  /* 0x0000002200267202 */ /* 0x004fe20000000f00 */
[----:B----4-:R-:W-:-:S04]  /*15250*/  FFMA.FTZ R34, R43, R37, R45 ;  /* 0x000000252b227223 */ /* 0x010fc8000001002d */
[----:B0-----:R-:W-:Y:S02]  /*15260*/  FADD.FTZ R5, R37, R38 ;  /* 0x0000002625057221 */ /* 0x001fe40000010000 */
[----:B------:R-:W2:Y:S04]  /*15270*/  LDL.LU R38, [R1+0x420] ;  /* 0x0004200001267983 */ /* 0x000ea80000300800 */
[----:B------:R-:W2:Y:S01]  /*15280*/  LDL.LU R37, [R1+0x6c0] ;  /* 0x0006c00001257983 */ /* 0x000ea20000300800 */
[----:B------:R-:W-:-:S04]  /*15290*/  FMUL.FTZ R45, R2, R4 ;  /* 0x00000004022d7220 */ /* 0x000fc80000410000 */
[----:B-1----:R-:W-:Y:S01]  /*152a0*/  FFMA.FTZ R8, R44, R45, R34 ;  /* 0x0000002d2c087223 */ /* 0x002fe20000010022 */
[----:B------:R-:W-:Y:S01]  /*152b0*/  FADD.FTZ R45, R5, R45 ;  /* 0x0000002d052d7221 */ /* 0x000fe20000010000 */
[----:B------:R-:W4:Y:S01]  /*152c0*/  LDL.LU R34, [R1+0x6c4] ;  /* 0x0006c40001227983 */ /* 0x000f220000300800 */
[----:B---3--:R-:W-:-:S03]  /*152d0*/  FFMA.FTZ R6, R11, R33, R35 ;  /* 0x000000210b067223 */ /* 0x008fc60000010023 */
[----:B------:R-:W4:Y:S01]  /*152e0*/  LDL.LU R35, [R1+0x428] ;  /* 0x0004280001237983 */ /* 0x000f220000300800 */
[----:B------:R-:W-:Y:S01]  /*152f0*/  FMUL.FTZ R11, R3, R0 ;  /* 0x00000000030b7220 */ /* 0x000fe20000410000 */
[----:B------:R-:W-:-:S03]  /*15300*/  FFMA.FTZ R7, R10, R30, R31 ;  /* 0x0000001e0a077223 */ /* 0x000fc6000001001f */
[----:B------:R-:W-:Y:S01]  /*15310*/  FFMA.FTZ R10, R13, R11, R8 ;  /* 0x0000000b0d0a7223 */ /* 0x000fe20000010008 */
[----:B------:R-:W-:Y:S01]  /*15320*/  FADD.FTZ R11, R11, R45 ;  /* 0x0000002d0b0b7221 */ /* 0x000fe20000010000 */
[----:B------:R-:W3:Y:S04]  /*15330*/  LDL.LU R31, [R1+0x6b4] ;  /* 0x0006b400011f7983 */ /* 0x000ee80000300800 */
[----:B------:R0:W-:Y:S04]  /*15340*/  STL [R1+0x83c], R41 ;  /* 0x00083c2901007387 */ /* 0x0001e80000100800 */
[----:B------:R-:W-:Y:S04]  /*15350*/  STL [R1+0x838], R42 ;  /* 0x0008382a01007387 */ /* 0x000fe80000100800 */
[----:B------:R1:W-:Y:S01]  /*15360*/  STL [R1+0x834], R9 ;  /* 0x0008340901007387 */ /* 0x0003e20000100800 */
[----:B------:R-:W-:-:S03]  /*15370*/  FADD.FTZ R45, R27, R30 ;  /* 0x0000001e1b2d7221 */ /* 0x000fc60000010000 */
[----:B------:R-:W4:Y:S01]  /*15380*/  LDL.LU R27, [R1+0x6b0] ;  /* 0x0006b000011b7983 */ /* 0x000f220000300800 */
[----:B------:R-:W-:-:S03]  /*15390*/  FADD.FTZ R5, R32, R33 ;  /* 0x0000002120057221 */ /* 0x000fc60000010000 */
[----:B------:R-:W3:Y:S01]  /*153a0*/  LDL.LU R33, [R1+0x42c] ;  /* 0x00042c0001217983 */ /* 0x000ee20000300800 */
[----:B------:R-:W-:Y:S01]  /*153b0*/  FFMA.FTZ R12, R12, R26, R6 ;  /* 0x0000001a0c0c7223 */ /* 0x000fe20000010006 */
[----:B------:R-:W-:Y:S02]  /*153c0*/  FADD.FTZ R6, R5, R26 ;  /* 0x0000001a05067221 */ /* 0x000fe40000010000 */
[----:B------:R-:W3:Y:S04]  /*153d0*/  LDL.LU R32, [R1+0x430] ;  /* 0x0004300001207983 */ /* 0x000ee80000300800 */
[----:B------:R-:W3:Y:S04]  /*153e0*/  LDL.LU R30, [R1+0x434] ;  /* 0x00043400011e7983 */ /* 0x000ee80000300800 */
[----:B0-----:R-:W3:Y:S01]  /*153f0*/  LDL.LU R41, [R1+0x694] ;  /* 0x0006940001297983 */ /* 0x001ee20000300800 */
[----:B------:R-:W-:-:S03]  /*15400*/  FFMA.FTZ R12, R15, R28, R12 ;  /* 0x0000001c0f0c7223 */ /* 0x000fc6000001000c */
[----:B-1----:R-:W3:Y:S01]  /*15410*/  LDL.LU R9, [R1+0x448] ;  /* 0x0004480001097983 */ /* 0x002ee20000300800 */
[----:B------:R-:W-:Y:S01]  /*15420*/  FFMA.FTZ R14, R14, R29, R7 ;  /* 0x0000001d0e0e7223 */ /* 0x000fe20000010007 */
[----:B------:R-:W-:Y:S01]  /*15430*/  FADD.FTZ R45, R45, R29 ;  /* 0x0000001d2d2d7221 */ /* 0x000fe20000010000 */
[----:B------:R-:W-:Y:S01]  /*15440*/  FADD.FTZ R15, R6, R28 ;  /* 0x0000001c060f7221 */ /* 0x000fe20000010000 */
[----:B------:R-:W3:Y:S04]  /*15450*/  LDL.LU R29, [R1+0x6a0] ;  /* 0x0006a000011d7983 */ /* 0x000ee80000300800 */
[----:B------:R-:W3:Y:S04]  /*15460*/  LDL.LU R28, [R1+0x438] ;  /* 0x00043800011c7983 */ /* 0x000ee80000300800 */
[----:B------:R-:W3:Y:S01]  /*15470*/  LDL.LU R6, [R1+0x690] ;  /* 0x0006900001067983 */ /* 0x000ee20000300800 */
[----:B------:R-:W-:-:S03]  /*15480*/  FFMA.FTZ R14, R16, R36, R14 ;  /* 0x00000024100e7223 */ /* 0x000fc6000001000e */
[----:B------:R-:W3:Y:S01]  /*15490*/  LDL.LU R7, [R1+0x440] ;  /* 0x0004400001077983 */ /* 0x000ee20000300800 */
[----:B------:R-:W-:-:S03]  /*154a0*/  FFMA.FTZ R12, R17, R39, R12 ;  /* 0x00000027110c7223 */ /* 0x000fc6000001000c */
[----:B------:R-:W3:Y:S04]  /*154b0*/  LDL.LU R16, [R1+0x43c] ;  /* 0x00043c0001107983 */ /* 0x000ee80000300800 */
[----:B------:R-:W3:Y:S04]  /*154c0*/  LDL.LU R17, [R1+0x6a4] ;  /* 0x0006a40001117983 */ /* 0x000ee80000300800 */
[----:B------:R-:W3:Y:S01]  /*154d0*/  LDL.LU R42, [R1+0x67c] ;  /* 0x00067c00012a7983 */ /* 0x000ee20000300800 */
[----:B------:R-:W-:-:S03]  /*154e0*/  FADD.FTZ R45, R45, R36 ;  /* 0x000000242d2d7221 */ /* 0x000fc60000010000 */
[----:B------:R-:W3:Y:S01]  /*154f0*/  LDL.LU R8, [R1+0x678] ;  /* 0x0006780001087983 */ /* 0x000ee20000300800 */
[----:B--2---:R-:W-:-:S03]  /*15500*/  FFMA.FTZ R14, R38, R37, R14 ;  /* 0x00000025260e7223 */ /* 0x004fc6000001000e */
[----:B------:R-:W2:Y:S01]  /*15510*/  LDL.LU R38, [R1+0x444] ;  /* 0x0004440001267983 */ /* 0x000ea20000300800 */
[----:B------:R-:W-:-:S03]  /*15520*/  FADD.FTZ R45, R45, R37 ;  /* 0x000000252d2d7221 */ /* 0x000fc60000010000 */
[----:B------:R-:W2:Y:S01]  /*15530*/  LDL.LU R37, [R1+0x450] ;  /* 0x0004500001257983 */ /* 0x000ea20000300800 */
[----:B----4-:R-:W-:Y:S01]  /*15540*/  FADD.FTZ R45, R45, R27 ;  /* 0x0000001b2d2d7221 */ /* 0x010fe20000010000 */
[----:B---3--:R-:W-:Y:S02]  /*15550*/  FFMA.FTZ R14, R33, R27, R14 ;  /* 0x0000001b210e7223 */ /* 0x008fe4000001000e */
[----:B------:R-:W3:Y:S01]  /*15560*/  LDL.LU R27, [R1+0x66c] ;  /* 0x00066c00011b7983 */ /* 0x000ee20000300800 */
[----:B------:R-:W0:Y:S03]  /*15570*/  S2R R36, SR_LANEID ;  /* 0x0000000000247919 */ /* 0x000e260000000000 */
[----:B------:R-:W1:Y:S04]  /*15580*/  SHFL.DOWN PT, R26, R10, 0x1, 0x1f ;  /* 0x08201f000a1a7f89 */ /* 0x000e6800000e0000 */
[----:B------:R-:W4:Y:S01]  /*15590*/  SHFL.DOWN PT, R5, R11, 0x1, 0x1f ;  /* 0x08201f000b057f89 */ /* 0x000f2200000e0000 */
[----:B------:R-:W-:Y:S01]  /*155a0*/  FADD.FTZ R15, R15, R39 ;  /* 0x000000270f0f7221 */ /* 0x000fe20000010000 */
[----:B------:R-:W-:-:S02]  /*155b0*/  FFMA.FTZ R12, R35, R34, R12 ;  /* 0x00000022230c7223 */ /* 0x000fc4000001000c */
[----:B------:R-:W3:Y:S01]  /*155c0*/  LDL.LU R33, [R1+0x458] ;  /* 0x0004580001217983 */ /* 0x000ee20000300800 */
[----:B------:R-:W-:Y:S01]  /*155d0*/  FADD.FTZ R15, R15, R34 ;  /* 0x000000220f0f7221 */ /* 0x000fe20000010000 */
[----:B------:R-:W-:Y:S01]  /*155e0*/  FFMA.FTZ R12, R32, R31, R12 ;  /* 0x0000001f200c7223 */ /* 0x000fe2000001000c */
[----:B------:R-:W-:Y:S02]  /*155f0*/  FFMA.FTZ R14, R30, R29, R14 ;  /* 0x0000001d1e0e7223 */ /* 0x000fe4000001000e */
[----:B------:R-:W-:Y:S01]  /*15600*/  FADD.FTZ R15, R15, R31 ;  /* 0x0000001f0f0f7221 */ /* 0x000fe20000010000 */
[----:B------:R-:W3:Y:S04]  /*15610*/  LDL.LU R32, [R1+0x65c] ;  /* 0x00065c0001207983 */ /* 0x000ee80000300800 */
[----:B------:R-:W3:Y:S04]  /*15620*/  LDL.LU R31, [R1+0x644] ;  /* 0x00064400011f7983 */ /* 0x000ee80000300800 */
[----:B------:R1:W-:Y:S04]  /*15630*/  STL [R1+0x840], R40 ;  /* 0x0008402801007387 */ /* 0x0003e80000100800 */
[----:B------:R-:W3:Y:S01]  /*15640*/  LDL.LU R39, [R1+0x668] ;  /* 0x0006680001277983 */ /* 0x000ee20000300800 */
[----:B0-----:R-:W-:Y:S01]  /*15650*/  ISETP.GT.AND P1, PT, R36, 0x1e, PT ;  /* 0x0000001e2400780c */ /* 0x001fe20003f24270 */
[----:B------:R-:W-:-:S02]  /*15660*/  FFMA.FTZ R14, R16, R6, R14 ;  /* 0x00000006100e7223 */ /* 0x000fc4000001000e */
[----:B------:R-:W3:Y:S01]  /*15670*/  LDL.LU R35, [R1+0x454] ;  /* 0x0004540001237983 */ /* 0x000ee20000300800 */
[----:B------:R-:W-:Y:S01]  /*15680*/  FFMA.FTZ R12, R28, R17, R12 ;  /* 0x000000111c0c7223 */ /* 0x000fe2000001000c */
[----:B------:R-:W-:Y:S02]  /*15690*/  FADD.FTZ R15, R15, R17 ;  /* 0x000000110f0f7221 */ /* 0x000fe40000010000 */
[----:B------:R-:W3:Y:S04]  /*156a0*/  LDL.LU R28, [R1+0x460] ;  /* 0x00046000011c7983 */ /* 0x000ee80000300800 */
[----:B-1----:R-:W3:Y:S02]  /*156b0*/  LDL.LU R40, [R1+0x44c] ;  /* 0x00044c0001287983 */ /* 0x002ee40000300800 */
[----:B------:R-:W-:Y:S01]  /*156c0*/  @!P1 FADD.FTZ R10, R10, R26 ;  /* 0x0000001a0a0a9221 */ /* 0x000fe20000010000 */
[----:B----4-:R-:W-:Y:S01]  /*156d0*/  @!P1 FADD.FTZ R11, R11, R5 ;  /* 0x000000050b0b9221 */ /* 0x010fe20000010000 */
[----:B------:R-:W-:Y:S01]  /*156e0*/  FFMA.FTZ R12, R7, R41, R12 ;  /* 0x00000029070c7223 */ /* 0x000fe2000001000c */
[----:B------:R-:W4:Y:S04]  /*156f0*/  LDL.LU R34, [R1+0x658] ;  /* 0x0006580001227983 */ /* 0x000f280000300800 */
[----:B------:R-:W0:Y:S04]  /*15700*/  SHFL.DOWN PT, R16, R10, 0x2, 0x1f ;  /* 0x08401f000a107f89 */ /* 0x000e2800000e0000 */
[----:B------:R-:W1:Y:S01]  /*15710*/  SHFL.DOWN PT, R17, R11, 0x2, 0x1f ;  /* 0x08401f000b117f89 */ /* 0x000e6200000e0000 */
[----:B------:R-:W-:Y:S01]  /*15720*/  ISETP.GT.AND P1, PT, R36, 0x1d, PT ;  /* 0x0000001d2400780c */ /* 0x000fe20003f24270 */
[----:B------:R-:W-:-:S02]  /*15730*/  FFMA.FTZ R12, R9, R42, R12 ;  /* 0x0000002a090c7223 */ /* 0x000fc4000001000c */
[----:B------:R-:W4:Y:S04]  /*15740*/  LDL.LU R9, [R1+0x468] ;  /* 0x0004680001097983 */ /* 0x000f280000300800 */
[----:B------:R-:W4:Y:S01]  /*15750*/  LDL.LU R7, [R1+0x634] ;  /* 0x0006340001077983 */ /* 0x000f220000300800 */
[----:B------:R-:W-:-:S03]  /*15760*/  FADD.FTZ R45, R45, R29 ;  /* 0x0000001d2d2d7221 */ /* 0x000fc60000010000 */
[----:B------:R-:W4:Y:S04]  /*15770*/  LDL.LU R30, [R1+0x45c] ;  /* 0x00045c00011e7983 */ /* 0x000f280000300800 */
[----:B------:R-:W4:Y:S01]  /*15780*/  LDL.LU R29, [R1+0x640] ;  /* 0x00064000011d7983 */ /* 0x000f220000300800 */
[----:B0-----:R-:W-:Y:S01]  /*15790*/  @!P1 FADD.FTZ R10, R10, R16 ;  /* 0x000000100a0a9221 */ /* 0x001fe20000010000 */
[----:B------:R-:W-:Y:S02]  /*157a0*/  FADD.FTZ R15, R15, R41 ;  /* 0x000000290f0f7221 */ /* 0x000fe40000010000 */
[----:B------:R-:W4:Y:S01]  /*157b0*/  LDL.LU R16, [R1+0x624] ;  /* 0x0006240001107983 */ /* 0x000f220000300800 */
[----:B-1----:R-:W-:-:S03]  /*157c0*/  @!P1 FADD.FTZ R11, R11, R17 ;  /* 0x000000110b0b9221 */ /* 0x002fc60000010000 */
[----:B------:R-:W4:Y:S01]  /*157d0*/  LDL.LU R17, [R1+0x470] ;  /* 0x0004700001117983 */ /* 0x000f220000300800 */
[----:B------:R-:W-:-:S03]  /*157e0*/  FADD.FTZ R45, R45, R6 ;  /* 0x000000062d2d7221 */ /* 0x000fc60000010000 */
[----:B------:R-:W4:Y:S01]  /*157f0*/  LDL.LU R41, [R1+0x630] ;  /* 0x0006300001297983 */ /* 0x000f220000300800 */
[----:B------:R-:W-:Y:S01]  /*15800*/  FADD.FTZ R15, R15, R42 ;  /* 0x0000002a0f0f7221 */ /* 0x000fe20000010000 */
[----:B------:R-:W-:Y:S02]  /*15810*/  FADD.FTZ R45, R45, R8 ;  /* 0x000000082d2d7221 */ /* 0x000fe40000010000 */
[----:B------:R-:W4:Y:S04]  /*15820*/  LDL.LU R6, [R1+0x614] ;  /* 0x0006140001067983 */ /* 0x000f280000300800 */
[----:B------:R-:W4:Y:S04]  /*15830*/  LDL.LU R5, [R1+0x5c8] ;  /* 0x0005c80001057983 */ /* 0x000f280000300800 */
[----:B------:R-:W4:Y:S01]  /*15840*/  LDL.LU R26, [R1+0x878] ;  /* 0x00087800011a7983 */ /* 0x000f220000300800 */
[----:B--2---:R-:W-:Y:S01]  /*15850*/  FFMA.FTZ R14, R38, R8, R14 ;  /* 0x00000008260e7223 */ /* 0x004fe2000001000e */
[----:B---3--:R-:W-:-:S02]  /*15860*/  FFMA.FTZ R12, R37, R27, R12 ;  /* 0x0000001b250c7223 */ /* 0x008fc4000001000c */
[----:B------:R-:W2:Y:S01]  /*15870*/  LDL.LU R38, [R1+0x464] ;  /* 0x0004640001267983 */ /* 0x000ea20000300800 */
[----:B------:R-:W-:-:S03]  /*15880*/  FADD.FTZ R15, R15, R27 ;  /* 0x0000001b0f0f7221 */ /* 0x000fc60000010000 */
[----:B------:R-:W3:Y:S04]  /*15890*/  LDL.LU R8, [R1+0x46c] ;  /* 0x00046c0001087983 */ /* 0x000ee80000300800 */
[----:B------:R-:W3:Y:S01]  /*158a0*/  LDL.LU R27, [R1+0x620] ;  /* 0x00062000011b7983 */ /* 0x000ee20000300800 */
[----:B------:R-:W-:-:S03]  /*158b0*/  ISETP.GT.AND P1, PT, R36, 0x1b, PT ;  /* 0x0000001b2400780c */ /* 0x000fc60003f24270 */
[----:B------:R-:W3:Y:S04]  /*158c0*/  LDL.LU R37, [R1+0x5e0] ;  /* 0x0005e00001257983 */ /* 0x000ee80000300800 */
[----:B------:R-:W3:Y:S04]  /*158d0*/  LDL.LU R42, [R1+0x5cc] ;  /* 0x0005cc00012a7983 */ /* 0x000ee80000300800 */
[----:B------:R-:W3:Y:S01]  /*158e0*/  LDL.LU R36, [R1+0x850] ;  /* 0x0008500001247983 */ /* 0x000ee20000300800 */
[----:B------:R-:W-:Y:S01]  /*158f0*/  FFMA.FTZ R12, R33, R32, R12 ;  /* 0x00000020210c7223 */ /* 0x000fe2000001000c */
[----:B------:R-:W-:-:S02]  /*15900*/  FADD.FTZ R15, R15, R32 ;  /* 0x000000200f0f7221 */ /* 0x000fc40000010000 */
[----:B------:R-:W3:Y:S02]  /*15910*/  LDL.LU R33, [R1+0x490] ;  /* 0x0004900001217983 */ /* 0x000ee40000300800 */
[----:B------:R-:W-:Y:S02]  /*15920*/  FADD.FTZ R15, R15, R31 ;  /* 0x0000001f0f0f7221 */ /* 0x000fe40000010000 */
[----:B------:R-:W3:Y:S01]  /*15930*/  LDL.LU R32, [R1+0x5f8] ;  /* 0x0005f80001207983 */ /* 0x000ee20000300800 */
[----:B------:R-:W-:Y:S01]  /*15940*/  FFMA.FTZ R12, R28, R31, R12 ;  /* 0x0000001f1c0c7223 */ /* 0x000fe2000001000c */
[----:B------:R-:W-:Y:S02]  /*15950*/  FADD.FTZ R45, R45, R39 ;  /* 0x000000272d2d7221 */ /* 0x000fe40000010000 */
[----:B------:R-:W3:Y:S01]  /*15960*/  LDL.LU R28, [R1+0x474] ;  /* 0x00047400011c7983 */ /* 0x000ee20000300800 */
[----:B------:R-:W-:-:S03]  /*15970*/  FFMA.FTZ R14, R40, R39, R14 ;  /* 0x00000027280e7223 */ /* 0x000fc6000001000e */
[----:B------:R-:W3:Y:S01]  /*15980*/  LDL.LU R31, [R1+0x47c] ;  /* 0x00047c00011f7983 */ /* 0x000ee20000300800 */
[----:B----4-:R-:W-:Y:S01]  /*15990*/  FFMA.FTZ R14, R35, R34, R14 ;  /* 0x00000022230e7223 */ /* 0x010fe2000001000e */
[----:B------:R-:W-:Y:S02]  /*159a0*/  FADD.FTZ R45, R45, R34 ;  /* 0x000000222d2d7221 */ /* 0x000fe40000010000 */
[----:B------:R-:W4:Y:S04]  /*159b0*/  LDL.LU R39, [R1+0x5e4] ;  /* 0x0005e40001277983 */ /* 0x000f280000300800 */
[----:B------:R-:W4:Y:S04]  /*159c0*/  LDL.LU R34, [R1+0x5fc] ;  /* 0x0005fc0001227983 */ /* 0x000f280000300800 */
[----:B------:R-:W4:Y:S04]  /*159d0*/  LDL.LU R35, [R1+0x488] ;  /* 0x0004880001237983 */ /* 0x000f280000300800 */
[----:B------:R-:W4:Y:S01]  /*159e0*/  LDL.LU R40, [R1+0x480] ;  /* 0x0004800001287983 */ /* 0x000f220000300800 */
[----:B------:R-:W-:Y:S01]  /*159f0*/  FFMA.FTZ R12, R9, R7, R12 ;  /* 0x00000007090c7223 */ /* 0x000fe2000001000c */
[----:B------:R-:W-:-:S02]  /*15a00*/  FADD.FTZ R15, R15, R7 ;  /* 0x000000070f0f7221 */ /* 0x000fc40000010000 */
[----:B------:R-:W4:Y:S04]  /*15a10*/  LDL.LU R9, [R1+0x5a8] ;  /* 0x0005a80001097983 */ /* 0x000f280000300800 */
[----:B------:R-:W4:Y:S01]  /*15a20*/  LDL.LU R7, [R1+0x590] ;  /* 0x0005900001077983 */ /* 0x000f220000300800 */
[----:B------:R-:W-:-:S03]  /*15a30*/  FFMA.FTZ R14, R30, R29, R14 ;  /* 0x0000001d1e0e7223 */ /* 0x000fc6000001000e */
[----:B------:R-:W4:Y:S01]  /*15a40*/  LDL.LU R30, [R1+0x478] ;  /* 0x00047800011e7983 */ /* 0x000f220000300800 */
[----:B------:R-:W-:Y:S01]  /*15a50*/  FADD.FTZ R15, R15, R16 ;  /* 0x000000100f0f7221 */ /* 0x000fe20000010000 */
[----:B------:R-:W-:Y:S02]  /*15a60*/  FFMA.FTZ R12, R17, R16, R12 ;  /* 0x00000010110c7223 */ /* 0x000fe4000001000c */
[----:B------:R-:W0:Y:S01]  /*15a70*/  SHFL.DOWN PT, R16, R10, 0x4, 0x1f ;  /* 0x08801f000a107f89 */ /* 0x000e2200000e0000 */
[----:B------:R-:W-:-:S03]  /*15a80*/  FADD.FTZ R45, R45, R29 ;  /* 0x0000001d2d2d7221 */ /* 0x000fc60000010000 */
[----:B------:R-:W4:Y:S01]  /*15a90*/  LDL.LU R29, [R1+0x610] ;  /* 0x00061000011d7983 */ /* 0x000f220000300800 */
[----:B------:R-:W-:Y:S01]  /*15aa0*/  FADD.FTZ R45, R45, R41 ;  /* 0x000000292d2d7221 */ /* 0x000fe20000010000 */
[----:B0-----:R-:W-:Y:S02]  /*15ab0*/  @!P1 FADD.FTZ R10, R10, R16 ;  /* 0x000000100a0a9221 */ /* 0x001fe40000010000 */
[----:B------:R-:W4:Y:S01]  /*15ac0*/  LDL.LU R16, [R1+0x594] ;  /* 0x0005940001107983 */ /* 0x000f220000300800 */
[----:B--2---:R-:W-:-:S03]  /*15ad0*/  FFMA.FTZ R14, R38, R41, R14 ;  /* 0x00000029260e7223 */ /* 0x004fc6000001000e */
[----:B------:R-:W2:Y:S04]  /*15ae0*/  LDL.LU R38, [R1+0x48c] ;  /* 0x00048c0001267983 */ /* 0x000ea80000300800 */
[----:B------:R-:W2:Y:S01]  /*15af0*/  LDL.LU R41, [R1+0x484] ;  /* 0x0004840001297983 */ /* 0x000ea20000300800 */
[----:B---3--:R-:W-:-:S03]  /*15b00*/  FFMA.FTZ R14, R8, R27, R14 ;  /* 0x0000001b080e7223 */ /* 0x008fc6000001000e */
[----:B------:R-:W3:Y:S01]  /*15b10*/  LDL.LU R8, [R1+0x5ac] ;  /* 0x0005ac0001087983 */ /* 0x000ee20000300800 */
[----:B------:R-:W-:Y:S01]  /*15b20*/  FADD.FTZ R15, R15, R6 ;  /* 0x000000060f0f7221 */ /* 0x000fe20000010000 */
[----:B----4-:R-:W-:Y:S02]  /*15b30*/  FFMA.FTZ R12, R30, R6, R12 ;  /* 0x000000061e0c7223 */ /* 0x010fe4000001000c */
[----:B------:R-:W4:Y:S02]  /*15b40*/  LDL.LU R6, [R1+0x578] ;  /* 0x0005780001067983 */ /* 0x000f240000300800 */
[----:B------:R-:W-:Y:S01]  /*15b50*/  FFMA.FTZ R12, R33, R34, R12 ;  /* 0x00000022210c7223 */ /* 0x000fe2000001000c */
[----:B------:R-:W-:Y:S01]  /*15b60*/  FADD.FTZ R45, R45, R27 ;  /* 0x0000001b2d2d7221 */ /* 0x000fe20000010000 */
[----:B------:R-:W4:Y:S04]  /*15b70*/  LDL.LU R30, [R1+0x868] ;  /* 0x00086800011e7983 */ /* 0x000f280000300800 */
[----:B------:R-:W4:Y:S01]  /*15b80*/  LDL.LU R27, [R1+0x874] ;  /* 0x00087400011b7983 */ /* 0x000f220000300800 */
[----:B------:R-:W-:Y:S01]  /*15b90*/  FFMA.FTZ R14, R28, R29, R14 ;  /* 0x0000001d1c0e7223 */ /* 0x000fe2000001000e */
[----:B------:R-:W-:-:S02]  /*15ba0*/  FADD.FTZ R15, R15, R34 ;  /* 0x000000220f0f7221 */ /* 0x000fc40000010000 */
[----:B------:R-:W4:Y:S01]  /*15bb0*/  LDL.LU R33, [R1+0x85c] ;  /* 0x00085c0001217983 */ /* 0x000f220000300800 */
[----:B------:R-:W-:Y:S01]  /*15bc0*/  FFMA.FTZ R14, R31, R32, R14 ;  /* 0x000000201f0e7223 */ /* 0x000fe2000001000e */
[----:B--2---:R-:W-:-:S03]  /*15bd0*/  FFMA.FTZ R12, R38, R39, R12 ;  /* 0x00000027260c7223 */ /* 0x004fc6000001000c */
[----:B------:R-:W-:Y:S01]  /*15be0*/  FFMA.FTZ R14, R35, R37, R14 ;  /* 0x00000025230e7223 */ /* 0x000fe2000001000e */
[----:B------:R-:W-:Y:S01]  /*15bf0*/  FADD.FTZ R45, R45, R29 ;  /* 0x0000001d2d2d7221 */ /* 0x000fe20000010000 */
[----:B------:R-:W2:Y:S01]  /*15c00*/  LDL.LU R28, [R1+0x870] ;  /* 0x00087000011c7983 */ /* 0x000ea20000300800 */
[----:B------:R-:W-:Y:S01]  /*15c10*/  FFMA.FTZ R12, R41, R42, R12 ;  /* 0x0000002a290c7223 */ /* 0x000fe2000001000c */
[----:B------:R-:W-:Y:S01]  /*15c20*/  FFMA.FTZ R14, R40, R5, R14 ;  /* 0x00000005280e7223 */ /* 0x000fe2000001000e */
[----:B------:R-:W-:Y:S01]  /*15c30*/  FADD.FTZ R45, R45, R32 ;  /* 0x000000202d2d7221 */ /* 0x000fe20000010000 */
[----:B------:R-:W2:Y:S01]  /*15c40*/  LDL.LU R29, [R1+0x86c] ;  /* 0x00086c00011d7983 */ /* 0x000ea20000300800 */
[----:B---3--:R-:W-:Y:S01]  /*15c50*/  FFMA.FTZ R12, R19, R8, R12 ;  /* 0x00000008130c7223 */ /* 0x008fe2000001000c */
[----:B------:R-:W-:Y:S02]  /*15c60*/  FFMA.FTZ R14, R18, R9, R14 ;  /* 0x00000009120e7223 */ /* 0x000fe4000001000e */
[----:B------:R-:W3:Y:S01]  /*15c70*/  LDL.LU R19, [R1+0x560] ;  /* 0x0005600001137983 */ /* 0x000ee20000300800 */
[----:B------:R-:W-:-:S03]  /*15c80*/  FFMA.FTZ R12, R21, R16, R12 ;  /* 0x00000010150c7223 */ /* 0x000fc6000001000c */
[----:B------:R-:W2:Y:S01]  /*15c90*/  LDL.LU R21, [R1+0x57c] ;  /* 0x00057c0001157983 */ /* 0x000ea20000300800 */
[----:B------:R-:W-:-:S03]  /*15ca0*/  FFMA.FTZ R14, R20, R7, R14 ;  /* 0x00000007140e7223 */ /* 0x000fc6000001000e */
[----:B------:R-:W3:Y:S01]  /*15cb0*/  LDL.LU R20, [R1+0x564] ;  /* 0x0005640001147983 */ /* 0x000ee20000300800 */
[----:B------:R-:W-:-:S03]  /*15cc0*/  FADD.FTZ R45, R45, R37 ;  /* 0x000000252d2d7221 */ /* 0x000fc60000010000 */
[----:B------:R-:W3:Y:S01]  /*15cd0*/  LDL.LU R18, [R1+0x54c] ;  /* 0x00054c0001127983 */ /* 0x000ee20000300800 */
[----:B------:R-:W-:-:S03]  /*15ce0*/  FADD.FTZ R45, R45, R5 ;  /* 0x000000052d2d7221 */ /* 0x000fc60000010000 */
        /* <DEDUP_REMOVED lines=9> */
[----:B----4-:R-:W-:Y:S01]  /*15d80*/  FFMA.FTZ R14, R22, R6, R14 ;  /* 0x00000006160e7223 */ /* 0x010fe2000001000e */
[----:B--2---:R-:W-:-:S02]  /*15d90*/  FFMA.FTZ R12, R23, R21, R12 ;  /* 0x00000015170c7223 */ /* 0x004fc4000001000c */
[----:B------:R-:W2:Y:S02]  /*15da0*/  LDL.LU R22, [R1+0x51c] ;  /* 0x00051c0001167983 */ /* 0x000ea40000300800 */
[----:B---3--:R-:W-:Y:S02]  /*15db0*/  FFMA.FTZ R12, R25, R20, R12 ;  /* 0x00000014190c7223 */ /* 0x008fe4000001000c */
[----:B------:R-:W3:Y:S04]  /*15dc0*/  LDL.LU R23, [R1+0x518] ;  /* 0x0005180001177983 */ /* 0x000ee80000300800 */
[----:B------:R-:W4:Y:S01]  /*15dd0*/  LDL.LU R25, [R1+0x530] ;  /* 0x0005300001197983 */ /* 0x000f220000300800 */
[----:B------:R-:W-:-:S03]  /*15de0*/  FFMA.FTZ R14, R24, R19, R14 ;  /* 0x00000013180e7223 */ /* 0x000fc6000001000e */
[----:B------:R-:W2:Y:S01]  /*15df0*/  LDL.LU R24, [R1+0x534] ;  /* 0x0005340001187983 */ /* 0x000ea20000300800 */
[----:B------:R-:W-:Y:S01]  /*15e00*/  FADD.FTZ R45, R45, R9 ;  /* 0x000000092d2d7221 */ /* 0x000fe20000010000 */
[----:B------:R-:W-:Y:S01]  /*15e10*/  FADD.FTZ R15, R15, R42 ;  /* 0x0000002a0f0f7221 */ /* 0x000fe20000010000 */
[----:B------:R-:W-:Y:S01]  /*15e20*/  FFMA.FTZ R14, R26, R5, R14 ;  /* 0x000000051a0e7223 */ /* 0x000fe2000001000e */
[----:B------:R-:W-:Y:S01]  /*15e30*/  FFMA.FTZ R12, R27, R18, R12 ;  /* 0x000000121b0c7223 */ /* 0x000fe2000001000c */
[----:B------:R-:W-:Y:S01]  /*15e40*/  FADD.FTZ R45, R45, R7 ;  /* 0x000000072d2d7221 */ /* 0x000fe20000010000 */
[----:B------:R-:W-:Y:S01]  /*15e50*/  FADD.FTZ R15, R15, R8 ;  /* 0x000000080f0f7221 */ /* 0x000fe20000010000 */
[----:B------:R-:W3:Y:S02]  /*15e60*/  LDL.LU R37, [R1+0x84c] ;  /* 0x00084c0001257983 */ /* 0x000ee40000300800 */
[----:B------:R-:W-:Y:S01]  /*15e70*/  FADD.FTZ R45, R45, R6 ;  /* 0x000000062d2d7221 */ /* 0x000fe20000010000 */
[----:B------:R-:W-:Y:S01]  /*15e80*/  FADD.FTZ R15, R15, R16 ;  /* 0x000000100f0f7221 */ /* 0x000fe20000010000 */
[----:B------:R-:W3:Y:S02]  /*15e90*/  LDL.LU R39, [R1+0x844] ;  /* 0x0008440001277983 */ /* 0x000ee40000300800 */
[----:B------:R-:W-:Y:S01]  /*15ea0*/  FADD.FTZ R45, R45, R19 ;  /* 0x000000132d2d7221 */ /* 0x000fe20000010000 */
[----:B------:R-:W-:Y:S01]  /*15eb0*/  FADD.FTZ R15, R15, R21 ;  /* 0x000000150f0f7221 */ /* 0x000fe20000010000 */
[----:B------:R-:W3:Y:S03]  /*15ec0*/  LDL.LU R19, [R1+0x504] ;  /* 0x0005040001137983 */ /* 0x000ee60000300800 */
[----:B------:R-:W-:Y:S01]  /*15ed0*/  FADD.FTZ R15, R15, R20 ;  /* 0x000000140f0f7221 */ /* 0x000fe20000010000 */
[----:B------:R-:W3:Y:S04]  /*15ee0*/  LDL.LU R26, [R1+0x4c0] ;  /* 0x0004c000011a7983 */ /* 0x000ee80000300800 */
[----:B------:R-:W3:Y:S01]  /*15ef0*/  LDL.LU R20, [R1+0x4d0] ;  /* 0x0004d00001147983 */ /* 0x000ee20000300800 */
[----:B------:R-:W-:-:S03]  /*15f00*/  FADD.FTZ R15, R15, R18 ;  /* 0x000000120f0f7221 */ /* 0x000fc60000010000 */
[----:B------:R-:W3:Y:S01]  /*15f10*/  LDL.LU R18, [R1+0x4c4] ;  /* 0x0004c40001127983 */ /* 0x000ee20000300800 */
[----:B------:R-:W-:-:S03]  /*15f20*/  FADD.FTZ R45, R45, R5 ;  /* 0x000000052d2d7221 */ /* 0x000fc60000010000 */
[----:B------:R-:W3:Y:S04]  /*15f30*/  LDL.LU R27, [R1+0x4a4] ;  /* 0x0004a400011b7983 */ /* 0x000ee80000300800 */
[----:B------:R-:W3:Y:S04]  /*15f40*/  LDL.LU R42, [R1+0x838] ;  /* 0x00083800012a7983 */ /* 0x000ee80000300800 */
[----:B------:R-:W0:Y:S04]  /*15f50*/  SHFL.DOWN PT, R17, R11, 0x4, 0x1f ;  /* 0x08801f000b117f89 */ /* 0x000e2800000e0000 */
[----:B------:R1:W5:Y:S01]  /*15f60*/  LDL.LU R9, [R1+0x834] ;  /* 0x0008340001097983 */ /* 0x0003620000300800 */
[----:B----4-:R-:W-:Y:S01]  /*15f70*/  FFMA.FTZ R14, R28, R25, R14 ;  /* 0x000000191c0e7223 */ /* 0x010fe2000001000e */
[----:B--2---:R-:W-:-:S03]  /*15f80*/  FFMA.FTZ R12, R29, R24, R12 ;  /* 0x000000181d0c7223 */ /* 0x004fc6000001000c */
[----:B---3--:R-:W-:Y:S01]  /*15f90*/  FFMA.FTZ R14, R30, R23, R14 ;  /* 0x000000171e0e7223 */ /* 0x008fe2000001000e */
[----:B------:R-:W2:Y:S04]  /*15fa0*/  LDL.LU R29, [R1+0x4b8] ;  /* 0x0004b800011d7983 */ /* 0x000ea80000300800 */
[----:B------:R-:W3:Y:S04]  /*15fb0*/  LDL.LU R30, [R1+0x500] ;  /* 0x00050000011e7983 */ /* 0x000ee80000300800 */
[----:B------:R-:W4:Y:S01]  /*15fc0*/  LDL.LU R28, [R1+0x4a8] ;  /* 0x0004a800011c7983 */ /* 0x000f220000300800 */
[----:B------:R-:W-:Y:S01]  /*15fd0*/  FADD.FTZ R15, R15, R24 ;  /* 0x000000180f0f7221 */ /* 0x000fe20000010000 */
[----:B------:R-:W-:-:S02]  /*15fe0*/  FADD.FTZ R45, R45, R25 ;  /* 0x000000192d2d7221 */ /* 0x000fc40000010000 */
[----:B------:R-:W4:Y:S01]  /*15ff0*/  LDL.LU R24, [R1+0x4bc] ;  /* 0x0004bc0001187983 */ /* 0x000f220000300800 */
[----:B------:R-:W-:Y:S01]  /*16000*/  FFMA.FTZ R12, R31, R22, R12 ;  /* 0x000000161f0c7223 */ /* 0x000fe2000001000c */
[----:B------:R-:W-:Y:S02]  /*16010*/  FADD.FTZ R15, R15, R22 ;  /* 0x000000160f0f7221 */ /* 0x000fe40000010000 */
[----:B------:R-:W4:Y:S01]  /*16020*/  LDL.LU R25, [R1+0x4a0] ;  /* 0x0004a00001197983 */ /* 0x000f220000300800 */
[----:B------:R-:W-:-:S03]  /*16030*/  FADD.FTZ R45, R45, R23 ;  /* 0x000000172d2d7221 */ /* 0x000fc60000010000 */
[----:B------:R-:W4:Y:S04]  /*16040*/  LDL.LU R22, [R1+0x4ac] ;  /* 0x0004ac0001167983 */ /* 0x000f280000300800 */
[----:B------:R-:W4:Y:S01]  /*16050*/  LDL.LU R23, [R1+0x49c] ;  /* 0x00049c0001177983 */ /* 0x000f220000300800 */
[----:B------:R-:W1:Y:S01]  /*16060*/  S2R R21, SR_LANEID ;  /* 0x0000000000157919 */ /* 0x000e620000000000 */
[----:B0-----:R-:W-:Y:S02]  /*16070*/  @!P1 FADD.FTZ R11, R11, R17 ;  /* 0x000000110b0b9221 */ /* 0x001fe40000010000 */
[----:B------:R-:W0:Y:S04]  /*16080*/  SHFL.DOWN PT, R16, R10, 0x8, 0x1f ;  /* 0x09001f000a107f89 */ /* 0x000e2800000e0000 */
[----:B------:R-:W0:Y:S01]  /*16090*/  SHFL.DOWN PT, R17, R11, 0x8, 0x1f ;  /* 0x09001f000b117f89 */ /* 0x000e2200000e0000 */
[----:B------:R-:W-:-:S03]  /*160a0*/  FFMA.FTZ R12, R33, R19, R12 ;  /* 0x00000013210c7223 */ /* 0x000fc6000001000c */
[----:B------:R0:W5:Y:S04]  /*160b0*/  LDL.LU R8, [R1+0x830] ;  /* 0x0008300001087983 */ /* 0x0001680000300800 */
[----:B------:R0:W5:Y:S04]  /*160c0*/  LDL.LU R7, [R1+0x82c] ;  /* 0x00082c0001077983 */ /* 0x0001680000300800 */
[----:B------:R0:W5:Y:S04]  /*160d0*/  LDL.LU R6, [R1+0x828] ;  /* 0x0008280001067983 */ /* 0x0001680000300800 */
[----:B------:R0:W5:Y:S01]  /*160e0*/  LDL.LU R5, [R1+0x824] ;  /* 0x0008240001057983 */ /* 0x0001620000300800 */
[----:B-1----:R-:W-:Y:S01]  /*160f0*/  ISETP.GT.AND P1, PT, R21, 0x17, PT ;  /* 0x000000171500780c */ /* 0x002fe20003f24270 */
[----:B------:R-:W-:-:S12]  /*16100*/  FFMA.FTZ R12, R35, R20, R12 ;  /* 0x00000014230c7223 */ /* 0x000fd8000001000c */
[----:B0-----:R-:W-:Y:S01]  /*16110*/  @!P1 FADD.FTZ R10, R10, R16 ;  /* 0x000000100a0a9221 */ /* 0x001fe20000010000 */
[----:B------:R-:W-:Y:S01]  /*16120*/  @!P1 FADD.FTZ R11, R11, R17 ;  /* 0x000000110b0b9221 */ /* 0x000fe20000010000 */
[----:B------:R-:W-:-:S03]  /*16130*/  FADD.FTZ R17, R15, R19 ;  /* 0x000000130f117221 */ /* 0x000fc60000010000 */
[----:B------:R-:W0:Y:S01]  /*16140*/  SHFL.DOWN PT, R15, R10, 0x10, 0x1f ;  /* 0x0a001f000a0f7f89 */ /* 0x000e2200000e0000 */
[----:B------:R-:W-:Y:S01]  /*16150*/  FADD.FTZ R17, R17, R20 ;  /* 0x0000001411117221 */ /* 0x000fe20000010000 */
[----:B------:R-:W-:Y:S02]  /*16160*/  FFMA.FTZ R12, R37, R18, R12 ;  /* 0x00000012250c7223 */ /* 0x000fe4000001000c */
[----:B------:R-:W4:Y:S01]  /*16170*/  LDL R20, [R1+0x810] ;  /* 0x0008100001147983 */ /* 0x000f220000100800 */
[----:B------:R-:W-:Y:S01]  /*16180*/  FADD.FTZ R17, R17, R18 ;  /* 0x0000001211117221 */ /* 0x000fe20000010000 */
[----:B------:R-:W-:Y:S01]  /*16190*/  ISETP.GT.AND P1, PT, R21, 0xf, PT ;  /* 0x0000000f1500780c */ /* 0x000fe20003f24270 */
[----:B------:R-:W-:Y:S01]  /*161a0*/  FFMA.FTZ R12, R39, R26, R12 ;  /* 0x0000001a270c7223 */ /* 0x000fe2000001000c */
[----:B------:R-:W4:Y:S01]  /*161b0*/  LDL R18, [R1+0x818] ;  /* 0x0008180001127983 */ /* 0x000f220000100800 */
[----:B------:R-:W-:-:S10]  /*161c0*/  FADD.FTZ R17, R17, R26 ;  /* 0x0000001a11117221 */ /* 0x000fd40000010000 */
[----:B0-----:R-:W-:Y:S01]  /*161d0*/  @!P1 FADD.FTZ R10, R10, R15 ;  /* 0x0000000f0a0a9221 */ /* 0x001fe20000010000 */
[----:B---3--:R-:W-:Y:S01]  /*161e0*/  FFMA.FTZ R14, R32, R30, R14 ;  /* 0x0000001e200e7223 */ /* 0x008fe2000001000e */
[----:B------:R-:W-:-:S03]  /*161f0*/  FADD.FTZ R45, R45, R30 ;  /* 0x0000001e2d2d7221 */ /* 0x000fc60000010000 */
[----:B--2---:R-:W-:Y:S01]  /*16200*/  FFMA.FTZ R19, R34, R29, R14 ;  /* 0x0000001d22137223 */ /* 0x004fe2000001000e */
[----:B------:R-:W-:-:S03]  /*16210*/  FADD.FTZ R45, R45, R29 ;  /* 0x0000001d2d2d7221 */ /* 0x000fc60000010000 */
[----:B----4-:R-:W-:Y:S01]  /*16220*/  FFMA.FTZ R19, R36, R28, R19 ;  /* 0x0000001c24137223 */ /* 0x010fe20000010013 */
[----:B------:R-:W-:-:S03]  /*16230*/  FADD.FTZ R45, R45, R28 ;  /* 0x0000001c2d2d7221 */ /* 0x000fc60000010000 */
        /* <DEDUP_REMOVED lines=14> */
[----:B------:R0:W5:Y:S04]  /*16320*/  LDL.LU R0, [R1+0x81c] ;  /* 0x00081c0001007983 */ /* 0x0001680000300800 */
[----:B------:R0:W5:Y:S01]  /*16330*/  LDL.LU R4, [R1+0x820] ;  /* 0x0008200001047983 */ /* 0x0001620000300800 */
[----:B------:R-:W1:Y:S03]  /*16340*/  S2UR UR8, SR_CgaCtaId ;  /* 0x00000000000879c3 */ /* 0x000e660000008800 */
[----:B------:R-:W2:Y:S01]  /*16350*/  SHFL.DOWN PT, R16, R11, 0x10, 0x1f ;  /* 0x0a001f000b107f89 */ /* 0x000ea200000e0000 */
[----:B------:R-:W-:-:S02]  /*16360*/  UMOV UR7, 0x400 ;  /* 0x0000040000077882 */ /* 0x000fc40000000000 */
[----:B------:R-:W-:Y:S01]  /*16370*/  UIADD3 UR6, UR7, 0xd0, URZ ;  /* 0x000000d007067890 */ /* 0x000fe2000fffe03f */
[----:B------:R-:W-:Y:S01]  /*16380*/  MOV R45, UR9 ;  /* 0x00000009002d7c02 */ /* 0x000fe20008000f00 */
[----:B------:R-:W-:Y:S02]  /*16390*/  BSSY B0, `(.L_x_2746) ;  /* 0x000003d000007945 */ /* 0x000fe40003800000 */
[----:B-1----:R-:W-:Y:S01]  /*163a0*/  ULEA UR6, UR8, UR6, 0x18 ;  /* 0x0000000608067291 */ /* 0x002fe2000f8ec03f */
[----:B--2---:R-:W-:Y:S01]  /*163b0*/  @!P1 FADD.FTZ R11, R11, R16 ;  /* 0x000000100b0b9221 */ /* 0x004fe20000010000 */
[----:B------:R-:W-:Y:S02]  /*163c0*/  ISETP.NE.AND P1, PT, R21, RZ, PT ;  /* 0x000000ff1500720c */ /* 0x000fe40003f25270 */
[C---:B------:R-:W-:Y:S02]  /*163d0*/  ISETP.NE.AND P2, PT, R20.reuse, RZ, PT ;  /* 0x000000ff1400720c */ /* 0x040fe40003f45270 */
[----:B------:R-:W-:-:S05]  /*163e0*/  LEA R44, R20, UR6, 0x4 ;  /* 0x00000006142c7c11 */ /* 0x000fca000f8e20ff */
[----:B------:R0:W-:Y:S04]  /*163f0*/  STS.128 [R44], R12 ;  /* 0x0000000c2c007388 */ /* 0x0001e80000000c00 */
[----:B------:R0:W-:Y:S01]  /*16400*/  @!P1 STS.64 [R18+0x18], R10 ;  /* 0x0000180a12009388 */ /* 0x0001e20000000a00 */
        /* <DEDUP_REMOVED lines=53> */
.L_x_2747:
[----:B------:R-:W-:Y:S05]  /*16760*/  BSYNC B0 ;  /* 0x0000000000007941 */ /* 0x000fea0003800000 */
.L_x_2746:
        /* <DEDUP_REMOVED lines=38> */
.L_x_2749:
[----:B------:R-:W-:Y:S05]  /*169d0*/  BSYNC B0 ;  /* 0x0000000000007941 */ /* 0x000fea0003800000 */
.L_x_2748:
        /* <DEDUP_REMOVED lines=14> */
[----:B------:R-:W-:Y:S02]  /*16ac0*/  SHF.R.S64 R21, R22, 0x1, R23 ;  /* 0x0000000116157819 */ /* 0x000fe40000001017 */
[----:B------:R-:W-:-:S02]  /*16ad0*/  IADD3.X R25, RZ, R25, RZ, P3, !PT ;  /* 0x00000019ff197210 */ /* 0x000fc40001ffe4ff */
[----:B------:R-:W-:Y:S02]  /*16ae0*/  SHF.R.S32.HI R22, RZ, 0x1, R23 ;  /* 0x00000001ff167819 */ /* 0x000fe40000011417 */
        /* <DEDUP_REMOVED lines=13> */
.L_x_2751:
[----:B------:R-:W-:Y:S05]  /*16bc0*/  BSYNC B0 ;  /* 0x0000000000007941 */ /* 0x000fea0003800000 */
.L_x_2750:
        /* <DEDUP_REMOVED lines=40> */
.L_x_2755:
[----:B------:R-:W2:Y:S04]  /*16e50*/  LDG.E.STRONG.GPU R12, desc[UR10][R20.64] ;  /* 0x0000000a140c7981 */ /* 0x000ea8000c1ef900 */
[----:B--2---:R-:W-:Y:S04]  /*16e60*/  CCTL.IVALL ;  /* 0x00000000ff00798f */ /* 0x004fe80002000000 */
[----:B------:R0:W-:Y:S01]  /*16e70*/  STL [R1], R12 ;  /* 0x0000000c01007387 */ /* 0x0001e20000100800 */
[----:B------:R-:W-:-:S13]  /*16e80*/  ISETP.NE.AND P1, PT, R12, UR6, PT ;  /* 0x000000060c007c0c */ /* 0x000fda000bf25270 */
[----:B0-----:R-:W-:Y:S05]  /*16e90*/  @P1 BRA `(.L_x_2755) ;  /* 0xfffffffc00ec1947 */ /* 0x001fea000383ffff */
.L_x_2754:
[----:B------:R-:W-:Y:S05]  /*16ea0*/  BSYNC B0 ;  /* 0x0000000000007941 */ /* 0x000fea0003800000 */
.L_x_2753:
        /* <DEDUP_REMOVED lines=18> */
.L_x_2759:
        /* <DEDUP_REMOVED lines=115> */
.L_x_2758:
        /* <DEDUP_REMOVED lines=61> */
.L_x_2760:
[----:B------:R-:W-:-:S13]  /*17ad0*/  ISETP.NE.OR P1, PT, R12, RZ, P1 ;  /* 0x000000ff0c00720c */ /* 0x000fda0000f25670 */
[----:B------:R-:W-:Y:S05]  /*17ae0*/  @!P1 BRA `(.L_x_2756) ;  /* 0x00000000007c9947 */ /* 0x000fea0003800000 */
.L_x_2757:
        /* <DEDUP_REMOVED lines=31> */
.L_x_2756:
        /* <DEDUP_REMOVED lines=11> */
.L_x_2762:
[----:B------:R-:W-:Y:S05]  /*17d90*/  BSYNC B0 ;  /* 0x0000000000007941 */ /* 0x000fea0003800000 */
.L_x_2761:
        /* <DEDUP_REMOVED lines=19> */
.L_x_2752:
[----:B------:R-:W1:Y:S01]  /*17ed0*/  S2UR UR7, SR_CgaCtaId ;  /* 0x00000000000779c3 */ /* 0x000e620000008800 */
[----:B------:R-:W-:Y:S01]  /*17ee0*/  UMOV UR6, 0x400 ;  /* 0x0000040000067882 */ /* 0x000fe20000000000 */
[----:B--2---:R-:W-:Y:S01]  /*17ef0*/  HFMA2.MMA R23, -RZ, RZ, 0, 0 ;  /* 0x00000000ff177435 */ /* 0x004fe200000001ff */
[----:B------:R-:W-:Y:S01]  /*17f00*/  ISETP.NE.AND P3, PT, RZ, UR15, PT ;  /* 0x0000000fff007c0c */ /* 0x000fe2000bf65270 */
[----:B------:R-:W-:Y:S01]  /*17f10*/  ULDC.64 UR18, c[0x0][0x288] ;  /* 0x0000a20000127ab9 */ /* 0x000fe20000000a00 */
[----:B------:R-:W-:Y:S01]  /*17f20*/  ULDC.64 UR8, c[0x0][0x290] ;  /* 0x0000a40000087ab9 */ /* 0x000fe20000000a00 */
[----:B-1----:R-:W-:-:S09]  /*17f30*/  ULEA UR6, UR7, UR6, 0x18 ;  /* 0x0000000607067291 */ /* 0x002fd2000f8ec03f */
[----:B------:R-:W-:Y:S01]  /*17f40*/  @!P2 STS.64 [UR6+0xc0], R10 ;  /* 0x0000c00aff00a988 */ /* 0x000fe20008000a06 */
[----:B------:R-:W-:Y:S06]  /*17f50*/  BAR.SYNC.DEFER_BLOCKING 0x0 ;  /* 0x0000000000007b1d */ /* 0x000fec0000010000 */
[----:B------:R-:W1:Y:S01]  /*17f60*/  LDS.64 R20, [UR6+0xc0] ;  /* 0x0000c006ff147984 */ /* 0x000e620008000a00 */
[----:B------:R-:W-:Y:S02]  /*17f70*/  ULDC UR6, c[0x0][0x2bc] ;  /* 0x0000af0000067ab9 */ /* 0x000fe40000000800 */
[----:B-1----:R-:W-:Y:S01]  /*17f80*/  FMUL.FTZ R20, R20, UR6 ;  /* 0x0000000614147c20 */ /* 0x002fe20008410000 */
[----:B------:R-:W-:Y:S01]  /*17f90*/  FMUL.FTZ R21, R21, UR6 ;  /* 0x0000000615157c20 */ /* 0x000fe20008410000 */
[----:B------:R-:W-:-:S06]  /*17fa0*/  ULDC.64 UR6, c[0x0][0x210] ;  /* 0x0000840000067ab9 */ /* 0x000fcc0000000a00 */
.L_x_2768:
[----:B------:R-:W-:-:S05]  /*17fb0*/  LEA R22, R23, UR14, 0x3 ;  /* 0x0000000e17167c11 */ /* 0x000fca000f8e18ff */
[----:B01----:R-:W2:Y:S04]  /*17fc0*/  LDL.128 R12, [R22+0x10] ;  /* 0x00001000160c7983 */ /* 0x003ea80000100c00 */
[----:B------:R0:W3:Y:S01]  /*17fd0*/  LDL.128 R16, [R22+0x210] ;  /* 0x0002100016107983 */ /* 0x0000e20000100c00 */
[----:B------:R-:W-:Y:S01]  /*17fe0*/  BSSY B0, `(.L_x_2763) ;  /* 0x0000035000007945 */ /* 0x000fe20003800000 */
[----:B--2---:R-:W-:Y:S01]  /*17ff0*/  FADD.FTZ R12, R12, -UR16 ;  /* 0x800000100c0c7e21 */ /* 0x004fe20008010000 */
[----:B------:R-:W-:Y:S01]  /*18000*/  FADD.FTZ R10, R13, -UR16 ;  /* 0x800000100d0a7e21 */ /* 0x000fe20008010000 */
[----:B------:R-:W-:Y:S01]  /*18010*/  FADD.FTZ R14, R14, -UR16 ;  /* 0x800000100e0e7e21 */ /* 0x000fe20008010000 */
[----:B------:R-:W-:Y:S01]  /*18020*/  FADD.FTZ R15, R15, -UR16 ;  /* 0x800000100f0f7e21 */ /* 0x000fe20008010000 */
[----:B------:R-:W-:Y:S01]  /*18030*/  FMUL.FTZ R29, R12, UR12 ;  /* 0x0000000c0c1d7c20 */ /* 0x000fe20008410000 */
[----:B------:R-:W-:-:S03]  /*18040*/  FMUL.FTZ R10, R10, UR12 ;  /* 0x0000000c0a0a7c20 */ /* 0x000fc60008410000 */
[----:B-----5:R-:W-:Y:S01]  /*18050*/  @P3 FFMA.FTZ R11, R29, R2, R4 ;  /* 0x000000021d0b3223 */ /* 0x020fe20000010004 */
[----:B------:R-:W-:-:S03]  /*18060*/  @P3 FFMA.FTZ R12, R10, R3, R5 ;  /* 0x000000030a0c3223 */ /* 0x000fc60000010005 */
[----:B------:R-:W-:Y:S01]  /*18070*/  @P3 FMUL.FTZ R13, R11, -1.4426950216293334961 ;  /* 0xbfb8aa3b0b0d3820 */ /* 0x000fe20000410000 */
[----:B------:R-:W-:-:S05]  /*18080*/  @P3 FMUL.FTZ R26, R12, -1.4426950216293334961 ;  /* 0xbfb8aa3b0c1a3820 */ /* 0x000fca0000410000 */
[----:B------:R-:W1:Y:S08]  /*18090*/  @P3 MUFU.EX2 R13, R13 ;  /* 0x0000000d000d3308 */ /* 0x000e700000000800 */
[----:B------:R-:W2:Y:S01]  /*180a0*/  @P3 MUFU.EX2 R26, R26 ;  /* 0x0000001a001a3308 */ /* 0x000ea20000000800 */
[----:B-1----:R-:W-:-:S07]  /*180b0*/  @P3 FADD.FTZ R24, R13, 1 ;  /* 0x3f8000000d183421 */ /* 0x002fce0000010000 */
[----:B------:R-:W0:Y:S01]  /*180c0*/  @P3 MUFU.RCP R25, R24 ;  /* 0x0000001800193308 */ /* 0x000e220000001000 */
[----:B--2---:R-:W-:Y:S01]  /*180d0*/  @P3 FADD.FTZ R27, R26, 1 ;  /* 0x3f8000001a1b3421 */ /* 0x004fe20000010000 */
[----:B------:R-:W-:-:S06]  /*180e0*/  FMUL.FTZ R26, R15, UR12 ;  /* 0x0000000c0f1a7c20 */ /* 0x000fcc0008410000 */
[----:B------:R1:W2:Y:S01]  /*180f0*/  @P3 MUFU.RCP R28, R27 ;  /* 0x0000001b001c3308 */ /* 0x0002a20000001000 */
[----:B0-----:R-:W-:Y:S01]  /*18100*/  @P3 FADD.FTZ R22, -R25, 1 ;  /* 0x3f80000019163421 */ /* 0x001fe20000010100 */
[----:B---3--:R-:W-:Y:S01]  /*18110*/  @P3 FMUL.FTZ R25, R16, R25 ;  /* 0x0000001910193220 */ /* 0x008fe20000410000 */
[----:B-1----:R-:W-:Y:S01]  /*18120*/  FMUL.FTZ R27, R14, UR12 ;  /* 0x0000000c0e1b7c20 */ /* 0x002fe20008410000 */
[C-C-:B------:R-:W-:Y:S01]  /*18130*/  FFMA.FTZ R14, R20.reuse, R10, R21.reuse ;  /* 0x0000000a140e7223 */ /* 0x140fe20000010015 */
[----:B------:R-:W-:Y:S01]  /*18140*/  @P3 FFMA.FTZ R30, R11, R22, 1 ;  /* 0x3f8000000b1e3423 */ /* 0x000fe20000010016 */
[----:B------:R-:W-:Y:S01]  /*18150*/  LEA R22, R23, R0, 0x3 ;  /* 0x0000000017167211 */ /* 0x000fe200078e18ff */
[C-C-:B------:R-:W-:Y:S02]  /*18160*/  FFMA.FTZ R10, R20.reuse, R26, R21.reuse ;  /* 0x0000001a140a7223 */ /* 0x140fe40000010015 */
[----:B------:R-:W-:Y:S01]  /*18170*/  @P3 FMUL.FTZ R16, R25, R30 ;  /* 0x0000001e19103220 */ /* 0x000fe20000410000 */
[----:B------:R-:W-:Y:S01]  /*18180*/  FFMA.FTZ R25, R20, R29, R21 ;  /* 0x0000001d14197223 */ /* 0x000fe20000010015 */
[----:B------:R-:W-:Y:S01]  /*18190*/  ISETP.GE.U32.AND P1, PT, R22, UR8, PT ;  /* 0x0000000816007c0c */ /* 0x000fe2000bf26070 */
[----:B--2---:R-:W-:Y:S01]  /*181a0*/  @P3 FADD.FTZ R11, -R28, 1 ;  /* 0x3f8000001c0b3421 */ /* 0x004fe20000010100 */
[----:B------:R-:W-:Y:S01]  /*181b0*/  @P3 FMUL.FTZ R28, R17, R28 ;  /* 0x0000001c111c3220 */ /* 0x000fe20000410000 */
[----:B------:R-:W-:Y:S01]  /*181c0*/  FFMA.FTZ R24, R16, R2, -R25 ;  /* 0x0000000210187223 */ /* 0x000fe20000010819 */
[----:B------:R-:W-:Y:S01]  /*181d0*/  SHF.R.S32.HI R16, RZ, 0x1f, R22 ;  /* 0x0000001fff107819 */ /* 0x000fe20000011416 */
[----:B------:R-:W-:Y:S01]  /*181e0*/  @P3 FFMA.FTZ R13, R12, R11, 1 ;  /* 0x3f8000000c0d3423 */ /* 0x000fe2000001000b */
[----:B------:R-:W-:-:S02]  /*181f0*/  IADD3 R11, R22, 0x8, RZ ;  /* 0x00000008160b7810 */ /* 0x000fc40007ffe0ff */
[----:B------:R-:W-:Y:S01]  /*18200*/  ISETP.GE.OR.EX P1, PT, R16, UR9, P0, P1 ;  /* 0x0000000910007c0c */ /* 0x000fe20008726710 */
[----:B------:R-:W-:Y:S01]  /*18210*/  @P3 FMUL.FTZ R17, R28, R13 ;  /* 0x0000000d1c113220 */ /* 0x000fe20000410000 */
[----:B------:R-:W-:Y:S01]  /*18220*/  ISETP.GE.U32.AND P2, PT, R11, UR8, PT ;  /* 0x000000080b007c0c */ /* 0x000fe2000bf46070 */
[----:B------:R-:W-:Y:S01]  /*18230*/  FFMA.FTZ R13, R20, R27, R21 ;  /* 0x0000001b140d7223 */ /* 0x000fe20000010015 */
[----:B------:R-:W-:Y:S01]  /*18240*/  SHF.R.S32.HI R12, RZ, 0x1f, R11 ;  /* 0x0000001fff0c7819 */ /* 0x000fe2000001140b */
[----:B------:R-:W-:-:S03]  /*18250*/  FFMA.FTZ R25, R17, R3, -R14 ;  /* 0x0000000311197223 */ /* 0x000fc6000001080e */
[----:B------:R-:W-:-:S05]  /*18260*/  ISETP.GE.OR.EX P2, PT, R12, UR9, P0, P2 ;  /* 0x000000090c007c0c */ /* 0x000fca0008746720 */
[----:B------:R-:W-:Y:S08]  /*18270*/  @P1 BRA `(.L_x_2764) ;  /* 0x00000000002c1947 */ /* 0x000ff00003800000 */
        /* <DEDUP_REMOVED lines=9> */
[----:B------:R-:W-:-:S05]  /*18310*/  LEA.HI.X R17, R14, UR7, R15, 0x2, P1 ;  /* 0x000000070e117c11 */ /* 0x000fca00088f140f */
[----:B------:R0:W-:Y:S04]  /*18320*/  STG.E.64 desc[UR10][R16.64], R24 ;  /* 0x0000001810007986 */ /* 0x0001e8000c101b0a */
.L_x_2764:
[----:B------:R-:W-:Y:S05]  /*18330*/  BSYNC B0 ;  /* 0x0000000000007941 */ /* 0x000fea0003800000 */
.L_x_2763:
[----:B------:R-:W-:Y:S05]  /*18340*/  @!P3 BRA `(.L_x_2765) ;  /* 0x000000000048b947 */ /* 0x000fea0003800000 */
        /* <DEDUP_REMOVED lines=18> */
.L_x_2765:
[----:B------:R-:W-:Y:S01]  /*18470*/  BSSY B0, `(.L_x_2766) ;  /* 0x000000f000007945 */ /* 0x000fe20003800000 */
[----:B------:R-:W-:Y:S01]  /*18480*/  FFMA.FTZ R18, R18, R2, -R13 ;  /* 0x0000000212127223 */ /* 0x000fe2000001080d */
[----:B------:R-:W-:Y:S02]  /*18490*/  FFMA.FTZ R19, R19, R3, -R10 ;  /* 0x0000000313137223 */ /* 0x000fe4000001080a */
[----:B------:R-:W-:Y:S05]  /*184a0*/  @P2 BRA `(.L_x_2767) ;  /* 0x00000000002c2947 */ /* 0x000fea0003800000 */
[----:B------:R-:W-:Y:S01]  /*184b0*/  IMAD R10, R12, UR18, RZ ;  /* 0x000000120c0a7c24 */ /* 0x000fe2000f8e02ff */
[----:B------:R-:W-:Y:S01]  /*184c0*/  MOV R12, R6 ;  /* 0x00000006000c7202 */ /* 0x000fe20000000f00 */
[----:B------:R-:W-:Y:S01]  /*184d0*/  FMUL.FTZ R18, R18, UR12 ;  /* 0x0000000c12127c20 */ /* 0x000fe20008410000 */
[----:B------:R-:W-:Y:S01]  /*184e0*/  MOV R13, R9 ;  /* 0x00000009000d7202 */ /* 0x000fe20000000f00 */
[----:B------:R-:W-:Y:S02]  /*184f0*/  IMAD R15, R11, UR19, R10 ;  /* 0x000000130b0f7c24 */ /* 0x000fe4000f8e020a */
[----:B------:R-:W-:Y:S01]  /*18500*/  FMUL.FTZ R19, R19, UR12 ;  /* 0x0000000c13137c20 */ /* 0x000fe20008410000 */
[----:B------:R-:W-:-:S05]  /*18510*/  IMAD.WIDE.U32 R10, R11, UR18, R12 ;  /* 0x000000120b0a7c25 */ /* 0x000fca000f8e000c */
[----:B------:R-:W-:Y:S02]  /*18520*/  IADD3 R11, R11, R15, RZ ;  /* 0x0000000f0b0b7210 */ /* 0x000fe40007ffe0ff */
[----:B------:R-:W-:-:S04]  /*18530*/  LEA R12, P1, R10, UR6, 0x2 ;  /* 0x000000060a0c7c11 */ /* 0x000fc8000f8210ff */
[----:B------:R-:W-:-:S05]  /*18540*/  LEA.HI.X R13, R10, UR7, R11, 0x2, P1 ;  /* 0x000000070a0d7c11 */ /* 0x000fca00088f140b */
[----:B------:R1:W-:Y:S04]  /*18550*/  STG.E.64 desc[UR10][R12.64], R18 ;  /* 0x000000120c007986 */ /* 0x0003e8000c101b0a */
.L_x_2767:
[----:B------:R-:W-:Y:S05]  /*18560*/  BSYNC B0 ;  /* 0x0000000000007941 */ /* 0x000fea0003800000 */
.L_x_2766:
[----:B------:R-:W-:-:S04]  /*18570*/  IADD3 R23, R23, 0x2, RZ ;  /* 0x0000000217177810 */ /* 0x000fc80007ffe0ff */
[----:B------:R-:W-:-:S13]  /*18580*/  ISETP.NE.AND P1, PT, R23, 0x40, PT ;  /* 0x000000401700780c */ /* 0x000fda0003f25270 */
        /* <DEDUP_REMOVED lines=10> */
.L_x_2679:
[----:B------:R-:W2:Y:S01]  /*18630*/  LDL R8, [R1+0x810] ;  /* 0x0008100001087983 */ /* 0x000ea20000100800 */
[----:B------:R-:W3:Y:S01]  /*18640*/  LDC R6, c[0x0][0xc] ;  /* 0x00000300ff067b82 */ /* 0x000ee20000000800 */
[----:B------:R-:W-:Y:S01]  /*18650*/  BSSY B0, `(.L_x_2770) ;  /* 0x0000017000007945 */ /* 0x000fe20003800000 */
[----:B------:R-:W4:Y:S06]  /*18660*/  S2R R5, SR_CTAID.Y ;  /* 0x0000000000057919 */ /* 0x000f2c0000002600 */
[----:B------:R-:W5:Y:S08]  /*18670*/  LDC R7, c[0x0][0x10] ;  /* 0x00000400ff077b82 */ /* 0x000f700000000800 */
[----:B------:R-:W0:Y:S01]  /*18680*/  LDC.64 R2, c[0x0][0x258] ;  /* 0x00009600ff027b82 */ /* 0x000e220000000a00 */
[----:B---3--:R-:W-:-:S02]  /*18690*/  IADD3 R0, R6, -0x1, RZ ;  /* 0xffffffff06007810 */ /* 0x008fc40007ffe0ff */
[----:B------:R-:W-:Y:S02]  /*186a0*/  ISETP.NE.AND P1, PT, R6, 0x1, PT ;  /* 0x000000010600780c */ /* 0x000fe40003f25270 */
[----:B------:R-:W-:Y:S02]  /*186b0*/  ISETP.NE.AND P0, PT, R0, UR13, PT ;  /* 0x0000000d00007c0c */ /* 0x000fe4000bf05270 */
[C---:B-----5:R-:W-:Y:S02]  /*186c0*/  IADD3 R4, R7.reuse, -0x1, RZ ;  /* 0xffffffff07047810 */ /* 0x060fe40007ffe0ff */
[----:B------:R-:W-:Y:S02]  /*186d0*/  SHF.L.U32 R0, R7, 0x1, RZ ;  /* 0x0000000107007819 */ /* 0x000fe400000006ff */
[----:B----4-:R-:W-:Y:S02]  /*186e0*/  ISETP.NE.OR P0, PT, R5, R4, P0 ;  /* 0x000000040500720c */ /* 0x010fe40000705670 */
[----:B------:R-:W-:-:S05]  /*186f0*/  SEL R5, R0, RZ, P1 ;  /* 0x000000ff00057207 */ /* 0x000fca0000800000 */
[----:B0-----:R-:W-:Y:S01]  /*18700*/  IMAD.WIDE.U32 R2, R5, 0x4, R2 ;  /* 0x0000000405027825 */ /* 0x001fe200078e0002 */
[----:B--2---:R-:W-:-:S13]  /*18710*/  ISETP.NE.AND P2, PT, R8, RZ, PT ;  /* 0x000000ff0800720c */ /* 0x004fda0003f45270 */
[----:B------:R-:W-:Y:S05]  /*18720*/  @P2 BRA `(.L_x_2771) ;  /* 0x0000000000242947 */ /* 0x000fea0003800000 */
[----:B------:R-:W0:Y:S01]  /*18730*/  S2R R0, SR_LANEID ;  /* 0x0000000000007919 */ /* 0x000e220000000000 */
[----:B------:R-:W-:Y:S02]  /*18740*/  VOTEU.ANY UR4, UPT, PT ;  /* 0x0000000000047886 */ /* 0x000fe400038e0100 */
[----:B------:R-:W-:Y:S02]  /*18750*/  UFLO.U32 UR5, UR4 ;  /* 0x00000004000572bd */ /* 0x000fe400080e0000 */
[----:B------:R-:W2:Y:S04]  /*18760*/  POPC R5, UR4 ;  /* 0x0000000400057d09 */ /* 0x000ea80008000000 */
[----:B0-----:R-:W-:-:S13]  /*18770*/  ISETP.EQ.U32.AND P1, PT, R0, UR5, PT ;  /* 0x0000000500007c0c */ /* 0x001fda000bf22070 */
[----:B------:R-:W-:Y:S06]  /*18780*/  @P1 MEMBAR.ALL.GPU ;  /* 0x0000000000001992 */ /* 0x000fec000000a000 */
[----:B------:R-:W-:-:S00]  /*18790*/  @P1 ERRBAR ;  /* 0x00000000000019ab */ /* 0x000fc00000000000 */
[----:B------:R-:W-:Y:S06]  /*187a0*/  @P1 CGAERRBAR ;  /* 0x00000000000015ab */ /* 0x000fec0000000000 */
[----:B--2---:R0:W-:Y:S02]  /*187b0*/  @P1 REDG.E.ADD.S32.STRONG.GPU desc[UR10][R2.64], R5 ;  /* 0x000000050200198e */ /* 0x0041e4000c10e38a */
.L_x_2771:
[----:B------:R-:W-:Y:S05]  /*187c0*/  BSYNC B0 ;  /* 0x0000000000007941 */ /* 0x000fea0003800000 */
.L_x_2770:
[----:B------:R-:W-:Y:S05]  /*187d0*/  @P0 EXIT ;  /* 0x000000000000094d */ /* 0x000fea0003800000 */
[----:B------:R-:W-:Y:S05]  /*187e0*/  @P2 BRA `(.L_x_2772) ;  /* 0x0000000000202947 */ /* 0x000fea0003800000 */
[----:B------:R-:W-:-:S05]  /*187f0*/  IMAD R0, R6, R7, RZ ;  /* 0x0000000706007224 */ /* 0x000fca00078e02ff */
[----:B------:R-:W-:-:S13]  /*18800*/  ISETP.NE.AND P0, PT, R0, -0x1, PT ;  /* 0xffffffff0000780c */ /* 0x000fda0003f05270 */
[----:B------:R-:W-:Y:S05]  /*18810*/  @!P0 BRA `(.L_x_2772) ;  /* 0x0000000000148947 */ /* 0x000fea0003800000 */
.L_x_2773:
[----:B0-----:R-:W2:Y:S04]  /*18820*/  LDG.E.STRONG.GPU R5, desc[UR10][R2.64] ;  /* 0x0000000a02057981 */ /* 0x001ea8000c1ef900 */
[----:B--2---:R-:W-:Y:S01]  /*18830*/  CCTL.IVALL ;  /* 0x00000000ff00798f */ /* 0x004fe20002000000 */
[----:B------:R-:W-:Y:S05]  /*18840*/  YIELD ;  /* 0x0000000000007946 */ /* 0x000fea0003800000 */
[----:B------:R-:W-:-:S13]  /*18850*/  ISETP.NE.AND P0, PT, R5, R0, PT ;  /* 0x000000000500720c */ /* 0x000fda0003f05270 */
[----:B------:R-:W-:Y:S05]  /*18860*/  @P0 BRA `(.L_x_2773) ;  /* 0xfffffffc00ec0947 */ /* 0x000fea000383ffff */
.L_x_2772:
[----:B------:R-:W-:Y:S05]  /*18870*/  WARPSYNC.ALL ;  /* 0x0000000000007948 */ /* 0x000fea0003800000 */
[----:B------:R-:W2:Y:S01]  /*18880*/  LDL R10, [R1+0x810] ;  /* 0x00081000010a7983 */ /* 0x000ea20000100800 */
[----:B0-----:R-:W0:Y:S08]  /*18890*/  LDC.64 R2, c[0x0][0x288] ;  /* 0x0000a200ff027b82 */ /* 0x001e300000000a00 */
        /* <DEDUP_REMOVED lines=12> */
[----:B-1----:R-:W-:Y:S01]  /*18960*/  MOV R13, R0 ;  /* 0x00000000000d7202 */ /* 0x002fe20000000f00 */
        /* <DEDUP_REMOVED lines=11> */
.L_x_2774:
        /* <DEDUP_REMOVED lines=25> */
.L_x_2775:
        /* <DEDUP_REMOVED lines=13> */
.L_x_5597:


//--------------------- .text._Z35group_norm_nhwc_bwd_one_pass_kernelI11Fp32IOBf16WLi64ELi160ELi640EEv26Group_norm_nhwc_bwd_params --------------------------
	.section	.text._Z35group_norm_nhwc_bwd_one_pass_kernelI11Fp32IOBf16WLi64ELi160ELi640EEv26Group_norm_nhwc_bwd_params,"ax",@progbits
	.align	128
        .global         _Z35group_norm_nhwc_bwd_one_pass_kernelI11Fp32IOBf16WLi64ELi160ELi640EEv26Group_norm_nhwc_bwd_params
        .type           _Z35group_norm_nhwc_bwd_one_pass_kernelI11Fp32IOBf16WLi64ELi160ELi640EEv26Group_norm_nhwc_bwd_params,@function
        .size           _Z35group_norm_nhwc_bwd_one_pass_kernelI11Fp32IOBf16WLi64ELi160ELi640EEv26Group_norm_nhwc_bwd_params,(.L_x_5598 - _Z35group_norm_nhwc_bwd_one_pass_kernelI11Fp32IOBf16WLi64ELi160ELi640EEv26Group_norm_nhwc_bwd_params)
        .other          _Z35group_norm_nhwc_bwd_one_pass_kernelI11Fp32IOBf16WLi64ELi160ELi640EEv26Group_norm_nhwc_bwd_params,@"STO_CUDA_ENTRY STV_DEFAULT"
_Z35group_norm_nhwc_bwd_one_pass_kernelI11Fp32IOBf16WLi64ELi160ELi640EEv26Group_norm_nhwc_bwd_params:
.text._Z35group_norm_nhwc_bwd_one_pass_kernelI11Fp32IOBf16WLi64ELi160ELi640EEv26Group_norm_nhwc_bwd_params:
        /* <DEDUP_REMOVED lines=25> */
[----:B------:R-:W-:-:S04]  /*0190*/  LEA R7, R9, R9, 0x1 ;  /* 0x0000000909077211 */ /* 0x000fc800078e08ff */
[----:B------:R-:W-:-:S04]  /*01a0*/  IADD3 R5, R5, R7, RZ ;  /* 0x0000000705057210 */ /* 0x000fc80007ffe0ff */
[----:B------:R-:W-:-:S04]  /*01b0*/  LEA.HI R3, P2, R5, R4, RZ, 0x1 ;  /* 0x0000000405037211 */ /* 0x000fc800078508ff */
[----:B------:R-:W-:Y:S01]  /*01c0*/  IADD3.X R6, RZ, R5, RZ, P2, !PT ;  /* 0x00000005ff067210 */ /* 0x000fe200017fe4ff */
[----:B--2---:R-:W-:Y:S01]  /*01d0*/  IMAD R63, R63, UR7, R2 ;  /* 0x000000073f3f7c24 */ /* 0x004fe2000f8e0202 */
[----:B------:R-:W-:Y:S02]  /*01e0*/  LEA.HI R2, P0, R9, R8, RZ, 0x1 ;  /* 0x0000000809027211 */ /* 0x000fe400078108ff */
[----:B------:R-:W-:Y:S02]  /*01f0*/  SHF.R.S64 R3, R3, 0x1, R6 ;  /* 0x0000000103037819 */ /* 0x000fe40000001006 */
[----:B------:R-:W-:Y:S02]  /*0200*/  IADD3.X R7, RZ, R9, RZ, P0, !PT ;  /* 0x00000009ff077210 */ /* 0x000fe400007fe4ff */
[----:B------:R-:W-:Y:S01]  /*0210*/  ISETP.GE.U32.AND P1, PT, R63, UR10, PT ;  /* 0x0000000a3f007c0c */ /* 0x000fe2000bf26070 */
[----:B---3--:R-:W-:Y:S01]  /*0220*/  ULEA UR5, UR6, UR5, 0x18 ;  /* 0x0000000506057291 */ /* 0x008fe2000f8ec03f */
[----:B------:R-:W-:Y:S01]  /*0230*/  SHF.R.S32.HI R49, RZ, 0x1f, R63 ;  /* 0x0000001fff317819 */ /* 0x000fe2000001143f */
[----:B------:R-:W-:Y:S01]  /*0240*/  ULDC.U8 UR10, c[0x0][0x2a4] ;  /* 0x0000a900000a7ab9 */ /* 0x000fe20000000000 */
[----:B------:R-:W-:-:S02]  /*0250*/  SHF.R.S64 R2, R2, 0x1, R7 ;  /* 0x0000000102027819 */ /* 0x000fc40000001007 */
[----:B------:R-:W-:Y:S02]  /*0260*/  ISETP.GE.AND.EX P1, PT, R49, UR11, PT, P1 ;  /* 0x0000000b31007c0c */ /* 0x000fe4000bf26310 */
[----:B------:R-:W-:Y:S02]  /*0270*/  SHF.R.S32.HI R7, RZ, 0x1, R7 ;  /* 0x00000001ff077819 */ /* 0x000fe40000011407 */
[----:B------:R-:W-:Y:S02]  /*0280*/  SHF.R.S32.HI R6, RZ, 0x1, R6 ;  /* 0x00000001ff067819 */ /* 0x000fe40000011406 */
[----:B------:R-:W-:Y:S02]  /*0290*/  LEA R0, R0, UR5, 0x3 ;  /* 0x0000000500007c11 */ /* 0x000fe4000f8e18ff */
[C---:B------:R-:W-:Y:S02]  /*02a0*/  IADD3 R62, R63.reuse, 0x8, RZ ;  /* 0x000000083f3e7810 */ /* 0x040fe40007ffe0ff */
[----:B------:R-:W-:-:S02]  /*02b0*/  IADD3 R61, R63, 0x10, RZ ;  /* 0x000000103f3d7810 */ /* 0x000fc40007ffe0ff */
[C---:B------:R-:W-:Y:S02]  /*02c0*/  IADD3 R60, R63.reuse, 0x18, RZ ;  /* 0x000000183f3c7810 */ /* 0x040fe40007ffe0ff */
[C---:B------:R-:W-:Y:S02]  /*02d0*/  IADD3 R59, R63.reuse, 0x20, RZ ;  /* 0x000000203f3b7810 */ /* 0x040fe40007ffe0ff */
[----:B------:R-:W-:Y:S02]  /*02e0*/  IADD3 R58, R63, 0x28, RZ ;  /* 0x000000283f3a7810 */ /* 0x000fe40007ffe0ff */
[----:B------:R-:W-:Y:S02]  /*02f0*/  ISETP.LT.U32.AND P1, PT, R65, 0x280, !P1 ;  /* 0x000002804100780c */ /* 0x000fe40004f21070 */
[C---:B------:R-:W-:Y:S02]  /*0300*/  IADD3 R57, R63.reuse, 0x30, RZ ;  /* 0x000000303f397810 */ /* 0x040fe40007ffe0ff */
[----:B------:R-:W-:-:S02]  /*0310*/  IADD3 R56, R63, 0x38, RZ ;  /* 0x000000383f387810 */ /* 0x000fc40007ffe0ff */
[----:B------:R-:W-:Y:S02]  /*0320*/  SHF.L.U64.HI R4, R2, 0x2, R7 ;  /* 0x0000000202047819 */ /* 0x000fe40000010207 */
[----:B-1----:R-:W-:-:S07]  /*0330*/  SHF.L.U64.HI R5, R3, 0x2, R6 ;  /* 0x0000000203057819 */ /* 0x002fce0000010206 */
.L_x_2827:
[----:B-12-4-:R-:W0:Y:S01]  /*0340*/  LDC R13, c[0x0][0x2a0] ;  /* 0x0000a800ff0d7b82 */ /* 0x016e220000000800 */
[----:B------:R-:W-:Y:S01]  /*0350*/  ISETP.GE.AND P4, PT, R64, RZ, PT ;  /* 0x000000ff4000720c */ /* 0x000fe20003f86270 */
[----:B------:R-:W-:Y:S01]  /*0360*/  ULDC.64 UR14, c[0x0][0x290] ;  /* 0x0000a400000e7ab9 */ /* 0x000fe20000000a00 */
[----:B------:R-:W-:Y:S01]  /*0370*/  SHF.R.S32.HI R48, RZ, 0x1f, R62 ;  /* 0x0000001fff307819 */ /* 0x000fe2000001143e */
[----:B------:R-:W-:Y:S01]  /*0380*/  ULDC.64 UR12, c[0x0][0x298] ;  /* 0x0000a600000c7ab9 */ /* 0x000fe20000000a00 */
[----:B------:R-:W-:-:S03]  /*0390*/  CS2R R44, SRZ ;  /* 0x00000000002c7805 */ /* 0x000fc6000001ff00 */
[----:B------:R-:W1:Y:S08]  /*03a0*/  @P1 LDC.64 R18, c[0x0][0x288] ;  /* 0x0000a200ff121b82 */ /* 0x000e700000000a00 */
[----:B------:R-:W2:Y:S01]  /*03b0*/  @P1 LDC.64 R72, c[0x0][0x230] ;  /* 0x00008c00ff481b82 */ /* 0x000ea20000000a00 */
[----:B0-----:R-:W-:-:S07]  /*03c0*/  IABS R9, R13 ;  /* 0x0000000d00097213 */ /* 0x001fce0000000000 */
[----:B------:R-:W0:Y:S01]  /*03d0*/  @P1 LDC.64 R20, c[0x0][0x228] ;  /* 0x00008a00ff141b82 */ /* 0x000e220000000a00 */
[----:B---3--:R-:W3:Y:S08]  /*03e0*/  I2F.RP R8, R9 ;  /* 0x0000000900087306 */ /* 0x008ef00000209400 */
        /* <DEDUP_REMOVED lines=8> */
[----:B------:R-:W-:Y:S02]  /*0470*/  LOP3.LUT R6, R64, R13, RZ, 0x3c, !PT ;  /* 0x0000000d40067212 */ /* 0x000fe400078e3cff */
[----:B------:R-:W-:Y:S02]  /*0480*/  SHF.R.S32.HI R11, RZ, 0x1f, R61 ;  /* 0x0000001fff0b7819 */ /* 0x000fe4000001143d */
        /* <DEDUP_REMOVED lines=15> */
[----:B------:R-:W-:Y:S02]  /*0580*/  ISETP.GE.U32.AND P4, PT, R62, UR14, PT ;  /* 0x0000000e3e007c0c */ /* 0x000fe4000bf86070 */
[----:B------:R-:W-:Y:S01]  /*0590*/  SEL R86, R9, R8, !P0 ;  /* 0x0000000809567207 */ /* 0x000fe20004000000 */
[----:B-1----:R-:W-:Y:S01]  /*05a0*/  @P1 IMAD R8, R49, R18, RZ ;  /* 0x0000001231081224 */ /* 0x002fe200078e02ff */
[----:B------:R-:W-:-:S02]  /*05b0*/  @!P5 IADD3 R7, -R7, RZ, RZ ;  /* 0x000000ff0707d210 */ /* 0x000fc40007ffe1ff */
[----:B------:R-:W-:Y:S01]  /*05c0*/  ISETP.GE.AND.EX P4, PT, R48, UR15, PT, P4 ;  /* 0x0000000f30007c0c */ /* 0x000fe2000bf86340 */
[----:B------:R-:W-:Y:S01]  /*05d0*/  IMAD R70, R86, 0xa0, RZ ;  /* 0x000000a056467824 */ /* 0x000fe200078e02ff */
[----:B------:R-:W-:Y:S02]  /*05e0*/  SEL R7, R9, R7, !P0 ;  /* 0x0000000709077207 */ /* 0x000fe40004000000 */
[----:B------:R-:W-:Y:S02]  /*05f0*/  ISETP.GT.U32.OR P4, PT, R65, 0x27f, P4 ;  /* 0x0000027f4100780c */ /* 0x000fe40002784470 */
[----:B------:R-:W-:Y:S02]  /*0600*/  SHF.R.S32.HI R9, RZ, 0x1f, R66 ;  /* 0x0000001fff097819 */ /* 0x000fe40000011442 */
[----:B------:R-:W-:Y:S02]  /*0610*/  IADD3 R88, P0, R66, R70, RZ ;  /* 0x0000004642587210 */ /* 0x000fe40007f1e0ff */
[----:B------:R-:W-:-:S02]  /*0620*/  SHF.R.S32.HI R6, RZ, 0x1f, R7 ;  /* 0x0000001fff067819 */ /* 0x000fc40000011407 */
[----:B------:R-:W-:Y:S02]  /*0630*/  LEA.HI.X.SX32 R89, R70, R9, 0x1, P0 ;  /* 0x0000000946597211 */ /* 0x000fe400000f0eff */
[----:B------:R-:W-:Y:S01]  /*0640*/  ISETP.GE.U32.AND P0, PT, R61, UR14, PT ;  /* 0x0000000e3d007c0c */ /* 0x000fe2000bf06070 */
[----:B------:R-:W-:Y:S01]  /*0650*/  IMAD R6, R6, UR12, RZ ;  /* 0x0000000c06067c24 */ /* 0x000fe2000f8e02ff */
[----:B------:R-:W-:Y:S01]  /*0660*/  ISETP.GE.U32.AND P2, PT, R60, UR14, PT ;  /* 0x0000000e3c007c0c */ /* 0x000fe2000bf46070 */
[----:B------:R-:W1:Y:S01]  /*0670*/  @!P4 LDC.64 R16, c[0x0][0x288] ;  /* 0x0000a200ff10cb82 */ /* 0x000e620000000a00 */
[----:B------:R-:W-:Y:S01]  /*0680*/  ISETP.GE.AND.EX P0, PT, R11, UR15, PT, P0 ;  /* 0x0000000f0b007c0c */ /* 0x000fe2000bf06300 */
[C---:B------:R-:W-:Y:S01]  /*0690*/  IMAD R91, R7.reuse, UR13, R6 ;  /* 0x0000000d075b7c24 */ /* 0x040fe2000f8e0206 */
[----:B------:R-:W-:Y:S01]  /*06a0*/  SHF.R.S32.HI R6, RZ, 0x1f, R60 ;  /* 0x0000001fff067819 */ /* 0x000fe2000001143c */
[----:B------:R-:W-:Y:S01]  /*06b0*/  IMAD.WIDE.U32 R88, R7, UR12, R88 ;  /* 0x0000000c07587c25 */ /* 0x000fe2000f8e0058 */
[----:B------:R-:W-:-:S02]  /*06c0*/  ISETP.GT.U32.OR P0, PT, R65, 0x27f, P0 ;  /* 0x0000027f4100780c */ /* 0x000fc40000704470 */
[----:B------:R-:W-:Y:S01]  /*06d0*/  ISETP.GE.AND.EX P2, PT, R6, UR15, PT, P2 ;  /* 0x0000000f06007c0c */ /* 0x000fe2000bf46320 */
[----:B------:R-:W-:Y:S01]  /*06e0*/  @P1 IMAD R7, R63, R19, R8 ;  /* 0x000000133f071224 */ /* 0x000fe200078e0208 */
[----:B------:R-:W-:Y:S01]  /*06f0*/  IADD3 R91, R89, R91, RZ ;  /* 0x0000005b595b7210 */ /* 0x000fe20007ffe0ff */
[----:B------:R-:W3:Y:S01]  /*0700*/  @!P4 LDC.64 R22, c[0x0][0x230] ;  /* 0x00008c00ff16cb82 */ /* 0x000ee20000000a00 */
[----:B------:R-:W-:Y:S02]  /*0710*/  ISETP.GT.U32.OR P2, PT, R65, 0x27f, P2 ;  /* 0x0000027f4100780c */ /* 0x000fe40001744470 */
[----:B------:R-:W-:Y:S02]  /*0720*/  @P1 MOV R90, R88 ;  /* 0x00000058005a1202 */ /* 0x000fe40000000f00 */
[----:B------:R-:W-:-:S03]  /*0730*/  ISETP.GE.U32.AND P3, PT, R59, UR14, PT ;  /* 0x0000000e3b007c0c */ /* 0x000fc6000bf66070 */
[----:B------:R-:W-:Y:S01]  /*0740*/  @P1 IMAD.WIDE.U32 R18, R63, R18, R90 ;  /* 0x000000123f121225 */ /* 0x000fe200078e005a */
[----:B------:R-:W4:Y:S04]  /*0750*/  @!P0 LDC.64 R12, c[0x0][0x288] ;  /* 0x0000a200ff0c8b82 */ /* 0x000f280000000a00 */
[----:B------:R-:W-:Y:S02]  /*0760*/  @P1 IADD3 R19, R19, R7, RZ ;  /* 0x0000000713131210 */ /* 0x000fe40007ffe0ff */
[C---:B------:R-:W-:Y:S02]  /*0770*/  @P1 SHF.L.U32 R7, R18.reuse, 0x2, RZ ;  /* 0x0000000212071819 */ /* 0x040fe400000006ff */
[----:B------:R-:W3:Y:S01]  /*0780*/  @!P4 LDC.64 R14, c[0x0][0x228] ;  /* 0x00008a00ff0ecb82 */ /* 0x000ee20000000a00 */
[----:B------:R-:W-:Y:S01]  /*0790*/  @P1 SHF.L.U64.HI R10, R18, 0x2, R19 ;  /* 0x00000002120a1819 */ /* 0x000fe20000010213 */
[----:B-1----:R-:W-:Y:S01]  /*07a0*/  @!P4 IMAD R18, R48, R16, RZ ;  /* 0x000000103012c224 */ /* 0x002fe200078e02ff */
[----:B------:R-:W-:-:S02]  /*07b0*/  @!P4 MOV R19, R91 ;  /* 0x0000005b0013c202 */ /* 0x000fc40000000f00 */
[C---:B--2---:R-:W-:Y:S01]  /*07c0*/  @P1 IADD3 R72, P6, R7.reuse, R72, RZ ;  /* 0x0000004807481210 */ /* 0x044fe20007fde0ff */
[C---:B------:R-:W-:Y:S01]  /*07d0*/  @!P4 IMAD R29, R62.reuse, R17, R18 ;  /* 0x000000113e1dc224 */ /* 0x040fe200078e0212 */
[----:B------:R-:W-:Y:S01]  /*07e0*/  @!P4 MOV R18, R88 ;  /* 0x000000580012c202 */ /* 0x000fe20000000f00 */
[----:B------:R-:W1:Y:S01]  /*07f0*/  @!P2 LDC.64 R8, c[0x0][0x288] ;  /* 0x0000a200ff08ab82 */ /* 0x000e620000000a00 */
[----:B0-----:R-:W-:Y:S02]  /*0800*/  @P1 IADD3 R20, P5, R7, R20, RZ ;  /* 0x0000001407141210 */ /* 0x001fe40007fbe0ff */
[----:B------:R-:W-:Y:S01]  /*0810*/  SHF.R.S32.HI R7, RZ, 0x1f, R59 ;  /* 0x0000001fff077819 */ /* 0x000fe2000001143b */
[----:B------:R-:W-:Y:S01]  /*0820*/  @!P4 IMAD.WIDE.U32 R16, R62, R16, R18 ;  /* 0x000000103e10c225 */ /* 0x000fe200078e0012 */
[C---:B------:R-:W-:Y:S02]  /*0830*/  @P1 IADD3.X R73, R10.reuse, R73, RZ, P6, !PT ;  /* 0x000000490a491210 */ /* 0x040fe400037fe4ff */
[----:B------:R-:W-:Y:S01]  /*0840*/  @P1 IADD3.X R21, R10, R21, RZ, P5, !PT ;  /* 0x000000150a151210 */ /* 0x000fe20002ffe4ff */
[----:B------:R-:W0:Y:S01]  /*0850*/  @!P0 LDC.64 R24, c[0x0][0x230] ;  /* 0x00008c00ff188b82 */ /* 0x000e220000000a00 */
[----:B------:R-:W-:Y:S01]  /*0860*/  @!P4 IADD3 R19, R17, R29, RZ ;  /* 0x0000001d1113c210 */ /* 0x000fe20007ffe0ff */
[----:B----4-:R-:W-:Y:S01]  /*0870*/  @!P0 IMAD R18, R11, R12, RZ ;  /* 0x0000000c0b128224 */ /* 0x010fe200078e02ff */
[----:B------:R-:W-:-:S02]  /*0880*/  @!P4 SHF.L.U32 R17, R16, 0x2, RZ ;  /* 0x000000021011c819 */ /* 0x000fc400000006ff */
[----:B------:R-:W-:Y:S01]  /*0890*/  @!P4 SHF.L.U64.HI R10, R16, 0x2, R19 ;  /* 0x00000002100ac819 */ /* 0x000fe20000010213 */
[----:B------:R-:W-:Y:S01]  /*08a0*/  @!P0 IMAD R29, R61, R13, R18 ;  /* 0x0000000d3d1d8224 */ /* 0x000fe200078e0212 */
[C---:B---3--:R-:W-:Y:S01]  /*08b0*/  @!P4 IADD3 R22, P5, R17.reuse, R22, RZ ;  /* 0x000000161116c210 */ /* 0x048fe20007fbe0ff */
[----:B------:R-:W2:Y:S01]  /*08c0*/  @!P0 LDC.64 R26, c[0x0][0x228] ;  /* 0x00008a00ff1a8b82 */ /* 0x000ea20000000a00 */
[----:B------:R-:W-:Y:S02]  /*08d0*/  @!P4 IADD3 R14, P6, R17, R14, RZ ;  /* 0x0000000e110ec210 */ /* 0x000fe40007fde0ff */
[----:B------:R-:W-:Y:S02]  /*08e0*/  ISETP.GE.AND.EX P3, PT, R7, UR15, PT, P3 ;  /* 0x0000000f07007c0c */ /* 0x000fe4000bf66330 */
[----:B------:R-:W-:Y:S02]  /*08f0*/  @!P0 MOV R16, R88 ;  /* 0x0000005800108202 */ /* 0x000fe40000000f00 */
[-C--:B------:R-:W-:Y:S01]  /*0900*/  @!P0 MOV R17, R91.reuse ;  /* 0x0000005b00118202 */ /* 0x080fe20000000f00 */
[----:B-1----:R-:W-:Y:S01]  /*0910*/  @!P2 IMAD R18, R6, R8, RZ ;  /* 0x000000080612a224 */ /* 0x002fe200078e02ff */
[----:B------:R-:W-:Y:S01]  /*0920*/  ISETP.GT.U32.OR P3, PT, R65, 0x27f, P3 ;  /* 0x0000027f4100780c */ /* 0x000fe20001f64470 */
[----:B------:R-:W1:Y:S01]  /*0930*/  @!P2 LDC.64 R32, c[0x0][0x228] ;  /* 0x00008a00ff20ab82 */ /* 0x000e620000000a00 */
[----:B------:R-:W-:Y:S01]  /*0940*/  @!P2 MOV R19, R91 ;  /* 0x0000005b0013a202 */ /* 0x000fe20000000f00 */
[----:B------:R-:W-:Y:S01]  /*0950*/  @!P2 IMAD R31, R60, R9, R18 ;  /* 0x000000093c1fa224 */ /* 0x000fe200078e0212 */
[----:B------:R-:W-:Y:S01]  /*0960*/  @!P2 MOV R18, R88 ;  /* 0x000000580012a202 */ /* 0x000fe20000000f00 */
[----:B------:R-:W-:Y:S01]  /*0970*/  @!P0 IMAD.WIDE.U32 R12, R61, R12, R16 ;  /* 0x0000000c3d0c8225 */ /* 0x000fe200078e0010 */
[----:B------:R-:W-:-:S02]  /*0980*/  @!P4 IADD3.X R23, R10, R23, RZ, P5, !PT ;  /* 0x000000170a17c210 */ /* 0x000fc40002ffe4ff */
[----:B------:R-:W-:Y:S01]  /*0990*/  @!P4 IADD3.X R15, R10, R15, RZ, P6, !PT ;  /* 0x0000000f0a0fc210 */ /* 0x000fe200037fe4ff */
[----:B------:R-:W-:Y:S01]  /*09a0*/  @!P2 IMAD.WIDE.U32 R8, R60, R8, R18 ;  /* 0x000000083c08a225 */ /* 0x000fe200078e0012 */
[----:B------:R-:W-:Y:S01]  /*09b0*/  @!P0 IADD3 R29, R13, R29, RZ ;  /* 0x0000001d0d1d8210 */ /* 0x000fe20007ffe0ff */
[----:B------:R3:W5:Y:S01]  /*09c0*/  @!P4 LDG.E.64 R44, desc[UR8][R22.64] ;  /* 0x00000008162cc981 */ /* 0x000762000c1e1b00 */
[C---:B------:R-:W-:Y:S01]  /*09d0*/  @!P0 SHF.L.U32 R13, R12.reuse, 0x2, RZ ;  /* 0x000000020c0d8819 */ /* 0x040fe200000006ff */
[----:B------:R-:W4:Y:S01]  /*09e0*/  @!P3 LDC.64 R16, c[0x0][0x288] ;  /* 0x0000a200ff10bb82 */ /* 0x000f220000000a00 */
[----:B------:R-:W-:Y:S02]  /*09f0*/  @!P0 SHF.L.U64.HI R12, R12, 0x2, R29 ;  /* 0x000000020c0c8819 */ /* 0x000fe4000001021d */
[----:B0-----:R-:W-:Y:S02]  /*0a00*/  @!P0 IADD3 R24, P5, R13, R24, RZ ;  /* 0x000000180d188210 */ /* 0x001fe40007fbe0ff */
[----:B------:R-:W-:-:S02]  /*0a10*/  @!P2 IADD3 R9, R9, R31, RZ ;  /* 0x0000001f0909a210 */ /* 0x000fc40007ffe0ff */
[----:B--2---:R-:W-:Y:S01]  /*0a20*/  @!P0 IADD3 R26, P6, R13, R26, RZ ;  /* 0x0000001a0d1a8210 */ /* 0x004fe20007fde0ff */
[----:B------:R-:W0:Y:S01]  /*0a30*/  @!P2 LDC.64 R18, c[0x0][0x230] ;  /* 0x00008c00ff12ab82 */ /* 0x000e220000000a00 */
[----:B------:R-:W-:Y:S02]  /*0a40*/  @!P0 IADD3.X R25, R12, R25, RZ, P5, !PT ;  /* 0x000000190c198210 */ /* 0x000fe40002ffe4ff */
[C---:B------:R-:W-:Y:S02]  /*0a50*/  @!P2 SHF.L.U32 R29, R8.reuse, 0x2, RZ ;  /* 0x00000002081da819 */ /* 0x040fe400000006ff */
[----:B------:R-:W-:Y:S02]  /*0a60*/  @!P2 SHF.L.U64.HI R36, R8, 0x2, R9 ;  /* 0x000000020824a819 */ /* 0x000fe40000010209 */
[----:B------:R-:W-:Y:S02]  /*0a70*/  @!P0 IADD3.X R27, R12, R27, RZ, P6, !PT ;  /* 0x0000001b0c1b8210 */ /* 0x000fe400037fe4ff */
[----:B------:R-:W-:-:S02]  /*0a80*/  CS2R R12, SRZ ;  /* 0x00000000000c7805 */ /* 0x000fc4000001ff00 */
[----:B------:R-:W-:Y:S01]  /*0a90*/  SHF.R.S32.HI R8, RZ, 0x1f, R58 ;  /* 0x0000001fff087819 */ /* 0x000fe2000001143a */
[----:B------:R-:W2:Y:S01]  /*0aa0*/  @!P3 LDC.64 R30, c[0x0][0x230] ;  /* 0x00008c00ff1ebb82 */ /* 0x000ea20000000a00 */
[----:B------:R-:W-:Y:S02]  /*0ab0*/  ISETP.GE.U32.AND P5, PT, R58, UR14, PT ;  /* 0x0000000e3a007c0c */ /* 0x000fe4000bfa6070 */
[----:B------:R1:W5:Y:S02]  /*0ac0*/  @!P4 LDG.E.64 R12, desc[UR8][R14.64] ;  /* 0x000000080e0cc981 */ /* 0x000364000c1e1b00 */
[----:B------:R-:W-:Y:S02]  /*0ad0*/  ISETP.GE.AND.EX P5, PT, R8, UR15, PT, P5 ;  /* 0x0000000f08007c0c */ /* 0x000fe4000bfa6350 */
[----:B------:R-:W-:Y:S01]  /*0ae0*/  CS2R R42, SRZ ;  /* 0x00000000002a7805 */ /* 0x000fe2000001ff00 */
[----:B---3--:R-:W3:Y:S01]  /*0af0*/  @!P3 LDC.64 R22, c[0x0][0x228] ;  /* 0x00008a00ff16bb82 */ /* 0x008ee20000000a00 */
[----:B------:R-:W-:Y:S01]  /*0b00*/  ISETP.GT.U32.OR P4, PT, R65, 0x27f, P5 ;  /* 0x0000027f4100780c */ /* 0x000fe20002f84470 */
[----:B----4-:R-:W-:Y:S01]  /*0b10*/  @!P3 IMAD R10, R7, R16, RZ ;  /* 0x00000010070ab224 */ /* 0x010fe200078e02ff */
[----:B------:R-:W-:-:S02]  /*0b20*/  SHF.R.S32.HI R9, RZ, 0x1f, R57 ;  /* 0x0000001fff097819 */ /* 0x000fc40000011439 */
[----:B------:R4:W5:Y:S01]  /*0b30*/  @!P0 LDG.E.64 R42, desc[UR8][R24.64] ;  /* 0x00000008182a8981 */ /* 0x000962000c1e1b00 */
[----:B------:R-:W-:Y:S01]  /*0b40*/  ISETP.GE.U32.AND P5, PT, R57, UR14, PT ;  /* 0x0000000e39007c0c */ /* 0x000fe2000bfa6070 */
[----:B------:R-:W-:Y:S01]  /*0b50*/  @!P3 IMAD R37, R59, R17, R10 ;  /* 0x000000113b25b224 */ /* 0x000fe200078e020a */
[----:B-1----:R-:W-:Y:S02]  /*0b60*/  CS2R R14, SRZ ;  /* 0x00000000000e7805 */ /* 0x002fe4000001ff00 */
[----:B------:R-:W-:-:S04]  /*0b70*/  ISETP.GE.AND.EX P5, PT, R9, UR15, PT, P5 ;  /* 0x0000000f09007c0c */ /* 0x000fc8000bfa6350 */
[----:B------:R-:W1:Y:S01]  /*0b80*/  @!P4 LDC.64 R38, c[0x0][0x288] ;  /* 0x0000a200ff26cb82 */ /* 0x000e620000000a00 */
[----:B------:R-:W-:Y:S01]  /*0b90*/  SHF.R.S32.HI R10, RZ, 0x1f, R56 ;  /* 0x0000001fff0a7819 */ /* 0x000fe20000011438 */
[----:B------:R2:W5:Y:S01]  /*0ba0*/  @!P0 LDG.E.64 R14, desc[UR8][R26.64] ;  /* 0x000000081a0e8981 */ /* 0x000562000c1e1b00 */
[----:B------:R-:W-:Y:S02]  /*0bb0*/  ISETP.GE.U32.AND P6, PT, R56, UR14, PT ;  /* 0x0000000e38007c0c */ /* 0x000fe4000bfc6070 */
[----:B----4-:R-:W-:Y:S02]  /*0bc0*/  @!P3 MOV R24, R88 ;  /* 0x000000580018b202 */ /* 0x010fe40000000f00 */
[----:B------:R-:W-:Y:S02]  /*0bd0*/  @!P3 MOV R25, R91 ;  /* 0x0000005b0019b202 */ /* 0x000fe40000000f00 */
[----:B------:R-:W-:Y:S02]  /*0be0*/  ISETP.GT.U32.OR P5, PT, R65, 0x27f, P5 ;  /* 0x0000027f4100780c */ /* 0x000fe40002fa4470 */
[----:B------:R-:W-:Y:S01]  /*0bf0*/  ISETP.GE.AND.EX P6, PT, R10, UR15, PT, P6 ;  /* 0x0000000f0a007c0c */ /* 0x000fe2000bfc6360 */
[----:B------:R-:W-:Y:S01]  /*0c00*/  @!P3 IMAD.WIDE.U32 R16, R59, R16, R24 ;  /* 0x000000103b10b225 */ /* 0x000fe200078e0018 */
[----:B0-----:R-:W-:Y:S01]  /*0c10*/  @!P2 IADD3 R18, P0, R29, R18, RZ ;  /* 0x000000121d12a210 */ /* 0x001fe20007f1e0ff */
[----:B--2---:R-:W0:Y:S01]  /*0c20*/  @!P4 LDC.64 R26, c[0x0][0x228] ;  /* 0x00008a00ff1acb82 */ /* 0x004e220000000a00 */
[----:B------:R-:W-:-:S02]  /*0c30*/  ISETP.GT.U32.OR P6, PT, R65, 0x27f, P6 ;  /* 0x0000027f4100780c */ /* 0x000fc400037c4470 */
[----:B------:R-:W-:Y:S02]  /*0c40*/  @!P2 IADD3.X R19, R36, R19, RZ, P0, !PT ;  /* 0x000000132413a210 */ /* 0x000fe400007fe4ff */
[----:B------:R-:W-:Y:S02]  /*0c50*/  @!P2 IADD3 R32, P0, R29, R32, RZ ;  /* 0x000000201d20a210 */ /* 0x000fe40007f1e0ff */
[----:B------:R-:W-:Y:S01]  /*0c60*/  @!P3 IADD3 R17, R17, R37, RZ ;  /* 0x000000251111b210 */ /* 0x000fe20007ffe0ff */
[----:B------:R-:W2:Y:S01]  /*0c70*/  @!P5 LDC.64 R34, c[0x0][0x288] ;  /* 0x0000a200ff22db82 */ /* 0x000ea20000000a00 */
[----:B------:R-:W-:Y:S02]  /*0c80*/  @!P3 SHF.L.U32 R37, R16, 0x2, RZ ;  /* 0x000000021025b819 */ /* 0x000fe400000006ff */
[----:B------:R-:W-:Y:S02]  /*0c90*/  @!P2 IADD3.X R33, R36, R33, RZ, P0, !PT ;  /* 0x000000212421a210 */ /* 0x000fe400007fe4ff */
[----:B------:R-:W-:-:S02]  /*0ca0*/  @!P3 SHF.L.U64.HI R40, R16, 0x2, R17 ;  /* 0x000000021028b819 */ /* 0x000fc40000010211 */
[C---:B------:R-:W-:Y:S01]  /*0cb0*/  @!P3 IADD3 R30, P0, R37.reuse, R30, RZ ;  /* 0x0000001e251eb210 */ /* 0x040fe20007f1e0ff */
[----:B------:R-:W4:Y:S01]  /*0cc0*/  @!P4 LDC.64 R28, c[0x0][0x230] ;  /* 0x00008c00ff1ccb82 */ /* 0x000f220000000a00 */
[----:B-1----:R-:W-:Y:S02]  /*0cd0*/  @!P4 IMAD R24, R8, R38, RZ ;  /* 0x000000260818c224 */ /* 0x002fe400078e02ff */
[----:B------:R-:W-:Y:S02]  /*0ce0*/  @!P3 IADD3.X R31, R40, R31, RZ, P0, !PT ;  /* 0x0000001f281fb210 */ /* 0x000fe400007fe4ff */
[----:B---3--:R-:W-:Y:S01]  /*0cf0*/  @!P3 IADD3 R22, P0, R37, R22, RZ ;  /* 0x000000162516b210 */ /* 0x008fe20007f1e0ff */
[----:B------:R-:W-:Y:S02]  /*0d00*/  @!P4 IMAD R41, R58, R39, R24 ;  /* 0x000000273a29c224 */ /* 0x000fe400078e0218 */
[----:B------:R-:W1:Y:S01]  /*0d10*/  @!P6 LDC.64 R16, c[0x0][0x288] ;  /* 0x0000a200ff10eb82 */ /* 0x000e620000000a00 */
[----:B------:R-:W-:-:S02]  /*0d20*/  @!P4 MOV R24, R88 ;  /* 0x000000580018c202 */ /* 0x000fc40000000f00 */
[----:B------:R-:W-:-:S05]  /*0d30*/  @!P4 MOV R25, R91 ;  /* 0x0000005b0019c202 */ /* 0x000fca0000000f00 */
[----:B------:R-:W3:Y:S01]  /*0d40*/  LDC.64 R36, c[0x0][0x248] ;  /* 0x00009200ff247b82 */ /* 0x000ee20000000a00 */
[----:B------:R-:W-:Y:S01]  /*0d50*/  @!P4 IMAD.WIDE.U32 R38, R58, R38, R24 ;  /* 0x000000263a26c225 */ /* 0x000fe200078e0018 */
[----:B------:R-:W-:-:S04]  /*0d60*/  @!P3 IADD3.X R23, R40, R23, RZ, P0, !PT ;  /* 0x000000172817b210 */ /* 0x000fc800007fe4ff */
[----:B------:R-:W-:Y:S02]  /*0d70*/  @!P4 IADD3 R39, R39, R41, RZ ;  /* 0x000000292727c210 */ /* 0x000fe40007ffe0ff */
[C---:B------:R-:W-:Y:S01]  /*0d80*/  @!P4 SHF.L.U32 R41, R38.reuse, 0x2, RZ ;  /* 0x000000022629c819 */ /* 0x040fe200000006ff */
[----:B--2---:R-:W-:Y:S01]  /*0d90*/  @!P5 IMAD R46, R9, R34, RZ ;  /* 0x00000022092ed224 */ /* 0x004fe200078e02ff */
[----:B------:R-:W-:Y:S01]  /*0da0*/  @!P4 SHF.L.U64.HI R40, R38, 0x2, R39 ;  /* 0x000000022628c819 */ /* 0x000fe20000010227 */
[----:B------:R-:W2:Y:S01]  /*0db0*/  @!P5 LDC.64 R24, c[0x0][0x230] ;  /* 0x00008c00ff18db82 */ /* 0x000ea20000000a00 */
[----:B------:R-:W-:Y:S02]  /*0dc0*/  @!P5 MOV R38, R88 ;  /* 0x000000580026d202 */ /* 0x000fe40000000f00 */
[----:B------:R-:W-:Y:S02]  /*0dd0*/  @!P5 MOV R39, R91 ;  /* 0x0000005b0027d202 */ /* 0x000fe40000000f00 */
[----:B----4-:R-:W-:Y:S01]  /*0de0*/  @!P4 IADD3 R28, P0, R41, R28, RZ ;  /* 0x0000001c291cc210 */ /* 0x010fe20007f1e0ff */
[----:B------:R-:W-:-:S02]  /*0df0*/  @!P5 IMAD R51, R57, R35, R46 ;  /* 0x000000233933d224 */ /* 0x000fc400078e022e */
[----:B------:R-:W-:Y:S01]  /*0e00*/  @!P5 IMAD.WIDE.U32 R34, R57, R34, R38 ;  /* 0x000000223922d225 */ /* 0x000fe200078e0026 */
[----:B------:R-:W-:Y:S01]  /*0e10*/  @!P4 IADD3.X R29, R40, R29, RZ, P0, !PT ;  /* 0x0000001d281dc210 */ /* 0x000fe200007fe4ff */
[----:B------:R-:W4:Y:S01]  /*0e20*/  @!P5 LDC.64 R68, c[0x0][0x228] ;  /* 0x00008a00ff44db82 */ /* 0x000f220000000a00 */
[----:B0-----:R-:W-:Y:S01]  /*0e30*/  @!P4 IADD3 R26, P0, R41, R26, RZ ;  /* 0x0000001a291ac210 */ /* 0x001fe20007f1e0ff */
[----:B-1----:R-:W-:Y:S02]  /*0e40*/  @!P6 IMAD R41, R10, R16, RZ ;  /* 0x000000100a29e224 */ /* 0x002fe400078e02ff */
[----:B---3--:R-:W-:Y:S01]  /*0e50*/  IMAD.WIDE R36, R64, 0x8, R36 ;  /* 0x0000000840247825 */ /* 0x008fe200078e0224 */
[----:B------:R-:W-:Y:S02]  /*0e60*/  @!P5 IADD3 R35, R35, R51, RZ ;  /* 0x000000332323d210 */ /* 0x000fe40007ffe0ff */
[----:B------:R-:W-:Y:S01]  /*0e70*/  @!P4 IADD3.X R27, R40, R27, RZ, P0, !PT ;  /* 0x0000001b281bc210 */ /* 0x000fe200007fe4ff */
[----:B------:R-:W-:Y:S01]  /*0e80*/  @!P6 IMAD R51, R56, R17, R41 ;  /* 0x000000113833e224 */ /* 0x000fe200078e0229 */
[----:B------:R-:W0:Y:S01]  /*0e90*/  @!P6 LDC.64 R52, c[0x0][0x230] ;  /* 0x00008c00ff34eb82 */ /* 0x000e220000000a00 */
[----:B------:R1:W3:Y:S01]  /*0ea0*/  LDG.E.64 R40, desc[UR8][R36.64] ;  /* 0x0000000824287981 */ /* 0x0002e2000c1e1b00 */
[----:B------:R-:W-:-:S02]  /*0eb0*/  @!P5 SHF.L.U32 R39, R34, 0x2, RZ ;  /* 0x000000022227d819 */ /* 0x000fc400000006ff */
[----:B------:R-:W-:-:S04]  /*0ec0*/  @!P5 SHF.L.U64.HI R38, R34, 0x2, R35 ;  /* 0x000000022226d819 */ /* 0x000fc80000010223 */
[----:B------:R-:W1:Y:S01]  /*0ed0*/  @!P6 LDC.64 R46, c[0x0][0x228] ;  /* 0x00008a00ff2eeb82 */ /* 0x000e620000000a00 */
[----:B------:R-:W-:Y:S02]  /*0ee0*/  @!P6 MOV R34, R88 ;  /* 0x000000580022e202 */ /* 0x000fe40000000f00 */
        /* <DEDUP_REMOVED lines=10> */
[C---:B------:R-:W-:Y:S02]  /*0f90*/  @!P6 IADD3.X R53, R16.reuse, R53, RZ, P0, !PT ;  /* 0x000000351035e210 */ /* 0x040fe400007fe4ff */
[----:B-1----:R-:W-:Y:S02]  /*0fa0*/  @!P6 IADD3 R46, P0, R17, R46, RZ ;  /* 0x0000002e112ee210 */ /* 0x002fe40007f1e0ff */
[----:B------:R-:W-:Y:S02]  /*0fb0*/  CS2R R36, SRZ ;  /* 0x0000000000247805 */ /* 0x000fe4000001ff00 */
[----:B------:R-:W-:Y:S02]  /*0fc0*/  @!P6 IADD3.X R47, R16, R47, RZ, P0, !PT ;  /* 0x0000002f102fe210 */ /* 0x000fe400007fe4ff */
[----:B------:R-:W-:Y:S02]  /*0fd0*/  CS2R R16, SRZ ;  /* 0x0000000000107805 */ /* 0x000fe4000001ff00 */
[----:B------:R0:W5:Y:S04]  /*0fe0*/  @!P2 LDG.E.64 R36, desc[UR8][R18.64] ;  /* 0x000000081224a981 */ /* 0x000168000c1e1b00 */
[----:B------:R1:W5:Y:S01]  /*0ff0*/  @P1 LDG.E.64 R16, desc[UR8][R20.64] ;  /* 0x0000000814101981 */ /* 0x000362000c1e1b00 */
[----:B0-----:R-:W-:-:S02]  /*1000*/  CS2R R18, SRZ ;  /* 0x0000000000127805 */ /* 0x001fc4000001ff00 */
[----:B-1----:R-:W-:-:S04]  /*1010*/  CS2R R20, SRZ ;  /* 0x0000000000147805 */ /* 0x002fc8000001ff00 */
[----:B------:R0:W5:Y:S04]  /*1020*/  @!P2 LDG.E.64 R18, desc[UR8][R32.64] ;  /* 0x000000082012a981 */ /* 0x000168000c1e1b00 */
[----:B------:R1:W5:Y:S01]  /*1030*/  @!P3 LDG.E.64 R20, desc[UR8][R22.64] ;  /* 0x000000081614b981 */ /* 0x000362000c1e1b00 */
[----:B0-----:R-:W-:Y:S02]  /*1040*/  CS2R R32, SRZ ;  /* 0x0000000000207805 */ /* 0x001fe4000001ff00 */
[----:B-1----:R-:W-:Y:S02]  /*1050*/  CS2R R22, SRZ ;  /* 0x0000000000167805 */ /* 0x002fe4000001ff00 */
[----:B------:R-:W-:Y:S02]  /*1060*/  CS2R R38, SRZ ;  /* 0x0000000000267805 */ /* 0x000fe4000001ff00 */
[----:B------:R0:W5:Y:S04]  /*1070*/  @!P4 LDG.E.64 R32, desc[UR8][R28.64] ;  /* 0x000000081c20c981 */ /* 0x000168000c1e1b00 */
[----:B------:R1:W5:Y:S04]  /*1080*/  @!P4 LDG.E.64 R22, desc[UR8][R26.64] ;  /* 0x000000081a16c981 */ /* 0x000368000c1e1b00 */
[----:B------:R-:W5:Y:S01]  /*1090*/  @P1 LDG.E.64 R38, desc[UR8][R72.64] ;  /* 0x0000000848261981 */ /* 0x000f62000c1e1b00 */
[----:B0-----:R-:W-:-:S02]  /*10a0*/  CS2R R28, SRZ ;  /* 0x00000000001c7805 */ /* 0x001fc4000001ff00 */
[----:B-1----:R-:W-:-:S04]  /*10b0*/  CS2R R26, SRZ ;  /* 0x00000000001a7805 */ /* 0x002fc8000001ff00 */
[----:B------:R-:W5:Y:S04]  /*10c0*/  @!P6 LDG.E.64 R28, desc[UR8][R52.64] ;  /* 0x00000008341ce981 */ /* 0x000f68000c1e1b00 */
[----:B------:R-:W5:Y:S01]  /*10d0*/  @!P6 LDG.E.64 R26, desc[UR8][R46.64] ;  /* 0x000000082e1ae981 */ /* 0x000f62000c1e1b00 */
[----:B------:R-:W-:Y:S02]  /*10e0*/  MOV R67, 0x3f800000 ;  /* 0x3f80000000437802 */ /* 0x000fe40000000f00 */
[----:B------:R-:W-:-:S06]  /*10f0*/  CS2R R34, SRZ ;  /* 0x0000000000227805 */ /* 0x000fcc000001ff00 */
[----:B------:R0:W5:Y:S02]  /*1100*/  @!P3 LDG.E.64 R34, desc[UR8][R30.64] ;  /* 0x000000081e22b981 */ /* 0x000164000c1e1b00 */
[----:B0-----:R-:W-:Y:S01]  /*1110*/  CS2R R30, SRZ ;  /* 0x00000000001e7805 */ /* 0x001fe2000001ff00 */
[----:B------:R-:W-:Y:S05]  /*1120*/  BSSY B0, `(.L_x_2777) ;  /* 0x000001e000007945 */ /* 0x000fea0003800000 */
[----:B------:R0:W5:Y:S01]  /*1130*/  @!P5 LDG.E.64 R30, desc[UR8][R24.64] ;  /* 0x00000008181ed981 */ /* 0x000162000c1e1b00 */
[----:B------:R-:W-:Y:S02]  /*1140*/  MOV R51, RZ ;  /* 0x000000ff00337202 */ /* 0x000fe40000000f00 */
[----:B0-----:R-:W-:-:S06]  /*1150*/  CS2R R24, SRZ ;  /* 0x0000000000187805 */ /* 0x001fcc000001ff00 */
[----:B------:R0:W5:Y:S02]  /*1160*/  @!P5 LDG.E.64 R24, desc[UR8][R68.64] ;  /* 0x000000084418d981 */ /* 0x000164000c1e1b00 */
[----:B0-----:R-:W-:Y:S01]  /*1170*/  CS2R R68, SRZ ;  /* 0x0000000000447805 */ /* 0x001fe2000001ff00 */
[----:B---3--:R-:W-:-:S05]  /*1180*/  FFMA.FTZ R54, -R40, R40, R41 ;  /* 0x0000002828367223 */ /* 0x008fca0000010129 */
[----:B------:R-:W-:-:S13]  /*1190*/  FSETP.GTU.FTZ.AND P0, PT, R54, RZ, PT ;  /* 0x000000ff3600720b */ /* 0x000fda0003f1c000 */
[----:B------:R-:W0:Y:S02]  /*11a0*/  @P0 LDC R41, c[0x0][0x250] ;  /* 0x00009400ff290b82 */ /* 0x000e240000000800 */
[----:B0-----:R-:W-:-:S04]  /*11b0*/  @P0 FADD.FTZ R41, R54, R41 ;  /* 0x0000002936290221 */ /* 0x001fc80000010000 */
        /* <DEDUP_REMOVED lines=10> */
[----:B------:R-:W3:Y:S01]  /*1260*/  LDG.E.U16 R69, desc[UR8][R52.64] ;  /* 0x0000000834457981 */ /* 0x000ee2000c1e1500 */
[----:B--2---:R-:W-:-:S04]  /*1270*/  @P0 LEA R46, P2, R41, R46, 0x1 ;  /* 0x0000002e292e0211 */ /* 0x004fc800078408ff */
[----:B------:R-:W-:Y:S02]  /*1280*/  @P0 LEA.HI.X R47, R41, R47, R68, 0x1, P2 ;  /* 0x0000002f292f0211 */ /* 0x000fe400010f0c44 */
[----:B------:R-:W2:Y:S04]  /*1290*/  LDG.E.U16 R68, desc[UR8][R52.64+0x2] ;  /* 0x0000020834447981 */ /* 0x000ea8000c1e1500 */
[----:B------:R-:W4:Y:S04]  /*12a0*/  @P0 LDG.E.U16 R70, desc[UR8][R46.64] ;  /* 0x000000082e460981 */ /* 0x000f28000c1e1500 */
[----:B------:R-:W4:Y:S01]  /*12b0*/  @P0 LDG.E.U16 R41, desc[UR8][R46.64+0x2] ;  /* 0x000002082e290981 */ /* 0x000f22000c1e1500 */
[----:B---3--:R-:W-:-:S02]  /*12c0*/  SHF.L.U32 R69, R69, 0x10, RZ ;  /* 0x0000001045457819 */ /* 0x008fc400000006ff */
[----:B--2---:R-:W-:Y:S02]  /*12d0*/  SHF.L.U32 R68, R68, 0x10, RZ ;  /* 0x0000001044447819 */ /* 0x004fe400000006ff */
[----:B----4-:R-:W-:Y:S02]  /*12e0*/  @P0 SHF.L.U32 R54, R70, 0x10, RZ ;  /* 0x0000001046360819 */ /* 0x010fe400000006ff */
[----:B------:R-:W-:-:S07]  /*12f0*/  @P0 SHF.L.U32 R51, R41, 0x10, RZ ;  /* 0x0000001029330819 */ /* 0x000fce00000006ff */
.L_x_2778:
[----:B------:R-:W-:Y:S05]  /*1300*/  BSYNC B0 ;  /* 0x0000000000007941 */ /* 0x000fea0003800000 */
.L_x_2777:
[----:B------:R-:W-:Y:S01]  /*1310*/  ISETP.NE.AND P5, PT, RZ, UR10, PT ;  /* 0x0000000aff007c0c */ /* 0x000fe2000bfa5270 */
[C---:B-----5:R-:W-:Y:S01]  /*1320*/  FADD.FTZ R46, -R40.reuse, R38 ;  /* 0x00000026282e7221 */ /* 0x060fe20000010100 */
[C---:B------:R-:W-:Y:S01]  /*1330*/  FADD.FTZ R72, -R40.reuse, R39 ;  /* 0x0000002728487221 */ /* 0x040fe20000010100 */
[C---:B------:R-:W-:Y:S01]  /*1340*/  FADD.FTZ R78, -R40.reuse, R44 ;  /* 0x0000002c284e7221 */ /* 0x040fe20000010100 */
[----:B------:R-:W-:Y:S01]  /*1350*/  FADD.FTZ R70, -R40, R45 ;  /* 0x0000002d28467221 */ /* 0x000fe20000010100 */
[----:B------:R-:W-:Y:S01]  /*1360*/  MOV R44, R16 ;  /* 0x00000010002c7202 */ /* 0x000fe20000000f00 */
[----:B-1----:R-:W-:Y:S01]  /*1370*/  FMUL.FTZ R73, R46, R67 ;  /* 0x000000432e497220 */ /* 0x002fe20000410000 */
        /* <DEDUP_REMOVED lines=17> */
[----:B-1----:R-:W-:-:S03]  /*1490*/  FADD.FTZ R76, -R52, 1 ;  /* 0x3f800000344c7421 */ /* 0x002fc60000010100 */
[----:B------:R-:W-:Y:S01]  /*14a0*/  FMUL.FTZ R44, R53, R74 ;  /* 0x0000004a352c7220 */ /* 0x000fe20000410000 */
[----:B------:R-:W-:Y:S01]  /*14b0*/  FFMA.FTZ R76, R41, R76, 1 ;  /* 0x3f800000294c7423 */ /* 0x000fe2000001004c */
[----:B------:R-:W-:-:S04]  /*14c0*/  FMUL.FTZ R41, R17, R52 ;  /* 0x0000003411297220 */ /* 0x000fc80000410000 */
[----:B------:R-:W-:-:S07]  /*14d0*/  FMUL.FTZ R41, R41, R76 ;  /* 0x0000004c29297220 */ /* 0x000fce0000410000 */
.L_x_2779:
[----:B------:R-:W-:Y:S01]  /*14e0*/  FMUL.FTZ R46, R44, R69 ;  /* 0x000000452c2e7220 */ /* 0x000fe20000410000 */
[----:B------:R-:W-:Y:S01]  /*14f0*/  MOV R39, R13 ;  /* 0x0000000d00277202 */ /* 0x000fe20000000f00 */
[-C--:B------:R-:W-:Y:S01]  /*1500*/  FMUL.FTZ R71, R78, R67.reuse ;  /* 0x000000434e477220 */ /* 0x080fe20000410000 */
        /* <DEDUP_REMOVED lines=23> */
.L_x_2780:
[----:B------:R-:W-:Y:S01]  /*1680*/  FFMA.FTZ R74, R72, R45, R47 ;  /* 0x0000002d484a7223 */ /* 0x000fe2000001002f */
[----:B------:R-:W-:Y:S01]  /*1690*/  FMUL.FTZ R52, R38, R69 ;  /* 0x0000004526347220 */ /* 0x000fe20000410000 */
[----:B------:R-:W-:-:S03]  /*16a0*/  FADD.FTZ R47, R45, R46 ;  /* 0x0000002e2d2f7221 */ /* 0x000fc60000010000 */
[----:B------:R-:W-:Y:S01]  /*16b0*/  FFMA.FTZ R45, R71, R52, R74 ;  /* 0x00000034472d7223 */ /* 0x000fe2000001004a */
[----:B------:R-:W-:Y:S01]  /*16c0*/  FADD.FTZ R46, R47, R52 ;  /* 0x000000342f2e7221 */ /* 0x000fe20000010000 */
[C---:B------:R-:W-:Y:S01]  /*16d0*/  FADD.FTZ R52, -R40.reuse, R42 ;  /* 0x0000002a28347221 */ /* 0x040fe20000010100 */
[----:B------:R-:W-:Y:S01]  /*16e0*/  FADD.FTZ R74, -R40, R43 ;  /* 0x0000002b284a7221 */ /* 0x000fe20000010100 */
[----:B------:R-:W-:Y:S01]  /*16f0*/  MOV R42, R14 ;  /* 0x0000000e002a7202 */ /* 0x000fe20000000f00 */
[----:B------:R-:W-:Y:S01]  /*1700*/  FMUL.FTZ R47, R39, R68 ;  /* 0x00000044272f7220 */ /* 0x000fe20000410000 */
[----:B------:R-:W-:Y:S01]  /*1710*/  MOV R43, R15 ;  /* 0x0000000f002b7202 */ /* 0x000fe20000000f00 */
        /* <DEDUP_REMOVED lines=21> */
.L_x_2781:
        /* <DEDUP_REMOVED lines=31> */
.L_x_2782:
        /* <DEDUP_REMOVED lines=31> */
.L_x_2783:
        /* <DEDUP_REMOVED lines=31> */
.L_x_2784:
[----:B------:R-:W-:Y:S01]  /*1e40*/  FFMA.FTZ R82, R78, R47, R45 ;  /* 0x0000002f4e527223 */ /* 0x000fe2000001002d */
[----:B------:R-:W-:Y:S01]  /*1e50*/  FMUL.FTZ R52, R32, R69 ;  /* 0x0000004520347220 */ /* 0x000fe20000410000 */
[----:B------:R-:W-:Y:S01]  /*1e60*/  FADD.FTZ R53, R47, R46 ;  /* 0x0000002e2f357221 */ /* 0x000fe20000010000 */
[----:B------:R-:W-:Y:S02]  /*1e70*/  FMUL.FTZ R47, R33, R68 ;  /* 0x00000044212f7220 */ /* 0x000fe40000410000 */
[----:B------:R-:W-:Y:S01]  /*1e80*/  FFMA.FTZ R45, R81, R52, R82 ;  /* 0x00000034512d7223 */ /* 0x000fe20000010052 */
[----:B------:R-:W-:Y:S01]  /*1e90*/  FADD.FTZ R52, R53, R52 ;  /* 0x0000003435347221 */ /* 0x000fe20000010000 */
[----:B------:R-:W-:Y:S01]  /*1ea0*/  FADD.FTZ R82, -R40, R31 ;  /* 0x0000001f28527221 */ /* 0x000fe20000010100 */
[----:B------:R-:W-:Y:S01]  /*1eb0*/  MOV R31, R25 ;  /* 0x00000019001f7202 */ /* 0x000fe20000000f00 */
[----:B------:R-:W-:Y:S01]  /*1ec0*/  FFMA.FTZ R46, R80, R47, R45 ;  /* 0x0000002f502e7223 */ /* 0x000fe2000001002d */
[----:B------:R-:W-:Y:S01]  /*1ed0*/  FADD.FTZ R45, R47, R52 ;  /* 0x000000342f2d7221 */ /* 0x000fe20000010000 */
[----:B------:R-:W-:Y:S01]  /*1ee0*/  FADD.FTZ R52, -R40, R30 ;  /* 0x0000001e28347221 */ /* 0x000fe20000010100 */
[----:B------:R-:W-:Y:S01]  /*1ef0*/  MOV R30, R24 ;  /* 0x00000018001e7202 */ /* 0x000fe20000000f00 */
[----:B------:R-:W-:-:S02]  /*1f00*/  FMUL.FTZ R82, R82, R67 ;  /* 0x0000004352527220 */ /* 0x000fc40000410000 */
        /* <DEDUP_REMOVED lines=20> */
.L_x_2785:
[----:B------:R-:W-:Y:S01]  /*2050*/  FMUL.FTZ R52, R30, R69 ;  /* 0x000000451e347220 */ /* 0x000fe20000410000 */
[C---:B------:R-:W-:Y:S01]  /*2060*/  FADD.FTZ R84, -R40.reuse, R29 ;  /* 0x0000001d28547221 */ /* 0x040fe20000010100 */
[----:B------:R-:W-:Y:S02]  /*2070*/  MOV R29, R27 ;  /* 0x0000001b001d7202 */ /* 0x000fe40000000f00 */
[----:B------:R-:W-:Y:S01]  /*2080*/  FFMA.FTZ R47, R83, R52, R46 ;  /* 0x00000034532f7223 */ /* 0x000fe2000001002e */
[----:B------:R-:W-:Y:S01]  /*2090*/  FADD.FTZ R52, R45, R52 ;  /* 0x000000342d347221 */ /* 0x000fe20000010000 */
[----:B------:R-:W-:Y:S01]  /*20a0*/  FMUL.FTZ R45, R31, R68 ;  /* 0x000000441f2d7220 */ /* 0x000fe20000410000 */
[----:B------:R-:W-:Y:S01]  /*20b0*/  FADD.FTZ R46, -R40, R28 ;  /* 0x0000001c282e7221 */ /* 0x000fe20000010100 */
[----:B------:R-:W-:Y:S01]  /*20c0*/  MOV R28, R26 ;  /* 0x0000001a001c7202 */ /* 0x000fe20000000f00 */
[----:B------:R-:W-:Y:S01]  /*20d0*/  FMUL.FTZ R84, R84, R67 ;  /* 0x0000004354547220 */ /* 0x000fe20000410000 */
[----:B------:R-:W-:Y:S01]  /*20e0*/  FFMA.FTZ R40, R82, R45, R47 ;  /* 0x0000002d52287223 */ /* 0x000fe2000001002f */
[----:B------:R-:W-:Y:S01]  /*20f0*/  FADD.FTZ R45, R45, R52 ;  /* 0x000000342d2d7221 */ /* 0x000fe20000010000 */
        /* <DEDUP_REMOVED lines=20> */
.L_x_2786:
        /* <DEDUP_REMOVED lines=16> */
[----:B------:R-:W-:Y:S01]  /*2340*/  FADD.FTZ R38, RZ, R41 ;  /* 0x00000029ff267221 */ /* 0x000fe20000010000 */
[----:B------:R-:W2:Y:S01]  /*2350*/  SHFL.DOWN PT, R40, R53, 0x1, 0x1f ;  /* 0x08201f0035287f89 */ /* 0x000ea200000e0000 */
[----:B------:R-:W-:Y:S01]  /*2360*/  FFMA.FTZ R47, R72, R41, RZ ;  /* 0x00000029482f7223 */ /* 0x000fe200000100ff */
[----:B------:R-:W-:Y:S01]  /*2370*/  FADD.FTZ R87, R87, R42 ;  /* 0x0000002a57577221 */ /* 0x000fe20000010000 */
[----:B------:R-:W-:Y:S01]  /*2380*/  FADD.FTZ R38, R38, R39 ;  /* 0x0000002726267221 */ /* 0x000fe20000010000 */
[----:B------:R-:W-:Y:S01]  /*2390*/  FFMA.FTZ R44, R75, R42, R44 ;  /* 0x0000002a4b2c7223 */ /* 0x000fe2000001002c */
[----:B------:R-:W-:Y:S01]  /*23a0*/  FFMA.FTZ R47, R70, R39, R47 ;  /* 0x00000027462f7223 */ /* 0x000fe2000001002f */
[----:B------:R-:W-:Y:S01]  /*23b0*/  FADD.FTZ R87, R87, R36 ;  /* 0x0000002457577221 */ /* 0x000fe20000010000 */
[----:B------:R-:W-:Y:S01]  /*23c0*/  BSSY B0, `(.L_x_2787) ;  /* 0x0000065000007945 */ /* 0x000fe20003800000 */
[----:B------:R-:W-:Y:S01]  /*23d0*/  FFMA.FTZ R44, R77, R36, R44 ;  /* 0x000000244d2c7223 */ /* 0x000fe2000001002c */
[----:B------:R-:W-:Y:S01]  /*23e0*/  FFMA.FTZ R47, R74, R43, R47 ;  /* 0x0000002b4a2f7223 */ /* 0x000fe2000001002f */
[----:B------:R-:W-:Y:S01]  /*23f0*/  FADD.FTZ R87, R87, R34 ;  /* 0x0000002257577221 */ /* 0x000fe20000010000 */
[----:B0-----:R-:W-:Y:S01]  /*2400*/  ULEA UR5, UR11, UR5, 0x18 ;  /* 0x000000050b057291 */ /* 0x001fe2000f8ec03f */
[----:B------:R-:W-:Y:S01]  /*2410*/  FFMA.FTZ R44, R79, R34, R44 ;  /* 0x000000224f2c7223 */ /* 0x000fe2000001002c */
[----:B------:R-:W-:Y:S01]  /*2420*/  FFMA.FTZ R47, R76, R37, R47 ;  /* 0x000000254c2f7223 */ /* 0x000fe2000001002f */
[----:B------:R-:W-:Y:S01]  /*2430*/  FADD.FTZ R87, R87, R32 ;  /* 0x0000002057577221 */ /* 0x000fe20000010000 */
[----:B------:R-:W-:Y:S01]  /*2440*/  ISETP.GT.U32.AND P3, PT, R65, 0x4f, PT ;  /* 0x0000004f4100780c */ /* 0x000fe20003f64070 */
[----:B------:R-:W-:Y:S01]  /*2450*/  FFMA.FTZ R44, R81, R32, R44 ;  /* 0x00000020512c7223 */ /* 0x000fe2000001002c */
[----:B------:R-:W-:Y:S01]  /*2460*/  FFMA.FTZ R47, R78, R35, R47 ;  /* 0x000000234e2f7223 */ /* 0x000fe2000001002f */
[----:B------:R-:W-:Y:S01]  /*2470*/  FADD.FTZ R87, R87, R30 ;  /* 0x0000001e57577221 */ /* 0x000fe20000010000 */
[----:B-1----:R-:W-:-:S02]  /*2480*/  @!P0 FADD.FTZ R52, R52, R45 ;  /* 0x0000002d34348221 */ /* 0x002fc40000010000 */
[----:B------:R-:W-:Y:S01]  /*2490*/  FFMA.FTZ R47, R80, R33, R47 ;  /* 0x00000021502f7223 */ /* 0x000fe2000001002f */
[----:B------:R-:W-:Y:S01]  /*24a0*/  FFMA.FTZ R44, R83, R30, R44 ;  /* 0x0000001e532c7223 */ /* 0x000fe2000001002c */
[----:B------:R-:W-:Y:S01]  /*24b0*/  FADD.FTZ R34, R87, R28 ;  /* 0x0000001c57227221 */ /* 0x000fe20000010000 */
[----:B--2---:R-:W-:Y:S01]  /*24c0*/  @!P0 FADD.FTZ R53, R53, R40 ;  /* 0x0000002835358221 */ /* 0x004fe20000010000 */
[----:B------:R-:W0:Y:S01]  /*24d0*/  SHFL.DOWN PT, R45, R52, 0x2, 0x1f ;  /* 0x08401f00342d7f89 */ /* 0x000e2200000e0000 */
[----:B------:R-:W-:Y:S01]  /*24e0*/  ISETP.GT.AND P0, PT, R50, 0x1d, PT ;  /* 0x0000001d3200780c */ /* 0x000fe20003f04270 */
[----:B------:R-:W-:Y:S01]  /*24f0*/  FFMA.FTZ R47, R82, R31, R47 ;  /* 0x0000001f522f7223 */ /* 0x000fe2000001002f */
[----:B------:R-:W-:Y:S01]  /*2500*/  FFMA.FTZ R32, R85, R28, R44 ;  /* 0x0000001c55207223 */ /* 0x000fe2000001002c */
[----:B------:R-:W1:Y:S01]  /*2510*/  SHFL.DOWN PT, R40, R53, 0x2, 0x1f ;  /* 0x08401f0035287f89 */ /* 0x000e6200000e0000 */
[----:B------:R-:W-:-:S09]  /*2520*/  LEA R87, R65, UR5, 0x4 ;  /* 0x0000000541577c11 */ /* 0x000fd2000f8e20ff */
        /* <DEDUP_REMOVED lines=12> */
[----:B------:R-:W-:-:S03]  /*25f0*/  FADD.FTZ R40, R38, R43 ;  /* 0x0000002b26287221 */ /* 0x000fc60000010000 */
[----:B------:R-:W0:Y:S01]  /*2600*/  SHFL.DOWN PT, R39, R52, 0x10, 0x1f ;  /* 0x0a001f0034277f89 */ /* 0x000e2200000e0000 */
[----:B------:R-:W-:Y:S01]  /*2610*/  ISETP.GT.AND P0, PT, R50, 0xf, PT ;  /* 0x0000000f3200780c */ /* 0x000fe20003f04270 */
[----:B------:R-:W-:Y:S02]  /*2620*/  FADD.FTZ R40, R40, R37 ;  /* 0x0000002528287221 */ /* 0x000fe40000010000 */
[----:B------:R-:W1:Y:S02]  /*2630*/  SHFL.DOWN PT, R38, R53, 0x10, 0x1f ;  /* 0x0a001f0035267f89 */ /* 0x000e6400000e0000 */
[----:B------:R-:W-:-:S04]  /*2640*/  FADD.FTZ R40, R40, R35 ;  /* 0x0000002328287221 */ /* 0x000fc80000010000 */
[----:B------:R-:W-:Y:S01]  /*2650*/  FADD.FTZ R40, R40, R33 ;  /* 0x0000002128287221 */ /* 0x000fe20000010000 */
[----:B------:R-:W-:-:S03]  /*2660*/  FFMA.FTZ R33, R84, R29, R47 ;  /* 0x0000001d54217223 */ /* 0x000fc6000001002f */
[----:B------:R-:W-:-:S04]  /*2670*/  FADD.FTZ R40, R40, R31 ;  /* 0x0000001f28287221 */ /* 0x000fc80000010000 */
[----:B------:R-:W-:Y:S01]  /*2680*/  FADD.FTZ R35, R40, R29 ;  /* 0x0000001d28237221 */ /* 0x000fe20000010000 */
[----:B0-----:R-:W-:-:S04]  /*2690*/  @!P0 FADD.FTZ R52, R52, R39 ;  /* 0x0000002734348221 */ /* 0x001fc80000010000 */
[----:B------:R0:W-:Y:S01]  /*26a0*/  STS.128 [R87], R32 ;  /* 0x0000002057007388 */ /* 0x0001e20000000c00 */
        /* <DEDUP_REMOVED lines=54> */
.L_x_2788:
[----:B------:R-:W-:Y:S05]  /*2a10*/  BSYNC B0 ;  /* 0x0000000000007941 */ /* 0x000fea0003800000 */
.L_x_2787:
        /* <DEDUP_REMOVED lines=38> */
.L_x_2790:
[----:B------:R-:W-:Y:S05]  /*2c80*/  BSYNC B0 ;  /* 0x0000000000007941 */ /* 0x000fea0003800000 */
.L_x_2789:
        /* <DEDUP_REMOVED lines=18> */
.L_x_2792:
[----:B------:R-:W-:Y:S05]  /*2db0*/  BSYNC B0 ;  /* 0x0000000000007941 */ /* 0x000fea0003800000 */
.L_x_2791:
        /* <DEDUP_REMOVED lines=9> */
[----:B0-----:R-:W-:Y:S01]  /*2e50*/  SHF.L.U32 R33, R30, 0x1, RZ ;  /* 0x000000011e217819 */ /* 0x001fe200000006ff */
[----:B---3--:R-:W-:-:S04]  /*2e60*/  IMAD.WIDE.U32 R28, R31, 0x4, R28 ;  /* 0x000000041f1c7825 */ /* 0x008fc800078e001c */
[----:B----4-:R-:W-:Y:S01]  /*2e70*/  IMAD.WIDE R42, R33, 0x4, R42 ;  /* 0x00000004212a7825 */ /* 0x010fe200078e022a */
[----:B------:R-:W-:Y:S06]  /*2e80*/  @P2 BRA `(.L_x_2794) ;  /* 0x0000000000602947 */ /* 0x000fec0003800000 */
[----:B------:R-:W0:Y:S01]  /*2e90*/  S2R R50, SR_LANEID ;  /* 0x0000000000327919 */ /* 0x000e220000000000 */
        /* <DEDUP_REMOVED lines=12> */
[----:B0-----:R-:W-:-:S13]  /*2f60*/  ISETP.EQ.U32.AND P3, PT, R50, UR6, PT ;  /* 0x0000000632007c0c */ /* 0x001fda000bf62070 */
[----:B------:R-:W-:Y:S06]  /*2f70*/  @P3 MEMBAR.ALL.GPU ;  /* 0x0000000000003992 */ /* 0x000fec000000a000 */
[----:B------:R-:W-:-:S00]  /*2f80*/  @P3 ERRBAR ;  /* 0x00000000000039ab */ /* 0x000fc00000000000 */
[----:B------:R-:W-:Y:S06]  /*2f90*/  @P3 CGAERRBAR ;  /* 0x00000000000035ab */ /* 0x000fec0000000000 */
[----:B------:R1:W-:Y:S01]  /*2fa0*/  @P3 REDG.E.ADD.S32.STRONG.GPU desc[UR8][R28.64], R33 ;  /* 0x000000211c00398e */ /* 0x0003e2000c10e388 */
[----:B------:R-:W-:Y:S05]  /*2fb0*/  @!P0 BRA `(.L_x_2794) ;  /* 0x0000000000148947 */ /* 0x000fea0003800000 */
.L_x_2795:
[----:B-1----:R-:W2:Y:S04]  /*2fc0*/  LDG.E.STRONG.GPU R30, desc[UR8][R28.64] ;  /* 0x000000081c1e7981 */ /* 0x002ea8000c1ef900 */
[----:B--2---:R-:W-:Y:S01]  /*2fd0*/  CCTL.IVALL ;  /* 0x00000000ff00798f */ /* 0x004fe20002000000 */
[----:B------:R-:W-:Y:S05]  /*2fe0*/  YIELD ;  /* 0x0000000000007946 */ /* 0x000fea0003800000 */
[----:B------:R-:W-:-:S13]  /*2ff0*/  ISETP.NE.AND P0, PT, R30, R35, PT ;  /* 0x000000231e00720c */ /* 0x000fda0003f05270 */
[----:B------:R-:W-:Y:S05]  /*3000*/  @P0 BRA `(.L_x_2795) ;  /* 0xfffffffc00ec0947 */ /* 0x000fea000383ffff */
.L_x_2794:
[----:B------:R-:W-:Y:S01]  /*3010*/  ISETP.NE.AND P0, PT, R36, RZ, PT ;  /* 0x000000ff2400720c */ /* 0x000fe20003f05270 */
[----:B------:R-:W-:Y:S05]  /*3020*/  WARPSYNC.ALL ;  /* 0x0000000000007948 */ /* 0x000fea0003800000 */
[----:B------:R-:W-:Y:S07]  /*3030*/  BAR.SYNC.DEFER_BLOCKING 0x0 ;  /* 0x0000000000007b1d */ /* 0x000fee0000010000 */
[----:B------:R-:W-:Y:S05]  /*3040*/  @!P0 BRA `(.L_x_2793) ;  /* 0x0000000c00e88947 */ /* 0x000fea0003800000 */
[----:B-1----:R-:W-:Y:S02]  /*3050*/  IADD3 R28, R36, -0x1, RZ ;  /* 0xffffffff241c7810 */ /* 0x002fe40007ffe0ff */
        /* <DEDUP_REMOVED lines=12> */
.L_x_2799:
        /* <DEDUP_REMOVED lines=115> */
.L_x_2798:
        /* <DEDUP_REMOVED lines=61> */
.L_x_2800:
[----:B------:R-:W-:-:S13]  /*3c20*/  ISETP.NE.OR P0, PT, R39, RZ, P0 ;  /* 0x000000ff2700720c */ /* 0x000fda0000705670 */
[----:B------:R-:W-:Y:S05]  /*3c30*/  @!P0 BRA `(.L_x_2796) ;  /* 0x00000000007c8947 */ /* 0x000fea0003800000 */
.L_x_2797:
        /* <DEDUP_REMOVED lines=31> */
.L_x_2796:
        /* <DEDUP_REMOVED lines=11> */
.L_x_2802:
[----:B------:R-:W-:Y:S05]  /*3ee0*/  BSYNC B0 ;  /* 0x0000000000007941 */ /* 0x000fea0003800000 */
.L_x_2801:
        /* <DEDUP_REMOVED lines=16> */
.L_x_2793:
[----:B------:R-:W3:Y:S01]  /*3ff0*/  S2UR UR6, SR_CgaCtaId ;  /* 0x00000000000679c3 */ /* 0x000ee20000008800 */
[----:B------:R-:W-:Y:S01]  /*4000*/  UMOV UR5, 0x400 ;  /* 0x0000040000057882 */ /* 0x000fe20000000000 */
[----:B------:R-:W-:Y:S02]  /*4010*/  ULDC.64 UR14, c[0x0][0x290] ;  /* 0x0000a400000e7ab9 */ /* 0x000fe40000000a00 */
[----:B------:R-:W-:Y:S02]  /*4020*/  ISETP.GE.U32.AND P0, PT, R62, UR14, PT ;  /* 0x0000000e3e007c0c */ /* 0x000fe4000bf06070 */
[----:B------:R-:W-:Y:S02]  /*4030*/  ISETP.GE.U32.AND P3, PT, R61, UR14, PT ;  /* 0x0000000e3d007c0c */ /* 0x000fe4000bf66070 */
[----:B------:R-:W-:Y:S02]  /*4040*/  ISETP.GE.U32.AND P4, PT, R60, UR14, PT ;  /* 0x0000000e3c007c0c */ /* 0x000fe4000bf86070 */
[----:B------:R-:W-:-:S04]  /*4050*/  ISETP.GE.AND.EX P3, PT, R11, UR15, PT, P3 ;  /* 0x0000000f0b007c0c */ /* 0x000fc8000bf66330 */
[----:B------:R-:W-:Y:S01]  /*4060*/  ISETP.GT.U32.OR P3, PT, R65, 0x27f, P3 ;  /* 0x0000027f4100780c */ /* 0x000fe20001f64470 */
[----:B---3--:R-:W-:-:S09]  /*4070*/  ULEA UR5, UR6, UR5, 0x18 ;  /* 0x0000000506057291 */ /* 0x008fd2000f8ec03f */
[----:B------:R-:W-:Y:S01]  /*4080*/  @!P2 STS.64 [UR5+0xc0], R52 ;  /* 0x0000c034ff00a988 */ /* 0x000fe20008000a05 */
[----:B------:R-:W-:Y:S01]  /*4090*/  BAR.SYNC.DEFER_BLOCKING 0x0 ;  /* 0x0000000000007b1d */ /* 0x000fe20000010000 */
[----:B------:R-:W-:Y:S02]  /*40a0*/  ISETP.GE.AND.EX P2, PT, R48, UR15, PT, P0 ;  /* 0x0000000f30007c0c */ /* 0x000fe4000bf46300 */
[----:B------:R-:W-:Y:S02]  /*40b0*/  ISETP.GE.U32.AND P0, PT, R59, UR14, PT ;  /* 0x0000000e3b007c0c */ /* 0x000fe4000bf06070 */
[----:B------:R-:W-:Y:S01]  /*40c0*/  ISETP.GT.U32.OR P2, PT, R65, 0x27f, P2 ;  /* 0x0000027f4100780c */ /* 0x000fe20001744470 */
[----:B-1----:R-:W0:Y:S01]  /*40d0*/  LDS.64 R28, [UR5+0xc0] ;  /* 0x0000c005ff1c7984 */ /* 0x002e220008000a00 */
[----:B------:R-:W-:Y:S02]  /*40e0*/  ULDC UR5, c[0x0][0x2bc] ;  /* 0x0000af0000057ab9 */ /* 0x000fe40000000800 */
[----:B0-2---:R-:W-:Y:S01]  /*40f0*/  FMUL.FTZ R32, R28, UR5 ;  /* 0x000000051c207c20 */ /* 0x005fe20008410000 */
        /* <DEDUP_REMOVED lines=20> */
.L_x_2803:
        /* <DEDUP_REMOVED lines=14> */
[----:B------:R-:W-:Y:S01]  /*4320*/  FMUL.FTZ R16, R16, R67 ;  /* 0x0000004310107220 */ /* 0x000fe20000410000 */
[----:B------:R-:W-:Y:S01]  /*4330*/  IADD3 R35, R29, R35, RZ ;  /* 0x000000231d237210 */ /* 0x000fe20007ffe0ff */
[----:B------:R-:W-:-:S03]  /*4340*/  FMUL.FTZ R17, R34, R67 ;  /* 0x0000004322117220 */ /* 0x000fc60000410000 */
[----:B------:R-:W-:-:S05]  /*4350*/  LEA.HI.X R31, R28, UR13, R35, 0x2, P6 ;  /* 0x0000000d1c1f7c11 */ /* 0x000fca000b0f1423 */
[----:B------:R0:W-:Y:S02]  /*4360*/  STG.E.64 desc[UR8][R30.64], R16 ;  /* 0x000000101e007986 */ /* 0x0001e4000c101b08 */
.L_x_2805:
[----:B------:R-:W-:Y:S05]  /*4370*/  BSYNC B0 ;  /* 0x0000000000007941 */ /* 0x000fea0003800000 */
.L_x_2804:
[----:B------:R-:W-:Y:S05]  /*4380*/  @!P5 BRA `(.L_x_2806) ;  /* 0x000000000048d947 */ /* 0x000fea0003800000 */
        /* <DEDUP_REMOVED lines=18> */
.L_x_2806:
[----:B------:R-:W-:Y:S04]  /*44b0*/  BSSY B0, `(.L_x_2807) ;  /* 0x0000013000007945 */ /* 0x000fe80003800000 */
[----:B------:R-:W-:Y:S05]  /*44c0*/  @P2 BRA `(.L_x_2808) ;  /* 0x0000000000442947 */ /* 0x000fea0003800000 */
[----:B------:R-:W-:Y:S01]  /*44d0*/  ULDC.64 UR12, c[0x0][0x288] ;  /* 0x0000a200000c7ab9 */ /* 0x000fe20000000a00 */
[----:B0-----:R-:W-:Y:S01]  /*44e0*/  MOV R16, R88 ;  /* 0x0000005800107202 */ /* 0x001fe20000000f00 */
[----:B------:R-:W-:Y:S01]  /*44f0*/  IMAD R29, R48, UR12, RZ ;  /* 0x0000000c301d7c24 */ /* 0x000fe2000f8e02ff */
[----:B------:R-:W-:Y:S01]  /*4500*/  MOV R17, R91 ;  /* 0x0000005b00117202 */ /* 0x000fe20000000f00 */
[-C--:B------:R-:W-:Y:S02]  /*4510*/  FFMA.FTZ R28, R71, R32.reuse, R33 ;  /* 0x00000020471c7223 */ /* 0x080fe40000010021 */
[----:B------:R-:W-:Y:S02]  /*4520*/  IMAD R31, R62, UR13, R29 ;  /* 0x0000000d3e1f7c24 */ /* 0x000fe4000f8e021d */
[----:B------:R-:W-:Y:S01]  /*4530*/  FFMA.FTZ R29, R70, R32, R33 ;  /* 0x00000020461d7223 */ /* 0x000fe20000010021 */
        /* <DEDUP_REMOVED lines=10> */
.L_x_2808:
[----:B------:R-:W-:Y:S05]  /*45e0*/  BSYNC B0 ;  /* 0x0000000000007941 */ /* 0x000fea0003800000 */
.L_x_2807:
[----:B------:R-:W-:Y:S05]  /*45f0*/  @!P5 BRA `(.L_x_2809) ;  /* 0x000000000048d947 */ /* 0x000fea0003800000 */
        /* <DEDUP_REMOVED lines=18> */
.L_x_2809:
[----:B------:R-:W-:Y:S04]  /*4720*/  BSSY B0, `(.L_x_2810) ;  /* 0x0000013000007945 */ /* 0x000fe80003800000 */
[----:B------:R-:W-:Y:S05]  /*4730*/  @P3 BRA `(.L_x_2811) ;  /* 0x0000000000443947 */ /* 0x000fea0003800000 */
[----:B------:R-:W-:Y:S01]  /*4740*/  ULDC.64 UR12, c[0x0][0x288] ;  /* 0x0000a200000c7ab9 */ /* 0x000fe20000000a00 */
[----:B0-----:R-:W-:Y:S01]  /*4750*/  MOV R16, R88 ;  /* 0x0000005800107202 */ /* 0x001fe20000000f00 */
[----:B-1----:R-:W-:Y:S01]  /*4760*/  IMAD R28, R11, UR12, RZ ;  /* 0x0000000c0b1c7c24 */ /* 0x002fe2000f8e02ff */
        /* <DEDUP_REMOVED lines=10> */
[----:B------:R-:W-:-:S04]  /*4810*/  IADD3 R13, R17, R13, RZ ;  /* 0x0000000d110d7210 */ /* 0x000fc80007ffe0ff */
[----:B------:R-:W-:Y:S01]  /*4820*/  LEA.HI.X R15, R16, UR13, R13, 0x2, P2 ;  /* 0x0000000d100f7c11 */ /* 0x000fe200090f140d */
[----:B------:R-:W-:-:S05]  /*4830*/  FMUL.FTZ R13, R28, R67 ;  /* 0x000000431c0d7220 */ /* 0x000fca0000410000 */
[----:B------:R2:W-:Y:S02]  /*4840*/  STG.E.64 desc[UR8][R14.64], R12 ;  /* 0x0000000c0e007986 */ /* 0x0005e4000c101b08 */
.L_x_2811:
[----:B------:R-:W-:Y:S05]  /*4850*/  BSYNC B0 ;  /* 0x0000000000007941 */ /* 0x000fea0003800000 */
.L_x_2810:
        /* <DEDUP_REMOVED lines=15> */
[----:B-12---:R-:W-:-:S03]  /*4950*/  FFMA.FTZ R12, R76, R68, R51 ;  /* 0x000000444c0c7223 */ /* 0x006fc60000010033 */
        /* <DEDUP_REMOVED lines=16> */
.L_x_2812:
[----:B------:R-:W-:Y:S04]  /*4a60*/  BSSY B0, `(.L_x_2813) ;  /* 0x0000013000007945 */ /* 0x000fe80003800000 */
[----:B------:R-:W-:Y:S05]  /*4a70*/  @P4 BRA `(.L_x_2814) ;  /* 0x0000000000444947 */ /* 0x000fea0003800000 */
[----:B------:R-:W-:Y:S01]  /*4a80*/  ULDC.64 UR12, c[0x0][0x288] ;  /* 0x0000a200000c7ab9 */ /* 0x000fe20000000a00 */
[----:B-12---:R-:W-:Y:S01]  /*4a90*/  MOV R12, R88 ;  /* 0x00000058000c7202 */ /* 0x006fe20000000f00 */
        /* <DEDUP_REMOVED lines=9> */
[----:B0-----:R-:W-:Y:S02]  /*4b30*/  LEA R16, P4, R12, UR12, 0x2 ;  /* 0x0000000c0c107c11 */ /* 0x001fe4000f8810ff */
[----:B------:R-:W-:Y:S01]  /*4b40*/  FMUL.FTZ R14, R6, R67 ;  /* 0x00000043060e7220 */ /* 0x000fe20000410000 */
[----:B------:R-:W-:-:S04]  /*4b50*/  IADD3 R15, R13, R15, RZ ;  /* 0x0000000f0d0f7210 */ /* 0x000fc80007ffe0ff */
[----:B------:R-:W-:Y:S01]  /*4b60*/  LEA.HI.X R17, R12, UR13, R15, 0x2, P4 ;  /* 0x0000000d0c117c11 */ /* 0x000fe2000a0f140f */
[----:B------:R-:W-:-:S05]  /*4b70*/  FMUL.FTZ R15, R18, R67 ;  /* 0x00000043120f7220 */ /* 0x000fca0000410000 */
[----:B------:R3:W-:Y:S02]  /*4b80*/  STG.E.64 desc[UR8][R16.64], R14 ;  /* 0x0000000e10007986 */ /* 0x0007e4000c101b08 */
.L_x_2814:
[----:B------:R-:W-:Y:S05]  /*4b90*/  BSYNC B0 ;  /* 0x0000000000007941 */ /* 0x000fea0003800000 */
.L_x_2813:
[----:B------:R-:W-:Y:S05]  /*4ba0*/  @!P5 BRA `(.L_x_2815) ;  /* 0x000000000048d947 */ /* 0x000fea0003800000 */
[----:B------:R-:W-:Y:S01]  /*4bb0*/  FFMA.FTZ R6, R79, R69, R54 ;  /* 0x000000454f067223 */ /* 0x000fe20000010036 */
[----:B------:R-:W-:-:S03]  /*4bc0*/  FFMA.FTZ R11, R78, R68, R51 ;  /* 0x000000444e0b7223 */ /* 0x000fc60000010033 */
[----:B-12---:R-:W-:Y:S01]  /*4bd0*/  FMUL.FTZ R12, R6, -1.4426950216293334961 ;  /* 0xbfb8aa3b060c7820 */ /* 0x006fe20000410000 */
[----:B---3--:R-:W-:-:S05]  /*4be0*/  FMUL.FTZ R14, R11, -1.4426950216293334961 ;  /* 0xbfb8aa3b0b0e7820 */ /* 0x008fca0000410000 */
[----:B------:R-:W1:Y:S08]  /*4bf0*/  MUFU.EX2 R12, R12 ;  /* 0x0000000c000c7308 */ /* 0x000e700000000800 */
[----:B------:R-:W2:Y:S01]  /*4c00*/  MUFU.EX2 R14, R14 ;  /* 0x0000000e000e7308 */ /* 0x000ea20000000800 */
[----:B-1----:R-:W-:-:S07]  /*4c10*/  FADD.FTZ R13, R12, 1 ;  /* 0x3f8000000c0d7421 */ /* 0x002fce0000010000 */
[----:B------:R-:W1:Y:S01]  /*4c20*/  MUFU.RCP R13, R13 ;  /* 0x0000000d000d7308 */ /* 0x000e620000001000 */
[----:B--2---:R-:W-:-:S07]  /*4c30*/  FADD.FTZ R15, R14, 1 ;  /* 0x3f8000000e0f7421 */ /* 0x004fce0000010000 */
[----:B0-----:R-:W0:Y:S01]  /*4c40*/  MUFU.RCP R16, R15 ;  /* 0x0000000f00107308 */ /* 0x001e220000001000 */
        /* <DEDUP_REMOVED lines=8> */
.L_x_2815:
[----:B------:R-:W-:Y:S04]  /*4cd0*/  BSSY B0, `(.L_x_2816) ;  /* 0x0000013000007945 */ /* 0x000fe80003800000 */
[----:B------:R-:W-:Y:S05]  /*4ce0*/  @P0 BRA `(.L_x_2817) ;  /* 0x0000000000440947 */ /* 0x000fea0003800000 */
[----:B------:R-:W-:Y:S01]  /*4cf0*/  ULDC.64 UR12, c[0x0][0x288] ;  /* 0x0000a200000c7ab9 */ /* 0x000fe20000000a00 */
[----:B------:R-:W-:Y:S01]  /*4d00*/  MOV R6, R88 ;  /* 0x0000005800067202 */ /* 0x000fe20000000f00 */
[----:B--23--:R-:W-:Y:S01]  /*4d10*/  IMAD R14, R7, UR12, RZ ;  /* 0x0000000c070e7c24 */ /* 0x00cfe2000f8e02ff */
[----:B------:R-:W-:Y:S01]  /*4d20*/  MOV R7, R91 ;  /* 0x0000005b00077202 */ /* 0x000fe20000000f00 */
[-CC-:B-1----:R-:W-:Y:S01]  /*4d30*/  FFMA.FTZ R12, R79, R32.reuse, R33.reuse ;  /* 0x000000204f0c7223 */ /* 0x182fe20000010021 */
        /* <DEDUP_REMOVED lines=12> */
.L_x_2817:
[----:B------:R-:W-:Y:S05]  /*4e00*/  BSYNC B0 ;  /* 0x0000000000007941 */ /* 0x000fea0003800000 */
.L_x_2816:
[----:B------:R-:W-:Y:S05]  /*4e10*/  @!P5 BRA `(.L_x_2818) ;  /* 0x000000000048d947 */ /* 0x000fea0003800000 */
[----:B------:R-:W-:Y:S01]  /*4e20*/  FFMA.FTZ R6, R81, R69, R54 ;  /* 0x0000004551067223 */ /* 0x000fe20000010036 */
[----:B------:R-:W-:-:S03]  /*4e30*/  FFMA.FTZ R7, R80, R68, R51 ;  /* 0x0000004450077223 */ /* 0x000fc60000010033 */
[----:B------:R-:W-:Y:S01]  /*4e40*/  FMUL.FTZ R11, R6, -1.4426950216293334961 ;  /* 0xbfb8aa3b060b7820 */ /* 0x000fe20000410000 */
[----:B--23--:R-:W-:-:S05]  /*4e50*/  FMUL.FTZ R14, R7, -1.4426950216293334961 ;  /* 0xbfb8aa3b070e7820 */ /* 0x00cfca0000410000 */
[----:B------:R-:W1:Y:S08]  /*4e60*/  MUFU.EX2 R11, R11 ;  /* 0x0000000b000b7308 */ /* 0x000e700000000800 */
[----:B------:R-:W2:Y:S01]  /*4e70*/  MUFU.EX2 R14, R14 ;  /* 0x0000000e000e7308 */ /* 0x000ea20000000800 */
[----:B-1--4-:R-:W-:-:S07]  /*4e80*/  FADD.FTZ R12, R11, 1 ;  /* 0x3f8000000b0c7421 */ /* 0x012fce0000010000 */
        /* <DEDUP_REMOVED lines=11> */
.L_x_2818:
[----:B------:R-:W-:Y:S04]  /*4f40*/  BSSY B0, `(.L_x_2819) ;  /* 0x0000013000007945 */ /* 0x000fe80003800000 */
[----:B------:R-:W-:Y:S05]  /*4f50*/  @P2 BRA `(.L_x_2820) ;  /* 0x0000000000442947 */ /* 0x000fea0003800000 */
[----:B------:R-:W-:Y:S01]  /*4f60*/  ULDC.64 UR12, c[0x0][0x288] ;  /* 0x0000a200000c7ab9 */ /* 0x000fe20000000a00 */
[----:B------:R-:W-:Y:S01]  /*4f70*/  MOV R6, R88 ;  /* 0x0000005800067202 */ /* 0x000fe20000000f00 */
[----:B------:R-:W-:Y:S01]  /*4f80*/  IMAD R11, R8, UR12, RZ ;  /* 0x0000000c080b7c24 */ /* 0x000fe2000f8e02ff */
[----:B------:R-:W-:Y:S01]  /*4f90*/  MOV R7, R91 ;  /* 0x0000005b00077202 */ /* 0x000fe20000000f00 */
[-C--:B------:R-:W-:Y:S02]  /*4fa0*/  FFMA.FTZ R8, R81, R32.reuse, R33 ;  /* 0x0000002051087223 */ /* 0x080fe40000010021 */
[----:B-12-4-:R-:W-:Y:S02]  /*4fb0*/  IMAD R13, R58, UR13, R11 ;  /* 0x0000000d3a0d7c24 */ /* 0x016fe4000f8e020b */
[----:B------:R-:W-:Y:S01]  /*4fc0*/  FFMA.FTZ R11, R80, R32, R33 ;  /* 0x00000020500b7223 */ /* 0x000fe20000010021 */
[----:B------:R-:W-:Y:S01]  /*4fd0*/  IMAD.WIDE.U32 R6, R58, UR12, R6 ;  /* 0x0000000c3a067c25 */ /* 0x000fe2000f8e0006 */
[----:B------:R-:W-:-:S03]  /*4fe0*/  ULDC.64 UR12, c[0x0][0x210] ;  /* 0x00008400000c7ab9 */ /* 0x000fc60000000a00 */
[----:B------:R-:W-:Y:S01]  /*4ff0*/  FFMA.FTZ R8, R69, R22, -R8 ;  /* 0x0000001645087223 */ /* 0x000fe20000010808 */
[----:B0--3--:R-:W-:Y:S01]  /*5000*/  FFMA.FTZ R16, R68, R23, -R11 ;  /* 0x0000001744107223 */ /* 0x009fe2000001080b */
[----:B------:R-:W-:Y:S02]  /*5010*/  LEA R12, P0, R6, UR12, 0x2 ;  /* 0x0000000c060c7c11 */ /* 0x000fe4000f8010ff */
[----:B------:R-:W-:Y:S01]  /*5020*/  FMUL.FTZ R14, R8, R67 ;  /* 0x00000043080e7220 */ /* 0x000fe20000410000 */
[----:B------:R-:W-:Y:S01]  /*5030*/  IADD3 R13, R7, R13, RZ ;  /* 0x0000000d070d7210 */ /* 0x000fe20007ffe0ff */
[----:B------:R-:W-:-:S03]  /*5040*/  FMUL.FTZ R15, R16, R67 ;  /* 0x00000043100f7220 */ /* 0x000fc60000410000 */
[----:B------:R-:W-:-:S05]  /*5050*/  LEA.HI.X R13, R6, UR13, R13, 0x2, P0 ;  /* 0x0000000d060d7c11 */ /* 0x000fca00080f140d */
[----:B------:R0:W-:Y:S02]  /*5060*/  STG.E.64 desc[UR8][R12.64], R14 ;  /* 0x0000000e0c007986 */ /* 0x0001e4000c101b08 */
.L_x_2820:
[----:B------:R-:W-:Y:S05]  /*5070*/  BSYNC B0 ;  /* 0x0000000000007941 */ /* 0x000fea0003800000 */
.L_x_2819:
[----:B------:R-:W-:Y:S05]  /*5080*/  @!P5 BRA `(.L_x_2821) ;  /* 0x000000000048d947 */ /* 0x000fea0003800000 */
[----:B------:R-:W-:Y:S01]  /*5090*/  FFMA.FTZ R6, R83, R69, R54 ;  /* 0x0000004553067223 */ /* 0x000fe20000010036 */
[----:B------:R-:W-:-:S03]  /*50a0*/  FFMA.FTZ R7, R82, R68, R51 ;  /* 0x0000004452077223 */ /* 0x000fc60000010033 */
[----:B------:R-:W-:Y:S01]  /*50b0*/  FMUL.FTZ R8, R6, -1.4426950216293334961 ;  /* 0xbfb8aa3b06087820 */ /* 0x000fe20000410000 */
[----:B012-4-:R-:W-:-:S05]  /*50c0*/  FMUL.FTZ R12, R7, -1.4426950216293334961 ;  /* 0xbfb8aa3b070c7820 */ /* 0x017fca0000410000 */
[----:B------:R-:W0:Y:S08]  /*50d0*/  MUFU.EX2 R8, R8 ;  /* 0x0000000800087308 */ /* 0x000e300000000800 */
[----:B------:R-:W1:Y:S01]  /*50e0*/  MUFU.EX2 R12, R12 ;  /* 0x0000000c000c7308 */ /* 0x000e620000000800 */
[----:B0-----:R-:W-:-:S07]  /*50f0*/  FADD.FTZ R11, R8, 1 ;  /* 0x3f800000080b7421 */ /* 0x001fce0000010000 */
[----:B------:R-:W0:Y:S01]  /*5100*/  MUFU.RCP R11, R11 ;  /* 0x0000000b000b7308 */ /* 0x000e220000001000 */
[----:B-1----:R-:W-:-:S07]  /*5110*/  FADD.FTZ R13, R12, 1 ;  /* 0x3f8000000c0d7421 */ /* 0x002fce0000010000 */
[----:B---3--:R-:W1:Y:S01]  /*5120*/  MUFU.RCP R14, R13 ;  /* 0x0000000d000e7308 */ /* 0x008e620000001000 */
        /* <DEDUP_REMOVED lines=8> */
.L_x_2821:
[----:B------:R-:W-:Y:S04]  /*51b0*/  BSSY B0, `(.L_x_2822) ;  /* 0x0000013000007945 */ /* 0x000fe80003800000 */
[----:B------:R-:W-:Y:S05]  /*51c0*/  @P3 BRA `(.L_x_2823) ;  /* 0x0000000000443947 */ /* 0x000fea0003800000 */
[----:B------:R-:W-:Y:S01]  /*51d0*/  ULDC.64 UR12, c[0x0][0x288] ;  /* 0x0000a200000c7ab9 */ /* 0x000fe20000000a00 */
[----:B------:R-:W-:Y:S01]  /*51e0*/  MOV R6, R88 ;  /* 0x0000005800067202 */ /* 0x000fe20000000f00 */
[----:B0-23--:R-:W-:Y:S01]  /*51f0*/  IMAD R14, R9, UR12, RZ ;  /* 0x0000000c090e7c24 */ /* 0x00dfe2000f8e02ff */
[----:B------:R-:W-:Y:S01]  /*5200*/  MOV R7, R91 ;  /* 0x0000005b00077202 */ /* 0x000fe20000000f00 */
[----:B-1--4-:R-:W-:Y:S02]  /*5210*/  FFMA.FTZ R12, R83, R32, R33 ;  /* 0x00000020530c7223 */ /* 0x012fe40000010021 */
[C---:B------:R-:W-:Y:S02]  /*5220*/  IMAD R11, R57.reuse, UR13, R14 ;  /* 0x0000000d390b7c24 */ /* 0x040fe4000f8e020e */
[----:B------:R-:W-:-:S04]  /*5230*/  IMAD.WIDE.U32 R8, R57, UR12, R6 ;  /* 0x0000000c39087c25 */ /* 0x000fc8000f8e0006 */
[----:B------:R-:W-:Y:S01]  /*5240*/  FFMA.FTZ R7, R82, R32, R33 ;  /* 0x0000002052077223 */ /* 0x000fe20000010021 */
[----:B------:R-:W-:Y:S01]  /*5250*/  ULDC.64 UR12, c[0x0][0x210] ;  /* 0x00008400000c7ab9 */ /* 0x000fe20000000a00 */
[----:B------:R-:W-:Y:S01]  /*5260*/  FFMA.FTZ R12, R69, R24, -R12 ;  /* 0x00000018450c7223 */ /* 0x000fe2000001080c */
[----:B------:R-:W-:Y:S01]  /*5270*/  LEA R6, P0, R8, UR12, 0x2 ;  /* 0x0000000c08067c11 */ /* 0x000fe2000f8010ff */
[----:B------:R-:W-:Y:S01]  /*5280*/  FFMA.FTZ R14, R68, R25, -R7 ;  /* 0x00000019440e7223 */ /* 0x000fe20000010807 */
[----:B------:R-:W-:Y:S01]  /*5290*/  IADD3 R11, R9, R11, RZ ;  /* 0x0000000b090b7210 */ /* 0x000fe20007ffe0ff */
[-C--:B------:R-:W-:Y:S02]  /*52a0*/  FMUL.FTZ R12, R12, R67.reuse ;  /* 0x000000430c0c7220 */ /* 0x080fe40000410000 */
[----:B------:R-:W-:Y:S01]  /*52b0*/  FMUL.FTZ R13, R14, R67 ;  /* 0x000000430e0d7220 */ /* 0x000fe20000410000 */
[----:B------:R-:W-:-:S05]  /*52c0*/  LEA.HI.X R7, R8, UR13, R11, 0x2, P0 ;  /* 0x0000000d08077c11 */ /* 0x000fca00080f140b */
[----:B------:R0:W-:Y:S02]  /*52d0*/  STG.E.64 desc[UR8][R6.64], R12 ;  /* 0x0000000c06007986 */ /* 0x0001e4000c101b08 */
.L_x_2823:
[----:B------:R-:W-:Y:S05]  /*52e0*/  BSYNC B0 ;  /* 0x0000000000007941 */ /* 0x000fea0003800000 */
.L_x_2822:
[----:B------:R-:W-:Y:S05]  /*52f0*/  @!P5 BRA `(.L_x_2824) ;  /* 0x000000000048d947 */ /* 0x000fea0003800000 */
[----:B------:R-:W-:Y:S01]  /*5300*/  FFMA.FTZ R54, R85, R69, R54 ;  /* 0x0000004555367223 */ /* 0x000fe20000010036 */
[----:B------:R-:W-:-:S03]  /*5310*/  FFMA.FTZ R51, R84, R68, R51 ;  /* 0x0000004454337223 */ /* 0x000fc60000010033 */
[----:B0-----:R-:W-:Y:S01]  /*5320*/  FMUL.FTZ R6, R54, -1.4426950216293334961 ;  /* 0xbfb8aa3b36067820 */ /* 0x001fe20000410000 */
[----:B------:R-:W-:-:S05]  /*5330*/  FMUL.FTZ R8, R51, -1.4426950216293334961 ;  /* 0xbfb8aa3b33087820 */ /* 0x000fca0000410000 */
[----:B------:R-:W0:Y:S08]  /*5340*/  MUFU.EX2 R6, R6 ;  /* 0x0000000600067308 */ /* 0x000e300000000800 */
[----:B------:R-:W5:Y:S01]  /*5350*/  MUFU.EX2 R8, R8 ;  /* 0x0000000800087308 */ /* 0x000f620000000800 */
[----:B0-----:R-:W-:-:S07]  /*5360*/  FADD.FTZ R7, R6, 1 ;  /* 0x3f80000006077421 */ /* 0x001fce0000010000 */
[----:B------:R-:W0:Y:S01]  /*5370*/  MUFU.RCP R7, R7 ;  /* 0x0000000700077308 */ /* 0x000e220000001000 */
[----:B-----5:R-:W-:-:S07]  /*5380*/  FADD.FTZ R9, R8, 1 ;  /* 0x3f80000008097421 */ /* 0x020fce0000010000 */
[----:B-12-4-:R-:W3:Y:S01]  /*5390*/  MUFU.RCP R12, R9 ;  /* 0x00000009000c7308 */ /* 0x016ee20000001000 */
[----:B0-----:R-:W-:Y:S01]  /*53a0*/  FADD.FTZ R11, -R7, 1 ;  /* 0x3f800000070b7421 */ /* 0x001fe20000010100 */
[----:B------:R-:W-:-:S03]  /*53b0*/  FMUL.FTZ R26, R26, R7 ;  /* 0x000000071a1a7220 */ /* 0x000fc60000410000 */
[----:B------:R-:W-:Y:S01]  /*53c0*/  FFMA.FTZ R11, R54, R11, 1 ;  /* 0x3f800000360b7423 */ /* 0x000fe2000001000b */
[----:B---3--:R-:W-:Y:S01]  /*53d0*/  FADD.FTZ R14, -R12, 1 ;  /* 0x3f8000000c0e7421 */ /* 0x008fe20000010100 */
[----:B------:R-:W-:Y:S02]  /*53e0*/  FMUL.FTZ R27, R27, R12 ;  /* 0x0000000c1b1b7220 */ /* 0x000fe40000410000 */
[----:B------:R-:W-:Y:S01]  /*53f0*/  FMUL.FTZ R26, R26, R11 ;  /* 0x0000000b1a1a7220 */ /* 0x000fe20000410000 */
[----:B------:R-:W-:-:S04]  /*5400*/  FFMA.FTZ R14, R51, R14, 1 ;  /* 0x3f800000330e7423 */ /* 0x000fc8000001000e */
[----:B------:R-:W-:-:S07]  /*5410*/  FMUL.FTZ R27, R27, R14 ;  /* 0x0000000e1b1b7220 */ /* 0x000fce0000410000 */
.L_x_2824:
[----:B------:R-:W-:Y:S04]  /*5420*/  BSSY B0, `(.L_x_2825) ;  /* 0x0000012000007945 */ /* 0x000fe80003800000 */
[----:B------:R-:W-:Y:S05]  /*5430*/  @P6 BRA `(.L_x_2826) ;  /* 0x0000000000406947 */ /* 0x000fea0003800000 */
[----:B------:R-:W-:Y:S01]  /*5440*/  ULDC.64 UR12, c[0x0][0x288] ;  /* 0x0000a200000c7ab9 */ /* 0x000fe20000000a00 */
[----:B------:R-:W-:Y:S01]  /*5450*/  MOV R89, R91 ;  /* 0x0000005b00597202 */ /* 0x000fe20000000f00 */
[----:B0-----:R-:W-:Y:S02]  /*5460*/  IMAD R7, R10, UR12, RZ ;  /* 0x0000000c0a077c24 */ /* 0x001fe4000f8e02ff */
        /* <DEDUP_REMOVED lines=13> */
.L_x_2826:
[----:B------:R-:W-:Y:S05]  /*5540*/  BSYNC B0 ;  /* 0x0000000000007941 */ /* 0x000fea0003800000 */
.L_x_2825:
[----:B0-----:R-:W0:Y:S01]  /*5550*/  LDC R7, c[0x0][0x10] ;  /* 0x00000400ff077b82 */ /* 0x001e220000000800 */
[----:B------:R-:W-:Y:S02]  /*5560*/  IADD3 R55, R55, 0x1, RZ ;  /* 0x0000000137377810 */ /* 0x000fe40007ffe0ff */
[----:B0-----:R-:W-:-:S04]  /*5570*/  IADD3 R64, R7, R64, RZ ;  /* 0x0000004007407210 */ /* 0x001fc80007ffe0ff */
[----:B------:R-:W-:-:S13]  /*5580*/  ISETP.GE.AND P0, PT, R64, UR4, PT ;  /* 0x0000000440007c0c */ /* 0x000fda000bf06270 */
[----:B------:R-:W-:Y:S05]  /*5590*/  @!P0 BRA `(.L_x_2827) ;  /* 0xffffffac00688947 */ /* 0x000fea000383ffff */
.L_x_2776:
[----:B------:R-:W0:Y:S01]  /*55a0*/  LDC R4, c[0x0][0xc] ;  /* 0x00000300ff047b82 */ /* 0x000e220000000800 */
[----:B------:R-:W-:Y:S01]  /*55b0*/  ISETP.NE.AND P1, PT, R65, RZ, PT ;  /* 0x000000ff4100720c */ /* 0x000fe20003f25270 */
[----:B------:R-:W-:Y:S06]  /*55c0*/  BSSY B0, `(.L_x_2828) ;  /* 0x0000011000007945 */ /* 0x000fec0003800000 */
[----:B------:R-:W5:Y:S08]  /*55d0*/  LDC R7, c[0x0][0x10] ;  /* 0x00000400ff077b82 */ /* 0x000f700000000800 */
[----:B------:R-:W1:Y:S01]  /*55e0*/  LDC.64 R2, c[0x0][0x258] ;  /* 0x00009600ff027b82 */ /* 0x000e620000000a00 */
[----:B0-----:R-:W-:-:S02]  /*55f0*/  ISETP.NE.AND P0, PT, R4, 0x1, PT ;  /* 0x000000010400780c */ /* 0x001fc40003f05270 */
[----:B-----5:R-:W-:-:S04]  /*5600*/  SHF.L.U32 R0, R7, 0x1, RZ ;  /* 0x0000000107007819 */ /* 0x020fc800000006ff */
        /* <DEDUP_REMOVED lines=12> */
.L_x_2829:
[----:B------:R-:W-:Y:S05]  /*56d0*/  BSYNC B0 ;  /* 0x0000000000007941 */ /* 0x000fea0003800000 */
.L_x_2828:
        /* <DEDUP_REMOVED lines=11> */
.L_x_2831:
[----:B------:R-:W5:Y:S04]  /*5790*/  LDG.E.STRONG.GPU R5, desc[UR8][R2.64] ;  /* 0x0000000802057981 */ /* 0x000f68000c1ef900 */
[----:B-----5:R-:W-:Y:S01]  /*57a0*/  CCTL.IVALL ;  /* 0x00000000ff00798f */ /* 0x020fe20002000000 */
[----:B------:R-:W-:Y:S05]  /*57b0*/  YIELD ;  /* 0x0000000000007946 */ /* 0x000fea0003800000 */
[----:B------:R-:W-:-:S13]  /*57c0*/  ISETP.NE.AND P0, PT, R5, R0, PT ;  /* 0x000000000500720c */ /* 0x000fda0003f05270 */
[----:B------:R-:W-:Y:S05]  /*57d0*/  @P0 BRA `(.L_x_2831) ;  /* 0xfffffffc00ec0947 */ /* 0x000fea000383ffff */
.L_x_2830:
        /* <DEDUP_REMOVED lines=13> */
[----:B--23--:R-:W0:Y:S01]  /*58b0*/  LDC.64 R14, c[0x0][0x218] ;  /* 0x00008600ff0e7b82 */ /* 0x00ce220000000a00 */
        /* <DEDUP_REMOVED lines=10> */
.L_x_2832:
[----:B------:R-:W-:-:S04]  /*5960*/  LEA R6, P0, R65, UR4, 0x2 ;  /* 0x0000000441067c11 */ /* 0x000fc8000f8010ff */
[----:B------:R-:W-:Y:S02]  /*5970*/  LEA.HI.X R7, R65, UR5, R0, 0x2, P0 ;  /* 0x0000000541077c11 */ /* 0x000fe400080f1400 */
[-C--:B------:R-:W-:Y:S02]  /*5980*/  LEA R8, P0, R18, R6.reuse, 0x2 ;  /* 0x0000000612087211 */ /* 0x080fe400078010ff */
[-C--:B----4-:R-:W-:Y:S01]  /*5990*/  LEA R12, P2, R27, R6.reuse, 0x2 ;  /* 0x000000061b0c7211 */ /* 0x090fe200078410ff */
        /* <DEDUP_REMOVED lines=21> */
.L_x_2833:
        /* <DEDUP_REMOVED lines=9> */
.L_x_5598:


//--------------------- .text._Z35group_norm_nhwc_bwd_one_pass_kernelI11Fp32IOBf16WLi128ELi160ELi640EEv26Group_norm_nhwc_bwd_params --------------------------
	.section	.text._Z35group_norm_nhwc_bwd_one_pass_kernelI11Fp32IOBf16WLi128ELi160ELi640EEv26Group_norm_nhwc_bwd_params,"ax",@progbits
	.align	128
        .global         _Z35group_norm_nhwc_bwd_one_pass_kernelI11Fp32IOBf16WLi128ELi160ELi640EEv26Group_norm_nhwc_bwd_params
        .type           _Z35group_norm_nhwc_bwd_one_pass_kernelI11Fp32IOBf16WLi128ELi160ELi640EEv26Group_norm_nhwc_bwd_params,@function
        .size           _Z35group_norm_nhwc_bwd_one_pass_kernelI11Fp32IOBf16WLi128ELi160ELi640EEv26Group_norm_nhwc_bwd_params,(.L_x_5599 - _Z35group_norm_nhwc_bwd_one_pass_kernelI11Fp32IOBf16WLi128ELi160ELi640EEv26Group_norm_nhwc_bwd_params)
        .other          _Z35group_norm_nhwc_bwd_one_pass_kernelI11Fp32IOBf16WLi128ELi160ELi640EEv26Group_norm_nhwc_bwd_params,@"STO_CUDA_ENTRY STV_DEFAULT"
_Z35group_norm_nhwc_bwd_one_pass_kernelI11Fp32IOBf16WLi128ELi160ELi640EEv26Group_norm_nhwc_bwd_params:
.text._Z35group_norm_nhwc_bwd_one_pass_kernelI11Fp32IOBf16WLi128ELi160ELi640EEv26Group_norm_nhwc_bwd_params:
        /* <DEDUP_REMOVED lines=52> */
.L_x_2917:
[----:B------:R-:W-:Y:S01]  /*0340*/  ULDC UR14, c[0x0][0x2a0] ;  /* 0x0000a800000e7ab9 */ /* 0x000fe20000000800 */
[----:B----4-:R-:W-:Y:S01]  /*0350*/  IABS R5, UR8 ;  /* 0x0000000800057c13 */ /* 0x010fe20008000000 */
        /* <DEDUP_REMOVED lines=8> */
[----:B0-----:R-:W0:Y:S01]  /*03e0*/  @P1 LDC.64 R68, c[0x0][0x230] ;  /* 0x00008c00ff441b82 */ /* 0x001e220000000a00 */
[----:B------:R-:W-:-:S02]  /*03f0*/  R2UR UR15, R3 ;  /* 0x00000000030f72ca */ /* 0x000fc400000e0000 */
[----:B------:R-:W-:Y:S02]  /*0400*/  CS2R R54, SRZ ;  /* 0x0000000000367805 */ /* 0x000fe4000001ff00 */
[----:B------:R-:W-:Y:S02]  /*0410*/  ISETP.GE.U32.AND P2, PT, R7, UR18, PT ;  /* 0x0000001207007c0c */ /* 0x000fe4000bf46070 */
[----:B------:R-:W-:Y:S02]  /*0420*/  CS2R R36, SRZ ;  /* 0x0000000000247805 */ /* 0x000fe4000001ff00 */
[----:B-123--:R-:W-:Y:S02]  /*0430*/  SHF.R.S32.HI R8, RZ, 0x1f, R7 ;  /* 0x0000001fff087819 */ /* 0x00efe40000011407 */
[----:B------:R-:W-:Y:S01]  /*0440*/  IADD3 R33, R2, 0x30, RZ ;  /* 0x0000003002217810 */ /* 0x000fe20007ffe0ff */
[----:B------:R-:W1:Y:S01]  /*0450*/  @P1 LDC.64 R12, c[0x0][0x228] ;  /* 0x00008a00ff0c1b82 */ /* 0x000e620000000a00 */
[----:B------:R-:W-:-:S02]  /*0460*/  ISETP.GE.AND.EX P2, PT, R8, UR19, PT, P2 ;  /* 0x0000001308007c0c */ /* 0x000fc4000bf46320 */
[----:B------:R-:W-:Y:S02]  /*0470*/  ISETP.GE.U32.AND P5, PT, R33, UR18, PT ;  /* 0x0000001221007c0c */ /* 0x000fe4000bfa6070 */
[----:B------:R-:W-:Y:S01]  /*0480*/  ISETP.GT.U32.OR P2, PT, R0, 0x27f, P2 ;  /* 0x0000027f0000780c */ /* 0x000fe20001744470 */
[----:B------:R-:W2:Y:S01]  /*0490*/  I2F.RP R3, UR15 ;  /* 0x0000000f00037d06 */ /* 0x000ea20008209400 */
[----:B------:R-:W-:Y:S02]  /*04a0*/  SHF.R.S32.HI R9, RZ, 0x1f, R33 ;  /* 0x0000001fff097819 */ /* 0x000fe40000011421 */
[----:B------:R-:W-:Y:S02]  /*04b0*/  IADD3 R35, R2, 0x38, RZ ;  /* 0x0000003802237810 */ /* 0x000fe40007ffe0ff */
[----:B------:R-:W-:Y:S02]  /*04c0*/  ISETP.GE.AND.EX P5, PT, R9, UR19, PT, P5 ;  /* 0x0000001309007c0c */ /* 0x000fe4000bfa6350 */
[----:B------:R-:W-:-:S02]  /*04d0*/  ISETP.GE.U32.AND P4, PT, R35, UR18, PT ;  /* 0x0000001223007c0c */ /* 0x000fc4000bf86070 */
[----:B------:R-:W-:Y:S02]  /*04e0*/  SHF.R.S32.HI R25, RZ, 0x1f, R35 ;  /* 0x0000001fff197819 */ /* 0x000fe40000011423 */
[C---:B------:R-:W-:Y:S01]  /*04f0*/  ISETP.GT.U32.OR P5, PT, R0.reuse, 0x27f, P5 ;  /* 0x0000027f0000780c */ /* 0x040fe20002fa4470 */
[----:B------:R-:W3:Y:S01]  /*0500*/  @!P2 LDC.64 R16, c[0x0][0x288] ;  /* 0x0000a200ff10ab82 */ /* 0x000ee20000000a00 */
[----:B------:R-:W-:Y:S01]  /*0510*/  SHF.R.S32.HI R10, RZ, 0x1f, R2 ;  /* 0x0000001fff0a7819 */ /* 0x000fe20000011402 */
[----:B--2---:R-:W2:Y:S01]  /*0520*/  MUFU.RCP R3, R3 ;  /* 0x0000000300037308 */ /* 0x004ea20000001000 */
[----:B------:R-:W-:Y:S02]  /*0530*/  ISETP.GE.AND.EX P4, PT, R25, UR19, PT, P4 ;  /* 0x0000001319007c0c */ /* 0x000fe4000bf86340 */
[----:B------:R-:W-:Y:S02]  /*0540*/  SHF.R.S32.HI R11, RZ, 0x1f, R7 ;  /* 0x0000001fff0b7819 */ /* 0x000fe40000011407 */
[----:B------:R-:W-:Y:S01]  /*0550*/  ISETP.GT.U32.OR P4, PT, R0, 0x27f, P4 ;  /* 0x0000027f0000780c */ /* 0x000fe20002784470 */
[----:B------:R-:W4:Y:S01]  /*0560*/  @!P2 LDC.64 R18, c[0x0][0x228] ;  /* 0x00008a00ff12ab82 */ /* 0x000f220000000a00 */
[----:B------:R-:W-:-:S07]  /*0570*/  IADD3 R41, R2, 0x58, RZ ;  /* 0x0000005802297810 */ /* 0x000fce0007ffe0ff */
[----:B------:R-:W0:Y:S01]  /*0580*/  @!P5 LDC.64 R22, c[0x0][0x288] ;  /* 0x0000a200ff16db82 */ /* 0x000e220000000a00 */
[----:B--2---:R-:W-:Y:S02]  /*0590*/  IADD3 R4, R3, 0xffffffe, RZ ;  /* 0x0ffffffe03047810 */ /* 0x004fe40007ffe0ff */
[----:B------:R-:W-:Y:S01]  /*05a0*/  SHF.R.S32.HI R3, RZ, 0x1f, R86 ;  /* 0x0000001fff037819 */ /* 0x000fe20000011456 */
[----:B---3--:R-:W-:-:S04]  /*05b0*/  @!P2 IMAD R8, R11, R16, RZ ;  /* 0x000000100b08a224 */ /* 0x008fc800078e02ff */
[----:B------:R-:W2:Y:S01]  /*05c0*/  @!P4 LDC.64 R20, c[0x0][0x288] ;  /* 0x0000a200ff14cb82 */ /* 0x000ea20000000a00 */
[----:B------:R-:W3:Y:S01]  /*05d0*/  F2I.FTZ.U32.TRUNC.NTZ R4, R4 ;  /* 0x0000000400047305 */ /* 0x000ee2000021f000 */
[----:B------:R-:W-:Y:S01]  /*05e0*/  @!P2 IMAD R17, R7, R17, R8 ;  /* 0x000000110711a224 */ /* 0x000fe200078e0208 */
[----:B---3--:R-:W-:-:S05]  /*05f0*/  R2UR UR7, R4 ;  /* 0x00000000040772ca */ /* 0x008fca00000e0000 */
[----:B------:R-:W3:Y:S01]  /*0600*/  @P1 LDC.64 R4, c[0x0][0x288] ;  /* 0x0000a200ff041b82 */ /* 0x000ee20000000a00 */
[----:B--2---:R-:W-:-:S07]  /*0610*/  @!P4 IMAD R28, R25, R20, RZ ;  /* 0x00000014191cc224 */ /* 0x004fce00078e02ff */
[----:B------:R-:W-:-:S04]  /*0620*/  UIADD3 UR5, URZ, -UR7, URZ ;  /* 0x800000073f057290 */ /* 0x000fc8000fffe03f */
        /* <DEDUP_REMOVED lines=30> */
[----:B---3--:R-:W-:Y:S01]  /*0810*/  @P1 IMAD R3, R10, R4, RZ ;  /* 0x000000040a031224 */ /* 0x008fe200078e02ff */
[-C--:B------:R-:W-:Y:S02]  /*0820*/  @P1 MOV R38, R48.reuse ;  /* 0x0000003000261202 */ /* 0x080fe40000000f00 */
[----:B------:R-:W-:Y:S02]  /*0830*/  CS2R R62, SRZ ;  /* 0x00000000003e7805 */ /* 0x000fe4000001ff00 */
[----:B------:R-:W-:Y:S01]  /*0840*/  @!P2 MOV R10, R48 ;  /* 0x00000030000aa202 */ /* 0x000fe20000000f00 */
[----:B------:R-:W-:Y:S01]  /*0850*/  @P1 IMAD R3, R2, R5, R3 ;  /* 0x0000000502031224 */ /* 0x000fe200078e0203 */
[----:B------:R-:W-:-:S02]  /*0860*/  IADD3 R39, R49, UR5, RZ ;  /* 0x0000000531277c10 */ /* 0x000fc4000fffe0ff */
[----:B------:R-:W-:Y:S02]  /*0870*/  CS2R R60, SRZ ;  /* 0x00000000003c7805 */ /* 0x000fe4000001ff00 */
[----:B------:R-:W-:Y:S02]  /*0880*/  @!P5 MOV R24, R48 ;  /* 0x000000300018d202 */ /* 0x000fe40000000f00 */
[----:B------:R-:W-:Y:S02]  /*0890*/  CS2R R58, SRZ ;  /* 0x00000000003a7805 */ /* 0x000fe4000001ff00 */
[-C--:B------:R-:W-:Y:S01]  /*08a0*/  @!P2 MOV R11, R39.reuse ;  /* 0x00000027000ba202 */ /* 0x080fe20000000f00 */
[----:B------:R-:W-:Y:S01]  /*08b0*/  @P1 IMAD.WIDE.U32 R4, R2, R4, R38 ;  /* 0x0000000402041225 */ /* 0x000fe200078e0026 */
[----:B------:R-:W-:Y:S02]  /*08c0*/  @!P5 MOV R25, R39 ;  /* 0x000000270019d202 */ /* 0x000fe40000000f00 */
[----:B------:R-:W-:-:S02]  /*08d0*/  CS2R R56, SRZ ;  /* 0x0000000000387805 */ /* 0x000fc4000001ff00 */
[C---:B------:R-:W-:Y:S01]  /*08e0*/  IADD3 R67, R2.reuse, 0x8, RZ ;  /* 0x0000000802437810 */ /* 0x040fe20007ffe0ff */
[----:B------:R-:W-:Y:S01]  /*08f0*/  @!P2 IMAD.WIDE.U32 R10, R7, R16, R10 ;  /* 0x00000010070aa225 */ /* 0x000fe200078e000a */
[----:B------:R-:W-:Y:S02]  /*0900*/  @P1 IADD3 R5, R5, R3, RZ ;  /* 0x0000000305051210 */ /* 0x000fe40007ffe0ff */
[----:B------:R-:W-:Y:S02]  /*0910*/  CS2R R52, SRZ ;  /* 0x0000000000347805 */ /* 0x000fe4000001ff00 */
[----:B------:R-:W-:Y:S01]  /*0920*/  IADD3 R3, R2, 0x40, RZ ;  /* 0x0000004002037810 */ /* 0x000fe20007ffe0ff */
[-C--:B0-----:R-:W-:Y:S01]  /*0930*/  @!P5 IMAD R16, R9, R22.reuse, RZ ;  /* 0x000000160910d224 */ /* 0x081fe200078e02ff */
[C---:B------:R-:W-:Y:S01]  /*0940*/  @P1 SHF.L.U32 R15, R4.reuse, 0x2, RZ ;  /* 0x00000002040f1819 */ /* 0x040fe200000006ff */
[----:B------:R-:W0:Y:S01]  /*0950*/  @!P4 LDC.64 R8, c[0x0][0x230] ;  /* 0x00008c00ff08cb82 */ /* 0x000e220000000a00 */
[----:B------:R-:W-:Y:S01]  /*0960*/  ISETP.GE.U32.AND P3, PT, R3, UR18, PT ;  /* 0x0000001203007c0c */ /* 0x000fe2000bf66070 */
[C---:B------:R-:W-:Y:S01]  /*0970*/  @!P5 IMAD R31, R33.reuse, R23, R16 ;  /* 0x00000017211fd224 */ /* 0x040fe200078e0210 */
[----:B------:R-:W-:Y:S01]  /*0980*/  SHF.R.S32.HI R27, RZ, 0x1f, R3 ;  /* 0x0000001fff1b7819 */ /* 0x000fe20000011403 */
[----:B------:R-:W-:Y:S01]  /*0990*/  @!P5 IMAD.WIDE.U32 R22, R33, R22, R24 ;  /* 0x000000162116d225 */ /* 0x000fe200078e0018 */
[----:B------:R-:W-:-:S02]  /*09a0*/  @P1 SHF.L.U64.HI R6, R4, 0x2, R5 ;  /* 0x0000000204061819 */ /* 0x000fc40000010205 */
[C---:B------:R-:W-:Y:S01]  /*09b0*/  IADD3 R65, R2.reuse, 0x10, RZ ;  /* 0x0000001002417810 */ /* 0x040fe20007ffe0ff */
[----:B------:R-:W2:Y:S01]  /*09c0*/  @!P2 LDC.64 R4, c[0x0][0x230] ;  /* 0x00008c00ff04ab82 */ /* 0x000ea20000000a00 */
[----:B------:R-:W-:Y:S02]  /*09d0*/  ISETP.GE.AND.EX P3, PT, R27, UR19, PT, P3 ;  /* 0x000000131b007c0c */ /* 0x000fe4000bf66330 */
[C---:B------:R-:W-:Y:S02]  /*09e0*/  IADD3 R70, R2.reuse, 0x18, RZ ;  /* 0x0000001802467810 */ /* 0x040fe40007ffe0ff */
[----:B------:R-:W-:Y:S02]  /*09f0*/  IADD3 R74, R2, 0x20, RZ ;  /* 0x00000020024a7810 */ /* 0x000fe40007ffe0ff */
[----:B------:R-:W-:Y:S02]  /*0a00*/  CS2R R72, SRZ ;  /* 0x0000000000487805 */ /* 0x000fe4000001ff00 */
[----:B------:R-:W-:Y:S01]  /*0a10*/  ISETP.GT.U32.OR P3, PT, R0, 0x27f, P3 ;  /* 0x0000027f0000780c */ /* 0x000fe20001f64470 */
[----:B------:R-:W-:Y:S01]  /*0a20*/  ULDC.64 UR6, c[0x0][0x248] ;  /* 0x0000920000067ab9 */ /* 0x000fe20000000a00 */
[----:B------:R-:W-:-:S02]  /*0a30*/  @P1 IADD3 R68, P0, R15, R68, RZ ;  /* 0x000000440f441210 */ /* 0x000fc40007f1e0ff */
[----:B-1----:R-:W-:Y:S02]  /*0a40*/  @P1 IADD3 R14, P6, R15, R12, RZ ;  /* 0x0000000c0f0e1210 */ /* 0x002fe40007fde0ff */
[C---:B------:R-:W-:Y:S02]  /*0a50*/  @P1 IADD3.X R69, R6.reuse, R69, RZ, P0, !PT ;  /* 0x0000004506451210 */ /* 0x040fe400007fe4ff */
[----:B------:R-:W-:Y:S02]  /*0a60*/  @P1 IADD3.X R15, R6, R13, RZ, P6, !PT ;  /* 0x0000000d060f1210 */ /* 0x000fe400037fe4ff */
[----:B------:R-:W1:Y:S01]  /*0a70*/  @!P5 LDC.64 R6, c[0x0][0x228] ;  /* 0x00008a00ff06db82 */ /* 0x000e620000000a00 */
[----:B------:R-:W-:Y:S02]  /*0a80*/  @!P2 IADD3 R11, R11, R17, RZ ;  /* 0x000000110b0ba210 */ /* 0x000fe40007ffe0ff */
[C---:B------:R-:W-:Y:S02]  /*0a90*/  @!P2 SHF.L.U32 R29, R10.reuse, 0x2, RZ ;  /* 0x000000020a1da819 */ /* 0x040fe400000006ff */
[----:B------:R-:W-:-:S02]  /*0aa0*/  @!P2 SHF.L.U64.HI R26, R10, 0x2, R11 ;  /* 0x000000020a1aa819 */ /* 0x000fc4000001020b */
[----:B------:R-:W-:Y:S01]  /*0ab0*/  @!P4 MOV R24, R48 ;  /* 0x000000300018c202 */ /* 0x000fe20000000f00 */
[----:B------:R-:W3:Y:S01]  /*0ac0*/  @!P5 LDC.64 R12, c[0x0][0x230] ;  /* 0x00008c00ff0cdb82 */ /* 0x000ee20000000a00 */
[----:B------:R-:W-:Y:S02]  /*0ad0*/  @!P4 MOV R25, R39 ;  /* 0x000000270019c202 */ /* 0x000fe40000000f00 */
[C---:B--2---:R-:W-:Y:S02]  /*0ae0*/  @!P2 IADD3 R4, P0, R29.reuse, R4, RZ ;  /* 0x000000041d04a210 */ /* 0x044fe40007f1e0ff */
[----:B----4-:R-:W-:Y:S01]  /*0af0*/  @!P2 IADD3 R18, P6, R29, R18, RZ ;  /* 0x000000121d12a210 */ /* 0x010fe20007fde0ff */
[----:B------:R-:W-:Y:S01]  /*0b00*/  @!P4 IMAD R29, R35, R21, R28 ;  /* 0x00000015231dc224 */ /* 0x000fe200078e021c */
[----:B------:R-:W-:Y:S01]  /*0b10*/  @!P5 IADD3 R21, R23, R31, RZ ;  /* 0x0000001f1715d210 */ /* 0x000fe20007ffe0ff */
[----:B------:R-:W2:Y:S01]  /*0b20*/  @!P4 LDC.64 R16, c[0x0][0x228] ;  /* 0x00008a00ff10cb82 */ /* 0x000ea20000000a00 */
[----:B------:R-:W-:Y:S01]  /*0b30*/  @!P4 IMAD.WIDE.U32 R24, R35, R20, R24 ;  /* 0x000000142318c225 */ /* 0x000fe200078e0018 */
[----:B------:R-:W-:-:S02]  /*0b40*/  @!P5 SHF.L.U32 R23, R22, 0x2, RZ ;  /* 0x000000021617d819 */ /* 0x000fc400000006ff */
[C---:B------:R-:W-:Y:S02]  /*0b50*/  @!P2 IADD3.X R5, R26.reuse, R5, RZ, P0, !PT ;  /* 0x000000051a05a210 */ /* 0x040fe400007fe4ff */
[----:B------:R-:W-:Y:S02]  /*0b60*/  @!P2 IADD3.X R19, R26, R19, RZ, P6, !PT ;  /* 0x000000131a13a210 */ /* 0x000fe400037fe4ff */
[----:B------:R-:W4:Y:S01]  /*0b70*/  @!P3 LDC.64 R10, c[0x0][0x288] ;  /* 0x0000a200ff0abb82 */ /* 0x000f220000000a00 */
[----:B------:R-:W-:Y:S01]  /*0b80*/  @!P5 SHF.L.U64.HI R26, R22, 0x2, R21 ;  /* 0x00000002161ad819 */ /* 0x000fe20000010215 */
[----:B------:R-:W5:Y:S01]  /*0b90*/  @!P2 LDG.E.64 R54, desc[UR22][R4.64] ;  /* 0x000000160436a981 */ /* 0x000f62000c1e1b00 */
[----:B------:R-:W-:Y:S02]  /*0ba0*/  @!P4 IADD3 R21, R25, R29, RZ ;  /* 0x0000001d1915c210 */ /* 0x000fe40007ffe0ff */
[----:B-1----:R-:W-:Y:S01]  /*0bb0*/  @!P5 IADD3 R22, P6, R23, R6, RZ ;  /* 0x000000061716d210 */ /* 0x002fe20007fde0ff */
[----:B------:R-:W5:Y:S01]  /*0bc0*/  @!P2 LDG.E.64 R36, desc[UR22][R18.64] ;  /* 0x000000161224a981 */ /* 0x000f62000c1e1b00 */
[----:B------:R-:W-:-:S02]  /*0bd0*/  @!P4 SHF.L.U32 R25, R24, 0x2, RZ ;  /* 0x000000021819c819 */ /* 0x000fc400000006ff */
[----:B---3--:R-:W-:Y:S02]  /*0be0*/  @!P5 IADD3 R20, P0, R23, R12, RZ ;  /* 0x0000000c1714d210 */ /* 0x008fe40007f1e0ff */
[----:B------:R-:W-:Y:S02]  /*0bf0*/  @!P5 IADD3.X R23, R26, R7, RZ, P6, !PT ;  /* 0x000000071a17d210 */ /* 0x000fe400037fe4ff */
[----:B------:R-:W-:Y:S02]  /*0c00*/  @!P4 SHF.L.U64.HI R24, R24, 0x2, R21 ;  /* 0x000000021818c819 */ /* 0x000fe40000010215 */
[----:B------:R-:W-:Y:S02]  /*0c10*/  @!P5 IADD3.X R21, R26, R13, RZ, P0, !PT ;  /* 0x0000000d1a15d210 */ /* 0x000fe400007fe4ff */
[C---:B--2---:R-:W-:Y:S02]  /*0c20*/  @!P4 IADD3 R6, P6, R25.reuse, R16, RZ ;  /* 0x000000101906c210 */ /* 0x044fe40007fde0ff */
[----:B0-----:R-:W-:-:S02]  /*0c30*/  @!P4 IADD3 R8, P0, R25, R8, RZ ;  /* 0x000000081908c210 */ /* 0x001fc40007f1e0ff */
[----:B------:R-:W-:Y:S02]  /*0c40*/  IADD3 R33, R2, 0x48, RZ ;  /* 0x0000004802217810 */ /* 0x000fe40007ffe0ff */
[----:B------:R-:W-:Y:S02]  /*0c50*/  CS2R R34, SRZ ;  /* 0x0000000000227805 */ /* 0x000fe4000001ff00 */
[C---:B------:R-:W-:Y:S01]  /*0c60*/  @!P4 IADD3.X R7, R24.reuse, R17, RZ, P6, !PT ;  /* 0x000000111807c210 */ /* 0x040fe200037fe4ff */
[----:B----4-:R-:W-:Y:S01]  /*0c70*/  @!P3 IMAD R12, R27, R10, RZ ;  /* 0x0000000a1b0cb224 */ /* 0x010fe200078e02ff */
[----:B------:R-:W-:Y:S01]  /*0c80*/  @!P4 IADD3.X R9, R24, R9, RZ, P0, !PT ;  /* 0x000000091809c210 */ /* 0x000fe200007fe4ff */
[----:B------:R-:W0:Y:S01]  /*0c90*/  @!P3 LDC.64 R26, c[0x0][0x228] ;  /* 0x00008a00ff1abb82 */ /* 0x000e220000000a00 */
[----:B------:R-:W-:Y:S01]  /*0ca0*/  @!P3 MOV R13, R39 ;  /* 0x00000027000db202 */ /* 0x000fe20000000f00 */
[----:B------:R-:W-:Y:S01]  /*0cb0*/  @!P3 IMAD R17, R3, R11, R12 ;  /* 0x0000000b0311b224 */ /* 0x000fe200078e020c */
[----:B------:R-:W-:Y:S01]  /*0cc0*/  @!P3 MOV R12, R48 ;  /* 0x00000030000cb202 */ /* 0x000fe20000000f00 */
[----:B------:R-:W5:Y:S01]  /*0cd0*/  @!P5 LDG.E.64 R62, desc[UR22][R20.64] ;  /* 0x00000016143ed981 */ /* 0x000f62000c1e1b00 */
[----:B------:R-:W-:-:S02]  /*0ce0*/  ISETP.GE.U32.AND P0, PT, R33, UR18, PT ;  /* 0x0000001221007c0c */ /* 0x000fc4000bf06070 */
[----:B------:R-:W-:Y:S01]  /*0cf0*/  SHF.R.S32.HI R25, RZ, 0x1f, R33 ;  /* 0x0000001fff197819 */ /* 0x000fe20000011421 */
[----:B------:R-:W-:Y:S01]  /*0d00*/  @!P3 IMAD.WIDE.U32 R10, R3, R10, R12 ;  /* 0x0000000a030ab225 */ /* 0x000fe200078e000c */
[----:B------:R-:W-:Y:S01]  /*0d10*/  ISETP.GE.U32.AND P2, PT, R41, UR18, PT ;  /* 0x0000001229007c0c */ /* 0x000fe2000bf46070 */
[----:B------:R-:W1:Y:S01]  /*0d20*/  @!P3 LDC.64 R12, c[0x0][0x230] ;  /* 0x00008c00ff0cbb82 */ /* 0x000e620000000a00 */
[----:B------:R-:W-:Y:S01]  /*0d30*/  ISETP.GE.AND.EX P0, PT, R25, UR19, PT, P0 ;  /* 0x0000001319007c0c */ /* 0x000fe2000bf06300 */
[----:B------:R2:W5:Y:S03]  /*0d40*/  @!P5 LDG.E.64 R34, desc[UR22][R22.64] ;  /* 0x000000161622d981 */ /* 0x000566000c1e1b00 */
[----:B------:R-:W-:Y:S01]  /*0d50*/  ISETP.GT.U32.OR P0, PT, R0, 0x27f, P0 ;  /* 0x0000027f0000780c */ /* 0x000fe20000704470 */
[----:B------:R3:W5:Y:S01]  /*0d60*/  @!P4 LDG.E.64 R60, desc[UR22][R8.64] ;  /* 0x00000016083cc981 */ /* 0x000762000c1e1b00 */
[----:B------:R-:W-:-:S02]  /*0d70*/  SHF.R.S32.HI R29, RZ, 0x1f, R41 ;  /* 0x0000001fff1d7819 */ /* 0x000fc40000011429 */
[----:B------:R-:W-:Y:S02]  /*0d80*/  @!P3 IADD3 R3, R11, R17, RZ ;  /* 0x000000110b03b210 */ /* 0x000fe40007ffe0ff */
[----:B------:R-:W-:Y:S02]  /*0d90*/  ISETP.GE.AND.EX P2, PT, R29, UR19, PT, P2 ;  /* 0x000000131d007c0c */ /* 0x000fe4000bf46320 */
[----:B------:R-:W-:-:S05]  /*0da0*/  @!P3 SHF.L.U32 R17, R10, 0x2, RZ ;  /* 0x000000020a11b819 */ /* 0x000fca00000006ff */
[----:B------:R-:W4:Y:S01]  /*0db0*/  @!P0 LDC.64 R30, c[0x0][0x288] ;  /* 0x0000a200ff1e8b82 */ /* 0x000f220000000a00 */
[----:B------:R-:W-:Y:S02]  /*0dc0*/  @!P3 SHF.L.U64.HI R24, R10, 0x2, R3 ;  /* 0x000000020a18b819 */ /* 0x000fe40000010203 */
[----:B------:R-:W-:Y:S02]  /*0dd0*/  ISETP.GT.U32.OR P2, PT, R0, 0x27f, P2 ;  /* 0x0000027f0000780c */ /* 0x000fe40001744470 */
[----:B------:R-:W-:Y:S02]  /*0de0*/  IADD3 R3, R2, 0x70, RZ ;  /* 0x0000007002037810 */ /* 0x000fe40007ffe0ff */
[----:B-1----:R-:W-:Y:S01]  /*0df0*/  @!P3 IADD3 R12, P6, R17, R12, RZ ;  /* 0x0000000c110cb210 */ /* 0x002fe20007fde0ff */
[----:B--2---:R-:W1:Y:S01]  /*0e00*/  @!P0 LDC.64 R22, c[0x0][0x228] ;  /* 0x00008a00ff168b82 */ /* 0x004e620000000a00 */
[----:B------:R-:W-:Y:S02]  /*0e10*/  ISETP.GE.U32.AND P5, PT, R3, UR18, PT ;  /* 0x0000001203007c0c */ /* 0x000fe4000bfa6070 */
[----:B------:R-:W-:-:S02]  /*0e20*/  SHF.R.S32.HI R88, RZ, 0x1f, R3 ;  /* 0x0000001fff587819 */ /* 0x000fc40000011403 */
[----:B------:R-:W-:Y:S02]  /*0e30*/  @!P3 IADD3.X R13, R24, R13, RZ, P6, !PT ;  /* 0x0000000d180db210 */ /* 0x000fe400037fe4ff */
[----:B0-----:R-:W-:Y:S01]  /*0e40*/  @!P3 IADD3 R4, P6, R17, R26, RZ ;  /* 0x0000001a1104b210 */ /* 0x001fe20007fde0ff */
[----:B------:R-:W0:Y:S01]  /*0e50*/  @!P2 LDC.64 R10, c[0x0][0x288] ;  /* 0x0000a200ff0aab82 */ /* 0x000e220000000a00 */
[----:B------:R-:W-:Y:S01]  /*0e60*/  ISETP.GE.AND.EX P5, PT, R88, UR19, PT, P5 ;  /* 0x0000001358007c0c */ /* 0x000fe2000bfa6350 */
[----:B------:R-:W5:Y:S06]  /*0e70*/  @!P3 LDG.E.64 R58, desc[UR22][R12.64] ;  /* 0x000000160c3ab981 */ /* 0x000f6c000c1e1b00 */
[----:B------:R-:W3:Y:S01]  /*0e80*/  @!P0 LDC.64 R16, c[0x0][0x230] ;  /* 0x00008c00ff108b82 */ /* 0x000ee20000000a00 */
[----:B------:R-:W-:-:S02]  /*0e90*/  ISETP.GT.U32.OR P5, PT, R0, 0x27f, P5 ;  /* 0x0000027f0000780c */ /* 0x000fc40002fa4470 */
[----:B------:R-:W-:Y:S01]  /*0ea0*/  @!P3 IADD3.X R5, R24, R27, RZ, P6, !PT ;  /* 0x0000001b1805b210 */ /* 0x000fe200037fe4ff */
[----:B----4-:R-:W-:Y:S01]  /*0eb0*/  @!P0 IMAD R18, R25, R30, RZ ;  /* 0x0000001e19128224 */ /* 0x010fe200078e02ff */
[----:B------:R-:W-:Y:S02]  /*0ec0*/  @!P0 MOV R26, R48 ;  /* 0x00000030001a8202 */ /* 0x000fe40000000f00 */
[----:B------:R-:W-:Y:S01]  /*0ed0*/  @!P0 MOV R27, R39 ;  /* 0x00000027001b8202 */ /* 0x000fe20000000f00 */
[C---:B------:R-:W-:Y:S01]  /*0ee0*/  @!P0 IMAD R19, R33.reuse, R31, R18 ;  /* 0x0000001f21138224 */ /* 0x040fe200078e0212 */
[----:B------:R-:W2:Y:S01]  /*0ef0*/  @!P2 LDC.64 R20, c[0x0][0x230] ;  /* 0x00008c00ff14ab82 */ /* 0x000ea20000000a00 */
[----:B------:R-:W-:Y:S01]  /*0f00*/  @!P0 IMAD.WIDE.U32 R26, R33, R30, R26 ;  /* 0x0000001e211a8225 */ /* 0x000fe200078e001a */
[----:B------:R-:W-:-:S06]  /*0f10*/  CS2R R32, SRZ ;  /* 0x0000000000207805 */ /* 0x000fcc000001ff00 */
[----:B------:R-:W4:Y:S01]  /*0f20*/  @!P5 LDC.64 R24, c[0x0][0x288] ;  /* 0x0000a200ff18db82 */ /* 0x000f220000000a00 */
[----:B------:R-:W-:Y:S01]  /*0f30*/  @!P0 IADD3 R27, R27, R19, RZ ;  /* 0x000000131b1b8210 */ /* 0x000fe20007ffe0ff */
[----:B------:R0:W5:Y:S01]  /*0f40*/  @!P4 LDG.E.64 R32, desc[UR22][R6.64] ;  /* 0x000000160620c981 */ /* 0x000162000c1e1b00 */
[----:B------:R-:W-:Y:S02]  /*0f50*/  @!P0 SHF.L.U32 R19, R26, 0x2, RZ ;  /* 0x000000021a138819 */ /* 0x000fe400000006ff */
[----:B------:R-:W-:Y:S02]  /*0f60*/  IADD3 R18, R2, 0x60, RZ ;  /* 0x0000006002127810 */ /* 0x000fe40007ffe0ff */
[----:B------:R-:W-:Y:S02]  /*0f70*/  @!P0 SHF.L.U64.HI R26, R26, 0x2, R27 ;  /* 0x000000021a1a8819 */ /* 0x000fe4000001021b */
[----:B---3--:R-:W-:Y:S02]  /*0f80*/  @!P0 IADD3 R8, P6, R19, R16, RZ ;  /* 0x0000001013088210 */ /* 0x008fe40007fde0ff */
[----:B------:R-:W-:-:S02]  /*0f90*/  ISETP.GE.U32.AND P4, PT, R18, UR18, PT ;  /* 0x0000001212007c0c */ /* 0x000fc4000bf86070 */
[----:B------:R-:W-:Y:S01]  /*0fa0*/  SHF.R.S32.HI R43, RZ, 0x1f, R18 ;  /* 0x0000001fff2b7819 */ /* 0x000fe20000011412 */
[----:B0-----:R-:W-:Y:S01]  /*0fb0*/  @!P2 IMAD R28, R29, R10, RZ ;  /* 0x0000000a1d1ca224 */ /* 0x001fe200078e02ff */
[----:B------:R-:W-:Y:S02]  /*0fc0*/  @!P2 MOV R6, R48 ;  /* 0x000000300006a202 */ /* 0x000fe40000000f00 */
[----:B------:R-:W-:Y:S02]  /*0fd0*/  @!P2 MOV R7, R39 ;  /* 0x000000270007a202 */ /* 0x000fe40000000f00 */
[----:B------:R-:W-:Y:S02]  /*0fe0*/  @!P0 IADD3.X R9, R26, R17, RZ, P6, !PT ;  /* 0x000000111a098210 */ /* 0x000fe400037fe4ff */
[----:B------:R-:W0:Y:S01]  /*0ff0*/  @!P2 LDC.64 R16, c[0x0][0x228] ;  /* 0x00008a00ff10ab82 */ /* 0x000e220000000a00 */
[----:B------:R-:W-:Y:S01]  /*1000*/  ISETP.GE.AND.EX P4, PT, R43, UR19, PT, P4 ;  /* 0x000000132b007c0c */ /* 0x000fe2000bf86340 */
[C---:B------:R-:W-:Y:S01]  /*1010*/  @!P2 IMAD R11, R41.reuse, R11, R28 ;  /* 0x0000000b290ba224 */ /* 0x040fe200078e021c */
[----:B------:R-:W-:Y:S01]  /*1020*/  @!P5 MOV R27, R39 ;  /* 0x00000027001bd202 */ /* 0x000fe20000000f00 */
[----:B------:R-:W-:Y:S01]  /*1030*/  @!P2 IMAD.WIDE.U32 R6, R41, R10, R6 ;  /* 0x0000000a2906a225 */ /* 0x000fe200078e0006 */
[----:B------:R-:W-:-:S02]  /*1040*/  ISETP.GT.U32.OR P4, PT, R0, 0x27f, P4 ;  /* 0x0000027f0000780c */ /* 0x000fc40002784470 */
[----:B------:R-:W-:Y:S02]  /*1050*/  CS2R R30, SRZ ;  /* 0x00000000001e7805 */ /* 0x000fe4000001ff00 */
[----:B-1----:R-:W-:Y:S01]  /*1060*/  @!P0 IADD3 R10, P6, R19, R22, RZ ;  /* 0x00000016130a8210 */ /* 0x002fe20007fde0ff */
[----:B------:R-:W1:Y:S01]  /*1070*/  @!P5 LDC.64 R40, c[0x0][0x228] ;  /* 0x00008a00ff28db82 */ /* 0x000e620000000a00 */
[----:B------:R-:W-:Y:S01]  /*1080*/  @!P2 IADD3 R7, R7, R11, RZ ;  /* 0x0000000b0707a210 */ /* 0x000fe20007ffe0ff */
[----:B------:R-:W5:Y:S01]  /*1090*/  @!P0 LDG.E.64 R56, desc[UR22][R8.64] ;  /* 0x0000001608388981 */ /* 0x000f62000c1e1b00 */
[----:B------:R-:W-:Y:S02]  /*10a0*/  @!P2 SHF.L.U32 R19, R6, 0x2, RZ ;  /* 0x000000020613a819 */ /* 0x000fe400000006ff */
[----:B------:R-:W-:Y:S01]  /*10b0*/  @!P0 IADD3.X R11, R26, R23, RZ, P6, !PT ;  /* 0x000000171a0b8210 */ /* 0x000fe200037fe4ff */
[----:B----4-:R-:W-:Y:S01]  /*10c0*/  @!P5 IMAD R26, R88, R24, RZ ;  /* 0x00000018581ad224 */ /* 0x010fe200078e02ff */
[----:B------:R-:W-:Y:S01]  /*10d0*/  @!P2 SHF.L.U64.HI R28, R6, 0x2, R7 ;  /* 0x00000002061ca819 */ /* 0x000fe20000010207 */
[----:B------:R-:W3:Y:S01]  /*10e0*/  @!P5 LDC.64 R22, c[0x0][0x230] ;  /* 0x00008c00ff16db82 */ /* 0x000ee20000000a00 */
[----:B--2---:R-:W-:Y:S01]  /*10f0*/  @!P2 IADD3 R6, P6, R19, R20, RZ ;  /* 0x000000141306a210 */ /* 0x004fe20007fde0ff */
[----:B------:R-:W-:Y:S01]  /*1100*/  @!P5 IMAD R29, R3, R25, R26 ;  /* 0x00000019031dd224 */ /* 0x000fe200078e021a */
[----:B------:R-:W-:Y:S01]  /*1110*/  @!P5 MOV R26, R48 ;  /* 0x00000030001ad202 */ /* 0x000fe20000000f00 */
[----:B------:R2:W5:Y:S01]  /*1120*/  @!P3 LDG.E.64 R30, desc[UR22][R4.64] ;  /* 0x00000016041eb981 */ /* 0x000562000c1e1b00 */
[----:B------:R-:W-:-:S03]  /*1130*/  @!P2 IADD3.X R7, R28, R21, RZ, P6, !PT ;  /* 0x000000151c07a210 */ /* 0x000fc600037fe4ff */
[----:B------:R-:W2:Y:S01]  /*1140*/  @!P4 LDC.64 R20, c[0x0][0x288] ;  /* 0x0000a200ff14cb82 */ /* 0x000ea20000000a00 */
[----:B------:R-:W-:Y:S01]  /*1150*/  @!P5 IMAD.WIDE.U32 R24, R3, R24, R26 ;  /* 0x000000180318d225 */ /* 0x000fe200078e001a */
[----:B------:R-:W-:Y:S01]  /*1160*/  IADD3 R3, R2, 0x68, RZ ;  /* 0x0000006802037810 */ /* 0x000fe20007ffe0ff */
[----:B------:R-:W5:Y:S01]  /*1170*/  @!P2 LDG.E.64 R52, desc[UR22][R6.64] ;  /* 0x000000160634a981 */ /* 0x000f62000c1e1b00 */
[----:B0-----:R-:W-:Y:S02]  /*1180*/  @!P2 IADD3 R16, P6, R19, R16, RZ ;  /* 0x000000101310a210 */ /* 0x001fe40007fde0ff */
[----:B------:R-:W-:Y:S02]  /*1190*/  ISETP.GE.U32.AND P3, PT, R3, UR18, PT ;  /* 0x0000001203007c0c */ /* 0x000fe4000bf66070 */
[----:B------:R-:W-:Y:S02]  /*11a0*/  SHF.R.S32.HI R42, RZ, 0x1f, R3 ;  /* 0x0000001fff2a7819 */ /* 0x000fe40000011403 */
[----:B------:R-:W-:-:S02]  /*11b0*/  @!P5 IADD3 R25, R25, R29, RZ ;  /* 0x0000001d1919d210 */ /* 0x000fc40007ffe0ff */
[----:B------:R-:W-:Y:S02]  /*11c0*/  @!P2 IADD3.X R17, R28, R17, RZ, P6, !PT ;  /* 0x000000111c11a210 */ /* 0x000fe400037fe4ff */
[----:B------:R-:W-:Y:S02]  /*11d0*/  CS2R R28, SRZ ;  /* 0x00000000001c7805 */ /* 0x000fe4000001ff00 */
[----:B------:R-:W-:Y:S02]  /*11e0*/  ISETP.GE.AND.EX P3, PT, R42, UR19, PT, P3 ;  /* 0x000000132a007c0c */ /* 0x000fe4000bf66330 */
[----:B------:R-:W-:Y:S02]  /*11f0*/  @!P5 SHF.L.U32 R19, R24, 0x2, RZ ;  /* 0x000000021813d819 */ /* 0x000fe400000006ff */
[----:B------:R-:W-:Y:S01]  /*1200*/  ISETP.GT.U32.OR P3, PT, R0, 0x27f, P3 ;  /* 0x0000027f0000780c */ /* 0x000fe20001f64470 */
[----:B------:R0:W5:Y:S01]  /*1210*/  @!P0 LDG.E.64 R28, desc[UR22][R10.64] ;  /* 0x000000160a1c8981 */ /* 0x000162000c1e1b00 */
[----:B------:R-:W-:-:S02]  /*1220*/  SHF.R.S32.HI R50, RZ, 0x1f, R67 ;  /* 0x0000001fff327819 */ /* 0x000fc40000011443 */
[----:B------:R-:W-:Y:S02]  /*1230*/  ISETP.GE.U32.AND P0, PT, R67, UR18, PT ;  /* 0x0000001243007c0c */ /* 0x000fe4000bf06070 */
[----:B------:R-:W-:Y:S02]  /*1240*/  @!P5 SHF.L.U64.HI R24, R24, 0x2, R25 ;  /* 0x000000021818d819 */ /* 0x000fe40000010219 */
[----:B---3--:R-:W-:Y:S02]  /*1250*/  @!P5 IADD3 R22, P6, R19, R22, RZ ;  /* 0x000000161316d210 */ /* 0x008fe40007fde0ff */
[----:B------:R-:W-:Y:S01]  /*1260*/  ISETP.GE.AND.EX P0, PT, R50, UR19, PT, P0 ;  /* 0x0000001332007c0c */ /* 0x000fe2000bf06300 */
[----:B--2---:R-:W-:Y:S01]  /*1270*/  @!P4 IMAD R4, R43, R20, RZ ;  /* 0x000000142b04c224 */ /* 0x004fe200078e02ff */
[----:B------:R-:W-:Y:S02]  /*1280*/  @!P4 MOV R12, R48 ;  /* 0x00000030000cc202 */ /* 0x000fe40000000f00 */
[----:B------:R-:W-:-:S02]  /*1290*/  @!P4 MOV R13, R39 ;  /* 0x00000027000dc202 */ /* 0x000fc40000000f00 */
[----:B------:R-:W-:Y:S02]  /*12a0*/  CS2R R26, SRZ ;  /* 0x00000000001a7805 */ /* 0x000fe4000001ff00 */
[----:B------:R-:W-:Y:S01]  /*12b0*/  @!P5 IADD3.X R23, R24, R23, RZ, P6, !PT ;  /* 0x000000171817d210 */ /* 0x000fe200037fe4ff */
[----:B0-----:R-:W0:Y:S01]  /*12c0*/  @!P3 LDC.64 R10, c[0x0][0x230] ;  /* 0x00008c00ff0abb82 */ /* 0x001e220000000a00 */
[----:B------:R-:W-:Y:S02]  /*12d0*/  ISETP.GT.U32.OR P0, PT, R0, 0x27f, P0 ;  /* 0x0000027f0000780c */ /* 0x000fe40000704470 */
[----:B-1----:R-:W-:Y:S01]  /*12e0*/  @!P5 IADD3 R40, P6, R19, R40, RZ ;  /* 0x000000281328d210 */ /* 0x002fe20007fde0ff */
[C---:B------:R-:W-:Y:S01]  /*12f0*/  @!P4 IMAD R19, R18.reuse, R21, R4 ;  /* 0x000000151213c224 */ /* 0x040fe200078e0204 */
[----:B------:R1:W5:Y:S01]  /*1300*/  @!P2 LDG.E.64 R26, desc[UR22][R16.64] ;  /* 0x00000016101aa981 */ /* 0x000362000c1e1b00 */
[----:B------:R-:W-:Y:S02]  /*1310*/  @!P4 IMAD.WIDE.U32 R20, R18, R20, R12 ;  /* 0x000000141214c225 */ /* 0x000fe400078e000c */
[----:B------:R-:W2:Y:S01]  /*1320*/  @!P3 LDC.64 R4, c[0x0][0x288] ;  /* 0x0000a200ff04bb82 */ /* 0x000ea20000000a00 */
[----:B------:R-:W-:-:S02]  /*1330*/  SHF.R.S32.HI R66, RZ, 0x1f, R65 ;  /* 0x0000001fff427819 */ /* 0x000fc40000011441 */
[----:B------:R-:W-:Y:S02]  /*1340*/  ISETP.GE.U32.AND P2, PT, R65, UR18, PT ;  /* 0x0000001241007c0c */ /* 0x000fe4000bf46070 */
[----:B------:R-:W-:Y:S02]  /*1350*/  @!P4 IADD3 R9, R21, R19, RZ ;  /* 0x000000131509c210 */ /* 0x000fe40007ffe0ff */
[----:B------:R-:W-:Y:S01]  /*1360*/  ISETP.GE.AND.EX P2, PT, R66, UR19, PT, P2 ;  /* 0x0000001342007c0c */ /* 0x000fe2000bf46320 */
[----:B------:R-:W3:Y:S01]  /*1370*/  @!P4 LDC.64 R18, c[0x0][0x230] ;  /* 0x00008c00ff12cb82 */ /* 0x000ee20000000a00 */
[C---:B------:R-:W-:Y:S02]  /*1380*/  @!P4 SHF.L.U32 R47, R20.reuse, 0x2, RZ ;  /* 0x00000002142fc819 */ /* 0x040fe400000006ff */
[----:B------:R-:W-:Y:S02]  /*1390*/  @!P4 SHF.L.U64.HI R46, R20, 0x2, R9 ;  /* 0x00000002142ec819 */ /* 0x000fe40000010209 */
[----:B------:R-:W-:-:S03]  /*13a0*/  ISETP.GT.U32.OR P2, PT, R0, 0x27f, P2 ;  /* 0x0000027f0000780c */ /* 0x000fc60001744470 */
[----:B------:R-:W4:Y:S08]  /*13b0*/  @!P0 LDC.64 R20, c[0x0][0x288] ;  /* 0x0000a200ff148b82 */ /* 0x000f300000000a00 */
[----:B------:R-:W0:Y:S01]  /*13c0*/  @!P4 LDC.64 R12, c[0x0][0x228] ;  /* 0x00008a00ff0ccb82 */ /* 0x000e220000000a00 */
[----:B------:R-:W-:Y:S01]  /*13d0*/  @!P3 MOV R44, R48 ;  /* 0x00000030002cb202 */ /* 0x000fe20000000f00 */
[----:B--2---:R-:W-:Y:S01]  /*13e0*/  @!P3 IMAD R8, R42, R4, RZ ;  /* 0x000000042a08b224 */ /* 0x004fe200078e02ff */
[----:B------:R-:W-:-:S02]  /*13f0*/  @!P3 MOV R45, R39 ;  /* 0x00000027002db202 */ /* 0x000fc40000000f00 */
[----:B------:R-:W-:Y:S02]  /*1400*/  @!P5 IADD3.X R41, R24, R41, RZ, P6, !PT ;  /* 0x000000291829d210 */ /* 0x000fe400037fe4ff */
[----:B------:R-:W-:Y:S02]  /*1410*/  CS2R R42, SRZ ;  /* 0x00000000002a7805 */ /* 0x000fe4000001ff00 */
[----:B------:R-:W-:Y:S01]  /*1420*/  SHF.R.S32.HI R64, RZ, 0x1f, R70 ;  /* 0x0000001fff407819 */ /* 0x000fe20000011446 */
[----:B------:R-:W2:Y:S01]  /*1430*/  @!P2 LDC.64 R6, c[0x0][0x288] ;  /* 0x0000a200ff06ab82 */ /* 0x000ea20000000a00 */
[----:B------:R-:W-:Y:S02]  /*1440*/  ISETP.GE.U32.AND P6, PT, R70, UR18, PT ;  /* 0x0000001246007c0c */ /* 0x000fe4000bfc6070 */
[----:B------:R-:W-:Y:S01]  /*1450*/  CS2R R24, SRZ ;  /* 0x0000000000187805 */ /* 0x000fe2000001ff00 */
[C---:B------:R-:W-:Y:S01]  /*1460*/  @!P3 IMAD R51, R3.reuse, R5, R8 ;  /* 0x000000050333b224 */ /* 0x040fe200078e0208 */
[----:B------:R3:W5:Y:S01]  /*1470*/  @!P5 LDG.E.64 R42, desc[UR22][R22.64] ;  /* 0x00000016162ad981 */ /* 0x000762000c1e1b00 */
[----:B------:R-:W-:-:S02]  /*1480*/  @!P3 IMAD.WIDE.U32 R44, R3, R4, R44 ;  /* 0x00000004032cb225 */ /* 0x000fc400078e002c */
[----:B-1----:R-:W1:Y:S01]  /*1490*/  @!P3 LDC.64 R16, c[0x0][0x228] ;  /* 0x00008a00ff10bb82 */ /* 0x002e620000000a00 */
[----:B------:R-:W-:Y:S01]  /*14a0*/  ISETP.GE.AND.EX P6, PT, R64, UR19, PT, P6 ;  /* 0x0000001340007c0c */ /* 0x000fe2000bfc6360 */
[----:B------:R1:W5:Y:S03]  /*14b0*/  @!P5 LDG.E.64 R24, desc[UR22][R40.64] ;  /* 0x000000162818d981 */ /* 0x000366000c1e1b00 */
[----:B------:R-:W-:-:S03]  /*14c0*/  ISETP.GT.U32.OR P5, PT, R0, 0x27f, P6 ;  /* 0x0000027f0000780c */ /* 0x000fc600037a4470 */
[----:B------:R-:W1:Y:S01]  /*14d0*/  @!P0 LDC.64 R8, c[0x0][0x230] ;  /* 0x00008c00ff088b82 */ /* 0x000e620000000a00 */
[----:B---3--:R-:W-:Y:S01]  /*14e0*/  @!P3 IADD3 R23, R45, R51, RZ ;  /* 0x000000332d17b210 */ /* 0x008fe20007ffe0ff */
[----:B----4-:R-:W-:Y:S01]  /*14f0*/  @!P0 IMAD R22, R50, R20, RZ ;  /* 0x0000001432168224 */ /* 0x010fe200078e02ff */
[----:B------:R-:W-:Y:S02]  /*1500*/  @!P4 IADD3 R18, P6, R47, R18, RZ ;  /* 0x000000122f12c210 */ /* 0x000fe40007fde0ff */
[C---:B------:R-:W-:Y:S01]  /*1510*/  @!P3 SHF.L.U32 R3, R44.reuse, 0x2, RZ ;  /* 0x000000022c03b819 */ /* 0x040fe200000006ff */
[----:B------:R-:W-:Y:S02]  /*1520*/  @!P0 IMAD R21, R67, R21, R22 ;  /* 0x0000001543158224 */ /* 0x000fe400078e0216 */
[----:B------:R-:W3:Y:S01]  /*1530*/  @!P0 LDC.64 R4, c[0x0][0x228] ;  /* 0x00008a00ff048b82 */ /* 0x000ee20000000a00 */
[----:B------:R-:W-:Y:S02]  /*1540*/  @!P3 SHF.L.U64.HI R44, R44, 0x2, R23 ;  /* 0x000000022c2cb819 */ /* 0x000fe40000010217 */
[----:B------:R-:W-:-:S02]  /*1550*/  @!P4 IADD3.X R19, R46, R19, RZ, P6, !PT ;  /* 0x000000132e13c210 */ /* 0x000fc400037fe4ff */
[----:B------:R-:W-:Y:S02]  /*1560*/  @!P0 MOV R22, R48 ;  /* 0x0000003000168202 */ /* 0x000fe40000000f00 */
[----:B------:R-:W-:Y:S01]  /*1570*/  @!P0 MOV R23, R39 ;  /* 0x0000002700178202 */ /* 0x000fe20000000f00 */
[----:B------:R-:W4:Y:S01]  /*1580*/  @!P5 LDC.64 R50, c[0x0][0x288] ;  /* 0x0000a200ff32db82 */ /* 0x000f220000000a00 */
[----:B0-----:R-:W-:Y:S01]  /*1590*/  @!P4 IADD3 R12, P6, R47, R12, RZ ;  /* 0x0000000c2f0cc210 */ /* 0x001fe20007fde0ff */
[----:B------:R-:W-:-:S03]  /*15a0*/  @!P0 IMAD.WIDE.U32 R22, R67, R20, R22 ;  /* 0x0000001443168225 */ /* 0x000fc600078e0016 */
[----:B------:R-:W-:Y:S02]  /*15b0*/  @!P4 IADD3.X R13, R46, R13, RZ, P6, !PT ;  /* 0x0000000d2e0dc210 */ /* 0x000fe400037fe4ff */
[----:B------:R-:W-:Y:S01]  /*15c0*/  @!P3 IADD3 R10, P6, R3, R10, RZ ;  /* 0x0000000a030ab210 */ /* 0x000fe20007fde0ff */
[----:B--2---:R-:W-:Y:S01]  /*15d0*/  @!P2 IMAD R20, R66, R6, RZ ;  /* 0x000000064214a224 */ /* 0x004fe200078e02ff */
[----:B------:R-:W-:Y:S02]  /*15e0*/  @!P0 IADD3 R21, R23, R21, RZ ;  /* 0x0000001517158210 */ /* 0x000fe40007ffe0ff */
[----:B------:R-:W-:Y:S02]  /*15f0*/  CS2R R46, SRZ ;  /* 0x00000000002e7805 */ /* 0x000fe4000001ff00 */
[----:B------:R-:W-:Y:S01]  /*1600*/  @!P3 IADD3.X R11, R44, R11, RZ, P6, !PT ;  /* 0x0000000b2c0bb210 */ /* 0x000fe200037fe4ff */
[----:B------:R-:W0:Y:S01]  /*1610*/  @!P5 LDC.64 R66, c[0x0][0x228] ;  /* 0x00008a00ff42db82 */ /* 0x000e220000000a00 */
[----:B-1----:R-:W-:-:S02]  /*1620*/  @!P3 IADD3 R16, P6, R3, R16, RZ ;  /* 0x000000100310b210 */ /* 0x002fc40007fde0ff */
[C---:B------:R-:W-:Y:S01]  /*1630*/  @!P0 SHF.L.U32 R3, R22.reuse, 0x2, RZ ;  /* 0x0000000216038819 */ /* 0x040fe200000006ff */
[----:B------:R-:W-:Y:S01]  /*1640*/  @!P2 IMAD R23, R65, R7, R20 ;  /* 0x000000074117a224 */ /* 0x000fe200078e0214 */
[----:B------:R-:W-:Y:S01]  /*1650*/  @!P0 SHF.L.U64.HI R22, R22, 0x2, R21 ;  /* 0x0000000216168819 */ /* 0x000fe20000010215 */
[----:B------:R1:W5:Y:S01]  /*1660*/  @!P4 LDG.E.64 R46, desc[UR22][R18.64] ;  /* 0x00000016122ec981 */ /* 0x000362000c1e1b00 */
[----:B------:R-:W-:Y:S02]  /*1670*/  @!P3 IADD3.X R17, R44, R17, RZ, P6, !PT ;  /* 0x000000112c11b210 */ /* 0x000fe400037fe4ff */
[----:B------:R-:W-:Y:S02]  /*1680*/  @!P2 MOV R20, R48 ;  /* 0x000000300014a202 */ /* 0x000fe40000000f00 */
[----:B------:R-:W-:Y:S02]  /*1690*/  @!P2 MOV R21, R39 ;  /* 0x000000270015a202 */ /* 0x000fe40000000f00 */
[----:B------:R-:W-:Y:S01]  /*16a0*/  @!P0 IADD3 R8, P6, R3, R8, RZ ;  /* 0x0000000803088210 */ /* 0x000fe20007fde0ff */
[----:B------:R-:W-:-:S03]  /*16b0*/  @!P2 IMAD.WIDE.U32 R6, R65, R6, R20 ;  /* 0x000000064106a225 */ /* 0x000fc600078e0014 */
[C---:B------:R-:W-:Y:S02]  /*16c0*/  @!P0 IADD3.X R9, R22.reuse, R9, RZ, P6, !PT ;  /* 0x0000000916098210 */ /* 0x040fe400037fe4ff */
[----:B---3--:R-:W-:Y:S02]  /*16d0*/  @!P0 IADD3 R4, P6, R3, R4, RZ ;  /* 0x0000000403048210 */ /* 0x008fe40007fde0ff */
[----:B------:R-:W-:Y:S02]  /*16e0*/  @!P2 IADD3 R3, R7, R23, RZ ;  /* 0x000000170703a210 */ /* 0x000fe40007ffe0ff */
[----:B------:R-:W-:Y:S02]  /*16f0*/  SHF.R.S32.HI R41, RZ, 0x1f, R74 ;  /* 0x0000001fff297819 */ /* 0x000fe4000001144a */
[----:B------:R-:W-:Y:S02]  /*1700*/  CS2R R44, SRZ ;  /* 0x00000000002c7805 */ /* 0x000fe4000001ff00 */
[----:B------:R-:W-:-:S02]  /*1710*/  @!P0 IADD3.X R5, R22, R5, RZ, P6, !PT ;  /* 0x0000000516058210 */ /* 0x000fc400037fe4ff */
[----:B------:R-:W-:Y:S01]  /*1720*/  CS2R R22, SRZ ;  /* 0x0000000000167805 */ /* 0x000fe2000001ff00 */
[----:B----4-:R-:W-:Y:S01]  /*1730*/  @!P5 IMAD R20, R64, R50, RZ ;  /* 0x000000324014d224 */ /* 0x010fe200078e02ff */
[----:B-1----:R-:W-:Y:S01]  /*1740*/  CS2R R18, SRZ ;  /* 0x0000000000127805 */ /* 0x002fe2000001ff00 */
[----:B------:R-:W1:Y:S01]  /*1750*/  @!P5 LDC.64 R64, c[0x0][0x230] ;  /* 0x00008c00ff40db82 */ /* 0x000e620000000a00 */
[----:B------:R2:W5:Y:S04]  /*1760*/  @!P3 LDG.E.64 R44, desc[UR22][R10.64] ;  /* 0x000000160a2cb981 */ /* 0x000568000c1e1b00 */
[----:B------:R3:W5:Y:S01]  /*1770*/  @!P4 LDG.E.64 R22, desc[UR22][R12.64] ;  /* 0x000000160c16c981 */ /* 0x000762000c1e1b00 */
[----:B------:R-:W-:Y:S02]  /*1780*/  ISETP.GE.U32.AND P4, PT, R74, UR18, PT ;  /* 0x000000124a007c0c */ /* 0x000fe4000bf86070 */
[----:B------:R-:W-:Y:S01]  /*1790*/  @!P2 SHF.L.U32 R40, R6, 0x2, RZ ;  /* 0x000000020628a819 */ /* 0x000fe200000006ff */
[----:B------:R4:W5:Y:S01]  /*17a0*/  @!P0 LDG.E.64 R18, desc[UR22][R4.64] ;  /* 0x0000001604128981 */ /* 0x000962000c1e1b00 */
[----:B------:R-:W-:Y:S01]  /*17b0*/  ISETP.GE.AND.EX P4, PT, R41, UR19, PT, P4 ;  /* 0x0000001329007c0c */ /* 0x000fe2000bf86340 */
[----:B--2---:R-:W2:Y:S02]  /*17c0*/  @!P2 LDC.64 R10, c[0x0][0x228] ;  /* 0x00008a00ff0aab82 */ /* 0x004ea40000000a00 */
[----:B------:R0:W5:Y:S01]  /*17d0*/  @!P0 LDG.E.64 R72, desc[UR22][R8.64] ;  /* 0x0000001608488981 */ /* 0x000162000c1e1b00 */
[----:B------:R-:W-:-:S05]  /*17e0*/  ISETP.GT.U32.OR P4, PT, R0, 0x27f, P4 ;  /* 0x0000027f0000780c */ /* 0x000fca0002784470 */
[----:B---3--:R-:W3:Y:S08]  /*17f0*/  @!P2 LDC.64 R12, c[0x0][0x230] ;  /* 0x00008c00ff0cab82 */ /* 0x008ef00000000a00 */
[----:B------:R-:W1:Y:S01]  /*1800*/  @!P4 LDC.64 R78, c[0x0][0x288] ;  /* 0x0000a200ff4ecb82 */ /* 0x000e620000000a00 */
[----:B----4-:R-:W-:Y:S02]  /*1810*/  @!P5 MOV R4, R48 ;  /* 0x000000300004d202 */ /* 0x010fe40000000f00 */
[----:B------:R-:W-:Y:S01]  /*1820*/  @!P5 MOV R5, R39 ;  /* 0x000000270005d202 */ /* 0x000fe20000000f00 */
[----:B------:R-:W-:Y:S01]  /*1830*/  @!P5 IMAD R7, R70, R51, R20 ;  /* 0x000000334607d224 */ /* 0x000fe200078e0214 */
[----:B------:R-:W-:Y:S01]  /*1840*/  @!P2 SHF.L.U64.HI R6, R6, 0x2, R3 ;  /* 0x000000020606a819 */ /* 0x000fe20000010203 */
[----:B------:R-:W-:Y:S01]  /*1850*/  @!P5 IMAD.WIDE.U32 R50, R70, R50, R4 ;  /* 0x000000324632d225 */ /* 0x000fe200078e0004 */
[----:B------:R-:W-:Y:S01]  /*1860*/  UIMAD.WIDE UR6, UR8, 0x8, UR6 ;  /* 0x00000008080678a5 */ /* 0x000fe2000f8e0206 */
[----:B------:R-:W-:Y:S01]  /*1870*/  IADD3 R81, R2, 0x28, RZ ;  /* 0x0000002802517810 */ /* 0x000fe20007ffe0ff */
[----:B0-----:R-:W0:Y:S01]  /*1880*/  @!P4 LDC.64 R8, c[0x0][0x228] ;  /* 0x00008a00ff08cb82 */ /* 0x001e220000000a00 */
[----:B---3--:R-:W-:-:S02]  /*1890*/  @!P2 IADD3 R12, P0, R40, R12, RZ ;  /* 0x0000000c280ca210 */ /* 0x008fc40007f1e0ff */
[----:B------:R-:W-:Y:S02]  /*18a0*/  @!P5 IADD3 R7, R51, R7, RZ ;  /* 0x000000073307d210 */ /* 0x000fe40007ffe0ff */
[----:B------:R-:W-:Y:S02]  /*18b0*/  @!P2 IADD3.X R13, R6, R13, RZ, P0, !PT ;  /* 0x0000000d060da210 */ /* 0x000fe400007fe4ff */
[----:B--2---:R-:W-:Y:S02]  /*18c0*/  @!P2 IADD3 R10, P0, R40, R10, RZ ;  /* 0x0000000a280aa210 */ /* 0x004fe40007f1e0ff */
[----:B------:R-:W-:Y:S02]  /*18d0*/  @!P5 SHF.L.U32 R5, R50, 0x2, RZ ;  /* 0x000000023205d819 */ /* 0x000fe400000006ff */
[----:B------:R-:W-:Y:S01]  /*18e0*/  @!P2 IADD3.X R11, R6, R11, RZ, P0, !PT ;  /* 0x0000000b060ba210 */ /* 0x000fe200007fe4ff */
[----:B-1----:R-:W-:Y:S01]  /*18f0*/  @!P4 IMAD R4, R41, R78, RZ ;  /* 0x0000004e2904c224 */ /* 0x002fe200078e02ff */
[----:B------:R-:W-:-:S02]  /*1900*/  @!P5 SHF.L.U64.HI R50, R50, 0x2, R7 ;  /* 0x000000023232d819 */ /* 0x000fc40000010207 */
[C---:B------:R-:W-:Y:S01]  /*1910*/  @!P5 IADD3 R64, P0, R5.reuse, R64, RZ ;  /* 0x000000400540d210 */ /* 0x040fe20007f1e0ff */
[----:B------:R-:W-:Y:S01]  /*1920*/  @!P4 IMAD R51, R74, R79, R4 ;  /* 0x0000004f4a33c224 */ /* 0x000fe200078e0204 */
[----:B------:R-:W-:Y:S02]  /*1930*/  MOV R4, UR6 ;  /* 0x0000000600047c02 */ /* 0x000fe40008000f00 */
[----:B------:R-:W-:Y:S02]  /*1940*/  CS2R R20, SRZ ;  /* 0x0000000000147805 */ /* 0x000fe4000001ff00 */
[----:B------:R-:W-:Y:S01]  /*1950*/  @!P5 IADD3.X R65, R50, R65, RZ, P0, !PT ;  /* 0x000000413241d210 */ /* 0x000fe200007fe4ff */
[----:B------:R-:W1:Y:S01]  /*1960*/  @!P4 LDC.64 R6, c[0x0][0x230] ;  /* 0x00008c00ff06cb82 */ /* 0x000e620000000a00 */
[----:B------:R-:W-:Y:S02]  /*1970*/  @!P5 IADD3 R66, P0, R5, R66, RZ ;  /* 0x000000420542d210 */ /* 0x000fe40007f1e0ff */
[----:B------:R-:W-:Y:S01]  /*1980*/  MOV R5, UR7 ;  /* 0x0000000700057c02 */ /* 0x000fe20008000f00 */
[----:B------:R2:W5:Y:S05]  /*1990*/  @!P3 LDG.E.64 R20, desc[UR22][R16.64] ;  /* 0x000000161014b981 */ /* 0x00056a000c1e1b00 */
[----:B------:R-:W3:Y:S01]  /*19a0*/  LDG.E.64 R4, desc[UR22][R4.64] ;  /* 0x0000001604047981 */ /* 0x000ee2000c1e1b00 */
[----:B------:R-:W-:-:S02]  /*19b0*/  SHF.R.S32.HI R75, RZ, 0x1f, R81 ;  /* 0x0000001fff4b7819 */ /* 0x000fc40000011451 */
[----:B------:R-:W-:-:S04]  /*19c0*/  ISETP.GE.U32.AND P3, PT, R81, UR18, PT ;  /* 0x0000001251007c0c */ /* 0x000fc8000bf66070 */
[----:B------:R-:W-:-:S04]  /*19d0*/  ISETP.GE.AND.EX P3, PT, R75, UR19, PT, P3 ;  /* 0x000000134b007c0c */ /* 0x000fc8000bf66330 */
[----:B------:R-:W-:Y:S02]  /*19e0*/  ISETP.GT.U32.OR P3, PT, R0, 0x27f, P3 ;  /* 0x0000027f0000780c */ /* 0x000fe40001f64470 */
[----:B------:R-:W-:Y:S02]  /*19f0*/  @!P4 MOV R40, R48 ;  /* 0x000000300028c202 */ /* 0x000fe40000000f00 */
[----:B------:R-:W-:-:S09]  /*1a00*/  @!P4 MOV R41, R39 ;  /* 0x000000270029c202 */ /* 0x000fd20000000f00 */
[----:B------:R-:W4:Y:S01]  /*1a10*/  @!P3 LDC.64 R70, c[0x0][0x288] ;  /* 0x0000a200ff46bb82 */ /* 0x000f220000000a00 */
[----:B------:R-:W-:Y:S01]  /*1a20*/  @!P4 IMAD.WIDE.U32 R78, R74, R78, R40 ;  /* 0x0000004e4a4ec225 */ /* 0x000fe200078e0028 */
[----:B------:R-:W-:-:S06]  /*1a30*/  @!P5 IADD3.X R67, R50, R67, RZ, P0, !PT ;  /* 0x000000433243d210 */ /* 0x000fcc00007fe4ff */
[----:B------:R-:W2:Y:S01]  /*1a40*/  @!P3 LDC.64 R40, c[0x0][0x230] ;  /* 0x00008c00ff28bb82 */ /* 0x000ea20000000a00 */
[----:B------:R-:W-:Y:S02]  /*1a50*/  @!P4 IADD3 R74, R79, R51, RZ ;  /* 0x000000334f4ac210 */ /* 0x000fe40007ffe0ff */
[----:B------:R-:W-:-:S05]  /*1a60*/  @!P4 SHF.L.U32 R80, R78, 0x2, RZ ;  /* 0x000000024e50c819 */ /* 0x000fca00000006ff */
[----:B------:R-:W2:Y:S01]  /*1a70*/  @!P3 LDC.64 R50, c[0x0][0x228] ;  /* 0x00008a00ff32bb82 */ /* 0x000ea20000000a00 */
[----:B------:R-:W-:Y:S02]  /*1a80*/  @!P3 MOV R76, R48 ;  /* 0x00000030004cb202 */ /* 0x000fe40000000f00 */
[----:B------:R-:W-:Y:S01]  /*1a90*/  @!P3 MOV R77, R39 ;  /* 0x00000027004db202 */ /* 0x000fe20000000f00 */
[----:B----4-:R-:W-:Y:S01]  /*1aa0*/  @!P3 IMAD R79, R75, R70, RZ ;  /* 0x000000464b4fb224 */ /* 0x010fe200078e02ff */
[----:B------:R-:W-:Y:S02]  /*1ab0*/  @!P4 SHF.L.U64.HI R78, R78, 0x2, R74 ;  /* 0x000000024e4ec819 */ /* 0x000fe4000001024a */
[----:B-1----:R-:W-:Y:S01]  /*1ac0*/  @!P4 IADD3 R6, P0, R80, R6, RZ ;  /* 0x000000065006c210 */ /* 0x002fe20007f1e0ff */
[C---:B------:R-:W-:Y:S02]  /*1ad0*/  @!P3 IMAD R79, R81.reuse, R71, R79 ;  /* 0x00000047514fb224 */ /* 0x040fe400078e024f */
[----:B------:R-:W-:Y:S01]  /*1ae0*/  @!P3 IMAD.WIDE.U32 R70, R81, R70, R76 ;  /* 0x000000465146b225 */ /* 0x000fe200078e004c */
[----:B------:R-:W-:-:S02]  /*1af0*/  @!P4 IADD3.X R7, R78, R7, RZ, P0, !PT ;  /* 0x000000074e07c210 */ /* 0x000fc400007fe4ff */
[----:B0-----:R-:W-:Y:S02]  /*1b00*/  @!P4 IADD3 R8, P0, R80, R8, RZ ;  /* 0x000000085008c210 */ /* 0x001fe40007f1e0ff */
[----:B------:R-:W-:Y:S02]  /*1b10*/  @!P3 IADD3 R80, R71, R79, RZ ;  /* 0x0000004f4750b210 */ /* 0x000fe40007ffe0ff */
[----:B------:R-:W-:Y:S02]  /*1b20*/  @!P3 SHF.L.U32 R79, R70, 0x2, RZ ;  /* 0x00000002464fb819 */ /* 0x000fe400000006ff */
[----:B------:R-:W-:Y:S02]  /*1b30*/  @!P4 IADD3.X R9, R78, R9, RZ, P0, !PT ;  /* 0x000000094e09c210 */ /* 0x000fe400007fe4ff */
[----:B------:R-:W-:Y:S02]  /*1b40*/  @!P3 SHF.L.U64.HI R78, R70, 0x2, R80 ;  /* 0x00000002464eb819 */ /* 0x000fe40000010250 */
[----:B--2---:R-:W-:-:S04]  /*1b50*/  @!P3 IADD3 R40, P0, R79, R40, RZ ;  /* 0x000000284f28b210 */ /* 0x004fc80007f1e0ff */
[----:B------:R-:W-:Y:S02]  /*1b60*/  @!P3 IADD3.X R41, R78, R41, RZ, P0, !PT ;  /* 0x000000294e29b210 */ /* 0x000fe400007fe4ff */
[----:B------:R-:W-:-:S04]  /*1b70*/  @!P3 IADD3 R50, P0, R79, R50, RZ ;  /* 0x000000324f32b210 */ /* 0x000fc80007f1e0ff */
[----:B------:R-:W-:Y:S02]  /*1b80*/  @!P3 IADD3.X R51, R78, R51, RZ, P0, !PT ;  /* 0x000000334e33b210 */ /* 0x000fe400007fe4ff */
[----:B------:R-:W-:-:S06]  /*1b90*/  CS2R R78, SRZ ;  /* 0x00000000004e7805 */ /* 0x000fcc000001ff00 */
[----:B------:R0:W2:Y:S01]  /*1ba0*/  @P1 LDG.E.64 R78, desc[UR22][R68.64] ;  /* 0x00000016444e1981 */ /* 0x0000a2000c1e1b00 */
[----:B------:R-:W-:-:S04]  /*1bb0*/  IADD3 R3, R2, 0x78, RZ ;  /* 0x0000007802037810 */ /* 0x000fc80007ffe0ff */
[----:B------:R-:W-:Y:S02]  /*1bc0*/  ISETP.GE.U32.AND P6, PT, R3, UR18, PT ;  /* 0x0000001203007c0c */ /* 0x000fe4000bfc6070 */
[----:B------:R-:W-:-:S04]  /*1bd0*/  SHF.R.S32.HI R87, RZ, 0x1f, R3 ;  /* 0x0000001fff577819 */ /* 0x000fc80000011403 */
[----:B------:R-:W-:-:S04]  /*1be0*/  ISETP.GE.AND.EX P6, PT, R87, UR19, PT, P6 ;  /* 0x0000001357007c0c */ /* 0x000fc8000bfc6360 */
[----:B------:R-:W-:-:S13]  /*1bf0*/  ISETP.GT.U32.OR P6, PT, R0, 0x27f, P6 ;  /* 0x0000027f0000780c */ /* 0x000fda00037c4470 */
[----:B------:R-:W1:Y:S08]  /*1c00*/  @!P6 LDC.64 R16, c[0x0][0x288] ;  /* 0x0000a200ff10eb82 */ /* 0x000e700000000a00 */
[----:B------:R-:W4:Y:S01]  /*1c10*/  @!P6 LDC.64 R74, c[0x0][0x230] ;  /* 0x00008c00ff4aeb82 */ /* 0x000f220000000a00 */
[----:B------:R-:W-:-:S07]  /*1c20*/  @!P6 MOV R70, R48 ;  /* 0x000000300046e202 */ /* 0x000fce0000000f00 */
[----:B------:R-:W0:Y:S01]  /*1c30*/  @!P6 LDC.64 R76, c[0x0][0x228] ;  /* 0x00008a00ff4ceb82 */ /* 0x000e220000000a00 */
[----:B-1----:R-:W-:-:S04]  /*1c40*/  @!P6 IMAD R71, R87, R16, RZ ;  /* 0x000000105747e224 */ /* 0x002fc800078e02ff */
[----:B------:R-:W-:Y:S01]  /*1c50*/  @!P6 IMAD R17, R3, R17, R71 ;  /* 0x000000110311e224 */ /* 0x000fe200078e0247 */
[----:B------:R-:W-:-:S03]  /*1c60*/  @!P6 MOV R71, R39 ;  /* 0x000000270047e202 */ /* 0x000fc60000000f00 */
[----:B------:R-:W-:-:S05]  /*1c70*/  @!P6 IMAD.WIDE.U32 R70, R3, R16, R70 ;  /* 0x000000100346e225 */ /* 0x000fca00078e0046 */
[----:B------:R-:W-:Y:S02]  /*1c80*/  @!P6 IADD3 R17, R71, R17, RZ ;  /* 0x000000114711e210 */ /* 0x000fe40007ffe0ff */
[C---:B------:R-:W-:Y:S02]  /*1c90*/  @!P6 SHF.L.U32 R3, R70.reuse, 0x2, RZ ;  /* 0x000000024603e819 */ /* 0x040fe400000006ff */
[----:B------:R-:W-:Y:S02]  /*1ca0*/  @!P6 SHF.L.U64.HI R17, R70, 0x2, R17 ;  /* 0x000000024611e819 */ /* 0x000fe40000010211 */
[----:B----4-:R-:W-:-:S04]  /*1cb0*/  @!P6 IADD3 R74, P0, R3, R74, RZ ;  /* 0x0000004a034ae210 */ /* 0x010fc80007f1e0ff */
[----:B------:R-:W-:Y:S02]  /*1cc0*/  @!P6 IADD3.X R75, R17, R75, RZ, P0, !PT ;  /* 0x0000004b114be210 */ /* 0x000fe400007fe4ff */
[----:B0-----:R-:W-:-:S04]  /*1cd0*/  @!P6 IADD3 R76, P0, R3, R76, RZ ;  /* 0x0000004c034ce210 */ /* 0x001fc80007f1e0ff */
[----:B------:R-:W-:Y:S02]  /*1ce0*/  @!P6 IADD3.X R77, R17, R77, RZ, P0, !PT ;  /* 0x0000004d114de210 */ /* 0x000fe400007fe4ff */
[----:B------:R-:W-:Y:S02]  /*1cf0*/  CS2R R16, SRZ ;  /* 0x0000000000107805 */ /* 0x000fe4000001ff00 */
[----:B------:R-:W-:Y:S02]  /*1d00*/  CS2R R70, SRZ ;  /* 0x0000000000467805 */ /* 0x000fe4000001ff00 */
[----:B------:R-:W-:Y:S02]  /*1d10*/  CS2R R68, SRZ ;  /* 0x0000000000447805 */ /* 0x000fe4000001ff00 */
[----:B------:R0:W5:Y:S04]  /*1d20*/  @P1 LDG.E.64 R16, desc[UR22][R14.64] ;  /* 0x000000160e101981 */ /* 0x000168000c1e1b00 */
[----:B------:R1:W5:Y:S04]  /*1d30*/  @!P2 LDG.E.64 R70, desc[UR22][R12.64] ;  /* 0x000000160c46a981 */ /* 0x000368000c1e1b00 */
[----:B------:R4:W5:Y:S01]  /*1d40*/  @!P5 LDG.E.64 R68, desc[UR22][R64.64] ;  /* 0x000000164044d981 */ /* 0x000962000c1e1b00 */
[----:B0-----:R-:W-:-:S02]  /*1d50*/  CS2R R14, SRZ ;  /* 0x00000000000e7805 */ /* 0x001fc4000001ff00 */
[----:B-1----:R-:W-:-:S04]  /*1d60*/  CS2R R12, SRZ ;  /* 0x00000000000c7805 */ /* 0x002fc8000001ff00 */
[----:B------:R0:W5:Y:S01]  /*1d70*/  @!P2 LDG.E.64 R14, desc[UR22][R10.64] ;  /* 0x000000160a0ea981 */ /* 0x000162000c1e1b00 */
[----:B----4-:R-:W-:-:S03]  /*1d80*/  CS2R R64, SRZ ;  /* 0x0000000000407805 */ /* 0x010fc6000001ff00 */
[----:B------:R1:W5:Y:S04]  /*1d90*/  @!P5 LDG.E.64 R12, desc[UR22][R66.64] ;  /* 0x00000016420cd981 */ /* 0x000368000c1e1b00 */
[----:B------:R4:W5:Y:S01]  /*1da0*/  @!P3 LDG.E.64 R64, desc[UR22][R40.64] ;  /* 0x000000162840b981 */ /* 0x000962000c1e1b00 */
[----:B0-----:R-:W-:Y:S02]  /*1db0*/  CS2R R10, SRZ ;  /* 0x00000000000a7805 */ /* 0x001fe4000001ff00 */
[----:B-1----:R-:W-:-:S04]  /*1dc0*/  CS2R R66, SRZ ;  /* 0x0000000000427805 */ /* 0x002fc8000001ff00 */
[----:B------:R0:W5:Y:S01]  /*1dd0*/  @!P4 LDG.E.64 R10, desc[UR22][R8.64] ;  /* 0x00000016080ac981 */ /* 0x000162000c1e1b00 */
[----:B----4-:R-:W-:-:S03]  /*1de0*/  CS2R R40, SRZ ;  /* 0x0000000000287805 */ /* 0x010fc6000001ff00 */
[----:B------:R1:W5:Y:S01]  /*1df0*/  @!P4 LDG.E.64 R66, desc[UR22][R6.64] ;  /* 0x000000160642c981 */ /* 0x000362000c1e1b00 */
[----:B------:R-:W-:Y:S01]  /*1e00*/  UMOV UR26, 0x3f800000 ;  /* 0x3f800000001a7882 */ /* 0x000fe20000000000 */
[----:B------:R-:W-:Y:S01]  /*1e10*/  BSSY B0, `(.L_x_2835) ;  /* 0x0000029000007945 */ /* 0x000fe20003800000 */
[----:B------:R-:W-:Y:S01]  /*1e20*/  HFMA2.MMA R3, -RZ, RZ, 0, 0 ;  /* 0x00000000ff037435 */ /* 0x000fe200000001ff */
[----:B------:R-:W5:Y:S01]  /*1e30*/  @!P6 LDG.E.64 R40, desc[UR22][R74.64] ;  /* 0x000000164a28e981 */ /* 0x000f62000c1e1b00 */
[----:B0-----:R-:W-:Y:S02]  /*1e40*/  CS2R R8, SRZ ;  /* 0x0000000000087805 */ /* 0x001fe4000001ff00 */
[----:B---3--:R-:W-:Y:S02]  /*1e50*/  R2UR UR6, R4 ;  /* 0x00000000040672ca */ /* 0x008fe400000e0000 */
[----:B-1----:R-:W-:Y:S02]  /*1e60*/  CS2R R6, SRZ ;  /* 0x0000000000067805 */ /* 0x002fe4000001ff00 */
[----:B------:R0:W5:Y:S01]  /*1e70*/  @!P3 LDG.E.64 R8, desc[UR22][R50.64] ;  /* 0x000000163208b981 */ /* 0x000162000c1e1b00 */
[----:B------:R-:W-:-:S03]  /*1e80*/  ISETP.NE.AND P5, PT, RZ, UR25, PT ;  /* 0x00000019ff007c0c */ /* 0x000fc6000bfa5270 */
[----:B------:R2:W5:Y:S05]  /*1e90*/  @!P6 LDG.E.64 R6, desc[UR22][R76.64] ;  /* 0x000000164c06e981 */ /* 0x00056a000c1e1b00 */
        /* <DEDUP_REMOVED lines=8> */
[----:B------:R-:W-:Y:S02]  /*1f20*/  CS2R R4, SRZ ;  /* 0x0000000000047805 */ /* 0x000fe4000001ff00 */
[----:B-1----:R-:W-:Y:S02]  /*1f30*/  @P0 R2UR UR5, R80 ;  /* 0x00000000500502ca */ /* 0x002fe400000e0000 */
[----:B------:R-:W-:Y:S02]  /*1f40*/  ISETP.GT.U32.AND P0, PT, R0, 0x27f, PT ;  /* 0x0000027f0000780c */ /* 0x000fe40003f04070 */
[----:B0-----:R-:W-:-:S09]  /*1f50*/  MOV R50, RZ ;  /* 0x000000ff00327202 */ /* 0x001fd20000000f00 */
[----:B------:R-:W-:Y:S01]  /*1f60*/  @UP0 UMOV UR26, UR5 ;  /* 0x00000005001a0c82 */ /* 0x000fe20008000000 */
[----:B--2---:R-:W-:Y:S01]  /*1f70*/  FADD.FTZ R76, R78, -UR6 ;  /* 0x800000064e4c7e21 */ /* 0x004fe20008010000 */
[----:B------:R-:W-:Y:S01]  /*1f80*/  FADD.FTZ R75, R79, -UR6 ;  /* 0x800000064f4b7e21 */ /* 0x000fe20008010000 */
[----:B------:R-:W-:Y:S06]  /*1f90*/  @P0 BRA `(.L_x_2836) ;  /* 0x0000000000400947 */ /* 0x000fec0003800000 */
        /* <DEDUP_REMOVED lines=16> */
.L_x_2836:
[----:B------:R-:W-:Y:S05]  /*20a0*/  BSYNC B0 ;  /* 0x0000000000007941 */ /* 0x000fea0003800000 */
.L_x_2835:
[----:B-----5:R-:W-:Y:S01]  /*20b0*/  MOV R78, R16 ;  /* 0x00000010004e7202 */ /* 0x020fe20000000f00 */
        /* <DEDUP_REMOVED lines=22> */
.L_x_2837:
        /* <DEDUP_REMOVED lines=31> */
.L_x_2838:
[----:B------:R-:W-:Y:S01]  /*2410*/  FMUL.FTZ R84, R72, R3 ;  /* 0x0000000348547220 */ /* 0x000fe20000410000 */
[----:B------:R-:W-:Y:S01]  /*2420*/  FFMA.FTZ R83, R76, R78, RZ ;  /* 0x0000004e4c537223 */ /* 0x000fe200000100ff */
[----:B------:R-:W-:Y:S01]  /*2430*/  FADD.FTZ R82, RZ, R78 ;  /* 0x0000004eff527221 */ /* 0x000fe20000010000 */
[----:B------:R-:W-:Y:S01]  /*2440*/  FMUL.FTZ R78, R77, R50 ;  /* 0x000000324d4e7220 */ /* 0x000fe20000410000 */
[C---:B------:R-:W-:Y:S01]  /*2450*/  FFMA.FTZ R73, R79.reuse, R84, R51 ;  /* 0x000000544f497223 */ /* 0x040fe20000010033 */
[----:B------:R-:W-:Y:S01]  /*2460*/  FADD.FTZ R70, R70, -UR6 ;  /* 0x8000000646467e21 */ /* 0x000fe20008010000 */
[----:B------:R-:W-:Y:S01]  /*2470*/  FADD.FTZ R80, R80, R84 ;  /* 0x0000005450507221 */ /* 0x000fe20000010000 */
[----:B------:R-:W-:Y:S01]  /*2480*/  FFMA.FTZ R51, R79, R72, R83 ;  /* 0x000000484f337223 */ /* 0x000fe20000010053 */
[----:B------:R-:W-:Y:S01]  /*2490*/  FADD.FTZ R84, R71, -UR6 ;  /* 0x8000000647547e21 */ /* 0x000fe20008010000 */
[----:B------:R-:W-:Y:S01]  /*24a0*/  FADD.FTZ R72, R82, R72 ;  /* 0x0000004852487221 */ /* 0x000fe20000010000 */
[----:B------:R-:W-:Y:S01]  /*24b0*/  FFMA.FTZ R73, R74, R78, R73 ;  /* 0x0000004e4a497223 */ /* 0x000fe20000010049 */
[----:B------:R-:W-:Y:S01]  /*24c0*/  FMUL.FTZ R82, R70, UR26 ;  /* 0x0000001a46527c20 */ /* 0x000fe20008410000 */
[----:B------:R-:W-:Y:S01]  /*24d0*/  FADD.FTZ R78, R78, R80 ;  /* 0x000000504e4e7221 */ /* 0x000fe20000010000 */
[----:B------:R-:W-:Y:S01]  /*24e0*/  FFMA.FTZ R71, R75, R81, RZ ;  /* 0x000000514b477223 */ /* 0x000fe200000100ff */
[----:B------:R-:W-:Y:S01]  /*24f0*/  FADD.FTZ R70, RZ, R81 ;  /* 0x00000051ff467221 */ /* 0x000fe20000010000 */
[----:B------:R-:W-:Y:S01]  /*2500*/  MOV R83, R14 ;  /* 0x0000000e00537202 */ /* 0x000fe20000000f00 */
        /* <DEDUP_REMOVED lines=21> */
.L_x_2839:
[----:B------:R-:W-:Y:S01]  /*2660*/  FMUL.FTZ R84, R83, R3 ;  /* 0x0000000353547220 */ /* 0x000fe20000410000 */
[----:B------:R-:W-:Y:S01]  /*2670*/  FFMA.FTZ R71, R74, R77, R71 ;  /* 0x0000004d4a477223 */ /* 0x000fe20000010047 */
[----:B------:R-:W-:Y:S01]  /*2680*/  FADD.FTZ R77, R70, R77 ;  /* 0x0000004d464d7221 */ /* 0x000fe20000010000 */
[----:B------:R-:W-:Y:S01]  /*2690*/  FADD.FTZ R72, R72, R83 ;  /* 0x0000005348487221 */ /* 0x000fe20000010000 */
[----:B------:R-:W-:Y:S01]  /*26a0*/  FFMA.FTZ R70, R82, R84, R73 ;  /* 0x0000005452467223 */ /* 0x000fe20000010049 */
[----:B------:R-:W-:Y:S01]  /*26b0*/  FADD.FTZ R78, R78, R84 ;  /* 0x000000544e4e7221 */ /* 0x000fe20000010000 */
[----:B------:R-:W-:Y:S01]  /*26c0*/  FMUL.FTZ R73, R80, R50 ;  /* 0x0000003250497220 */ /* 0x000fe20000410000 */
[----:B------:R-:W-:Y:S01]  /*26d0*/  FFMA.FTZ R51, R82, R83, R51 ;  /* 0x0000005352337223 */ /* 0x000fe20000010033 */
[----:B------:R-:W-:Y:S01]  /*26e0*/  FADD.FTZ R68, R68, -UR6 ;  /* 0x8000000644447e21 */ /* 0x000fe20008010000 */
[----:B------:R-:W-:Y:S01]  /*26f0*/  FADD.FTZ R83, R69, -UR6 ;  /* 0x8000000645537e21 */ /* 0x000fe20008010000 */
        /* <DEDUP_REMOVED lines=25> */
.L_x_2840:
        /* <DEDUP_REMOVED lines=35> */
.L_x_2841:
        /* <DEDUP_REMOVED lines=35> */
.L_x_2842:
        /* <DEDUP_REMOVED lines=35> */
.L_x_2843:
        /* <DEDUP_REMOVED lines=35> */
.L_x_2844:
        /* <DEDUP_REMOVED lines=35> */
.L_x_2845:
        /* <DEDUP_REMOVED lines=35> */
.L_x_2846:
        /* <DEDUP_REMOVED lines=35> */
.L_x_2847:
        /* <DEDUP_REMOVED lines=35> */
.L_x_2848:
        /* <DEDUP_REMOVED lines=35> */
.L_x_2849:
        /* <DEDUP_REMOVED lines=33> */
.L_x_2850:
        /* <DEDUP_REMOVED lines=31> */
.L_x_2851:
        /* <DEDUP_REMOVED lines=31> */
.L_x_2852:
        /* <DEDUP_REMOVED lines=116> */
.L_x_2854:
[----:B------:R-:W-:Y:S05]  /*4970*/  BSYNC B0 ;  /* 0x0000000000007941 */ /* 0x000fea0003800000 */
.L_x_2853:
        /* <DEDUP_REMOVED lines=38> */
.L_x_2856:
[----:B------:R-:W-:Y:S05]  /*4be0*/  BSYNC B0 ;  /* 0x0000000000007941 */ /* 0x000fea0003800000 */
.L_x_2855:
        /* <DEDUP_REMOVED lines=20> */
.L_x_2858:
[----:B------:R-:W-:Y:S05]  /*4d30*/  BSYNC B0 ;  /* 0x0000000000007941 */ /* 0x000fea0003800000 */
.L_x_2857:
        /* <DEDUP_REMOVED lines=40> */
.L_x_2861:
[----:B------:R-:W-:Y:S02]  /*4fc0*/  MOV R40, UR18 ;  /* 0x0000001200287c02 */ /* 0x000fe40008000f00 */
[----:B------:R-:W-:-:S05]  /*4fd0*/  MOV R41, UR19 ;  /* 0x0000001300297c02 */ /* 0x000fca0008000f00 */
[----:B------:R-:W2:Y:S04]  /*4fe0*/  LDG.E.STRONG.GPU R40, desc[UR22][R40.64] ;  /* 0x0000001628287981 */ /* 0x000ea8000c1ef900 */
[----:B--2---:R-:W-:Y:S01]  /*4ff0*/  CCTL.IVALL ;  /* 0x00000000ff00798f */ /* 0x004fe20002000000 */
[----:B------:R-:W-:Y:S05]  /*5000*/  YIELD ;  /* 0x0000000000007946 */ /* 0x000fea0003800000 */
[----:B------:R-:W-:-:S13]  /*5010*/  ISETP.NE.AND P0, PT, R40, R42, PT ;  /* 0x0000002a2800720c */ /* 0x000fda0003f05270 */
[----:B------:R-:W-:Y:S05]  /*5020*/  @P0 BRA `(.L_x_2861) ;  /* 0xfffffffc00e40947 */ /* 0x000fea000383ffff */
.L_x_2860:
        /* <DEDUP_REMOVED lines=19> */
.L_x_2865:
[----:B01----:R-:W0:Y:S02]  /*5160*/  S2R R40, SR_CTAID.X ;  /* 0x0000000000287919 */ /* 0x003e240000002500 */
        /* <DEDUP_REMOVED lines=131> */
[----:B------:R-:W-:Y:S01]  /*59a0*/  @!UP0 UIMAD.WIDE.U32 UR18, UR18, 0x8, UR6 ;  /* 0x00000008121288a5 */ /* 0x000fe2000f8e0006 */
[----:B--2---:R-:W-:Y:S01]  /*59b0*/  @!P3 FADD.FTZ R54, R54, R42 ;  /* 0x0000002a3636b221 */ /* 0x004fe20000010000 */
[----:B------:R-:W-:Y:S01]  /*59c0*/  @!P3 FADD.FTZ R55, R55, R43 ;  /* 0x0000002b3737b221 */ /* 0x000fe20000010000 */
[----:B------:R-:W-:Y:S02]  /*59d0*/  ISETP.EQ.OR P3, PT, R40, UR20, P2 ;  /* 0x0000001428007c0c */ /* 0x000fe40009762670 */
[----:B----4-:R-:W-:Y:S01]  /*59e0*/  @!P6 FADD.FTZ R54, R54, R46 ;  /* 0x0000002e3636e221 */ /* 0x010fe20000010000 */
[----:B------:R-:W-:Y:S01]  /*59f0*/  @!P6 FADD.FTZ R55, R55, R47 ;  /* 0x0000002f3737e221 */ /* 0x000fe20000010000 */
[----:B------:R-:W-:Y:S02]  /*5a00*/  ISETP.EQ.OR P6, PT, R40, UR17, P2 ;  /* 0x0000001128007c0c */ /* 0x000fe400097c2670 */
[----:B------:R-:W-:Y:S02]  /*5a10*/  MOV R42, UR18 ;  /* 0x00000012002a7c02 */ /* 0x000fe40008000f00 */
[----:B------:R-:W-:-:S05]  /*5a20*/  MOV R43, UR19 ;  /* 0x00000013002b7c02 */ /* 0x000fca0008000f00 */
[----:B------:R-:W-:Y:S01]  /*5a30*/  VOTEU.ALL UP1, P3 ;  /* 0x00000000003f7886 */ /* 0x000fe20001820000 */
[----:B------:R-:W2:Y:S03]  /*5a40*/  @!P4 LDG.E.64 R42, desc[UR22][R42.64] ;  /* 0x000000162a2ac981 */ /* 0x000ea6000c1e1b00 */
        /* <DEDUP_REMOVED lines=9> */
[----:B------:R-:W3:Y:S04]  /*5ae0*/  @!P3 LDG.E.64 R40, desc[UR22][R40.64] ;  /* 0x000000162828b981 */ /* 0x000ee8000c1e1b00 */
[----:B------:R-:W4:Y:S01]  /*5af0*/  @!P6 LDG.E.64 R44, desc[UR22][R44.64] ;  /* 0x000000162c2ce981 */ /* 0x000f22000c1e1b00 */
[----:B------:R-:W-:-:S04]  /*5b00*/  UIADD3 UR16, UR16, -0x10, URZ ;  /* 0xfffffff010107890 */ /* 0x000fc8000fffe03f */
[----:B------:R-:W-:Y:S02]  /*5b10*/  UISETP.GT.AND UP0, UPT, UR16, 0xc, UPT ;  /* 0x0000000c1000788c */ /* 0x000fe4000bf04270 */
[----:B------:R-:W-:Y:S01]  /*5b20*/  UIADD3 UR5, UR5, 0x10, URZ ;  /* 0x0000001005057890 */ /* 0x000fe2000fffe03f */
[----:B--2---:R-:W-:Y:S01]  /*5b30*/  @!P4 FADD.FTZ R54, R54, R42 ;  /* 0x0000002a3636c221 */ /* 0x004fe20000010000 */
[----:B------:R-:W-:Y:S02]  /*5b40*/  @!P4 FADD.FTZ R55, R55, R43 ;  /* 0x0000002b3737c221 */ /* 0x000fe40000010000 */
[----:B------:R-:W-:Y:S01]  /*5b50*/  PLOP3.LUT P4, PT, PT, PT, UP0, 0x80, 0x0 ;  /* 0x000000000000781c */ /* 0x000fe20003f8f008 */
[----:B---3--:R-:W-:Y:S01]  /*5b60*/  @!P3 FADD.FTZ R54, R54, R40 ;  /* 0x000000283636b221 */ /* 0x008fe20000010000 */
[----:B------:R-:W-:-:S03]  /*5b70*/  @!P3 FADD.FTZ R55, R55, R41 ;  /* 0x000000293737b221 */ /* 0x000fc60000010000 */
[----:B----4-:R-:W-:Y:S01]  /*5b80*/  @!P6 FADD.FTZ R54, R54, R44 ;  /* 0x0000002c3636e221 */ /* 0x010fe20000010000 */
[----:B------:R-:W-:-:S07]  /*5b90*/  @!P6 FADD.FTZ R55, R55, R45 ;  /* 0x0000002d3737e221 */ /* 0x000fce0000010000 */
[----:B------:R-:W-:Y:S05]  /*5ba0*/  @P4 BRA `(.L_x_2865) ;  /* 0xfffffff4006c4947 */ /* 0x000fea000383ffff */
.L_x_2864:
        /* <DEDUP_REMOVED lines=87> */
.L_x_2866:
[----:B------:R-:W-:-:S13]  /*6120*/  ISETP.NE.OR P0, PT, RZ, UR16, P0 ;  /* 0x00000010ff007c0c */ /* 0x000fda0008705670 */
[----:B------:R-:W-:Y:S05]  /*6130*/  @!P0 BRA `(.L_x_2862) ;  /* 0x0000000000b08947 */ /* 0x000fea0003800000 */
.L_x_2863:
        /* <DEDUP_REMOVED lines=44> */
.L_x_2862:
        /* <DEDUP_REMOVED lines=14> */
.L_x_2868:
[----:B------:R-:W-:Y:S05]  /*64e0*/  BSYNC B0 ;  /* 0x0000000000007941 */ /* 0x000fea0003800000 */
.L_x_2867:
        /* <DEDUP_REMOVED lines=25> */
.L_x_2859:
[----:B------:R-:W2:Y:S01]  /*6680*/  S2UR UR6, SR_CgaCtaId ;  /* 0x00000000000679c3 */ /* 0x000ea20000008800 */
[----:B------:R-:W-:Y:S02]  /*6690*/  UMOV UR5, 0x400 ;  /* 0x0000040000057882 */ /* 0x000fe40000000000 */
[----:B--2---:R-:W-:-:S03]  /*66a0*/  ULEA UR5, UR6, UR5, 0x18 ;  /* 0x0000000506057291 */ /* 0x004fc6000f8ec03f */
[----:B------:R-:W-:-:S06]  /*66b0*/  ULDC UR6, c[0x0][0x2bc] ;  /* 0x0000af0000067ab9 */ /* 0x000fcc0000000800 */
[----:B------:R-:W-:Y:S01]  /*66c0*/  @!P2 STS.64 [UR5+0xc0], R54 ;  /* 0x0000c036ff00a988 */ /* 0x000fe20008000a05 */
[----:B------:R-:W-:Y:S06]  /*66d0*/  BAR.SYNC.DEFER_BLOCKING 0x0 ;  /* 0x0000000000007b1d */ /* 0x000fec0000010000 */
[----:B01----:R-:W0:Y:S02]  /*66e0*/  LDS.64 R40, [UR5+0xc0] ;  /* 0x0000c005ff287984 */ /* 0x003e240008000a00 */
        /* <DEDUP_REMOVED lines=23> */
.L_x_2869:
        /* <DEDUP_REMOVED lines=10> */
[----:B------:R-:W-:Y:S01]  /*6900*/  IMAD R16, R40, UR6, RZ ;  /* 0x0000000628107c24 */ /* 0x000fe2000f8e02ff */
[----:B------:R-:W-:Y:S02]  /*6910*/  MOV R40, R48 ;  /* 0x0000003000287202 */ /* 0x000fe40000000f00 */
        /* <DEDUP_REMOVED lines=10> */
.L_x_2871:
[----:B------:R-:W-:Y:S05]  /*69c0*/  BSYNC B0 ;  /* 0x0000000000007941 */ /* 0x000fea0003800000 */
.L_x_2870:
        /* <DEDUP_REMOVED lines=8> */
[----:B0-----:R-:W-:-:S04]  /*6a50*/  FFMA.FTZ R16, R79, R3, R4 ;  /* 0x000000034f107223 */ /* 0x001fc80000010004 */
        /* <DEDUP_REMOVED lines=17> */
.L_x_2872:
[----:B------:R-:W-:Y:S04]  /*6b70*/  BSSY B0, `(.L_x_2873) ;  /* 0x0000015000007945 */ /* 0x000fe80003800000 */
[----:B------:R-:W-:Y:S05]  /*6b80*/  @P0 BRA `(.L_x_2874) ;  /* 0x00000000004c0947 */ /* 0x000fea0003800000 */
[----:B0-----:R-:W-:Y:S01]  /*6b90*/  MOV R40, UR5 ;  /* 0x0000000500287c02 */ /* 0x001fe20008000f00 */
[----:B------:R-:W-:Y:S01]  /*6ba0*/  ULDC.64 UR14, c[0x0][0x288] ;  /* 0x0000a200000e7ab9 */ /* 0x000fe20000000a00 */
[----:B------:R-:W-:Y:S02]  /*6bb0*/  MOV R16, R48 ;  /* 0x0000003000107202 */ /* 0x000fe40000000f00 */
[----:B------:R-:W-:Y:S01]  /*6bc0*/  MOV R17, R39 ;  /* 0x0000002700117202 */ /* 0x000fe20000000f00 */
[----:B------:R-:W-:Y:S01]  /*6bd0*/  FFMA.FTZ R40, R79, R40, UR13 ;  /* 0x0000000d4f287e23 */ /* 0x000fe20008010028 */
[----:B------:R-:W-:-:S03]  /*6be0*/  MOV R41, UR5 ;  /* 0x0000000500297c02 */ /* 0x000fc60008000f00 */
[----:B------:R-:W-:Y:S01]  /*6bf0*/  FFMA.FTZ R40, R3, R18, -R40 ;  /* 0x0000001203287223 */ /* 0x000fe20000010828 */
[----:B------:R-:W-:Y:S02]  /*6c00*/  IMAD R18, R47, UR14, RZ ;  /* 0x0000000e2f127c24 */ /* 0x000fe4000f8e02ff */
[----:B------:R-:W-:Y:S01]  /*6c10*/  FFMA.FTZ R41, R74, R41, UR13 ;  /* 0x0000000d4a297e23 */ /* 0x000fe20008010029 */
[----:B------:R-:W-:-:S04]  /*6c20*/  IMAD.WIDE.U32 R16, R46, UR14, R16 ;  /* 0x0000000e2e107c25 */ /* 0x000fc8000f8e0010 */
[----:B------:R-:W-:Y:S01]  /*6c30*/  FFMA.FTZ R41, R50, R19, -R41 ;  /* 0x0000001332297223 */ /* 0x000fe20000010829 */
        /* <DEDUP_REMOVED lines=8> */
.L_x_2874:
[----:B------:R-:W-:Y:S05]  /*6cc0*/  BSYNC B0 ;  /* 0x0000000000007941 */ /* 0x000fea0003800000 */
.L_x_2873:
        /* <DEDUP_REMOVED lines=24> */
[C---:B-1----:R-:W-:Y:S02]  /*6e50*/  IADD3 R18, R2.reuse, 0x30, RZ ;  /* 0x0000003002127810 */ /* 0x042fe40007ffe0ff */
[----:B------:R-:W-:Y:S01]  /*6e60*/  IADD3 R19, R2, 0x38, RZ ;  /* 0x0000003802137810 */ /* 0x000fe20007ffe0ff */
        /* <DEDUP_REMOVED lines=19> */
.L_x_2875:
[----:B------:R-:W-:Y:S04]  /*6fa0*/  BSSY B0, `(.L_x_2876) ;  /* 0x0000015000007945 */ /* 0x000fe80003800000 */
[----:B------:R-:W-:Y:S05]  /*6fb0*/  @P4 BRA `(.L_x_2877) ;  /* 0x00000000004c4947 */ /* 0x000fea0003800000 */
[----:B0-----:R-:W-:Y:S01]  /*6fc0*/  MOV R17, UR5 ;  /* 0x0000000500117c02 */ /* 0x001fe20008000f00 */
[----:B------:R-:W-:Y:S01]  /*6fd0*/  ULDC.64 UR14, c[0x0][0x288] ;  /* 0x0000a200000e7ab9 */ /* 0x000fe20000000a00 */
[----:B------:R-:W-:Y:S01]  /*6fe0*/  MOV R16, UR5 ;  /* 0x0000000500107c02 */ /* 0x000fe20008000f00 */
[----:B------:R-:W-:Y:S02]  /*6ff0*/  IMAD R40, R76, UR14, RZ ;  /* 0x0000000e4c287c24 */ /* 0x000fe4000f8e02ff */
[----:B------:R-:W-:Y:S01]  /*7000*/  FFMA.FTZ R82, R82, R17, UR13 ;  /* 0x0000000d52527e23 */ /* 0x000fe20008010011 */
[----:B------:R-:W-:Y:S01]  /*7010*/  MOV R17, R39 ;  /* 0x0000002700117202 */ /* 0x000fe20000000f00 */
[----:B------:R-:W-:Y:S01]  /*7020*/  FFMA.FTZ R81, R81, R16, UR13 ;  /* 0x0000000d51517e23 */ /* 0x000fe20008010010 */
[----:B------:R-:W-:Y:S01]  /*7030*/  MOV R16, R48 ;  /* 0x0000003000107202 */ /* 0x000fe20000000f00 */
[----:B------:R-:W-:Y:S02]  /*7040*/  IMAD R41, R75, UR15, R40 ;  /* 0x0000000f4b297c24 */ /* 0x000fe4000f8e0228 */
[----:B------:R-:W-:Y:S01]  /*7050*/  FFMA.FTZ R82, R3, R14, -R82 ;  /* 0x0000000e03527223 */ /* 0x000fe20000010852 */
[----:B------:R-:W-:Y:S01]  /*7060*/  FFMA.FTZ R81, R50, R15, -R81 ;  /* 0x0000000f32517223 */ /* 0x000fe20000010851 */
        /* <DEDUP_REMOVED lines=8> */
.L_x_2877:
[----:B------:R-:W-:Y:S05]  /*70f0*/  BSYNC B0 ;  /* 0x0000000000007941 */ /* 0x000fea0003800000 */
.L_x_2876:
        /* <DEDUP_REMOVED lines=19> */
.L_x_2878:
[----:B------:R-:W-:Y:S04]  /*7230*/  BSSY B0, `(.L_x_2879) ;  /* 0x0000015000007945 */ /* 0x000fe80003800000 */
[----:B------:R-:W-:Y:S05]  /*7240*/  @P3 BRA `(.L_x_2880) ;  /* 0x00000000004c3947 */ /* 0x000fea0003800000 */
[----:B-1----:R-:W-:Y:S01]  /*7250*/  MOV R15, UR5 ;  /* 0x00000005000f7c02 */ /* 0x002fe20008000f00 */
[----:B------:R-:W-:Y:S01]  /*7260*/  ULDC.64 UR14, c[0x0][0x288] ;  /* 0x0000a200000e7ab9 */ /* 0x000fe20000000a00 */
[----:B------:R-:W-:Y:S01]  /*7270*/  MOV R14, R48 ;  /* 0x00000030000e7202 */ /* 0x000fe20000000f00 */
[----:B0-----:R-:W-:Y:S01]  /*7280*/  IMAD R16, R74, UR14, RZ ;  /* 0x0000000e4a107c24 */ /* 0x001fe2000f8e02ff */
        /* <DEDUP_REMOVED lines=8> */
[----:B------:R-:W-:Y:S01]  /*7310*/  FMUL.FTZ R16, R16, UR26 ;  /* 0x0000001a10107c20 */ /* 0x000fe20008410000 */
[----:B------:R-:W-:Y:S01]  /*7320*/  IADD3 R15, R15, R17, RZ ;  /* 0x000000110f0f7210 */ /* 0x000fe20007ffe0ff */
[----:B------:R-:W-:Y:S01]  /*7330*/  FFMA.FTZ R17, R50, R13, -R83 ;  /* 0x0000000d32117223 */ /* 0x000fe20000010853 */
[----:B------:R-:W-:-:S03]  /*7340*/  LEA R12, P3, R14, UR14, 0x2 ;  /* 0x0000000e0e0c7c11 */ /* 0x000fc6000f8610ff */
[----:B------:R-:W-:Y:S01]  /*7350*/  FMUL.FTZ R17, R17, UR26 ;  /* 0x0000001a11117c20 */ /* 0x000fe20008410000 */
[----:B------:R-:W-:-:S05]  /*7360*/  LEA.HI.X R13, R14, UR15, R15, 0x2, P3 ;  /* 0x0000000f0e0d7c11 */ /* 0x000fca00098f140f */
[----:B------:R2:W-:Y:S04]  /*7370*/  STG.E.64 desc[UR22][R12.64], R16 ;  /* 0x000000100c007986 */ /* 0x0005e8000c101b16 */
.L_x_2880:
[----:B------:R-:W-:Y:S05]  /*7380*/  BSYNC B0 ;  /* 0x0000000000007941 */ /* 0x000fea0003800000 */
.L_x_2879:
[----:B------:R-:W-:Y:S05]  /*7390*/  @!P5 BRA `(.L_x_2881) ;  /* 0x000000000048d947 */ /* 0x000fea0003800000 */
[----:B--2---:R-:W-:Y:S01]  /*73a0*/  FFMA.FTZ R12, R85, R3, R4 ;  /* 0x00000003550c7223 */ /* 0x004fe20000010004 */
[----:B------:R-:W-:-:S03]  /*73b0*/  FFMA.FTZ R13, R80, R50, R5 ;  /* 0x00000032500d7223 */ /* 0x000fc60000010005 */
[----:B-1----:R-:W-:Y:S01]  /*73c0*/  FMUL.FTZ R14, R12, -1.4426950216293334961 ;  /* 0xbfb8aa3b0c0e7820 */ /* 0x002fe20000410000 */
        /* <DEDUP_REMOVED lines=15> */
.L_x_2881:
[----:B------:R-:W-:Y:S04]  /*74c0*/  BSSY B0, `(.L_x_2882) ;  /* 0x0000015000007945 */ /* 0x000fe80003800000 */
[----:B------:R-:W-:Y:S05]  /*74d0*/  @P0 BRA `(.L_x_2883) ;  /* 0x00000000004c0947 */ /* 0x000fea0003800000 */
[----:B------:R-:W-:Y:S01]  /*74e0*/  ULDC.64 UR14, c[0x0][0x288] ;  /* 0x0000a200000e7ab9 */ /* 0x000fe20000000a00 */
[----:B-1----:R-:W-:Y:S01]  /*74f0*/  MOV R14, UR5 ;  /* 0x00000005000e7c02 */ /* 0x002fe20008000f00 */
[----:B------:R-:W-:Y:S01]  /*7500*/  IMAD R15, R54, UR14, RZ ;  /* 0x0000000e360f7c24 */ /* 0x000fe2000f8e02ff */
[----:B--2---:R-:W-:Y:S02]  /*7510*/  MOV R12, R48 ;  /* 0x00000030000c7202 */ /* 0x004fe40000000f00 */
[----:B------:R-:W-:Y:S01]  /*7520*/  MOV R13, R39 ;  /* 0x00000027000d7202 */ /* 0x000fe20000000f00 */
[----:B------:R-:W-:Y:S01]  /*7530*/  FFMA.FTZ R14, R85, R14, UR13 ;  /* 0x0000000d550e7e23 */ /* 0x000fe2000801000e */
[----:B0-----:R-:W-:Y:S01]  /*7540*/  MOV R41, UR5 ;  /* 0x0000000500297c02 */ /* 0x001fe20008000f00 */
[C---:B------:R-:W-:Y:S02]  /*7550*/  IMAD R17, R51.reuse, UR15, R15 ;  /* 0x0000000f33117c24 */ /* 0x040fe4000f8e020f */
[----:B------:R-:W-:Y:S01]  /*7560*/  IMAD.WIDE.U32 R12, R51, UR14, R12 ;  /* 0x0000000e330c7c25 */ /* 0x000fe2000f8e000c */
[----:B------:R-:W-:-:S03]  /*7570*/  ULDC.64 UR14, c[0x0][0x210] ;  /* 0x00008400000e7ab9 */ /* 0x000fc60000000a00 */
[----:B------:R-:W-:Y:S01]  /*7580*/  FFMA.FTZ R15, R80, R41, UR13 ;  /* 0x0000000d500f7e23 */ /* 0x000fe20008010029 */
[----:B------:R-:W-:Y:S01]  /*7590*/  FFMA.FTZ R14, R3, R10, -R14 ;  /* 0x0000000a030e7223 */ /* 0x000fe2000001080e */
[----:B------:R-:W-:Y:S02]  /*75a0*/  LEA R10, P0, R12, UR14, 0x2 ;  /* 0x0000000e0c0a7c11 */ /* 0x000fe4000f8010ff */
[----:B------:R-:W-:Y:S01]  /*75b0*/  FFMA.FTZ R15, R50, R11, -R15 ;  /* 0x0000000b320f7223 */ /* 0x000fe2000001080f */
[----:B------:R-:W-:Y:S01]  /*75c0*/  IADD3 R17, R13, R17, RZ ;  /* 0x000000110d117210 */ /* 0x000fe20007ffe0ff */
[----:B------:R-:W-:Y:S02]  /*75d0*/  FMUL.FTZ R14, R14, UR26 ;  /* 0x0000001a0e0e7c20 */ /* 0x000fe40008410000 */
[----:B------:R-:W-:Y:S01]  /*75e0*/  FMUL.FTZ R15, R15, UR26 ;  /* 0x0000001a0f0f7c20 */ /* 0x000fe20008410000 */
[----:B------:R-:W-:-:S05]  /*75f0*/  LEA.HI.X R11, R12, UR15, R17, 0x2, P0 ;  /* 0x0000000f0c0b7c11 */ /* 0x000fca00080f1411 */
[----:B------:R3:W-:Y:S02]  /*7600*/  STG.E.64 desc[UR22][R10.64], R14 ;  /* 0x0000000e0a007986 */ /* 0x0007e4000c101b16 */
.L_x_2883:
[----:B------:R-:W-:Y:S05]  /*7610*/  BSYNC B0 ;  /* 0x0000000000007941 */ /* 0x000fea0003800000 */
.L_x_2882:
[----:B------:R-:W-:Y:S05]  /*7620*/  @!P5 BRA `(.L_x_2884) ;  /* 0x000000000048d947 */ /* 0x000fea0003800000 */
[----:B---3--:R-:W-:Y:S01]  /*7630*/  FFMA.FTZ R10, R73, R3, R4 ;  /* 0x00000003490a7223 */ /* 0x008fe20000010004 */
[----:B------:R-:W-:-:S03]  /*7640*/  FFMA.FTZ R11, R72, R50, R5 ;  /* 0x00000032480b7223 */ /* 0x000fc60000010005 */
[----:B--2---:R-:W-:Y:S01]  /*7650*/  FMUL.FTZ R12, R10, -1.4426950216293334961 ;  /* 0xbfb8aa3b0a0c7820 */ /* 0x004fe20000410000 */
[----:B-1----:R-:W-:-:S05]  /*7660*/  FMUL.FTZ R14, R11, -1.4426950216293334961 ;  /* 0xbfb8aa3b0b0e7820 */ /* 0x002fca0000410000 */
        /* <DEDUP_REMOVED lines=14> */
.L_x_2884:
[----:B------:R-:W-:Y:S04]  /*7750*/  BSSY B0, `(.L_x_2885) ;  /* 0x0000015000007945 */ /* 0x000fe80003800000 */
[----:B------:R-:W-:Y:S05]  /*7760*/  @P2 BRA `(.L_x_2886) ;  /* 0x00000000004c2947 */ /* 0x000fea0003800000 */
[----:B------:R-:W-:Y:S01]  /*7770*/  ULDC.64 UR14, c[0x0][0x288] ;  /* 0x0000a200000e7ab9 */ /* 0x000fe20000000a00 */
[----:B--2---:R-:W-:Y:S01]  /*7780*/  MOV R12, UR5 ;  /* 0x00000005000c7c02 */ /* 0x004fe20008000f00 */
[----:B------:R-:W-:Y:S01]  /*7790*/  IMAD R13, R47, UR14, RZ ;  /* 0x0000000e2f0d7c24 */ /* 0x000fe2000f8e02ff */
[----:B---3--:R-:W-:Y:S02]  /*77a0*/  MOV R10, R48 ;  /* 0x00000030000a7202 */ /* 0x008fe40000000f00 */
[----:B------:R-:W-:Y:S01]  /*77b0*/  MOV R11, R39 ;  /* 0x00000027000b7202 */ /* 0x000fe20000000f00 */
[----:B------:R-:W-:Y:S01]  /*77c0*/  FFMA.FTZ R12, R73, R12, UR13 ;  /* 0x0000000d490c7e23 */ /* 0x000fe2000801000c */
[----:B01----:R-:W-:Y:S01]  /*77d0*/  MOV R17, UR5 ;  /* 0x0000000500117c02 */ /* 0x003fe20008000f00 */
        /* <DEDUP_REMOVED lines=12> */
.L_x_2886:
[----:B------:R-:W-:Y:S05]  /*78a0*/  BSYNC B0 ;  /* 0x0000000000007941 */ /* 0x000fea0003800000 */
.L_x_2885:
[C---:B------:R-:W-:Y:S02]  /*78b0*/  IADD3 R43, R2.reuse, 0x40, RZ ;  /* 0x00000040022b7810 */ /* 0x040fe40007ffe0ff */
[C---:B-1-3--:R-:W-:Y:S02]  /*78c0*/  IADD3 R14, R2.reuse, 0x48, RZ ;  /* 0x00000048020e7810 */ /* 0x04afe40007ffe0ff */
        /* <DEDUP_REMOVED lines=9> */
[----:B0-2---:R-:W-:-:S02]  /*7960*/  SHF.R.S32.HI R16, RZ, 0x1f, R14 ;  /* 0x0000001fff107819 */ /* 0x005fc4000001140e */
        /* <DEDUP_REMOVED lines=14> */
[----:B----4-:R-:W-:Y:S01]  /*7a50*/  FFMA.FTZ R8, R71, R3, R4 ;  /* 0x0000000347087223 */ /* 0x010fe20000010004 */
        /* <DEDUP_REMOVED lines=17> */
.L_x_2887:
[----:B------:R-:W-:Y:S04]  /*7b70*/  BSSY B0, `(.L_x_2888) ;  /* 0x0000015000007945 */ /* 0x000fe80003800000 */
[----:B------:R-:W-:Y:S05]  /*7b80*/  @P6 BRA `(.L_x_2889) ;  /* 0x00000000004c6947 */ /* 0x000fea0003800000 */
[----:B------:R-:W-:Y:S01]  /*7b90*/  ULDC.64 UR14, c[0x0][0x288] ;  /* 0x0000a200000e7ab9 */ /* 0x000fe20000000a00 */
[----:B----4-:R-:W-:Y:S01]  /*7ba0*/  MOV R8, R48 ;  /* 0x0000003000087202 */ /* 0x010fe20000000f00 */
[----:B------:R-:W-:Y:S01]  /*7bb0*/  IMAD R11, R47, UR14, RZ ;  /* 0x0000000e2f0b7c24 */ /* 0x000fe2000f8e02ff */
[----:B------:R-:W-:Y:S02]  /*7bc0*/  MOV R9, R39 ;  /* 0x0000002700097202 */ /* 0x000fe40000000f00 */
[----:B------:R-:W-:Y:S01]  /*7bd0*/  MOV R10, UR5 ;  /* 0x00000005000a7c02 */ /* 0x000fe20008000f00 */
[C---:B------:R-:W-:Y:S01]  /*7be0*/  IMAD R13, R18.reuse, UR15, R11 ;  /* 0x0000000f120d7c24 */ /* 0x040fe2000f8e020b */
[----:B------:R-:W-:Y:S01]  /*7bf0*/  MOV R45, UR5 ;  /* 0x00000005002d7c02 */ /* 0x000fe20008000f00 */
[----:B------:R-:W-:Y:S01]  /*7c00*/  IMAD.WIDE.U32 R8, R18, UR14, R8 ;  /* 0x0000000e12087c25 */ /* 0x000fe2000f8e0008 */
[----:B------:R-:W-:-:S03]  /*7c10*/  ULDC.64 UR14, c[0x0][0x210] ;  /* 0x00008400000e7ab9 */ /* 0x000fc60000000a00 */
[----:B------:R-:W-:Y:S01]  /*7c20*/  FFMA.FTZ R10, R71, R10, UR13 ;  /* 0x0000000d470a7e23 */ /* 0x000fe2000801000a */
[----:B------:R-:W-:Y:S01]  /*7c30*/  FFMA.FTZ R11, R70, R45, UR13 ;  /* 0x0000000d460b7e23 */ /* 0x000fe2000801002d */
[----:B------:R-:W-:Y:S02]  /*7c40*/  IADD3 R9, R9, R13, RZ ;  /* 0x0000000d09097210 */ /* 0x000fe40007ffe0ff */
[----:B------:R-:W-:Y:S01]  /*7c50*/  FFMA.FTZ R12, R3, R34, -R10 ;  /* 0x00000022030c7223 */ /* 0x000fe2000001080a */
[----:B------:R-:W-:Y:S01]  /*7c60*/  LEA R10, P6, R8, UR14, 0x2 ;  /* 0x0000000e080a7c11 */ /* 0x000fe2000f8c10ff */
[----:B------:R-:W-:Y:S02]  /*7c70*/  FFMA.FTZ R13, R50, R35, -R11 ;  /* 0x00000023320d7223 */ /* 0x000fe4000001080b */
[----:B------:R-:W-:Y:S01]  /*7c80*/  FMUL.FTZ R12, R12, UR26 ;  /* 0x0000001a0c0c7c20 */ /* 0x000fe20008410000 */
[----:B------:R-:W-:Y:S01]  /*7c90*/  LEA.HI.X R11, R8, UR15, R9, 0x2, P6 ;  /* 0x0000000f080b7c11 */ /* 0x000fe2000b0f1409 */
[----:B------:R-:W-:-:S05]  /*7ca0*/  FMUL.FTZ R13, R13, UR26 ;  /* 0x0000001a0d0d7c20 */ /* 0x000fca0008410000 */
[----:B------:R0:W-:Y:S03]  /*7cb0*/  STG.E.64 desc[UR22][R10.64], R12 ;  /* 0x0000000c0a007986 */ /* 0x0001e6000c101b16 */
.L_x_2889:
[----:B------:R-:W-:Y:S05]  /*7cc0*/  BSYNC B0 ;  /* 0x0000000000007941 */ /* 0x000fea0003800000 */
.L_x_2888:
[----:B------:R-:W-:Y:S05]  /*7cd0*/  @!P5 BRA `(.L_x_2890) ;  /* 0x000000000048d947 */ /* 0x000fea0003800000 */
[----:B----4-:R-:W-:Y:S01]  /*7ce0*/  FFMA.FTZ R8, R69, R3, R4 ;  /* 0x0000000345087223 */ /* 0x010fe20000010004 */
        /* <DEDUP_REMOVED lines=17> */
.L_x_2890:
[----:B------:R-:W-:Y:S04]  /*7e00*/  BSSY B0, `(.L_x_2891) ;  /* 0x0000015000007945 */ /* 0x000fe80003800000 */
[----:B------:R-:W-:Y:S05]  /*7e10*/  @P0 BRA `(.L_x_2892) ;  /* 0x00000000004c0947 */ /* 0x000fea0003800000 */
[----:B------:R-:W-:Y:S01]  /*7e20*/  ULDC.64 UR14, c[0x0][0x288] ;  /* 0x0000a200000e7ab9 */ /* 0x000fe20000000a00 */
[----:B----4-:R-:W-:Y:S01]  /*7e30*/  MOV R8, R48 ;  /* 0x0000003000087202 */ /* 0x010fe20000000f00 */
[----:B------:R-:W-:Y:S01]  /*7e40*/  IMAD R44, R44, UR14, RZ ;  /* 0x0000000e2c2c7c24 */ /* 0x000fe2000f8e02ff */
[----:B------:R-:W-:Y:S02]  /*7e50*/  MOV R9, R39 ;  /* 0x0000002700097202 */ /* 0x000fe40000000f00 */
[----:B0-----:R-:W-:Y:S02]  /*7e60*/  MOV R10, UR5 ;  /* 0x00000005000a7c02 */ /* 0x001fe40008000f00 */
[----:B------:R-:W-:Y:S01]  /*7e70*/  MOV R11, UR5 ;  /* 0x00000005000b7c02 */ /* 0x000fe20008000f00 */
        /* <DEDUP_REMOVED lines=13> */
.L_x_2892:
[----:B------:R-:W-:Y:S05]  /*7f50*/  BSYNC B0 ;  /* 0x0000000000007941 */ /* 0x000fea0003800000 */
.L_x_2891:
[----:B------:R-:W-:Y:S05]  /*7f60*/  @!P5 BRA `(.L_x_2893) ;  /* 0x000000000048d947 */ /* 0x000fea0003800000 */
[----:B----4-:R-:W-:Y:S01]  /*7f70*/  FFMA.FTZ R8, R67, R3, R4 ;  /* 0x0000000343087223 */ /* 0x010fe20000010004 */
[----:B------:R-:W-:-:S03]  /*7f80*/  FFMA.FTZ R9, R66, R50, R5 ;  /* 0x0000003242097223 */ /* 0x000fc60000010005 */
[----:B01----:R-:W-:Y:S01]  /*7f90*/  FMUL.FTZ R10, R8, -1.4426950216293334961 ;  /* 0xbfb8aa3b080a7820 */ /* 0x003fe20000410000 */
        /* <DEDUP_REMOVED lines=15> */
.L_x_2893:
[----:B------:R-:W-:Y:S04]  /*8090*/  BSSY B0, `(.L_x_2894) ;  /* 0x0000015000007945 */ /* 0x000fe80003800000 */
[----:B------:R-:W-:Y:S05]  /*80a0*/  @P2 BRA `(.L_x_2895) ;  /* 0x00000000004c2947 */ /* 0x000fea0003800000 */
[----:B------:R-:W-:Y:S01]  /*80b0*/  ULDC.64 UR14, c[0x0][0x288] ;  /* 0x0000a200000e7ab9 */ /* 0x000fe20000000a00 */
[----:B----4-:R-:W-:Y:S01]  /*80c0*/  MOV R8, R48 ;  /* 0x0000003000087202 */ /* 0x010fe20000000f00 */
[----:B------:R-:W-:Y:S01]  /*80d0*/  IMAD R42, R42, UR14, RZ ;  /* 0x0000000e2a2a7c24 */ /* 0x000fe2000f8e02ff */
[----:B------:R-:W-:Y:S02]  /*80e0*/  MOV R9, R39 ;  /* 0x0000002700097202 */ /* 0x000fe40000000f00 */
[----:B01----:R-:W-:Y:S02]  /*80f0*/  MOV R10, UR5 ;  /* 0x00000005000a7c02 */ /* 0x003fe40008000f00 */
        /* <DEDUP_REMOVED lines=14> */
.L_x_2895:
[----:B------:R-:W-:Y:S05]  /*81e0*/  BSYNC B0 ;  /* 0x0000000000007941 */ /* 0x000fea0003800000 */
.L_x_2894:
[----:B------:R-:W-:Y:S05]  /*81f0*/  @!P5 BRA `(.L_x_2896) ;  /* 0x000000000048d947 */ /* 0x000fea0003800000 */
[----:B----4-:R-:W-:Y:S01]  /*8200*/  FFMA.FTZ R8, R65, R3, R4 ;  /* 0x0000000341087223 */ /* 0x010fe20000010004 */
[----:B------:R-:W-:-:S03]  /*8210*/  FFMA.FTZ R9, R64, R50, R5 ;  /* 0x0000003240097223 */ /* 0x000fc60000010005 */
[----:B012---:R-:W-:Y:S01]  /*8220*/  FMUL.FTZ R10, R8, -1.4426950216293334961 ;  /* 0xbfb8aa3b080a7820 */ /* 0x007fe20000410000 */
        /* <DEDUP_REMOVED lines=15> */
.L_x_2896:
[----:B------:R-:W-:Y:S04]  /*8320*/  BSSY B0, `(.L_x_2897) ;  /* 0x0000015000007945 */ /* 0x000fe80003800000 */
[----:B------:R-:W-:Y:S05]  /*8330*/  @P3 BRA `(.L_x_2898) ;  /* 0x00000000004c3947 */ /* 0x000fea0003800000 */
[----:B------:R-:W-:Y:S01]  /*8340*/  ULDC.64 UR14, c[0x0][0x288] ;  /* 0x0000a200000e7ab9 */ /* 0x000fe20000000a00 */
[----:B----4-:R-:W-:Y:S01]  /*8350*/  MOV R8, R48 ;  /* 0x0000003000087202 */ /* 0x010fe20000000f00 */
[----:B012---:R-:W-:Y:S01]  /*8360*/  IMAD R11, R16, UR14, RZ ;  /* 0x0000000e100b7c24 */ /* 0x007fe2000f8e02ff */
        /* <DEDUP_REMOVED lines=16> */
.L_x_2898:
[----:B------:R-:W-:Y:S05]  /*8470*/  BSYNC B0 ;  /* 0x0000000000007941 */ /* 0x000fea0003800000 */
.L_x_2897:
[----:B------:R-:W-:Y:S05]  /*8480*/  @!P5 BRA `(.L_x_2899) ;  /* 0x000000000048d947 */ /* 0x000fea0003800000 */
[----:B----4-:R-:W-:Y:S01]  /*8490*/  FFMA.FTZ R8, R63, R3, R4 ;  /* 0x000000033f087223 */ /* 0x010fe20000010004 */
[----:B------:R-:W-:-:S03]  /*84a0*/  FFMA.FTZ R9, R62, R50, R5 ;  /* 0x000000323e097223 */ /* 0x000fc60000010005 */
[----:B0123--:R-:W-:Y:S01]  /*84b0*/  FMUL.FTZ R10, R8, -1.4426950216293334961 ;  /* 0xbfb8aa3b080a7820 */ /* 0x00ffe20000410000 */
        /* <DEDUP_REMOVED lines=15> */
.L_x_2899:
[----:B------:R-:W-:Y:S04]  /*85b0*/  BSSY B0, `(.L_x_2900) ;  /* 0x0000015000007945 */ /* 0x000fe80003800000 */
[----:B------:R-:W-:Y:S05]  /*85c0*/  @P4 BRA `(.L_x_2901) ;  /* 0x00000000004c4947 */ /* 0x000fea0003800000 */
[----:B------:R-:W-:Y:S01]  /*85d0*/  ULDC.64 UR14, c[0x0][0x288] ;  /* 0x0000a200000e7ab9 */ /* 0x000fe20000000a00 */
[----:B----4-:R-:W-:Y:S01]  /*85e0*/  MOV R8, R48 ;  /* 0x0000003000087202 */ /* 0x010fe20000000f00 */
[----:B0123--:R-:W-:Y:S01]  /*85f0*/  IMAD R12, R17, UR14, RZ ;  /* 0x0000000e110c7c24 */ /* 0x00ffe2000f8e02ff */
[----:B------:R-:W-:Y:S02]  /*8600*/  MOV R9, R39 ;  /* 0x0000002700097202 */ /* 0x000fe40000000f00 */
[----:B------:R-:W-:Y:S02]  /*8610*/  MOV R10, UR5 ;  /* 0x00000005000a7c02 */ /* 0x000fe40008000f00 */
        /* <DEDUP_REMOVED lines=14> */
.L_x_2901:
[----:B------:R-:W-:Y:S05]  /*8700*/  BSYNC B0 ;  /* 0x0000000000007941 */ /* 0x000fea0003800000 */
.L_x_2900:
[C---:B01234-:R-:W-:Y:S02]  /*8710*/  IADD3 R12, R2.reuse, 0x68, RZ ;  /* 0x00000068020c7810 */ /* 0x05ffe40007ffe0ff */
[C---:B------:R-:W-:Y:S02]  /*8720*/  IADD3 R11, R2.reuse, 0x70, RZ ;  /* 0x00000070020b7810 */ /* 0x040fe40007ffe0ff */
[C---:B------:R-:W-:Y:S02]  /*8730*/  IADD3 R10, R2.reuse, 0x78, RZ ;  /* 0x00000078020a7810 */ /* 0x040fe40007ffe0ff */
[C---:B------:R-:W-:Y:S02]  /*8740*/  IADD3 R30, R2.reuse, 0x68, RZ ;  /* 0x00000068021e7810 */ /* 0x040fe40007ffe0ff */
[----:B------:R-:W-:Y:S02]  /*8750*/  IADD3 R31, R2, 0x60, RZ ;  /* 0x00000060021f7810 */ /* 0x000fe40007ffe0ff */
[----:B------:R-:W-:-:S02]  /*8760*/  ISETP.GE.U32.AND P6, PT, R40, UR6, PT ;  /* 0x0000000628007c0c */ /* 0x000fc4000bfc6070 */
[----:B------:R-:W-:Y:S02]  /*8770*/  ISETP.GE.U32.AND P0, PT, R41, UR6, PT ;  /* 0x0000000629007c0c */ /* 0x000fe4000bf06070 */
[----:B------:R-:W-:Y:S02]  /*8780*/  SHF.R.S32.HI R29, RZ, 0x1f, R40 ;  /* 0x0000001fff1d7819 */ /* 0x000fe40000011428 */
        /* <DEDUP_REMOVED lines=34> */
.L_x_2902:
[----:B------:R-:W-:Y:S04]  /*89b0*/  BSSY B0, `(.L_x_2903) ;  /* 0x0000015000007945 */ /* 0x000fe80003800000 */
[----:B------:R-:W-:Y:S05]  /*89c0*/  @P6 BRA `(.L_x_2904) ;  /* 0x00000000004c6947 */ /* 0x000fea0003800000 */
[----:B------:R-:W-:Y:S01]  /*89d0*/  ULDC.64 UR6, c[0x0][0x288] ;  /* 0x0000a20000067ab9 */ /* 0x000fe20000000a00 */
[----:B------:R-:W-:Y:S01]  /*89e0*/  MOV R14, UR5 ;  /* 0x00000005000e7c02 */ /* 0x000fe20008000f00 */
[----:B------:R-:W-:Y:S01]  /*89f0*/  IMAD R13, R29, UR6, RZ ;  /* 0x000000061d0d7c24 */ /* 0x000fe2000f8e02ff */
        /* <DEDUP_REMOVED lines=16> */
.L_x_2904:
[----:B------:R-:W-:Y:S05]  /*8b00*/  BSYNC B0 ;  /* 0x0000000000007941 */ /* 0x000fea0003800000 */
.L_x_2903:
        /* <DEDUP_REMOVED lines=19> */
.L_x_2905:
[----:B------:R-:W-:Y:S04]  /*8c40*/  BSSY B0, `(.L_x_2906) ;  /* 0x0000015000007945 */ /* 0x000fe80003800000 */
[----:B------:R-:W-:Y:S05]  /*8c50*/  @P0 BRA `(.L_x_2907) ;  /* 0x00000000004c0947 */ /* 0x000fea0003800000 */
[----:B------:R-:W-:Y:S01]  /*8c60*/  ULDC.64 UR6, c[0x0][0x288] ;  /* 0x0000a20000067ab9 */ /* 0x000fe20000000a00 */
[----:B------:R-:W-:Y:S01]  /*8c70*/  MOV R8, R48 ;  /* 0x0000003000087202 */ /* 0x000fe20000000f00 */
[----:B------:R-:W-:Y:S01]  /*8c80*/  IMAD R18, R31, UR6, RZ ;  /* 0x000000061f127c24 */ /* 0x000fe2000f8e02ff */
[----:B------:R-:W-:Y:S02]  /*8c90*/  MOV R9, R39 ;  /* 0x0000002700097202 */ /* 0x000fe40000000f00 */
[----:B------:R-:W-:Y:S02]  /*8ca0*/  MOV R16, UR5 ;  /* 0x0000000500107c02 */ /* 0x000fe40008000f00 */
[----:B------:R-:W-:Y:S01]  /*8cb0*/  MOV R13, UR5 ;  /* 0x00000005000d7c02 */ /* 0x000fe20008000f00 */
[----:B0-----:R-:W-:-:S04]  /*8cc0*/  IMAD.WIDE.U32 R14, R41, UR6, R8 ;  /* 0x00000006290e7c25 */ /* 0x001fc8000f8e0008 */
        /* <DEDUP_REMOVED lines=12> */
.L_x_2907:
[----:B------:R-:W-:Y:S05]  /*8d90*/  BSYNC B0 ;  /* 0x0000000000007941 */ /* 0x000fea0003800000 */
.L_x_2906:
[----:B------:R-:W-:Y:S05]  /*8da0*/  @!P5 BRA `(.L_x_2908) ;  /* 0x000000000048d947 */ /* 0x000fea0003800000 */
        /* <DEDUP_REMOVED lines=18> */
.L_x_2908:
[----:B------:R-:W-:Y:S04]  /*8ed0*/  BSSY B0, `(.L_x_2909) ;  /* 0x0000015000007945 */ /* 0x000fe80003800000 */
[----:B------:R-:W-:Y:S05]  /*8ee0*/  @P2 BRA `(.L_x_2910) ;  /* 0x00000000004c2947 */ /* 0x000fea0003800000 */
[----:B------:R-:W-:Y:S01]  /*8ef0*/  ULDC.64 UR6, c[0x0][0x288] ;  /* 0x0000a20000067ab9 */ /* 0x000fe20000000a00 */
[----:B-1----:R-:W-:Y:S01]  /*8f00*/  MOV R8, R48 ;  /* 0x0000003000087202 */ /* 0x002fe20000000f00 */
[----:B------:R-:W-:Y:S01]  /*8f10*/  IMAD R13, R30, UR6, RZ ;  /* 0x000000061e0d7c24 */ /* 0x000fe2000f8e02ff */
[----:B------:R-:W-:Y:S02]  /*8f20*/  MOV R9, R39 ;  /* 0x0000002700097202 */ /* 0x000fe40000000f00 */
[----:B------:R-:W-:Y:S01]  /*8f30*/  MOV R16, UR5 ;  /* 0x0000000500107c02 */ /* 0x000fe20008000f00 */
[C---:B------:R-:W-:Y:S01]  /*8f40*/  IMAD R13, R12.reuse, UR7, R13 ;  /* 0x000000070c0d7c24 */ /* 0x040fe2000f8e020d */
[----:B------:R-:W-:Y:S01]  /*8f50*/  MOV R17, UR5 ;  /* 0x0000000500117c02 */ /* 0x000fe20008000f00 */
[----:B0-----:R-:W-:Y:S01]  /*8f60*/  IMAD.WIDE.U32 R14, R12, UR6, R8 ;  /* 0x000000060c0e7c25 */ /* 0x001fe2000f8e0008 */
[----:B------:R-:W-:-:S03]  /*8f70*/  ULDC.64 UR6, c[0x0][0x210] ;  /* 0x0000840000067ab9 */ /* 0x000fc60000000a00 */
[----:B------:R-:W-:Y:S01]  /*8f80*/  FFMA.FTZ R16, R57, R16, UR13 ;  /* 0x0000000d39107e23 */ /* 0x000fe20008010010 */
        /* <DEDUP_REMOVED lines=9> */
.L_x_2910:
[----:B------:R-:W-:Y:S05]  /*9020*/  BSYNC B0 ;  /* 0x0000000000007941 */ /* 0x000fea0003800000 */
.L_x_2909:
[----:B------:R-:W-:Y:S05]  /*9030*/  @!P5 BRA `(.L_x_2911) ;  /* 0x000000000048d947 */ /* 0x000fea0003800000 */
[----:B-12---:R-:W-:Y:S01]  /*9040*/  FFMA.FTZ R8, R53, R3, R4 ;  /* 0x0000000335087223 */ /* 0x006fe20000010004 */
        /* <DEDUP_REMOVED lines=17> */
.L_x_2911:
[----:B------:R-:W-:Y:S04]  /*9160*/  BSSY B0, `(.L_x_2912) ;  /* 0x0000015000007945 */ /* 0x000fe80003800000 */
[----:B------:R-:W-:Y:S05]  /*9170*/  @P3 BRA `(.L_x_2913) ;  /* 0x00000000004c3947 */ /* 0x000fea0003800000 */
[----:B------:R-:W-:Y:S01]  /*9180*/  ULDC.64 UR6, c[0x0][0x288] ;  /* 0x0000a20000067ab9 */ /* 0x000fe20000000a00 */
[----:B-12---:R-:W-:Y:S01]  /*9190*/  MOV R8, R48 ;  /* 0x0000003000087202 */ /* 0x006fe20000000f00 */
        /* <DEDUP_REMOVED lines=17> */
.L_x_2913:
[----:B------:R-:W-:Y:S05]  /*92b0*/  BSYNC B0 ;  /* 0x0000000000007941 */ /* 0x000fea0003800000 */
.L_x_2912:
[----:B------:R-:W-:Y:S05]  /*92c0*/  @!P5 BRA `(.L_x_2914) ;  /* 0x000000000048d947 */ /* 0x000fea0003800000 */
[----:B------:R-:W-:Y:S01]  /*92d0*/  FFMA.FTZ R4, R78, R3, R4 ;  /* 0x000000034e047223 */ /* 0x000fe20000010004 */
[----:B------:R-:W-:-:S03]  /*92e0*/  FFMA.FTZ R5, R77, R50, R5 ;  /* 0x000000324d057223 */ /* 0x000fc60000010005 */
[----:B-123--:R-:W-:Y:S01]  /*92f0*/  FMUL.FTZ R8, R4, -1.4426950216293334961 ;  /* 0xbfb8aa3b04087820 */ /* 0x00efe20000410000 */
        /* <DEDUP_REMOVED lines=15> */
.L_x_2914:
[----:B------:R-:W-:Y:S04]  /*93f0*/  BSSY B0, `(.L_x_2915) ;  /* 0x0000014000007945 */ /* 0x000fe80003800000 */
[----:B------:R-:W-:Y:S05]  /*9400*/  @P4 BRA `(.L_x_2916) ;  /* 0x0000000000484947 */ /* 0x000fea0003800000 */
[----:B------:R-:W-:Y:S01]  /*9410*/  ULDC.64 UR6, c[0x0][0x288] ;  /* 0x0000a20000067ab9 */ /* 0x000fe20000000a00 */
[----:B------:R-:W-:Y:S01]  /*9420*/  MOV R38, R48 ;  /* 0x0000003000267202 */ /* 0x000fe20000000f00 */
[----:B------:R-:W-:Y:S01]  /*9430*/  IMAD R87, R87, UR6, RZ ;  /* 0x0000000657577c24 */ /* 0x000fe2000f8e02ff */
        /* <DEDUP_REMOVED lines=15> */
.L_x_2916:
[----:B------:R-:W-:Y:S05]  /*9530*/  BSYNC B0 ;  /* 0x0000000000007941 */ /* 0x000fea0003800000 */
.L_x_2915:
        /* <DEDUP_REMOVED lines=9> */
.L_x_2834:
[----:B------:R-:W5:Y:S01]  /*95d0*/  LDC R6, c[0x0][0xc] ;  /* 0x00000300ff067b82 */ /* 0x000f620000000800 */
[----:B------:R-:W-:Y:S01]  /*95e0*/  ISETP.NE.AND P1, PT, R0, RZ, PT ;  /* 0x000000ff0000720c */ /* 0x000fe20003f25270 */
[----:B------:R-:W-:Y:S06]  /*95f0*/  BSSY B0, `(.L_x_2918) ;  /* 0x0000011000007945 */ /* 0x000fec0003800000 */
[----:B------:R-:W4:Y:S08]  /*9600*/  LDC R7, c[0x0][0x10] ;  /* 0x00000400ff077b82 */ /* 0x000f300000000800 */
[----:B------:R-:W0:Y:S01]  /*9610*/  LDC.64 R2, c[0x0][0x258] ;  /* 0x00009600ff027b82 */ /* 0x000e220000000a00 */
[----:B-----5:R-:W-:-:S02]  /*9620*/  ISETP.NE.AND P0, PT, R6, 0x1, PT ;  /* 0x000000010600780c */ /* 0x020fc40003f05270 */
[----:B----4-:R-:W-:-:S04]  /*9630*/  SHF.L.U32 R4, R7, 0x1, RZ ;  /* 0x0000000107047819 */ /* 0x010fc800000006ff */
[----:B------:R-:W-:-:S05]  /*9640*/  SEL R5, R4, RZ, P0 ;  /* 0x000000ff04057207 */ /* 0x000fca0000000000 */
[----:B0-----:R-:W-:Y:S01]  /*9650*/  IMAD.WIDE.U32 R2, R5, 0x4, R2 ;  /* 0x0000000405027825 */ /* 0x001fe200078e0002 */
[----:B------:R-:W-:Y:S06]  /*9660*/  @P1 BRA `(.L_x_2919) ;  /* 0x0000000000241947 */ /* 0x000fec0003800000 */
[----:B------:R-:W0:Y:S01]  /*9670*/  S2R R4, SR_LANEID ;  /* 0x0000000000047919 */ /* 0x000e220000000000 */
[----:B------:R-:W-:Y:S02]  /*9680*/  VOTEU.ANY UR4, UPT, PT ;  /* 0x0000000000047886 */ /* 0x000fe400038e0100 */
[----:B------:R-:W-:Y:S02]  /*9690*/  UFLO.U32 UR5, UR4 ;  /* 0x00000004000572bd */ /* 0x000fe400080e0000 */
[----:B------:R-:W4:Y:S04]  /*96a0*/  POPC R5, UR4 ;  /* 0x0000000400057d09 */ /* 0x000f280008000000 */
[----:B0-----:R-:W-:-:S13]  /*96b0*/  ISETP.EQ.U32.AND P0, PT, R4, UR5, PT ;  /* 0x0000000504007c0c */ /* 0x001fda000bf02070 */
[----:B------:R-:W-:Y:S06]  /*96c0*/  @P0 MEMBAR.ALL.GPU ;  /* 0x0000000000000992 */ /* 0x000fec000000a000 */
[----:B------:R-:W-:-:S00]  /*96d0*/  @P0 ERRBAR ;  /* 0x00000000000009ab */ /* 0x000fc00000000000 */
[----:B------:R-:W-:Y:S06]  /*96e0*/  @P0 CGAERRBAR ;  /* 0x00000000000005ab */ /* 0x000fec0000000000 */
[----:B----4-:R0:W-:Y:S02]  /*96f0*/  @P0 REDG.E.ADD.S32.STRONG.GPU desc[UR22][R2.64], R5 ;  /* 0x000000050200098e */ /* 0x0101e4000c10e396 */
.L_x_2919:
[----:B------:R-:W-:Y:S05]  /*9700*/  BSYNC B0 ;  /* 0x0000000000007941 */ /* 0x000fea0003800000 */
.L_x_2918:
[----:B------:R-:W4:Y:S01]  /*9710*/  S2UR UR4, SR_CTAID.X ;  /* 0x00000000000479c3 */ /* 0x000f220000002500 */
[----:B------:R-:W-:Y:S02]  /*9720*/  IADD3 R4, R6, -0x1, RZ ;  /* 0xffffffff06047810 */ /* 0x000fe40007ffe0ff */
[----:B0-----:R-:W-:-:S05]  /*9730*/  IADD3 R5, R7, -0x1, RZ ;  /* 0xffffffff07057810 */ /* 0x001fca0007ffe0ff */
[----:B------:R-:W0:Y:S01]  /*9740*/  S2UR UR5, SR_CTAID.Y ;  /* 0x00000000000579c3 */ /* 0x000e220000002600 */
[----:B----4-:R-:W-:-:S04]  /*9750*/  ISETP.NE.AND P0, PT, R4, UR4, PT ;  /* 0x0000000404007c0c */ /* 0x010fc8000bf05270 */
[----:B0-----:R-:W-:-:S13]  /*9760*/  ISETP.NE.OR P0, PT, R5, UR5, P0 ;  /* 0x0000000505007c0c */ /* 0x001fda0008705670 */
[----:B------:R-:W-:Y:S05]  /*9770*/  @P0 EXIT ;  /* 0x000000000000094d */ /* 0x000fea0003800000 */
[----:B------:R-:W-:Y:S05]  /*9780*/  @P1 BRA `(.L_x_2920) ;  /* 0x0000000000201947 */ /* 0x000fea0003800000 */
[----:B------:R-:W-:-:S05]  /*9790*/  IMAD R4, R6, R7, RZ ;  /* 0x0000000706047224 */ /* 0x000fca00078e02ff */
[----:B------:R-:W-:-:S13]  /*97a0*/  ISETP.NE.AND P0, PT, R4, -0x1, PT ;  /* 0xffffffff0400780c */ /* 0x000fda0003f05270 */
[----:B------:R-:W-:Y:S05]  /*97b0*/  @!P0 BRA `(.L_x_2920) ;  /* 0x0000000000148947 */ /* 0x000fea0003800000 */
.L_x_2921:
[----:B------:R-:W4:Y:S04]  /*97c0*/  LDG.E.STRONG.GPU R5, desc[UR22][R2.64] ;  /* 0x0000001602057981 */ /* 0x000f28000c1ef900 */
[----:B----4-:R-:W-:Y:S01]  /*97d0*/  CCTL.IVALL ;  /* 0x00000000ff00798f */ /* 0x010fe20002000000 */
[----:B------:R-:W-:Y:S05]  /*97e0*/  YIELD ;  /* 0x0000000000007946 */ /* 0x000fea0003800000 */
[----:B------:R-:W-:-:S13]  /*97f0*/  ISETP.NE.AND P0, PT, R5, R4, PT ;  /* 0x000000040500720c */ /* 0x000fda0003f05270 */
[----:B------:R-:W-:Y:S05]  /*9800*/  @P0 BRA `(.L_x_2921) ;  /* 0xfffffffc00ec0947 */ /* 0x000fea000383ffff */
.L_x_2920:
        /* <DEDUP_REMOVED lines=13> */
[----:B---3--:R-:W0:Y:S01]  /*98e0*/  LDC.64 R14, c[0x0][0x218] ;  /* 0x00008600ff0e7b82 */ /* 0x008e220000000a00 */
[----:B------:R-:W-:Y:S01]  /*98f0*/  MOV R7, R4 ;  /* 0x0000000400077202 */ /* 0x000fe20000000f00 */
[----:B------:R-:W-:Y:S01]  /*9900*/  ULDC.64 UR4, c[0x0][0x268] ;  /* 0x00009a0000047ab9 */ /* 0x000fe20000000a00 */
[----:B------:R-:W-:Y:S02]  /*9910*/  IADD3 R5, R3, R5, RZ ;  /* 0x0000000503057210 */ /* 0x000fe40007ffe0ff */
[----:B------:R-:W-:Y:S02]  /*9920*/  SHF.L.U64.HI R23, R22, 0x2, R23 ;  /* 0x0000000216177819 */ /* 0x000fe40000010217 */
[----:B------:R-:W-:Y:S01]  /*9930*/  LEA.HI R2, P0, R5, R2, RZ, 0x1 ;  /* 0x0000000205027211 */ /* 0x000fe200078108ff */
[----:B-12---:R-:W1:Y:S01]  /*9940*/  LDC.64 R16, c[0x0][0x220] ;  /* 0x00008800ff107b82 */ /* 0x006e620000000a00 */
[----:B------:R-:W-:-:S02]  /*9950*/  SHF.L.U64.HI R31, R25, 0x2, R18 ;  /* 0x00000002191f7819 */ /* 0x000fc40000010212 */
[----:B------:R-:W-:-:S04]  /*9960*/  IADD3.X R5, RZ, R5, RZ, P0, !PT ;  /* 0x00000005ff057210 */ /* 0x000fc800007fe4ff */
[--C-:B------:R-:W-:Y:S02]  /*9970*/  SHF.R.S64 R27, R2, 0x1, R5.reuse ;  /* 0x00000001021b7819 */ /* 0x100fe40000001005 */
[----:B------:R-:W-:-:S04]  /*9980*/  SHF.R.S32.HI R2, RZ, 0x1, R5 ;  /* 0x00000001ff027819 */ /* 0x000fc80000011405 */
[----:B------:R-:W-:-:S07]  /*9990*/  SHF.L.U64.HI R29, R27, 0x2, R2 ;  /* 0x000000021b1d7819 */ /* 0x000fce0000010202 */
.L_x_2922:
[----:B------:R-:W-:-:S04]  /*99a0*/  LEA R6, P0, R0, UR4, 0x2 ;  /* 0x0000000400067c11 */ /* 0x000fc8000f8010ff */
[----:B------:R-:W-:Y:S02]  /*99b0*/  LEA.HI.X R7, R0, UR5, R7, 0x2, P0 ;  /* 0x0000000500077c11 */ /* 0x000fe400080f1407 */
[-C--:B------:R-:W-:Y:S02]  /*99c0*/  LEA R8, P0, R25, R6.reuse, 0x2 ;  /* 0x0000000619087211 */ /* 0x080fe400078010ff */
[-C--:B------:R-:W-:Y:S01]  /*99d0*/  LEA R12, P2, R27, R6.reuse, 0x2 ;  /* 0x000000061b0c7211 */ /* 0x080fe200078410ff */
[----:B--2---:R2:W3:Y:S01]  /*99e0*/  LDG.E R2, desc[UR22][R6.64] ;  /* 0x0000001606027981 */ /* 0x0044e2000c1e1900 */
[----:B------:R-:W-:Y:S02]  /*99f0*/  LEA R10, P1, R22, R6, 0x2 ;  /* 0x00000006160a7211 */ /* 0x000fe400078210ff */
[C---:B------:R-:W-:Y:S02]  /*9a00*/  IADD3.X R9, R7.reuse, R31, RZ, P0, !PT ;  /* 0x0000001f07097210 */ /* 0x040fe400007fe4ff */
[----:B------:R-:W-:-:S02]  /*9a10*/  IADD3.X R13, R7, R29, RZ, P2, !PT ;  /* 0x0000001d070d7210 */ /* 0x000fc400017fe4ff */
[----:B------:R-:W-:Y:S02]  /*9a20*/  IADD3.X R11, R23, R7, RZ, P1, !PT ;  /* 0x00000007170b7210 */ /* 0x000fe40000ffe4ff */
[----:B------:R-:W3:Y:S04]  /*9a30*/  LDG.E R9, desc[UR22][R8.64] ;  /* 0x0000001608097981 */ /* 0x000ee8000c1e1900 */
[----:B------:R-:W4:Y:S04]  /*9a40*/  LDG.E R10, desc[UR22][R10.64] ;  /* 0x000000160a0a7981 */ /* 0x000f28000c1e1900 */
[----:B------:R-:W4:Y:S01]  /*9a50*/  LDG.E R13, desc[UR22][R12.64] ;  /* 0x000000160c0d7981 */ /* 0x000f22000c1e1900 */
[----:B------:R-:W-:-:S02]  /*9a60*/  SHF.L.U32 R5, R0, 0x1, RZ ;  /* 0x0000000100057819 */ /* 0x000fc400000006ff */
[----:B------:R-:W-:-:S04]  /*9a70*/  IADD3 R0, R0, 0x280, RZ ;  /* 0x0000028000007810 */ /* 0x000fc80007ffe0ff */
[----:B------:R-:W-:Y:S02]  /*9a80*/  ISETP.GT.U32.AND P0, PT, R25, R0, PT ;  /* 0x000000001900720c */ /* 0x000fe40003f04070 */
[----:B--2---:R-:W-:-:S04]  /*9a90*/  SHF.R.S32.HI R7, RZ, 0x1f, R0 ;  /* 0x0000001fff077819 */ /* 0x004fc80000011400 */
[----:B------:R-:W-:Y:S02]  /*9aa0*/  ISETP.GT.AND.EX P0, PT, R18, R7, PT, P0 ;  /* 0x000000071200720c */ /* 0x000fe40003f04300 */
[----:B---3--:R-:W-:Y:S01]  /*9ab0*/  F2FP.BF16.F32.PACK_AB R19, R9, R2 ;  /* 0x000000020913723e */ /* 0x008fe200000010ff */
[----:B0-----:R-:W-:-:S04]  /*9ac0*/  IMAD.WIDE R2, R5, 0x2, R14 ;  /* 0x0000000205027825 */ /* 0x001fc800078e020e */
[----:B-1----:R-:W-:Y:S01]  /*9ad0*/  IMAD.WIDE R4, R5, 0x2, R16 ;  /* 0x0000000205047825 */ /* 0x002fe200078e0210 */
[----:B----4-:R-:W-:Y:S01]  /*9ae0*/  F2FP.BF16.F32.PACK_AB R21, R13, R10 ;  /* 0x0000000a0d15723e */ /* 0x010fe200000010ff */
[----:B------:R2:W-:Y:S04]  /*9af0*/  STG.E desc[UR22][R2.64], R19 ;  /* 0x0000001302007986 */ /* 0x0005e8000c101916 */
[----:B------:R2:W-:Y:S01]  /*9b00*/  STG.E desc[UR22][R4.64], R21 ;  /* 0x0000001504007986 */ /* 0x0005e2000c101916 */
[----:B------:R-:W-:Y:S05]  /*9b10*/  @P0 BRA `(.L_x_2922) ;  /* 0xfffffffc00a00947 */ /* 0x000fea000383ffff */
[----:B------:R-:W-:Y:S05]  /*9b20*/  EXIT ;  /* 0x000000000000794d */ /* 0x000fea0003800000 */
.L_x_2923:
        /* <DEDUP_REMOVED lines=13> */
.L_x_5599:


//--------------------- .text._Z35group_norm_nhwc_bwd_one_pass_kernelI11Fp32IOBf16WLi256ELi160ELi640EEv26Group_norm_nhwc_bwd_params --------------------------
	.section	.text._Z35group_norm_nhwc_bwd_one_pass_kernelI11Fp32IOBf16WLi256ELi160ELi640EEv26Group_norm_nhwc_bwd_params,"ax",@progbits
	.align	128
        .global         _Z35group_norm_nhwc_bwd_one_pass_kernelI11Fp32IOBf16WLi256ELi160ELi640EEv26Group_norm_nhwc_bwd_params
        .type           _Z35group_norm_nhwc_bwd_one_pass_kernelI11Fp32IOBf16WLi256ELi160ELi640EEv26Group_norm_nhwc_bwd_params,@function
        .size           _Z35group_norm_nhwc_bwd_one_pass_kernelI11Fp32IOBf16WLi256ELi160ELi640EEv26Group_norm_nhwc_bwd_params,(.L_x_5600 - _Z35group_norm_nhwc_bwd_one_pass_kernelI11Fp32IOBf16WLi256ELi160ELi640EEv26Group_norm_nhwc_bwd_params)
        .other          _Z35group_norm_nhwc_bwd_one_pass_kernelI11Fp32IOBf16WLi256ELi160ELi640EEv26Group_norm_nhwc_bwd_params,@"STO_CUDA_ENTRY STV_DEFAULT"
_Z35group_norm_nhwc_bwd_one_pass_kernelI11Fp32IOBf16WLi256ELi160ELi640EEv26Group_norm_nhwc_bwd_params:
.text._Z35group_norm_nhwc_bwd_one_pass_kernelI11Fp32IOBf16WLi256ELi160ELi640EEv26Group_norm_nhwc_bwd_params:
        /* <DEDUP_REMOVED lines=59> */
.L_x_3071:
[----:B0-2---:R-:W2:Y:S01]  /*03b0*/  LDL R7, [R1+0x1f0] ;  /* 0x0001f00001077983 */ /* 0x005ea20000100800 */
        /* <DEDUP_REMOVED lines=9> */
[----:B------:R-:W-:Y:S01]  /*0450*/  IADD3 R9, R2, 0xa0, RZ ;  /* 0x000000a002097810 */ /* 0x000fe20007ffe0ff */
[----:B------:R-:W-:Y:S01]  /*0460*/  UISETP.GE.AND UP5, UPT, UR15, URZ, UPT ;  /* 0x0000003f0f00728c */ /* 0x000fe2000bfa6270 */
[----:B------:R-:W-:Y:S01]  /*0470*/  R2UR UR16, R3 ;  /* 0x00000000031072ca */ /* 0x000fe200000e0000 */
[----:B------:R-:W-:Y:S01]  /*0480*/  UISETP.NE.AND UP0, UPT, UR14, URZ, UPT ;  /* 0x0000003f0e00728c */ /* 0x000fe2000bf05270 */
[----:B------:R-:W-:Y:S01]  /*0490*/  ISETP.GE.U32.AND P3, PT, R9, UR18, PT ;  /* 0x0000001209007c0c */ /* 0x000fe2000bf66070 */
[----:B------:R-:W0:Y:S01]  /*04a0*/  @P1 LDC.64 R16, c[0x0][0x228] ;  /* 0x00008a00ff101b82 */ /* 0x000e220000000a00 */
[----:B-1----:R-:W-:-:S02]  /*04b0*/  SHF.R.S32.HI R15, RZ, 0x1f, R9 ;  /* 0x0000001fff0f7819 */ /* 0x002fc40000011409 */
[----:B------:R-:W-:-:S04]  /*04c0*/  IADD3 R23, R2, 0x60, RZ ;  /* 0x0000006002177810 */ /* 0x000fc80007ffe0ff */
[----:B------:R-:W-:Y:S01]  /*04d0*/  ISETP.GE.U32.AND P2, PT, R23, UR18, PT ;  /* 0x0000001217007c0c */ /* 0x000fe2000bf46070 */
[----:B------:R-:W1:Y:S01]  /*04e0*/  @P1 LDC.64 R12, c[0x0][0x230] ;  /* 0x00008c00ff0c1b82 */ /* 0x000e620000000a00 */
[----:B-----5:R-:W-:Y:S01]  /*04f0*/  SHF.R.S32.HI R24, RZ, 0x1f, R23 ;  /* 0x0000001fff187819 */ /* 0x020fe20000011417 */
[----:B---3--:R-:W3:Y:S03]  /*0500*/  I2F.RP R3, UR16 ;  /* 0x0000001000037d06 */ /* 0x008ee60008209400 */
[----:B------:R-:W-:-:S04]  /*0510*/  ISETP.GE.AND.EX P2, PT, R24, UR19, PT, P2 ;  /* 0x0000001318007c0c */ /* 0x000fc8000bf46320 */
[----:B------:R-:W-:Y:S01]  /*0520*/  ISETP.GT.U32.OR P2, PT, R0, 0x27f, P2 ;  /* 0x0000027f0000780c */ /* 0x000fe20001744470 */
[----:B---3--:R-:W3:-:S12]  /*0530*/  MUFU.RCP R3, R3 ;  /* 0x0000000300037308 */ /* 0x008ed80000001000 */
[----:B----4-:R-:W4:Y:S01]  /*0540*/  @!P2 LDC.64 R10, c[0x0][0x288] ;  /* 0x0000a200ff0aab82 */ /* 0x010f220000000a00 */
[----:B---3--:R-:W-:Y:S02]  /*0550*/  IADD3 R4, R3, 0xffffffe, RZ ;  /* 0x0ffffffe03047810 */ /* 0x008fe40007ffe0ff */
[----:B------:R-:W-:-:S04]  /*0560*/  SHF.R.S32.HI R3, RZ, 0x1f, R9 ;  /* 0x0000001fff037819 */ /* 0x000fc80000011409 */
[----:B------:R-:W3:Y:S01]  /*0570*/  F2I.FTZ.U32.TRUNC.NTZ R4, R4 ;  /* 0x0000000400047305 */ /* 0x000ee2000021f000 */
[----:B------:R-:W-:-:S04]  /*0580*/  ISETP.GE.AND.EX P3, PT, R3, UR19, PT, P3 ;  /* 0x0000001303007c0c */ /* 0x000fc8000bf66330 */
[----:B------:R-:W-:Y:S01]  /*0590*/  ISETP.GT.U32.OR P3, PT, R0, 0x27f, P3 ;  /* 0x0000027f0000780c */ /* 0x000fe20001f64470 */
[----:B----4-:R-:W-:-:S04]  /*05a0*/  @!P2 IMAD R24, R24, R10, RZ ;  /* 0x0000000a1818a224 */ /* 0x010fc800078e02ff */
[----:B------:R-:W-:Y:S01]  /*05b0*/  @!P2 IMAD R24, R23, R11, R24 ;  /* 0x0000000b1718a224 */ /* 0x000fe200078e0218 */
[----:B---3--:R-:W-:Y:S02]  /*05c0*/  R2UR UR7, R4 ;  /* 0x00000000040772ca */ /* 0x008fe400000e0000 */
[----:B------:R-:W3:Y:S08]  /*05d0*/  @P1 LDC.64 R4, c[0x0][0x288] ;  /* 0x0000a200ff041b82 */ /* 0x000ef00000000a00 */
[----:B------:R-:W4:Y:S03]  /*05e0*/  @!P3 LDC.64 R20, c[0x0][0x288] ;  /* 0x0000a200ff14bb82 */ /* 0x000f260000000a00 */
[----:B------:R-:W-:-:S04]  /*05f0*/  UIADD3 UR5, URZ, -UR7, URZ ;  /* 0x800000073f057290 */ /* 0x000fc8000fffe03f */
[----:B------:R-:W-:Y:S01]  /*0600*/  UIMAD UR5, UR5, UR16, URZ ;  /* 0x00000010050572a4 */ /* 0x000fe2000f8e023f */
[----:B------:R-:W1:Y:S03]  /*0610*/  @!P3 LDC.64 R18, c[0x0][0x230] ;  /* 0x00008c00ff12bb82 */ /* 0x000e660000000a00 */
[----:B------:R-:W-:-:S04]  /*0620*/  UIMAD.WIDE.U32 UR6, UR7, UR5, UR6 ;  /* 0x00000005070672a5 */ /* 0x000fc8000f8e0006 */
[----:B------:R-:W-:-:S04]  /*0630*/  UIMAD.WIDE.U32 UR6, UR7, UR13, URZ ;  /* 0x0000000d070672a5 */ /* 0x000fc8000f8e003f */
[----:B------:R-:W-:-:S04]  /*0640*/  UIADD3 UR5, -UR7, URZ, URZ ;  /* 0x0000003f07057290 */ /* 0x000fc8000fffe13f */
[----:B------:R-:W-:Y:S01]  /*0650*/  UIMAD UR5, UR16, UR5, UR13 ;  /* 0x00000005100572a4 */ /* 0x000fe2000f8e020d */
[----:B----4-:R-:W-:Y:S01]  /*0660*/  @!P3 IMAD R26, R15, R20, RZ ;  /* 0x000000140f1ab224 */ /* 0x010fe200078e02ff */
[----:B------:R-:W-:Y:S01]  /*0670*/  ULOP3.LUT UR13, URZ, UR14, URZ, 0x33, !UPT ;  /* 0x0000000e3f0d7292 */ /* 0x000fe2000f8e333f */
[----:B------:R-:W4:Y:S01]  /*0680*/  @!P2 LDC.64 R14, c[0x0][0x230] ;  /* 0x00008c00ff0eab82 */ /* 0x000f220000000a00 */
[----:B------:R-:W-:Y:S01]  /*0690*/  UISETP.GT.U32.AND UP2, UPT, UR16, UR5, UPT ;  /* 0x000000051000728c */ /* 0x000fe2000bf44070 */
[----:B------:R-:W-:Y:S01]  /*06a0*/  @!P3 IMAD R26, R9, R21, R26 ;  /* 0x00000015091ab224 */ /* 0x000fe200078e021a */
[----:B------:R-:W-:-:S09]  /*06b0*/  ULDC.64 UR14, c[0x0][0x298] ;  /* 0x0000a600000e7ab9 */ /* 0x000fd20000000a00 */
        /* <DEDUP_REMOVED lines=21> */
[----:B---3--:R-:W-:-:S04]  /*0810*/  @P1 IMAD R6, R7, R4, RZ ;  /* 0x0000000407061224 */ /* 0x008fc800078e02ff */
[----:B------:R-:W-:Y:S01]  /*0820*/  IMAD.WIDE.U32 R30, R3, UR7, R30 ;  /* 0x00000007031e7c25 */ /* 0x000fe2000f8e001e */
[C---:B------:R-:W-:Y:S02]  /*0830*/  IADD3 R3, R2.reuse, 0x68, RZ ;  /* 0x0000006802037810 */ /* 0x040fe40007ffe0ff */
[----:B------:R-:W-:Y:S02]  /*0840*/  CS2R R36, SRZ ;  /* 0x0000000000247805 */ /* 0x000fe4000001ff00 */
[----:B------:R-:W-:Y:S01]  /*0850*/  CS2R R42, SRZ ;  /* 0x00000000002a7805 */ /* 0x000fe2000001ff00 */
[----:B------:R-:W-:Y:S01]  /*0860*/  @P1 IMAD R25, R2, R5, R6 ;  /* 0x0000000502191224 */ /* 0x000fe200078e0206 */
[----:B------:R-:W-:Y:S01]  /*0870*/  IADD3 R29, R31, UR5, RZ ;  /* 0x000000051f1d7c10 */ /* 0x000fe2000fffe0ff */
[----:B------:R-:W2:Y:S01]  /*0880*/  @!P3 LDC.64 R6, c[0x0][0x228] ;  /* 0x00008a00ff06bb82 */ /* 0x000ea20000000a00 */
[----:B------:R-:W-:Y:S01]  /*0890*/  @P1 MOV R28, R30 ;  /* 0x0000001e001c1202 */ /* 0x000fe20000000f00 */
[----:B------:R-:W-:Y:S01]  /*08a0*/  ULDC.64 UR6, c[0x0][0x248] ;  /* 0x0000920000067ab9 */ /* 0x000fe20000000a00 */
        /* <DEDUP_REMOVED lines=9> */
[C---:B0-----:R-:W-:Y:S02]  /*0940*/  @P1 IADD3 R32, P5, R8.reuse, R16, RZ ;  /* 0x0000001008201210 */ /* 0x041fe40007fbe0ff */
[----:B-1----:R-:W-:Y:S01]  /*0950*/  @P1 IADD3 R34, P0, R8, R12, RZ ;  /* 0x0000000c08221210 */ /* 0x002fe20007f1e0ff */
[----:B------:R-:W-:Y:S01]  /*0960*/  @!P3 IMAD.WIDE.U32 R20, R9, R20, R4 ;  /* 0x000000140914b225 */ /* 0x000fe200078e0004 */
[C---:B------:R-:W-:Y:S01]  /*0970*/  @P1 IADD3.X R33, R25.reuse, R17, RZ, P5, !PT ;  /* 0x0000001119211210 */ /* 0x040fe20002ffe4ff */
[----:B------:R-:W0:Y:S01]  /*0980*/  @!P2 LDC.64 R8, c[0x0][0x228] ;  /* 0x00008a00ff08ab82 */ /* 0x000e220000000a00 */
[----:B------:R-:W-:Y:S02]  /*0990*/  @P1 IADD3.X R35, R25, R13, RZ, P0, !PT ;  /* 0x0000000d19231210 */ /* 0x000fe400007fe4ff */
[----:B------:R-:W-:Y:S02]  /*09a0*/  @!P3 IADD3 R16, R21, R26, RZ ;  /* 0x0000001a1510b210 */ /* 0x000fe40007ffe0ff */
[----:B------:R-:W-:-:S02]  /*09b0*/  CS2R R26, SRZ ;  /* 0x00000000001a7805 */ /* 0x000fc4000001ff00 */
[C---:B------:R-:W-:Y:S01]  /*09c0*/  @!P3 SHF.L.U32 R17, R20.reuse, 0x2, RZ ;  /* 0x000000021411b819 */ /* 0x040fe200000006ff */
[----:B------:R1:W-:Y:S01]  /*09d0*/  @P1 STL.64 [R1+0x20], R34 ;  /* 0x0000202201001387 */ /* 0x0003e20000100a00 */
[----:B------:R-:W-:Y:S02]  /*09e0*/  @!P3 SHF.L.U64.HI R16, R20, 0x2, R16 ;  /* 0x000000021410b819 */ /* 0x000fe40000010210 */
[C---:B--2---:R-:W-:Y:S01]  /*09f0*/  @!P3 IADD3 R6, P6, R17.reuse, R6, RZ ;  /* 0x000000061106b210 */ /* 0x044fe20007fde0ff */
[----:B------:R2:W-:Y:S01]  /*0a00*/  @P1 STL.64 [R1+0x10], R32 ;  /* 0x0000102001001387 */ /* 0x0005e20000100a00 */
[----:B------:R-:W-:Y:S02]  /*0a10*/  @!P3 IADD3 R18, P5, R17, R18, RZ ;  /* 0x000000121112b210 */ /* 0x000fe40007fbe0ff */
[C---:B------:R-:W-:Y:S02]  /*0a20*/  @!P3 IADD3.X R7, R16.reuse, R7, RZ, P6, !PT ;  /* 0x000000071007b210 */ /* 0x040fe400037fe4ff */
[----:B------:R-:W-:-:S02]  /*0a30*/  @!P3 IADD3.X R19, R16, R19, RZ, P5, !PT ;  /* 0x000000131013b210 */ /* 0x000fc40002ffe4ff */
[----:B------:R-:W-:Y:S02]  /*0a40*/  @!P2 MOV R12, R30 ;  /* 0x0000001e000ca202 */ /* 0x000fe40000000f00 */
[----:B-1----:R-:W-:Y:S01]  /*0a50*/  CS2R R34, SRZ ;  /* 0x0000000000227805 */ /* 0x002fe2000001ff00 */
[----:B------:R-:W3:Y:S01]  /*0a60*/  @!P3 LDG.E.64 R26, desc[UR22][R6.64] ;  /* 0x00000016061ab981 */ /* 0x000ee2000c1e1b00 */
[----:B------:R-:W-:Y:S02]  /*0a70*/  @!P2 MOV R13, R29 ;  /* 0x0000001d000da202 */ /* 0x000fe40000000f00 */
[----:B------:R-:W-:Y:S02]  /*0a80*/  ISETP.GT.U32.OR P4, PT, R0, 0x27f, P4 ;  /* 0x0000027f0000780c */ /* 0x000fe40002784470 */
[----:B------:R1:W3:Y:S01]  /*0a90*/  @!P3 LDG.E.64 R34, desc[UR22][R18.64] ;  /* 0x000000161222b981 */ /* 0x0002e2000c1e1b00 */
[----:B------:R-:W-:Y:S01]  /*0aa0*/  @!P2 IMAD.WIDE.U32 R10, R23, R10, R12 ;  /* 0x0000000a170aa225 */ /* 0x000fe200078e000c */
[----:B------:R-:W-:-:S02]  /*0ab0*/  IADD3 R20, R2, 0x70, RZ ;  /* 0x0000007002147810 */ /* 0x000fc40007ffe0ff */
[----:B------:R-:W-:Y:S02]  /*0ac0*/  IADD3 R17, R2, 0x78, RZ ;  /* 0x0000007802117810 */ /* 0x000fe40007ffe0ff */
[----:B------:R-:W-:Y:S02]  /*0ad0*/  @!P2 IADD3 R13, R11, R24, RZ ;  /* 0x000000180b0da210 */ /* 0x000fe40007ffe0ff */
[C---:B------:R-:W-:Y:S02]  /*0ae0*/  @!P2 SHF.L.U32 R11, R10.reuse, 0x2, RZ ;  /* 0x000000020a0ba819 */ /* 0x040fe400000006ff */
[----:B------:R-:W-:Y:S01]  /*0af0*/  @!P2 SHF.L.U64.HI R12, R10, 0x2, R13 ;  /* 0x000000020a0ca819 */ /* 0x000fe2000001020d */
[----:B------:R-:W1:Y:S01]  /*0b00*/  @!P4 LDC.64 R4, c[0x0][0x288] ;  /* 0x0000a200ff04cb82 */ /* 0x000e620000000a00 */
[C---:B----4-:R-:W-:Y:S02]  /*0b10*/  @!P2 IADD3 R14, P5, R11.reuse, R14, RZ ;  /* 0x0000000e0b0ea210 */ /* 0x050fe40007fbe0ff */
[----:B0-----:R-:W-:-:S02]  /*0b20*/  @!P2 IADD3 R8, P6, R11, R8, RZ ;  /* 0x000000080b08a210 */ /* 0x001fc40007fde0ff */
[C---:B------:R-:W-:Y:S02]  /*0b30*/  @!P2 IADD3.X R15, R12.reuse, R15, RZ, P5, !PT ;  /* 0x0000000f0c0fa210 */ /* 0x040fe40002ffe4ff */
[----:B------:R-:W-:Y:S01]  /*0b40*/  @!P2 IADD3.X R9, R12, R9, RZ, P6, !PT ;  /* 0x000000090c09a210 */ /* 0x000fe200037fe4ff */
[----:B--2---:R-:W0:Y:S01]  /*0b50*/  @!P4 LDC.64 R32, c[0x0][0x230] ;  /* 0x00008c00ff20cb82 */ /* 0x004e220000000a00 */
[----:B------:R-:W-:Y:S02]  /*0b60*/  @!P4 MOV R10, R30 ;  /* 0x0000001e000ac202 */ /* 0x000fe40000000f00 */
[----:B------:R-:W-:Y:S02]  /*0b70*/  @!P4 MOV R11, R29 ;  /* 0x0000001d000bc202 */ /* 0x000fe40000000f00 */
[----:B------:R-:W-:Y:S02]  /*0b80*/  ISETP.GE.U32.AND P0, PT, R20, UR18, PT ;  /* 0x0000001214007c0c */ /* 0x000fe4000bf06070 */
[----:B------:R-:W-:Y:S01]  /*0b90*/  SHF.R.S32.HI R21, RZ, 0x1f, R20 ;  /* 0x0000001fff157819 */ /* 0x000fe20000011414 */
[----:B------:R-:W2:Y:S01]  /*0ba0*/  @!P4 LDC.64 R12, c[0x0][0x228] ;  /* 0x00008a00ff0ccb82 */ /* 0x000ea20000000a00 */
[----:B------:R-:W-:-:S02]  /*0bb0*/  ISETP.GE.U32.AND P5, PT, R17, UR18, PT ;  /* 0x0000001211007c0c */ /* 0x000fc4000bfa6070 */
[----:B------:R-:W-:-:S04]  /*0bc0*/  ISETP.GE.AND.EX P0, PT, R21, UR19, PT, P0 ;  /* 0x0000001315007c0c */ /* 0x000fc8000bf06300 */
[----:B------:R-:W-:Y:S01]  /*0bd0*/  ISETP.GT.U32.OR P0, PT, R0, 0x27f, P0 ;  /* 0x0000027f0000780c */ /* 0x000fe20000704470 */
[----:B-1----:R-:W-:-:S04]  /*0be0*/  @!P4 IMAD R16, R22, R4, RZ ;  /* 0x000000041610c224 */ /* 0x002fc800078e02ff */
[C---:B------:R-:W-:Y:S02]  /*0bf0*/  @!P4 IMAD R16, R3.reuse, R5, R16 ;  /* 0x000000050310c224 */ /* 0x040fe400078e0210 */
[----:B------:R-:W-:Y:S01]  /*0c00*/  @!P4 IMAD.WIDE.U32 R4, R3, R4, R10 ;  /* 0x000000040304c225 */ /* 0x000fe200078e000a */
[----:B------:R-:W-:-:S04]  /*0c10*/  SHF.R.S32.HI R3, RZ, 0x1f, R17 ;  /* 0x0000001fff037819 */ /* 0x000fc80000011411 */
[----:B------:R-:W-:Y:S01]  /*0c20*/  @!P4 IADD3 R16, R5, R16, RZ ;  /* 0x000000100510c210 */ /* 0x000fe20007ffe0ff */
[----:B------:R-:W1:Y:S01]  /*0c30*/  @!P0 LDC.64 R10, c[0x0][0x288] ;  /* 0x0000a200ff0a8b82 */ /* 0x000e620000000a00 */
[C---:B------:R-:W-:Y:S02]  /*0c40*/  @!P4 SHF.L.U32 R22, R4.reuse, 0x2, RZ ;  /* 0x000000020416c819 */ /* 0x040fe400000006ff */
[----:B------:R-:W-:Y:S01]  /*0c50*/  @!P4 SHF.L.U64.HI R16, R4, 0x2, R16 ;  /* 0x000000020410c819 */ /* 0x000fe20000010210 */
[----:B---3--:R3:W-:Y:S01]  /*0c60*/  STL.64 [R1+0x140], R26 ;  /* 0x0001401a01007387 */ /* 0x0087e20000100a00 */
[----:B0-----:R-:W-:Y:S01]  /*0c70*/  @!P4 IADD3 R32, P6, R22, R32, RZ ;  /* 0x000000201620c210 */ /* 0x001fe20007fde0ff */
[----:B-1----:R-:W-:Y:S01]  /*0c80*/  @!P0 IMAD R21, R21, R10, RZ ;  /* 0x0000000a15158224 */ /* 0x002fe200078e02ff */
[----:B------:R-:W-:Y:S01]  /*0c90*/  @!P0 MOV R18, R30 ;  /* 0x0000001e00128202 */ /* 0x000fe20000000f00 */
[----:B------:R-:W0:Y:S01]  /*0ca0*/  @!P0 LDC.64 R24, c[0x0][0x230] ;  /* 0x00008c00ff188b82 */ /* 0x000e220000000a00 */
[----:B------:R1:W-:Y:S01]  /*0cb0*/  STL.64 [R1+0x1b0], R34 ;  /* 0x0001b02201007387 */ /* 0x0003e20000100a00 */
[----:B------:R-:W-:-:S02]  /*0cc0*/  @!P0 MOV R19, R29 ;  /* 0x0000001d00138202 */ /* 0x000fc40000000f00 */
[----:B------:R-:W-:Y:S02]  /*0cd0*/  ISETP.GE.AND.EX P5, PT, R3, UR19, PT, P5 ;  /* 0x0000001303007c0c */ /* 0x000fe4000bfa6350 */
[----:B------:R-:W-:Y:S02]  /*0ce0*/  IADD3 R4, R2, 0x80, RZ ;  /* 0x0000008002047810 */ /* 0x000fe40007ffe0ff */
[----:B---3--:R-:W-:Y:S02]  /*0cf0*/  CS2R R26, SRZ ;  /* 0x00000000001a7805 */ /* 0x008fe4000001ff00 */
[----:B------:R-:W-:Y:S02]  /*0d00*/  @!P4 IADD3.X R33, R16, R33, RZ, P6, !PT ;  /* 0x000000211021c210 */ /* 0x000fe400037fe4ff */
[----:B------:R-:W-:Y:S02]  /*0d10*/  ISETP.GT.U32.OR P5, PT, R0, 0x27f, P5 ;  /* 0x0000027f0000780c */ /* 0x000fe40002fa4470 */
[----:B-1----:R-:W-:Y:S01]  /*0d20*/  CS2R R34, SRZ ;  /* 0x0000000000227805 */ /* 0x002fe2000001ff00 */
[----:B------:R1:W3:Y:S01]  /*0d30*/  @!P2 LDG.E.64 R26, desc[UR22][R14.64] ;  /* 0x000000160e1aa981 */ /* 0x0002e2000c1e1b00 */
[----:B--2---:R-:W-:-:S03]  /*0d40*/  @!P4 IADD3 R12, P6, R22, R12, RZ ;  /* 0x0000000c160cc210 */ /* 0x004fc60007fde0ff */
[----:B------:R2:W4:Y:S04]  /*0d50*/  @!P4 LDG.E.64 R36, desc[UR22][R32.64] ;  /* 0x000000162024c981 */ /* 0x000528000c1e1b00 */
[----:B------:R-:W4:Y:S01]  /*0d60*/  @!P2 LDG.E.64 R34, desc[UR22][R8.64] ;  /* 0x000000160822a981 */ /* 0x000f22000c1e1b00 */
[----:B------:R-:W-:Y:S01]  /*0d70*/  @!P4 IADD3.X R13, R16, R13, RZ, P6, !PT ;  /* 0x0000000d100dc210 */ /* 0x000fe200037fe4ff */
[----:B------:R-:W-:Y:S01]  /*0d80*/  @!P0 IMAD R16, R20, R11, R21 ;  /* 0x0000000b14108224 */ /* 0x000fe200078e0215 */
[----:B------:R-:W-:Y:S01]  /*0d90*/  ISETP.GE.U32.AND P3, PT, R4, UR18, PT ;  /* 0x0000001204007c0c */ /* 0x000fe2000bf66070 */
[----:B------:R-:W-:Y:S01]  /*0da0*/  @!P0 IMAD.WIDE.U32 R10, R20, R10, R18 ;  /* 0x0000000a140a8225 */ /* 0x000fe200078e0012 */
[----:B------:R-:W-:Y:S01]  /*0db0*/  SHF.R.S32.HI R5, RZ, 0x1f, R4 ;  /* 0x0000001fff057819 */ /* 0x000fe20000011404 */
[----:B------:R-:W0:Y:S08]  /*0dc0*/  @!P0 LDC.64 R20, c[0x0][0x228] ;  /* 0x00008a00ff148b82 */ /* 0x000e300000000a00 */
[----:B------:R-:W0:Y:S08]  /*0dd0*/  @!P5 LDC.64 R6, c[0x0][0x288] ;  /* 0x0000a200ff06db82 */ /* 0x000e300000000a00 */
[----:B-1----:R-:W1:Y:S01]  /*0de0*/  @!P5 LDC.64 R14, c[0x0][0x230] ;  /* 0x00008c00ff0edb82 */ /* 0x002e620000000a00 */
[----:B---3--:R-:W-:Y:S01]  /*0df0*/  STL.64 [R1+0x60], R26 ;  /* 0x0000601a01007387 */ /* 0x008fe20000100a00 */
[----:B--2---:R-:W-:-:S06]  /*0e00*/  CS2R R32, SRZ ;  /* 0x0000000000207805 */ /* 0x004fcc000001ff00 */
[----:B------:R-:W2:Y:S01]  /*0e10*/  @!P5 LDC.64 R18, c[0x0][0x228] ;  /* 0x00008a00ff12db82 */ /* 0x000ea20000000a00 */
[----:B----4-:R3:W-:Y:S02]  /*0e20*/  STL.64 [R1+0xb8], R34 ;  /* 0x0000b82201007387 */ /* 0x0107e40000100a00 */
[----:B---3--:R-:W-:-:S06]  /*0e30*/  CS2R R34, SRZ ;  /* 0x0000000000227805 */ /* 0x008fcc000001ff00 */
[----:B------:R-:W3:Y:S01]  /*0e40*/  @!P4 LDG.E.64 R34, desc[UR22][R12.64] ;  /* 0x000000160c22c981 */ /* 0x000ee2000c1e1b00 */
[----:B------:R-:W-:Y:S02]  /*0e50*/  @!P0 IADD3 R8, R11, R16, RZ ;  /* 0x000000100b088210 */ /* 0x000fe40007ffe0ff */
[C---:B------:R-:W-:Y:S02]  /*0e60*/  @!P0 SHF.L.U32 R16, R10.reuse, 0x2, RZ ;  /* 0x000000020a108819 */ /* 0x040fe400000006ff */
[----:B------:R-:W-:Y:S02]  /*0e70*/  @!P0 SHF.L.U64.HI R10, R10, 0x2, R8 ;  /* 0x000000020a0a8819 */ /* 0x000fe40000010208 */
[----:B0-----:R-:W-:-:S04]  /*0e80*/  @!P0 IADD3 R24, P6, R16, R24, RZ ;  /* 0x0000001810188210 */ /* 0x001fc80007fde0ff */
[----:B------:R-:W-:Y:S02]  /*0e90*/  @!P0 IADD3.X R25, R10, R25, RZ, P6, !PT ;  /* 0x000000190a198210 */ /* 0x000fe400037fe4ff */
[----:B------:R-:W-:-:S04]  /*0ea0*/  @!P0 IADD3 R20, P6, R16, R20, RZ ;  /* 0x0000001410148210 */ /* 0x000fc80007fde0ff */
[----:B------:R-:W-:-:S05]  /*0eb0*/  @!P0 IADD3.X R21, R10, R21, RZ, P6, !PT ;  /* 0x000000150a158210 */ /* 0x000fca00037fe4ff */
[----:B------:R-:W4:Y:S01]  /*0ec0*/  @!P0 LDG.E.64 R32, desc[UR22][R20.64] ;  /* 0x0000001614208981 */ /* 0x000f22000c1e1b00 */
[----:B------:R-:W-:-:S04]  /*0ed0*/  ISETP.GE.AND.EX P3, PT, R5, UR19, PT, P3 ;  /* 0x0000001305007c0c */ /* 0x000fc8000bf66330 */
[----:B------:R-:W-:Y:S01]  /*0ee0*/  ISETP.GT.U32.OR P3, PT, R0, 0x27f, P3 ;  /* 0x0000027f0000780c */ /* 0x000fe20001f64470 */
[----:B---3--:R0:W-:-:S12]  /*0ef0*/  STL.64 [R1+0xd0], R34 ;  /* 0x0000d02201007387 */ /* 0x0081d80000100a00 */
[----:B------:R-:W3:Y:S01]  /*0f00*/  @!P3 LDC.64 R22, c[0x0][0x288] ;  /* 0x0000a200ff16bb82 */ /* 0x000ee20000000a00 */
[----:B0-----:R-:W-:-:S06]  /*0f10*/  CS2R R34, SRZ ;  /* 0x0000000000227805 */ /* 0x001fcc000001ff00 */
[----:B------:R-:W4:Y:S01]  /*0f20*/  @!P0 LDG.E.64 R34, desc[UR22][R24.64] ;  /* 0x0000001618228981 */ /* 0x000f22000c1e1b00 */
[----:B------:R-:W-:Y:S01]  /*0f30*/  @!P5 IMAD R11, R3, R6, RZ ;  /* 0x00000006030bd224 */ /* 0x000fe200078e02ff */
[----:B------:R-:W-:Y:S02]  /*0f40*/  @!P5 MOV R8, R30 ;  /* 0x0000001e0008d202 */ /* 0x000fe40000000f00 */
[----:B------:R-:W-:Y:S01]  /*0f50*/  @!P5 MOV R9, R29 ;  /* 0x0000001d0009d202 */ /* 0x000fe20000000f00 */
[C---:B------:R-:W-:Y:S02]  /*0f60*/  @!P5 IMAD R11, R17.reuse, R7, R11 ;  /* 0x00000007110bd224 */ /* 0x040fe400078e020b */
[----:B------:R-:W-:Y:S01]  /*0f70*/  @!P5 IMAD.WIDE.U32 R6, R17, R6, R8 ;  /* 0x000000061106d225 */ /* 0x000fe200078e0008 */
[----:B------:R-:W-:Y:S01]  /*0f80*/  STL.64 [R1+0x68], R36 ;  /* 0x0000682401007387 */ /* 0x000fe20000100a00 */
[----:B------:R-:W-:Y:S01]  /*0f90*/  IADD3 R26, R2, 0x88, RZ ;  /* 0x00000088021a7810 */ /* 0x000fe20007ffe0ff */
[----:B------:R-:W0:Y:S02]  /*0fa0*/  @!P3 LDC.64 R8, c[0x0][0x230] ;  /* 0x00008c00ff08bb82 */ /* 0x000e240000000a00 */
[----:B------:R-:W-:-:S02]  /*0fb0*/  @!P5 IADD3 R11, R7, R11, RZ ;  /* 0x0000000b070bd210 */ /* 0x000fc40007ffe0ff */
[C---:B------:R-:W-:Y:S01]  /*0fc0*/  @!P5 SHF.L.U32 R27, R6.reuse, 0x2, RZ ;  /* 0x00000002061bd819 */ /* 0x040fe200000006ff */
[----:B---3--:R-:W-:Y:S01]  /*0fd0*/  @!P3 IMAD R7, R5, R22, RZ ;  /* 0x000000160507b224 */ /* 0x008fe200078e02ff */
[----:B------:R-:W-:Y:S02]  /*0fe0*/  @!P5 SHF.L.U64.HI R5, R6, 0x2, R11 ;  /* 0x000000020605d819 */ /* 0x000fe4000001020b */
[----:B-1----:R-:W-:Y:S01]  /*0ff0*/  @!P5 IADD3 R14, P6, R27, R14, RZ ;  /* 0x0000000e1b0ed210 */ /* 0x002fe20007fde0ff */
[----:B------:R-:W1:Y:S03]  /*1000*/  @!P3 LDC.64 R16, c[0x0][0x228] ;  /* 0x00008a00ff10bb82 */ /* 0x000e660000000a00 */
[----:B------:R-:W-:Y:S02]  /*1010*/  @!P5 IADD3.X R15, R5, R15, RZ, P6, !PT ;  /* 0x0000000f050fd210 */ /* 0x000fe400037fe4ff */
[----:B--2---:R-:W-:-:S04]  /*1020*/  @!P5 IADD3 R18, P6, R27, R18, RZ ;  /* 0x000000121b12d210 */ /* 0x004fc80007fde0ff */
[----:B------:R-:W-:Y:S02]  /*1030*/  @!P5 IADD3.X R19, R5, R19, RZ, P6, !PT ;  /* 0x000000130513d210 */ /* 0x000fe400037fe4ff */
[----:B------:R-:W-:Y:S02]  /*1040*/  ISETP.GE.U32.AND P2, PT, R26, UR18, PT ;  /* 0x000000121a007c0c */ /* 0x000fe4000bf46070 */
[----:B------:R-:W-:-:S04]  /*1050*/  SHF.R.S32.HI R3, RZ, 0x1f, R26 ;  /* 0x0000001fff037819 */ /* 0x000fc8000001141a */
[----:B------:R-:W-:-:S04]  /*1060*/  ISETP.GE.AND.EX P2, PT, R3, UR19, PT, P2 ;  /* 0x0000001303007c0c */ /* 0x000fc8000bf46320 */
[----:B------:R-:W-:Y:S01]  /*1070*/  ISETP.GT.U32.OR P2, PT, R0, 0x27f, P2 ;  /* 0x0000027f0000780c */ /* 0x000fe20001744470 */
[----:B----4-:R-:W-:Y:S01]  /*1080*/  STL.64 [R1+0x98], R34 ;  /* 0x0000982201007387 */ /* 0x010fe20000100a00 */
[----:B------:R-:W-:Y:S01]  /*1090*/  @!P3 IMAD R23, R4, R23, R7 ;  /* 0x000000170417b224 */ /* 0x000fe200078e0207 */
[----:B------:R-:W-:-:S10]  /*10a0*/  @!P3 MOV R10, R30 ;  /* 0x0000001e000ab202 */ /* 0x000fd40000000f00 */
[----:B------:R-:W2:Y:S01]  /*10b0*/  @!P2 LDC.64 R6, c[0x0][0x288] ;  /* 0x0000a200ff06ab82 */ /* 0x000ea20000000a00 */
[----:B------:R3:W-:Y:S01]  /*10c0*/  STL.64 [R1+0xd8], R32 ;  /* 0x0000d82001007387 */ /* 0x0007e20000100a00 */
[----:B------:R-:W-:-:S06]  /*10d0*/  @!P3 MOV R11, R29 ;  /* 0x0000001d000bb202 */ /* 0x000fcc0000000f00 */
[----:B------:R-:W4:Y:S01]  /*10e0*/  @!P2 LDC.64 R12, c[0x0][0x230] ;  /* 0x00008c00ff0cab82 */ /* 0x000f220000000a00 */
[----:B---3--:R-:W-:-:S06]  /*10f0*/  CS2R R32, SRZ ;  /* 0x0000000000207805 */ /* 0x008fcc000001ff00 */
[----:B------:R-:W3:Y:S01]  /*1100*/  @!P5 LDG.E.64 R32, desc[UR22][R18.64] ;  /* 0x000000161220d981 */ /* 0x000ee2000c1e1b00 */
[----:B------:R-:W-:-:S05]  /*1110*/  @!P3 IMAD.WIDE.U32 R10, R4, R22, R10 ;  /* 0x00000016040ab225 */ /* 0x000fca00078e000a */
[----:B------:R-:W-:Y:S02]  /*1120*/  @!P3 IADD3 R23, R11, R23, RZ ;  /* 0x000000170b17b210 */ /* 0x000fe40007ffe0ff */
[C---:B------:R-:W-:Y:S02]  /*1130*/  @!P3 SHF.L.U32 R11, R10.reuse, 0x2, RZ ;  /* 0x000000020a0bb819 */ /* 0x040fe400000006ff */
[----:B------:R-:W-:Y:S02]  /*1140*/  @!P3 SHF.L.U64.HI R23, R10, 0x2, R23 ;  /* 0x000000020a17b819 */ /* 0x000fe40000010217 */
[----:B0-----:R-:W-:Y:S01]  /*1150*/  @!P3 IADD3 R8, P6, R11, R8, RZ ;  /* 0x000000080b08b210 */ /* 0x001fe20007fde0ff */
[----:B--2---:R-:W-:Y:S01]  /*1160*/  @!P2 IMAD R3, R3, R6, RZ ;  /* 0x000000060303a224 */ /* 0x004fe200078e02ff */
[----:B------:R-:W-:Y:S02]  /*1170*/  @!P2 MOV R10, R30 ;  /* 0x0000001e000aa202 */ /* 0x000fe40000000f00 */
[----:B------:R-:W-:-:S02]  /*1180*/  @!P3 IADD3.X R9, R23, R9, RZ, P6, !PT ;  /* 0x000000091709b210 */ /* 0x000fc400037fe4ff */
[----:B-1----:R-:W-:Y:S02]  /*1190*/  @!P3 IADD3 R16, P6, R11, R16, RZ ;  /* 0x000000100b10b210 */ /* 0x002fe40007fde0ff */
        /* <DEDUP_REMOVED lines=8> */
[----:B------:R-:W2:Y:S01]  /*1220*/  @!P5 LDG.E.64 R34, desc[UR22][R14.64] ;  /* 0x000000160e22d981 */ /* 0x000ea2000c1e1b00 */
[----:B------:R-:W-:Y:S02]  /*1230*/  @!P2 SHF.L.U64.HI R3, R26, 0x2, R3 ;  /* 0x000000021a03a819 */ /* 0x000fe40000010203 */
[----:B------:R-:W-:-:S06]  /*1240*/  CS2R R26, SRZ ;  /* 0x00000000001a7805 */ /* 0x000fcc000001ff00 */
[----:B------:R-:W2:Y:S04]  /*1250*/  @!P3 LDG.E.64 R26, desc[UR22][R16.64] ;  /* 0x00000016101ab981 */ /* 0x000ea8000c1e1b00 */
[----:B---3--:R1:W-:Y:S02]  /*1260*/  STL.64 [R1+0xe8], R32 ;  /* 0x0000e82001007387 */ /* 0x0083e40000100a00 */
[----:B-1----:R-:W-:-:S06]  /*1270*/  CS2R R32, SRZ ;  /* 0x0000000000207805 */ /* 0x002fcc000001ff00 */
[----:B------:R-:W3:Y:S01]  /*1280*/  @!P3 LDG.E.64 R32, desc[UR22][R8.64] ;  /* 0x000000160820b981 */ /* 0x000ee2000c1e1b00 */
[C---:B----4-:R-:W-:Y:S02]  /*1290*/  @!P2 IADD3 R12, P5, R20.reuse, R12, RZ ;  /* 0x0000000c140ca210 */ /* 0x050fe40007fbe0ff */
[----:B0-----:R-:W-:Y:S02]  /*12a0*/  @!P2 IADD3 R6, P6, R20, R6, RZ ;  /* 0x000000061406a210 */ /* 0x001fe40007fde0ff */
[C---:B------:R-:W-:Y:S02]  /*12b0*/  @!P2 IADD3.X R13, R3.reuse, R13, RZ, P5, !PT ;  /* 0x0000000d030da210 */ /* 0x040fe40002ffe4ff */
[----:B------:R-:W-:Y:S01]  /*12c0*/  @!P2 IADD3.X R7, R3, R7, RZ, P6, !PT ;  /* 0x000000070307a210 */ /* 0x000fe200037fe4ff */
[----:B--2---:R0:W-:Y:S04]  /*12d0*/  STL.64 [R1+0xc8], R34 ;  /* 0x0000c82201007387 */ /* 0x0041e80000100a00 */
[----:B------:R-:W-:Y:S01]  /*12e0*/  STL.64 [R1+0xb0], R26 ;  /* 0x0000b01a01007387 */ /* 0x000fe20000100a00 */
[----:B0-----:R-:W-:-:S06]  /*12f0*/  CS2R R34, SRZ ;  /* 0x0000000000227805 */ /* 0x001fcc000001ff00 */
[----:B------:R-:W2:Y:S01]  /*1300*/  @!P2 LDG.E.64 R34, desc[UR22][R12.64] ;  /* 0x000000160c22a981 */ /* 0x000ea2000c1e1b00 */
[----:B------:R-:W-:-:S04]  /*1310*/  IADD3 R22, R2, 0x90, RZ ;  /* 0x0000009002167810 */ /* 0x000fc80007ffe0ff */
[----:B------:R-:W-:Y:S02]  /*1320*/  ISETP.GE.U32.AND P4, PT, R22, UR18, PT ;  /* 0x0000001216007c0c */ /* 0x000fe4000bf86070 */
[----:B------:R-:W-:-:S04]  /*1330*/  SHF.R.S32.HI R4, RZ, 0x1f, R22 ;  /* 0x0000001fff047819 */ /* 0x000fc80000011416 */
[----:B------:R-:W-:-:S04]  /*1340*/  ISETP.GE.AND.EX P4, PT, R4, UR19, PT, P4 ;  /* 0x0000001304007c0c */ /* 0x000fc8000bf86340 */
[----:B------:R-:W-:-:S13]  /*1350*/  ISETP.GT.U32.OR P4, PT, R0, 0x27f, P4 ;  /* 0x0000027f0000780c */ /* 0x000fda0002784470 */
[----:B------:R-:W0:Y:S08]  /*1360*/  @!P4 LDC.64 R10, c[0x0][0x288] ;  /* 0x0000a200ff0acb82 */ /* 0x000e300000000a00 */
[----:B------:R-:W1:Y:S01]  /*1370*/  @!P4 LDC.64 R18, c[0x0][0x230] ;  /* 0x00008c00ff12cb82 */ /* 0x000e620000000a00 */
[----:B---3--:R3:W-:Y:S07]  /*1380*/  STL.64 [R1+0xe0], R32 ;  /* 0x0000e02001007387 */ /* 0x0087ee0000100a00 */
[----:B------:R-:W4:Y:S01]  /*1390*/  @!P4 LDC.64 R20, c[0x0][0x228] ;  /* 0x00008a00ff14cb82 */ /* 0x000f220000000a00 */
[----:B---3--:R-:W-:-:S06]  /*13a0*/  CS2R R32, SRZ ;  /* 0x0000000000207805 */ /* 0x008fcc000001ff00 */
[----:B------:R-:W3:Y:S01]  /*13b0*/  @!P2 LDG.E.64 R32, desc[UR22][R6.64] ;  /* 0x000000160620a981 */ /* 0x000ee2000c1e1b00 */
        /* <DEDUP_REMOVED lines=9> */
[----:B--2---:R0:W-:Y:S03]  /*1450*/  STL.64 [R1+0x108], R34 ;  /* 0x0001082201007387 */ /* 0x0041e60000100a00 */
[----:B------:R-:W-:-:S02]  /*1460*/  @!P4 IADD3.X R19, R11, R19, RZ, P6, !PT ;  /* 0x000000130b13c210 */ /* 0x000fc400037fe4ff */
[----:B----4-:R-:W-:-:S04]  /*1470*/  @!P4 IADD3 R20, P6, R25, R20, RZ ;  /* 0x000000141914c210 */ /* 0x010fc80007fde0ff */
[----:B------:R-:W-:Y:S02]  /*1480*/  @!P4 IADD3.X R21, R11, R21, RZ, P6, !PT ;  /* 0x000000150b15c210 */ /* 0x000fe400037fe4ff */
[----:B0-----:R-:W-:-:S06]  /*1490*/  CS2R R34, SRZ ;  /* 0x0000000000227805 */ /* 0x001fcc000001ff00 */
        /* <DEDUP_REMOVED lines=10> */
[----:B---3--:R3:W-:Y:S07]  /*1540*/  STL.64 [R1+0xf0], R32 ;  /* 0x0000f02001007387 */ /* 0x0087ee0000100a00 */
[----:B------:R-:W4:Y:S08]  /*1550*/  @!P0 LDC.64 R8, c[0x0][0x230] ;  /* 0x00008c00ff088b82 */ /* 0x000f300000000a00 */
[----:B------:R-:W4:Y:S01]  /*1560*/  @!P0 LDC.64 R16, c[0x0][0x228] ;  /* 0x00008a00ff108b82 */ /* 0x000f220000000a00 */
[----:B---3--:R-:W-:-:S06]  /*1570*/  CS2R R32, SRZ ;  /* 0x0000000000207805 */ /* 0x008fcc000001ff00 */
[----:B------:R-:W3:Y:S01]  /*1580*/  @!P4 LDG.E.64 R32, desc[UR22][R20.64] ;  /* 0x000000161420c981 */ /* 0x000ee2000c1e1b00 */
        /* <DEDUP_REMOVED lines=9> */
[----:B--2---:R-:W-:Y:S01]  /*1620*/  STL.64 [R1+0x118], R34 ;  /* 0x0001182201007387 */ /* 0x004fe20000100a00 */
        /* <DEDUP_REMOVED lines=18> */
[----:B------:R-:W2:Y:S04]  /*1750*/  @!P0 LDG.E.64 R18, desc[UR22][R16.64] ;  /* 0x0000001610128981 */ /* 0x000ea8000c1e1b00 */
[----:B------:R4:W2:Y:S01]  /*1760*/  @!P0 LDG.E.64 R22, desc[UR22][R8.64] ;  /* 0x0000001608168981 */ /* 0x0008a2000c1e1b00 */
[----:B------:R-:W-:-:S02]  /*1770*/  @!P5 SHF.L.U64.HI R5, R24, 0x2, R5 ;  /* 0x000000021805d819 */ /* 0x000fc40000010205 */
[----:B-1----:R-:W-:-:S04]  /*1780*/  @!P5 IADD3 R10, P6, R4, R10, RZ ;  /* 0x0000000a040ad210 */ /* 0x002fc80007fde0ff */
[----:B------:R-:W-:Y:S02]  /*1790*/  @!P5 IADD3.X R11, R5, R11, RZ, P6, !PT ;  /* 0x0000000b050bd210 */ /* 0x000fe400037fe4ff */
[----:B------:R-:W-:Y:S02]  /*17a0*/  ISETP.GE.U32.AND P3, PT, R3, UR18, PT ;  /* 0x0000001203007c0c */ /* 0x000fe4000bf66070 */
[----:B------:R-:W-:Y:S01]  /*17b0*/  SHF.R.S32.HI R27, RZ, 0x1f, R3 ;  /* 0x0000001fff1b7819 */ /* 0x000fe20000011403 */
[----:B---3--:R1:W-:Y:S02]  /*17c0*/  STL.64 [R1+0x100], R32 ;  /* 0x0001002001007387 */ /* 0x0083e40000100a00 */
[----:B-1----:R-:W-:-:S06]  /*17d0*/  CS2R R32, SRZ ;  /* 0x0000000000207805 */ /* 0x002fcc000001ff00 */
[----:B------:R1:W3:Y:S01]  /*17e0*/  @!P5 LDG.E.64 R32, desc[UR22][R10.64] ;  /* 0x000000160a20d981 */ /* 0x0002e2000c1e1b00 */
        /* <DEDUP_REMOVED lines=27> */
[----:B--2---:R2:W-:Y:S03]  /*19a0*/  STL.64 [R1+0x130], R22 ;  /* 0x0001301601007387 */ /* 0x0045e60000100a00 */
[----:B------:R-:W-:Y:S02]  /*19b0*/  ISETP.GT.U32.OR P4, PT, R0, 0x27f, P4 ;  /* 0x0000027f0000780c */ /* 0x000fe40002784470 */
[----:B------:R-:W-:Y:S01]  /*19c0*/  CS2R R36, SRZ ;  /* 0x0000000000247805 */ /* 0x000fe2000001ff00 */
[----:B------:R1:W-:Y:S01]  /*19d0*/  STL.64 [R1+0x120], R18 ;  /* 0x0001201201007387 */ /* 0x0003e20000100a00 */
[----:B------:R-:W-:Y:S01]  /*19e0*/  @!P3 IADD3 R5, R17, R14, RZ ;  /* 0x0000000e1105b210 */ /* 0x000fe20007ffe0ff */
[----:B--2---:R-:W2:Y:S01]  /*19f0*/  @!P0 LDC.64 R22, c[0x0][0x288] ;  /* 0x0000a200ff168b82 */ /* 0x004ea20000000a00 */
[----:B0-----:R-:W-:Y:S01]  /*1a00*/  @!P2 IMAD R24, R26, R20, RZ ;  /* 0x000000141a18a224 */ /* 0x001fe200078e02ff */
[C---:B------:R-:W-:Y:S01]  /*1a10*/  @!P3 SHF.L.U32 R14, R16.reuse, 0x2, RZ ;  /* 0x00000002100eb819 */ /* 0x040fe200000006ff */
[----:B------:R0:W2:Y:S01]  /*1a20*/  @!P5 LDG.E.64 R36, desc[UR22][R12.64] ;  /* 0x000000160c24d981 */ /* 0x0000a2000c1e1b00 */
        /* <DEDUP_REMOVED lines=25> */
[----:B---3--:R3:W-:Y:S02]  /*1bc0*/  STL.64 [R1+0x128], R32 ;  /* 0x0001282001007387 */ /* 0x0087e40000100a00 */
[----:B---3--:R-:W-:-:S04]  /*1bd0*/  SHF.R.S32.HI R33, RZ, 0x1f, R3 ;  /* 0x0000001fff217819 */ /* 0x008fc80000011403 */
[----:B------:R-:W-:Y:S01]  /*1be0*/  ISETP.GE.AND.EX P5, PT, R33, UR19, PT, P5 ;  /* 0x0000001321007c0c */ /* 0x000fe2000bfa6350 */
[-C--:B--2---:R-:W-:Y:S01]  /*1bf0*/  @!P0 IMAD R32, R25, R22.reuse, RZ ;  /* 0x0000001619208224 */ /* 0x084fe200078e02ff */
        /* <DEDUP_REMOVED lines=21> */
[----:B-1----:R-:W-:-:S04]  /*1d50*/  @!P4 IADD3 R20, P6, R4, R20, RZ ;  /* 0x000000140414c210 */ /* 0x002fc80007fde0ff */
[----:B------:R-:W-:Y:S02]  /*1d60*/  @!P4 IADD3.X R21, R13, R21, RZ, P6, !PT ;  /* 0x000000150d15c210 */ /* 0x000fe400037fe4ff */
[----:B--2---:R-:W-:Y:S01]  /*1d70*/  @!P4 IADD3 R24, P6, R4, R24, RZ ;  /* 0x000000180418c210 */ /* 0x004fe20007fde0ff */
[----:B0-----:R-:W-:Y:S01]  /*1d80*/  @!P5 IMAD R4, R33, R26, RZ ;  /* 0x0000001a2104d224 */ /* 0x001fe200078e02ff */
[----:B------:R-:W-:Y:S02]  /*1d90*/  CS2R R32, SRZ ;  /* 0x0000000000207805 */ /* 0x000fe4000001ff00 */
[----:B------:R-:W-:-:S04]  /*1da0*/  CS2R R22, SRZ ;  /* 0x0000000000167805 */ /* 0x000fc8000001ff00 */
[----:B------:R0:W2:Y:S04]  /*1db0*/  @!P3 LDG.E.64 R32, desc[UR22][R6.64] ;  /* 0x000000160620b981 */ /* 0x0000a8000c1e1b00 */
[----:B------:R1:W3:Y:S01]  /*1dc0*/  @!P3 LDG.E.64 R22, desc[UR22][R8.64] ;  /* 0x000000160816b981 */ /* 0x0002e2000c1e1b00 */
[----:B0-----:R-:W-:Y:S02]  /*1dd0*/  CS2R R6, SRZ ;  /* 0x0000000000067805 */ /* 0x001fe4000001ff00 */
[----:B------:R-:W-:Y:S02]  /*1de0*/  @!P4 IADD3.X R25, R13, R25, RZ, P6, !PT ;  /* 0x000000190d19c210 */ /* 0x000fe400037fe4ff */
[----:B------:R-:W-:Y:S01]  /*1df0*/  @!P5 MOV R12, R30 ;  /* 0x0000001e000cd202 */ /* 0x000fe20000000f00 */
[----:B------:R-:W-:Y:S01]  /*1e00*/  @!P5 IMAD R4, R3, R27, R4 ;  /* 0x0000001b0304d224 */ /* 0x000fe200078e0204 */
[----:B------:R-:W-:Y:S01]  /*1e10*/  STL.64 [R1+0x148], R36 ;  /* 0x0001482401007387 */ /* 0x000fe20000100a00 */
[----:B-1----:R-:W0:Y:S03]  /*1e20*/  @!P5 LDC.64 R8, c[0x0][0x228] ;  /* 0x00008a00ff08db82 */ /* 0x002e260000000a00 */
[----:B------:R1:W4:Y:S01]  /*1e30*/  @!P2 LDG.E.64 R6, desc[UR22][R18.64] ;  /* 0x000000161206a981 */ /* 0x000322000c1e1b00 */
[----:B------:R-:W-:-:S03]  /*1e40*/  @!P5 MOV R13, R29 ;  /* 0x0000001d000dd202 */ /* 0x000fc60000000f00 */
[----:B------:R-:W-:Y:S01]  /*1e50*/  @!P5 IMAD.WIDE.U32 R26, R3, R26, R12 ;  /* 0x0000001a031ad225 */ /* 0x000fe200078e000c */
[----:B------:R-:W-:Y:S02]  /*1e60*/  CS2R R12, SRZ ;  /* 0x00000000000c7805 */ /* 0x000fe4000001ff00 */
[----:B-1----:R-:W-:-:S04]  /*1e70*/  CS2R R18, SRZ ;  /* 0x0000000000127805 */ /* 0x002fc8000001ff00 */
[----:B------:R-:W2:Y:S04]  /*1e80*/  @!P2 LDG.E.64 R12, desc[UR22][R16.64] ;  /* 0x00000016100ca981 */ /* 0x000ea8000c1e1b00 */
[----:B------:R1:W2:Y:S04]  /*1e90*/  @!P0 LDG.E.64 R18, desc[UR22][R10.64] ;  /* 0x000000160a128981 */ /* 0x0002a8000c1e1b00 */
[----:B---3--:R-:W-:Y:S04]  /*1ea0*/  STL.64 [R1+0xa0], R22 ;  /* 0x0000a01601007387 */ /* 0x008fe80000100a00 */
[----:B----4-:R-:W-:Y:S04]  /*1eb0*/  STL.64 [R1+0x1c0], R6 ;  /* 0x0001c00601007387 */ /* 0x010fe80000100a00 */
[----:B--2---:R2:W-:Y:S02]  /*1ec0*/  STL.64 [R1+0x150], R32 ;  /* 0x0001502001007387 */ /* 0x0045e40000100a00 */
[----:B--2---:R-:W-:-:S06]  /*1ed0*/  CS2R R32, SRZ ;  /* 0x0000000000207805 */ /* 0x004fcc000001ff00 */
[----:B------:R-:W2:Y:S04]  /*1ee0*/  @!P0 LDG.E.64 R32, desc[UR22][R14.64] ;  /* 0x000000160e208981 */ /* 0x000ea8000c1e1b00 */
[----:B------:R3:W-:Y:S01]  /*1ef0*/  STL.64 [R1+0x110], R12 ;  /* 0x0001100c01007387 */ /* 0x0007e20000100a00 */
[----:B------:R-:W-:-:S04]  /*1f00*/  IADD3 R3, R2, 0xe8, RZ ;  /* 0x000000e802037810 */ /* 0x000fc80007ffe0ff */
[----:B------:R-:W-:Y:S02]  /*1f10*/  ISETP.GE.U32.AND P3, PT, R3, UR18, PT ;  /* 0x0000001203007c0c */ /* 0x000fe4000bf66070 */
[----:B------:R-:W-:-:S04]  /*1f20*/  SHF.R.S32.HI R22, RZ, 0x1f, R3 ;  /* 0x0000001fff167819 */ /* 0x000fc80000011403 */
[----:B------:R-:W-:Y:S01]  /*1f30*/  ISETP.GE.AND.EX P3, PT, R22, UR19, PT, P3 ;  /* 0x0000001316007c0c */ /* 0x000fe2000bf66330 */
[----:B---3--:R-:W3:Y:S03]  /*1f40*/  @!P5 LDC.64 R12, c[0x0][0x230] ;  /* 0x00008c00ff0cdb82 */ /* 0x008ee60000000a00 */
[----:B------:R-:W-:-:S13]  /*1f50*/  ISETP.GT.U32.OR P3, PT, R0, 0x27f, P3 ;  /* 0x0000027f0000780c */ /* 0x000fda0001f64470 */
[----:B------:R-:W4:Y:S01]  /*1f60*/  @!P3 LDC.64 R16, c[0x0][0x288] ;  /* 0x0000a200ff10bb82 */ /* 0x000f220000000a00 */
[----:B------:R-:W-:Y:S01]  /*1f70*/  @!P5 IADD3 R7, R27, R4, RZ ;  /* 0x000000041b07d210 */ /* 0x000fe20007ffe0ff */
[----:B--2---:R-:W-:Y:S06]  /*1f80*/  STL.64 [R1+0x1c8], R32 ;  /* 0x0001c82001007387 */ /* 0x004fec0000100a00 */
[----:B-1----:R-:W1:Y:S01]  /*1f90*/  @!P3 LDC.64 R10, c[0x0][0x230] ;  /* 0x00008c00ff0abb82 */ /* 0x002e620000000a00 */
[----:B------:R2:W-:Y:S02]  /*1fa0*/  STL.64 [R1+0xc0], R18 ;  /* 0x0000c01201007387 */ /* 0x0005e40000100a00 */
[----:B--2---:R-:W-:-:S06]  /*1fb0*/  CS2R R18, SRZ ;  /* 0x0000000000127805 */ /* 0x004fcc000001ff00 */
[----:B------:R-:W2:Y:S01]  /*1fc0*/  @!P4 LDG.E.64 R18, desc[UR22][R24.64] ;  /* 0x000000161812c981 */ /* 0x000ea2000c1e1b00 */
[C---:B------:R-:W-:Y:S02]  /*1fd0*/  @!P5 SHF.L.U32 R4, R26.reuse, 0x2, RZ ;  /* 0x000000021a04d819 */ /* 0x040fe400000006ff */
[----:B------:R-:W-:Y:S02]  /*1fe0*/  @!P5 SHF.L.U64.HI R7, R26, 0x2, R7 ;  /* 0x000000021a07d819 */ /* 0x000fe40000010207 */
[----:B------:R-:W-:Y:S01]  /*1ff0*/  CS2R R26, SRZ ;  /* 0x00000000001a7805 */ /* 0x000fe2000001ff00 */
[----:B----4-:R-:W-:-:S05]  /*2000*/  @!P3 IMAD R22, R22, R16, RZ ;  /* 0x000000101616b224 */ /* 0x010fca00078e02ff */
[----:B------:R4:W3:Y:S01]  /*2010*/  @!P4 LDG.E.64 R26, desc[UR22][R20.64] ;  /* 0x00000016141ac981 */ /* 0x0008e2000c1e1b00 */
[----:B------:R-:W-:Y:S01]  /*2020*/  @!P3 IMAD R22, R3, R17, R22 ;  /* 0x000000110316b224 */ /* 0x000fe200078e0216 */
[----:B----4-:R-:W-:Y:S02]  /*2030*/  @!P3 MOV R20, R30 ;  /* 0x0000001e0014b202 */ /* 0x010fe40000000f00 */
[----:B------:R-:W-:-:S03]  /*2040*/  @!P3 MOV R21, R29 ;  /* 0x0000001d0015b202 */ /* 0x000fc60000000f00 */
[----:B------:R-:W-:Y:S01]  /*2050*/  @!P3 IMAD.WIDE.U32 R16, R3, R16, R20 ;  /* 0x000000100310b225 */ /* 0x000fe200078e0014 */
[----:B0-----:R-:W-:-:S04]  /*2060*/  @!P5 IADD3 R8, P6, R4, R8, RZ ;  /* 0x000000080408d210 */ /* 0x001fc80007fde0ff */
[----:B------:R-:W-:Y:S02]  /*2070*/  @!P3 IADD3 R3, R17, R22, RZ ;  /* 0x000000161103b210 */ /* 0x000fe40007ffe0ff */
[C---:B------:R-:W-:Y:S02]  /*2080*/  @!P3 SHF.L.U32 R17, R16.reuse, 0x2, RZ ;  /* 0x000000021011b819 */ /* 0x040fe400000006ff */
[----:B------:R-:W-:Y:S02]  /*2090*/  @!P5 IADD3.X R9, R7, R9, RZ, P6, !PT ;  /* 0x000000090709d210 */ /* 0x000fe400037fe4ff */
[----:B------:R-:W-:Y:S02]  /*20a0*/  @!P3 SHF.L.U64.HI R3, R16, 0x2, R3 ;  /* 0x000000021003b819 */ /* 0x000fe40000010203 */
[----:B-1----:R-:W-:-:S04]  /*20b0*/  @!P3 IADD3 R10, P6, R17, R10, RZ ;  /* 0x0000000a110ab210 */ /* 0x002fc80007fde0ff */
[----:B------:R-:W-:Y:S01]  /*20c0*/  @!P3 IADD3.X R11, R3, R11, RZ, P6, !PT ;  /* 0x0000000b030bb210 */ /* 0x000fe200037fe4ff */
[----:B--2---:R0:W-:Y:S02]  /*20d0*/  STL.64 [R1+0xa8], R18 ;  /* 0x0000a81201007387 */ /* 0x0041e40000100a00 */
[----:B0-----:R-:W0:Y:S02]  /*20e0*/  @!P3 LDC.64 R18, c[0x0][0x228] ;  /* 0x00008a00ff12bb82 */ /* 0x001e240000000a00 */
[----:B0-----:R-:W-:-:S04]  /*20f0*/  @!P3 IADD3 R16, P6, R17, R18, RZ ;  /* 0x000000121110b210 */ /* 0x001fc80007fde0ff */
[----:B------:R-:W-:Y:S02]  /*2100*/  @!P3 IADD3.X R17, R3, R19, RZ, P6, !PT ;  /* 0x000000130311b210 */ /* 0x000fe400037fe4ff */
[----:B------:R-:W-:-:S06]  /*2110*/  CS2R R18, SRZ ;  /* 0x0000000000127805 */ /* 0x000fcc000001ff00 */
[----:B------:R0:W2:Y:S01]  /*2120*/  @!P5 LDG.E.64 R18, desc[UR22][R8.64] ;  /* 0x000000160812d981 */ /* 0x0000a2000c1e1b00 */
[----:B------:R-:W-:-:S04]  /*2130*/  IADD3 R6, R2, 0xf0, RZ ;  /* 0x000000f002067810 */ /* 0x000fc80007ffe0ff */
[----:B------:R-:W-:Y:S02]  /*2140*/  ISETP.GE.U32.AND P2, PT, R6, UR18, PT ;  /* 0x0000001206007c0c */ /* 0x000fe4000bf46070 */
[----:B------:R-:W-:-:S04]  /*2150*/  SHF.R.S32.HI R23, RZ, 0x1f, R6 ;  /* 0x0000001fff177819 */ /* 0x000fc80000011406 */
[----:B------:R-:W-:-:S04]  /*2160*/  ISETP.GE.AND.EX P2, PT, R23, UR19, PT, P2 ;  /* 0x0000001317007c0c */ /* 0x000fc8000bf46320 */
[----:B------:R-:W-:-:S13]  /*2170*/  ISETP.GT.U32.OR P2, PT, R0, 0x27f, P2 ;  /* 0x0000027f0000780c */ /* 0x000fda0001744470 */
[----:B------:R-:W1:Y:S01]  /*2180*/  @!P2 LDC.64 R14, c[0x0][0x288] ;  /* 0x0000a200ff0eab82 */ /* 0x000e620000000a00 */
[----:B---3--:R-:W-:-:S07]  /*2190*/  @!P5 IADD3 R12, P4, R4, R12, RZ ;  /* 0x0000000c040cd210 */ /* 0x008fce0007f9e0ff */
[----:B------:R-:W0:Y:S01]  /*21a0*/  @!P2 LDC.64 R24, c[0x0][0x230] ;  /* 0x00008c00ff18ab82 */ /* 0x000e220000000a00 */
[----:B------:R3:W-:Y:S01]  /*21b0*/  STL.64 [R1+0x1d0], R26 ;  /* 0x0001d01a01007387 */ /* 0x0007e20000100a00 */
[----:B------:R-:W-:Y:S02]  /*21c0*/  @!P5 IADD3.X R13, R7, R13, RZ, P4, !PT ;  /* 0x0000000d070dd210 */ /* 0x000fe400027fe4ff */
[----:B---3--:R-:W-:Y:S02]  /*21d0*/  @!P2 MOV R26, R30 ;  /* 0x0000001e001aa202 */ /* 0x008fe40000000f00 */
[----:B------:R-:W-:Y:S01]  /*21e0*/  @!P2 MOV R27, R29 ;  /* 0x0000001d001ba202 */ /* 0x000fe20000000f00 */
[----:B-1----:R-:W-:-:S04]  /*21f0*/  @!P2 IMAD R7, R23, R14, RZ ;  /* 0x0000000e1707a224 */ /* 0x002fc800078e02ff */
[C---:B------:R-:W-:Y:S02]  /*2200*/  @!P2 IMAD R15, R6.reuse, R15, R7 ;  /* 0x0000000f060fa224 */ /* 0x040fe400078e0207 */
[----:B------:R-:W-:Y:S01]  /*2210*/  @!P2 IMAD.WIDE.U32 R26, R6, R14, R26 ;  /* 0x0000000e061aa225 */ /* 0x000fe200078e001a */
[----:B------:R-:W-:Y:S02]  /*2220*/  CS2R R34, SRZ ;  /* 0x0000000000227805 */ /* 0x000fe4000001ff00 */
[----:B------:R-:W-:Y:S01]  /*2230*/  IADD3 R5, R2, 0xb0, RZ ;  /* 0x000000b002057810 */ /* 0x000fe20007ffe0ff */
[----:B------:R-:W1:Y:S01]  /*2240*/  @!P2 LDC.64 R6, c[0x0][0x228] ;  /* 0x00008a00ff06ab82 */ /* 0x000e620000000a00 */
[----:B------:R-:W-:Y:S02]  /*2250*/  @!P2 IADD3 R15, R27, R15, RZ ;  /* 0x0000000f1b0fa210 */ /* 0x000fe40007ffe0ff */
[C---:B------:R-:W-:Y:S01]  /*2260*/  @!P2 SHF.L.U32 R14, R26.reuse, 0x2, RZ ;  /* 0x000000021a0ea819 */ /* 0x040fe200000006ff */
[----:B------:R3:W4:Y:S01]  /*2270*/  @!P5 LDG.E.64 R34, desc[UR22][R12.64] ;  /* 0x000000160c22d981 */ /* 0x000722000c1e1b00 */
[----:B------:R-:W-:-:S02]  /*2280*/  @!P2 SHF.L.U64.HI R3, R26, 0x2, R15 ;  /* 0x000000021a03a819 */ /* 0x000fc4000001020f */
[----:B0-----:R-:W-:-:S04]  /*2290*/  @!P2 IADD3 R8, P6, R14, R24, RZ ;  /* 0x000000180e08a210 */ /* 0x001fc80007fde0ff */
[----:B------:R-:W-:Y:S02]  /*22a0*/  @!P2 IADD3.X R9, R3, R25, RZ, P6, !PT ;  /* 0x000000190309a210 */ /* 0x000fe400037fe4ff */
[----:B------:R-:W-:-:S06]  /*22b0*/  CS2R R24, SRZ ;  /* 0x0000000000187805 */ /* 0x000fcc000001ff00 */
[----:B------:R-:W4:Y:S04]  /*22c0*/  @!P3 LDG.E.64 R24, desc[UR22][R16.64] ;  /* 0x000000161018b981 */ /* 0x000f28000c1e1b00 */
[----:B--2---:R0:W-:Y:S02]  /*22d0*/  STL.64 [R1+0x90], R18 ;  /* 0x0000901201007387 */ /* 0x0041e40000100a00 */
[----:B0-----:R-:W-:-:S06]  /*22e0*/  CS2R R18, SRZ ;  /* 0x0000000000127805 */ /* 0x001fcc000001ff00 */
[----:B------:R-:W2:Y:S01]  /*22f0*/  @!P3 LDG.E.64 R18, desc[UR22][R10.64] ;  /* 0x000000160a12b981 */ /* 0x000ea2000c1e1b00 */
[----:B------:R-:W-:Y:S02]  /*2300*/  ISETP.GE.U32.AND P0, PT, R5, UR18, PT ;  /* 0x0000001205007c0c */ /* 0x000fe4000bf06070 */
[----:B------:R-:W-:-:S04]  /*2310*/  SHF.R.S32.HI R32, RZ, 0x1f, R5 ;  /* 0x0000001fff207819 */ /* 0x000fc80000011405 */
[----:B------:R-:W-:-:S04]  /*2320*/  ISETP.GE.AND.EX P0, PT, R32, UR19, PT, P0 ;  /* 0x0000001320007c0c */ /* 0x000fc8000bf06300 */
[----:B------:R-:W-:-:S13]  /*2330*/  ISETP.GT.U32.OR P0, PT, R0, 0x27f, P0 ;  /* 0x0000027f0000780c */ /* 0x000fda0000704470 */
[----:B------:R-:W0:Y:S01]  /*2340*/  @!P0 LDC.64 R20, c[0x0][0x288] ;  /* 0x0000a200ff148b82 */ /* 0x000e220000000a00 */
[----:B---3--:R-:W-:Y:S02]  /*2350*/  @!P0 MOV R12, R30 ;  /* 0x0000001e000c8202 */ /* 0x008fe40000000f00 */
[----:B------:R-:W-:Y:S02]  /*2360*/  @!P0 MOV R13, R29 ;  /* 0x0000001d000d8202 */ /* 0x000fe40000000f00 */
[----:B------:R-:W-:-:S06]  /*2370*/  CS2R R36, SRZ ;  /* 0x0000000000247805 */ /* 0x000fcc000001ff00 */
[----:B------:R-:W3:Y:S01]  /*2380*/  @!P2 LDG.E.64 R36, desc[UR22][R8.64] ;  /* 0x000000160824a981 */ /* 0x000ee2000c1e1b00 */
[-C--:B0-----:R-:W-:Y:S02]  /*2390*/  @!P0 IMAD R15, R32, R20.reuse, RZ ;  /* 0x00000014200f8224 */ /* 0x081fe400078e02ff */
[----:B------:R-:W-:Y:S01]  /*23a0*/  @!P0 IMAD.WIDE.U32 R12, R5, R20, R12 ;  /* 0x00000014050c8225 */ /* 0x000fe200078e000c */
[----:B-1----:R-:W-:-:S03]  /*23b0*/  @!P2 IADD3 R20, P6, R14, R6, RZ ;  /* 0x000000060e14a210 */ /* 0x002fc60007fde0ff */
[----:B------:R-:W-:Y:S01]  /*23c0*/  @!P0 IMAD R21, R5, R21, R15 ;  /* 0x0000001505158224 */ /* 0x000fe200078e020f */
[----:B------:R-:W-:Y:S01]  /*23d0*/  IADD3 R4, R2, 0xc0, RZ ;  /* 0x000000c002047810 */ /* 0x000fe20007ffe0ff */
[----:B------:R-:W0:Y:S03]  /*23e0*/  @!P0 LDC.64 R14, c[0x0][0x228] ;  /* 0x00008a00ff0e8b82 */ /* 0x000e260000000a00 */
[----:B------:R-:W-:Y:S02]  /*23f0*/  @!P0 IADD3 R5, R13, R21, RZ ;  /* 0x000000150d058210 */ /* 0x000fe40007ffe0ff */
[----:B------:R-:W-:Y:S01]  /*2400*/  @!P2 IADD3.X R21, R3, R7, RZ, P6, !PT ;  /* 0x000000070315a210 */ /* 0x000fe200037fe4ff */
[----:B--2---:R-:W-:Y:S04]  /*2410*/  STL.64 [R1+0x1e0], R18 ;  /* 0x0001e01201007387 */ /* 0x004fe80000100a00 */
[----:B----4-:R-:W-:Y:S04]  /*2420*/  STL.64 [R1+0x88], R24 ;  /* 0x0000881801007387 */ /* 0x010fe80000100a00 */
[----:B------:R1:W-:Y:S02]  /*2430*/  STL.64 [R1+0x1d8], R34 ;  /* 0x0001d82201007387 */ /* 0x0003e40000100a00 */
[----:B-1----:R-:W-:-:S06]  /*2440*/  CS2R R34, SRZ ;  /* 0x0000000000227805 */ /* 0x002fcc000001ff00 */
[----:B------:R-:W2:Y:S01]  /*2450*/  @!P2 LDG.E.64 R34, desc[UR22][R20.64] ;  /* 0x000000161422a981 */ /* 0x000ea2000c1e1b00 */
[----:B------:R-:W-:Y:S02]  /*2460*/  ISETP.GE.U32.AND P4, PT, R4, UR18, PT ;  /* 0x0000001204007c0c */ /* 0x000fe4000bf86070 */
[----:B------:R-:W-:-:S04]  /*2470*/  SHF.R.S32.HI R33, RZ, 0x1f, R4 ;  /* 0x0000001fff217819 */ /* 0x000fc80000011404 */
[----:B------:R-:W-:-:S04]  /*2480*/  ISETP.GE.AND.EX P4, PT, R33, UR19, PT, P4 ;  /* 0x0000001321007c0c */ /* 0x000fc8000bf86340 */
[----:B------:R-:W-:Y:S02]  /*2490*/  ISETP.GT.U32.OR P4, PT, R0, 0x27f, P4 ;  /* 0x0000027f0000780c */ /* 0x000fe40002784470 */
[C---:B------:R-:W-:Y:S02]  /*24a0*/  @!P0 SHF.L.U32 R7, R12.reuse, 0x2, RZ ;  /* 0x000000020c078819 */ /* 0x040fe400000006ff */
[----:B------:R-:W-:Y:S02]  /*24b0*/  @!P0 SHF.L.U64.HI R3, R12, 0x2, R5 ;  /* 0x000000020c038819 */ /* 0x000fe40000010205 */
[----:B------:R-:W1:Y:S08]  /*24c0*/  @!P0 LDC.64 R12, c[0x0][0x230] ;  /* 0x00008c00ff0c8b82 */ /* 0x000e700000000a00 */
[----:B------:R-:W4:Y:S08]  /*24d0*/  @!P4 LDC.64 R22, c[0x0][0x288] ;  /* 0x0000a200ff16cb82 */ /* 0x000f300000000a00 */
[----:B------:R-:W4:Y:S01]  /*24e0*/  @!P4 LDC.64 R16, c[0x0][0x228] ;  /* 0x00008a00ff10cb82 */ /* 0x000f220000000a00 */
[----:B------:R-:W-:-:S02]  /*24f0*/  @!P4 MOV R10, R30 ;  /* 0x0000001e000ac202 */ /* 0x000fc40000000f00 */
[----:B------:R-:W-:Y:S01]  /*2500*/  @!P4 MOV R11, R29 ;  /* 0x0000001d000bc202 */ /* 0x000fe20000000f00 */
[----:B---3--:R3:W-:Y:S01]  /*2510*/  STL.64 [R1+0x1e8], R36 ;  /* 0x0001e82401007387 */ /* 0x0087e20000100a00 */
[C---:B0-----:R-:W-:Y:S02]  /*2520*/  @!P0 IADD3 R14, P6, R7.reuse, R14, RZ ;  /* 0x0000000e070e8210 */ /* 0x041fe40007fde0ff */
[----:B-1----:R-:W-:Y:S01]  /*2530*/  @!P0 IADD3 R12, P2, R7, R12, RZ ;  /* 0x0000000c070c8210 */ /* 0x002fe20007f5e0ff */
[----:B----4-:R-:W-:-:S04]  /*2540*/  @!P4 IMAD R6, R33, R22, RZ ;  /* 0x000000162106c224 */ /* 0x010fc800078e02ff */
[C---:B------:R-:W-:Y:S02]  /*2550*/  @!P4 IMAD R6, R4.reuse, R23, R6 ;  /* 0x000000170406c224 */ /* 0x040fe400078e0206 */
[----:B------:R-:W-:Y:S01]  /*2560*/  @!P4 IMAD.WIDE.U32 R4, R4, R22, R10 ;  /* 0x000000160404c225 */ /* 0x000fe200078e000a */
[C---:B------:R-:W-:Y:S02]  /*2570*/  @!P0 IADD3.X R15, R3.reuse, R15, RZ, P6, !PT ;  /* 0x0000000f030f8210 */ /* 0x040fe400037fe4ff */
[----:B---3--:R-:W-:Y:S02]  /*2580*/  CS2R R36, SRZ ;  /* 0x0000000000247805 */ /* 0x008fe4000001ff00 */
[----:B------:R-:W-:Y:S01]  /*2590*/  @!P0 IADD3.X R13, R3, R13, RZ, P2, !PT ;  /* 0x0000000d030d8210 */ /* 0x000fe200017fe4ff */
[----:B------:R-:W0:Y:S01]  /*25a0*/  @!P4 LDC.64 R10, c[0x0][0x230] ;  /* 0x00008c00ff0acb82 */ /* 0x000e220000000a00 */
[----:B------:R-:W-:Y:S02]  /*25b0*/  @!P4 IADD3 R23, R5, R6, RZ ;  /* 0x000000060517c210 */ /* 0x000fe40007ffe0ff */
[C---:B------:R-:W-:Y:S01]  /*25c0*/  @!P4 SHF.L.U32 R5, R4.reuse, 0x2, RZ ;  /* 0x000000020405c819 */ /* 0x040fe200000006ff */
[----:B------:R1:W3:Y:S01]  /*25d0*/  @!P0 LDG.E.64 R36, desc[UR22][R12.64] ;  /* 0x000000160c248981 */ /* 0x0002e2000c1e1b00 */
[----:B------:R-:W-:-:S02]  /*25e0*/  @!P4 SHF.L.U64.HI R4, R4, 0x2, R23 ;  /* 0x000000020404c819 */ /* 0x000fc40000010217 */
[----:B------:R-:W-:-:S04]  /*25f0*/  @!P4 IADD3 R16, P6, R5, R16, RZ ;  /* 0x000000100510c210 */ /* 0x000fc80007fde0ff */
[----:B------:R-:W-:Y:S02]  /*2600*/  @!P4 IADD3.X R17, R4, R17, RZ, P6, !PT ;  /* 0x000000110411c210 */ /* 0x000fe400037fe4ff */
[----:B-1----:R-:W-:-:S06]  /*2610*/  CS2R R12, SRZ ;  /* 0x00000000000c7805 */ /* 0x002fcc000001ff00 */
[----:B------:R-:W4:Y:S01]  /*2620*/  @!P4 LDG.E.64 R12, desc[UR22][R16.64] ;  /* 0x00000016100cc981 */ /* 0x000f22000c1e1b00 */
[----:B------:R-:W-:-:S04]  /*2630*/  IADD3 R32, R2, 0x8, RZ ;  /* 0x0000000802207810 */ /* 0x000fc80007ffe0ff */
[----:B------:R-:W-:Y:S02]  /*2640*/  SHF.R.S32.HI R27, RZ, 0x1f, R32 ;  /* 0x0000001fff1b7819 */ /* 0x000fe40000011420 */
[----:B------:R-:W-:-:S04]  /*2650*/  ISETP.GE.U32.AND P5, PT, R32, UR18, PT ;  /* 0x0000001220007c0c */ /* 0x000fc8000bfa6070 */
[----:B------:R-:W-:-:S04]  /*2660*/  ISETP.GE.AND.EX P5, PT, R27, UR19, PT, P5 ;  /* 0x000000131b007c0c */ /* 0x000fc8000bfa6350 */
[----:B------:R-:W-:Y:S02]  /*2670*/  ISETP.GT.U32.OR P5, PT, R0, 0x27f, P5 ;  /* 0x0000027f0000780c */ /* 0x000fe40002fa4470 */
[----:B------:R-:W-:-:S11]  /*2680*/  IADD3 R26, R2, 0x10, RZ ;  /* 0x00000010021a7810 */ /* 0x000fd60007ffe0ff */
[----:B------:R-:W1:Y:S01]  /*2690*/  @!P5 LDC.64 R18, c[0x0][0x288] ;  /* 0x0000a200ff12db82 */ /* 0x000e620000000a00 */
[----:B--2---:R2:W-:Y:S07]  /*26a0*/  STL.64 [R1+0x70], R34 ;  /* 0x0000702201007387 */ /* 0x0045ee0000100a00 */
[----:B------:R-:W1:Y:S01]  /*26b0*/  @!P5 LDC.64 R8, c[0x0][0x230] ;  /* 0x00008c00ff08db82 */ /* 0x000e620000000a00 */
[----:B------:R-:W-:Y:S02]  /*26c0*/  @!P5 MOV R23, R29 ;  /* 0x0000001d0017d202 */ /* 0x000fe40000000f00 */
[----:B0-----:R-:W-:-:S05]  /*26d0*/  @!P4 IADD3 R10, P2, R5, R10, RZ ;  /* 0x0000000a050ac210 */ /* 0x001fca0007f5e0ff */
[----:B------:R-:W0:Y:S01]  /*26e0*/  @!P5 LDC.64 R20, c[0x0][0x228] ;  /* 0x00008a00ff14db82 */ /* 0x000e220000000a00 */
[----:B--2---:R-:W-:-:S06]  /*26f0*/  CS2R R34, SRZ ;  /* 0x0000000000227805 */ /* 0x004fcc000001ff00 */
[----:B------:R2:W3:Y:S01]  /*2700*/  @!P0 LDG.E.64 R34, desc[UR22][R14.64] ;  /* 0x000000160e228981 */ /* 0x0004e2000c1e1b00 */
[----:B------:R-:W-:Y:S02]  /*2710*/  SHF.R.S32.HI R24, RZ, 0x1f, R26 ;  /* 0x0000001fff187819 */ /* 0x000fe4000001141a */
[----:B------:R-:W-:-:S04]  /*2720*/  ISETP.GE.U32.AND P3, PT, R26, UR18, PT ;  /* 0x000000121a007c0c */ /* 0x000fc8000bf66070 */
[----:B------:R-:W-:Y:S01]  /*2730*/  ISETP.GE.AND.EX P3, PT, R24, UR19, PT, P3 ;  /* 0x0000001318007c0c */ /* 0x000fe2000bf66330 */
[----:B-1----:R-:W-:-:S03]  /*2740*/  @!P5 IMAD R22, R27, R18, RZ ;  /* 0x000000121b16d224 */ /* 0x002fc600078e02ff */
[----:B------:R-:W-:Y:S01]  /*2750*/  ISETP.GT.U32.OR P3, PT, R0, 0x27f, P3 ;  /* 0x0000027f0000780c */ /* 0x000fe20001f64470 */
[----:B------:R-:W-:Y:S01]  /*2760*/  @!P5 IMAD R19, R32, R19, R22 ;  /* 0x000000132013d224 */ /* 0x000fe200078e0216 */
[----:B------:R-:W-:Y:S02]  /*2770*/  @!P5 MOV R22, R30 ;  /* 0x0000001e0016d202 */ /* 0x000fe40000000f00 */
[----:B------:R-:W-:Y:S02]  /*2780*/  IADD3 R27, R2, 0x18, RZ ;  /* 0x00000018021b7810 */ /* 0x000fe40007ffe0ff */
[----:B------:R-:W-:Y:S01]  /*2790*/  @!P4 IADD3.X R11, R4, R11, RZ, P2, !PT ;  /* 0x0000000b040bc210 */ /* 0x000fe200017fe4ff */
[----:B------:R-:W-:Y:S01]  /*27a0*/  @!P5 IMAD.WIDE.U32 R22, R32, R18, R22 ;  /* 0x000000122016d225 */ /* 0x000fe200078e0016 */
[----:B------:R-:W-:Y:S02]  /*27b0*/  SHF.R.S32.HI R32, RZ, 0x1f, R27 ;  /* 0x0000001fff207819 */ /* 0x000fe4000001141b */
[----:B------:R-:W-:-:S03]  /*27c0*/  ISETP.GE.U32.AND P2, PT, R27, UR18, PT ;  /* 0x000000121b007c0c */ /* 0x000fc6000bf46070 */
[----:B------:R-:W1:Y:S01]  /*27d0*/  @!P3 LDC.64 R6, c[0x0][0x288] ;  /* 0x0000a200ff06bb82 */ /* 0x000e620000000a00 */
[----:B------:R-:W-:Y:S02]  /*27e0*/  ISETP.GE.AND.EX P2, PT, R32, UR19, PT, P2 ;  /* 0x0000001320007c0c */ /* 0x000fe4000bf46320 */
[----:B------:R-:W-:Y:S02]  /*27f0*/  @!P5 IADD3 R19, R23, R19, RZ ;  /* 0x000000131713d210 */ /* 0x000fe40007ffe0ff */
[----:B------:R-:W-:Y:S02]  /*2800*/  @!P5 SHF.L.U32 R3, R22, 0x2, RZ ;  /* 0x000000021603d819 */ /* 0x000fe400000006ff */
[----:B------:R-:W-:Y:S01]  /*2810*/  ISETP.GT.U32.OR P2, PT, R0, 0x27f, P2 ;  /* 0x0000027f0000780c */ /* 0x000fe20001744470 */
[----:B------:R-:W2:Y:S01]  /*2820*/  @!P3 LDC.64 R4, c[0x0][0x230] ;  /* 0x00008c00ff04bb82 */ /* 0x000ea20000000a00 */
[----:B------:R-:W-:Y:S02]  /*2830*/  @!P5 SHF.L.U64.HI R19, R22, 0x2, R19 ;  /* 0x000000021613d819 */ /* 0x000fe40000010213 */
[----:B------:R-:W-:-:S04]  /*2840*/  @!P5 IADD3 R8, P6, R3, R8, RZ ;  /* 0x000000080308d210 */ /* 0x000fc80007fde0ff */
[----:B------:R-:W-:Y:S02]  /*2850*/  @!P5 IADD3.X R9, R19, R9, RZ, P6, !PT ;  /* 0x000000091309d210 */ /* 0x000fe400037fe4ff */
[----:B0-----:R-:W-:-:S04]  /*2860*/  @!P5 IADD3 R20, P6, R3, R20, RZ ;  /* 0x000000140314d210 */ /* 0x001fc80007fde0ff */
[----:B------:R-:W-:Y:S02]  /*2870*/  @!P5 IADD3.X R21, R19, R21, RZ, P6, !PT ;  /* 0x000000151315d210 */ /* 0x000fe400037fe4ff */
[----:B------:R-:W0:Y:S01]  /*2880*/  @!P2 LDC.64 R18, c[0x0][0x288] ;  /* 0x0000a200ff12ab82 */ /* 0x000e220000000a00 */
[----:B-1----:R-:W-:Y:S01]  /*2890*/  @!P3 IMAD R3, R24, R6, RZ ;  /* 0x000000061803b224 */ /* 0x002fe200078e02ff */
[----:B------:R-:W-:Y:S02]  /*28a0*/  @!P3 MOV R24, R30 ;  /* 0x0000001e0018b202 */ /* 0x000fe40000000f00 */
[----:B------:R-:W-:Y:S01]  /*28b0*/  @!P3 MOV R25, R29 ;  /* 0x0000001d0019b202 */ /* 0x000fe20000000f00 */
[C---:B------:R-:W-:Y:S02]  /*28c0*/  @!P3 IMAD R3, R26.reuse, R7, R3 ;  /* 0x000000071a03b224 */ /* 0x040fe400078e0203 */
[----:B------:R-:W-:Y:S01]  /*28d0*/  @!P3 IMAD.WIDE.U32 R24, R26, R6, R24 ;  /* 0x000000061a18b225 */ /* 0x000fe200078e0018 */
[----:B------:R-:W-:Y:S01]  /*28e0*/  IADD3 R26, R2, 0x20, RZ ;  /* 0x00000020021a7810 */ /* 0x000fe20007ffe0ff */
[----:B------:R-:W1:Y:S03]  /*28f0*/  @!P3 LDC.64 R6, c[0x0][0x228] ;  /* 0x00008a00ff06bb82 */ /* 0x000e660000000a00 */
[----:B------:R-:W-:-:S02]  /*2900*/  @!P3 IADD3 R3, R25, R3, RZ ;  /* 0x000000031903b210 */ /* 0x000fc40007ffe0ff */
[C---:B------:R-:W-:Y:S02]  /*2910*/  @!P3 SHF.L.U32 R22, R24.reuse, 0x2, RZ ;  /* 0x000000021816b819 */ /* 0x040fe400000006ff */
[----:B------:R-:W-:Y:S02]  /*2920*/  @!P3 SHF.L.U64.HI R3, R24, 0x2, R3 ;  /* 0x000000021803b819 */ /* 0x000fe40000010203 */
[----:B--2---:R-:W-:Y:S02]  /*2930*/  @!P3 IADD3 R14, P6, R22, R4, RZ ;  /* 0x00000004160eb210 */ /* 0x004fe40007fde0ff */
[----:B------:R-:W-:Y:S02]  /*2940*/  SHF.R.S32.HI R24, RZ, 0x1f, R26 ;  /* 0x0000001fff187819 */ /* 0x000fe4000001141a */
[----:B------:R-:W-:Y:S01]  /*2950*/  ISETP.GE.U32.AND P0, PT, R26, UR18, PT ;  /* 0x000000121a007c0c */ /* 0x000fe2000bf06070 */
[----:B0-----:R-:W-:Y:S01]  /*2960*/  @!P2 IMAD R16, R32, R18, RZ ;  /* 0x000000122010a224 */ /* 0x001fe200078e02ff */
[----:B------:R-:W-:-:S02]  /*2970*/  @!P3 IADD3.X R15, R3, R5, RZ, P6, !PT ;  /* 0x00000005030fb210 */ /* 0x000fc400037fe4ff */
[----:B------:R-:W-:Y:S02]  /*2980*/  @!P2 MOV R4, R30 ;  /* 0x0000001e0004a202 */ /* 0x000fe40000000f00 */
[----:B------:R-:W-:Y:S02]  /*2990*/  @!P2 MOV R5, R29 ;  /* 0x0000001d0005a202 */ /* 0x000fe40000000f00 */
[----:B------:R-:W-:Y:S01]  /*29a0*/  ISETP.GE.AND.EX P0, PT, R24, UR19, PT, P0 ;  /* 0x0000001318007c0c */ /* 0x000fe2000bf06300 */
[C---:B------:R-:W-:Y:S02]  /*29b0*/  @!P2 IMAD R16, R27.reuse, R19, R16 ;  /* 0x000000131b10a224 */ /* 0x040fe400078e0210 */
[----:B------:R-:W-:Y:S01]  /*29c0*/  @!P2 IMAD.WIDE.U32 R18, R27, R18, R4 ;  /* 0x000000121b12a225 */ /* 0x000fe200078e0004 */
[----:B------:R-:W-:Y:S01]  /*29d0*/  ISETP.GT.U32.OR P0, PT, R0, 0x27f, P0 ;  /* 0x0000027f0000780c */ /* 0x000fe20000704470 */
[----:B------:R-:W0:Y:S03]  /*29e0*/  @!P2 LDC.64 R4, c[0x0][0x230] ;  /* 0x00008c00ff04ab82 */ /* 0x000e260000000a00 */
[----:B------:R-:W-:-:S02]  /*29f0*/  @!P2 IADD3 R19, R19, R16, RZ ;  /* 0x000000101313a210 */ /* 0x000fc40007ffe0ff */
[----:B------:R-:W-:Y:S02]  /*2a00*/  CS2R R16, SRZ ;  /* 0x0000000000107805 */ /* 0x000fe4000001ff00 */
[----:B-1----:R-:W-:-:S04]  /*2a10*/  @!P3 IADD3 R6, P6, R22, R6, RZ ;  /* 0x000000061606b210 */ /* 0x002fc80007fde0ff */
[----:B------:R-:W2:Y:S01]  /*2a20*/  @!P5 LDG.E.64 R16, desc[UR22][R8.64] ;  /* 0x000000160810d981 */ /* 0x000ea2000c1e1b00 */
[----:B------:R-:W-:Y:S02]  /*2a30*/  @!P3 IADD3.X R7, R3, R7, RZ, P6, !PT ;  /* 0x000000070307b210 */ /* 0x000fe400037fe4ff */
[C---:B------:R-:W-:Y:S02]  /*2a40*/  @!P2 SHF.L.U32 R22, R18.reuse, 0x2, RZ ;  /* 0x000000021216a819 */ /* 0x040fe400000006ff */
[----:B------:R-:W-:Y:S02]  /*2a50*/  @!P2 SHF.L.U64.HI R3, R18, 0x2, R19 ;  /* 0x000000021203a819 */ /* 0x000fe40000010213 */
[----:B------:R-:W-:Y:S02]  /*2a60*/  CS2R R18, SRZ ;  /* 0x0000000000127805 */ /* 0x000fe4000001ff00 */
[----:B------:R-:W-:Y:S01]  /*2a70*/  CS2R R32, SRZ ;  /* 0x0000000000207805 */ /* 0x000fe2000001ff00 */
[----:B------:R1:W2:Y:S04]  /*2a80*/  @!P3 LDG.E.64 R42, desc[UR22][R6.64] ;  /* 0x00000016062ab981 */ /* 0x0002a8000c1e1b00 */
[----:B------:R-:W2:Y:S01]  /*2a90*/  @!P3 LDG.E.64 R18, desc[UR22][R14.64] ;  /* 0x000000160e12b981 */ /* 0x000ea2000c1e1b00 */
[----:B0-----:R-:W-:-:S03]  /*2aa0*/  @!P2 IADD3 R4, P6, R22, R4, RZ ;  /* 0x000000041604a210 */ /* 0x001fc60007fde0ff */
[----:B------:R0:W2:Y:S01]  /*2ab0*/  @!P5 LDG.E.64 R32, desc[UR22][R20.64] ;  /* 0x000000161420d981 */ /* 0x0000a2000c1e1b00 */
[----:B-1----:R-:W-:Y:S02]  /*2ac0*/  @!P0 MOV R6, R30 ;  /* 0x0000001e00068202 */ /* 0x002fe40000000f00 */
[----:B------:R-:W-:Y:S02]  /*2ad0*/  @!P0 MOV R7, R29 ;  /* 0x0000001d00078202 */ /* 0x000fe40000000f00 */
[----:B------:R-:W-:Y:S02]  /*2ae0*/  @!P2 IADD3.X R5, R3, R5, RZ, P6, !PT ;  /* 0x000000050305a210 */ /* 0x000fe400037fe4ff */
[----:B0-----:R-:W-:Y:S01]  /*2af0*/  CS2R R20, SRZ ;  /* 0x0000000000147805 */ /* 0x001fe2000001ff00 */
[----:B---3--:R0:W-:Y:S04]  /*2b00*/  STL.64 [R1+0x80], R34 ;  /* 0x0000802201007387 */ /* 0x0081e80000100a00 */
[----:B------:R-:W-:Y:S01]  /*2b10*/  STL.64 [R1+0xf8], R36 ;  /* 0x0000f82401007387 */ /* 0x000fe20000100a00 */
[----:B0-----:R-:W-:-:S03]  /*2b20*/  CS2R R34, SRZ ;  /* 0x0000000000227805 */ /* 0x001fc6000001ff00 */
[----:B----4-:R0:W-:Y:S04]  /*2b30*/  STL.64 [R1+0x78], R12 ;  /* 0x0000780c01007387 */ /* 0x0101e80000100a00 */
[----:B------:R1:W3:Y:S01]  /*2b40*/  @!P4 LDG.E.64 R34, desc[UR22][R10.64] ;  /* 0x000000160a22c981 */ /* 0x0002e2000c1e1b00 */
[----:B0-----:R-:W0:Y:S08]  /*2b50*/  @!P2 LDC.64 R12, c[0x0][0x228] ;  /* 0x00008a00ff0cab82 */ /* 0x001e300000000a00 */
[----:B-1----:R-:W1:Y:S01]  /*2b60*/  @!P0 LDC.64 R10, c[0x0][0x288] ;  /* 0x0000a200ff0a8b82 */ /* 0x002e620000000a00 */
[----:B0-----:R-:W-:Y:S01]  /*2b70*/  @!P2 IADD3 R12, P3, R22, R12, RZ ;  /* 0x0000000c160ca210 */ /* 0x001fe20007f7e0ff */
[----:B-1----:R-:W-:-:S03]  /*2b80*/  @!P0 IMAD R14, R24, R10, RZ ;  /* 0x0000000a180e8224 */ /* 0x002fc600078e02ff */
[----:B------:R-:W-:-:S03]  /*2b90*/  @!P2 IADD3.X R13, R3, R13, RZ, P3, !PT ;  /* 0x0000000d030da210 */ /* 0x000fc60001ffe4ff */
[----:B------:R-:W0:Y:S01]  /*2ba0*/  @!P0 LDC.64 R24, c[0x0][0x230] ;  /* 0x00008c00ff188b82 */ /* 0x000e220000000a00 */
[C---:B------:R-:W-:Y:S02]  /*2bb0*/  @!P0 IMAD R14, R26.reuse, R11, R14 ;  /* 0x0000000b1a0e8224 */ /* 0x040fe400078e020e */
[----:B------:R-:W-:Y:S01]  /*2bc0*/  @!P0 IMAD.WIDE.U32 R10, R26, R10, R6 ;  /* 0x0000000a1a0a8225 */ /* 0x000fe200078e0006 */
[----:B------:R-:W-:Y:S01]  /*2bd0*/  CS2R R26, SRZ ;  /* 0x00000000001a7805 */ /* 0x000fe2000001ff00 */
[----:B------:R-:W4:Y:S05]  /*2be0*/  @!P2 LDG.E.64 R20, desc[UR22][R12.64] ;  /* 0x000000160c14a981 */ /* 0x000f2a000c1e1b00 */
[----:B------:R1:W4:Y:S01]  /*2bf0*/  @!P2 LDG.E.64 R26, desc[UR22][R4.64] ;  /* 0x00000016041aa981 */ /* 0x000322000c1e1b00 */
[----:B------:R-:W-:-:S04]  /*2c00*/  IADD3 R37, R2, 0x28, RZ ;  /* 0x0000002802257810 */ /* 0x000fc80007ffe0ff */
[----:B------:R-:W-:Y:S02]  /*2c10*/  SHF.R.S32.HI R23, RZ, 0x1f, R37 ;  /* 0x0000001fff177819 */ /* 0x000fe40000011425 */
[----:B------:R-:W-:-:S04]  /*2c20*/  ISETP.GE.U32.AND P4, PT, R37, UR18, PT ;  /* 0x0000001225007c0c */ /* 0x000fc8000bf86070 */
[----:B------:R-:W-:-:S04]  /*2c30*/  ISETP.GE.AND.EX P4, PT, R23, UR19, PT, P4 ;  /* 0x0000001317007c0c */ /* 0x000fc8000bf86340 */
[----:B------:R-:W-:Y:S01]  /*2c40*/  ISETP.GT.U32.OR P4, PT, R0, 0x27f, P4 ;  /* 0x0000027f0000780c */ /* 0x000fe20002784470 */
[----:B--2---:R-:W-:-:S12]  /*2c50*/  STL [R1+0x1fc], R16 ;  /* 0x0001fc1001007387 */ /* 0x004fd80000100800 */
[----:B------:R-:W2:Y:S01]  /*2c60*/  @!P4 LDC.64 R8, c[0x0][0x288] ;  /* 0x0000a200ff08cb82 */ /* 0x000ea20000000a00 */
[----:B------:R-:W-:Y:S01]  /*2c70*/  STL [R1+0x1f8], R17 ;  /* 0x0001f81101007387 */ /* 0x000fe20000100800 */
[----:B------:R-:W-:-:S04]  /*2c80*/  IADD3 R36, R2, 0x38, RZ ;  /* 0x0000003802247810 */ /* 0x000fc80007ffe0ff */
[----:B------:R-:W-:Y:S02]  /*2c90*/  ISETP.GE.U32.AND P6, PT, R36, UR18, PT ;  /* 0x0000001224007c0c */ /* 0x000fe4000bfc6070 */
[----:B------:R-:W-:Y:S02]  /*2ca0*/  @!P0 IADD3 R3, R11, R14, RZ ;  /* 0x0000000e0b038210 */ /* 0x000fe40007ffe0ff */
[----:B------:R-:W0:Y:S01]  /*2cb0*/  @!P4 LDC.64 R14, c[0x0][0x230] ;  /* 0x00008c00ff0ecb82 */ /* 0x000e220000000a00 */
[----:B--2---:R-:W-:-:S07]  /*2cc0*/  @!P4 IMAD R7, R23, R8, RZ ;  /* 0x000000081707c224 */ /* 0x004fce00078e02ff */
[----:B------:R-:W2:Y:S01]  /*2cd0*/  @!P0 LDC.64 R22, c[0x0][0x228] ;  /* 0x00008a00ff168b82 */ /* 0x000ea20000000a00 */
[C---:B------:R-:W-:Y:S02]  /*2ce0*/  @!P0 SHF.L.U32 R6, R10.reuse, 0x2, RZ ;  /* 0x000000020a068819 */ /* 0x040fe400000006ff */
[----:B-1----:R-:W-:Y:S02]  /*2cf0*/  @!P4 MOV R4, R30 ;  /* 0x0000001e0004c202 */ /* 0x002fe40000000f00 */
[----:B------:R-:W-:Y:S02]  /*2d00*/  @!P4 MOV R5, R29 ;  /* 0x0000001d0005c202 */ /* 0x000fe40000000f00 */
[----:B------:R-:W-:Y:S01]  /*2d10*/  @!P0 SHF.L.U64.HI R3, R10, 0x2, R3 ;  /* 0x000000020a038819 */ /* 0x000fe20000010203 */
[C---:B------:R-:W-:Y:S02]  /*2d20*/  @!P4 IMAD R10, R37.reuse, R9, R7 ;  /* 0x00000009250ac224 */ /* 0x040fe400078e0207 */
[----:B------:R-:W-:-:S05]  /*2d30*/  @!P4 IMAD.WIDE.U32 R8, R37, R8, R4 ;  /* 0x000000082508c225 */ /* 0x000fca00078e0004 */
[----:B------:R-:W-:Y:S02]  /*2d40*/  @!P4 IADD3 R10, R9, R10, RZ ;  /* 0x0000000a090ac210 */ /* 0x000fe40007ffe0ff */
[----:B------:R-:W-:Y:S01]  /*2d50*/  @!P4 SHF.L.U32 R12, R8, 0x2, RZ ;  /* 0x00000002080cc819 */ /* 0x000fe200000006ff */
[----:B---3--:R1:W-:Y:S02]  /*2d60*/  STL.64 [R1+0x138], R34 ;  /* 0x0001382201007387 */ /* 0x0083e40000100a00 */
[----:B-1----:R-:W-:-:S04]  /*2d70*/  IADD3 R35, R2, 0x30, RZ ;  /* 0x0000003002237810 */ /* 0x002fc80007ffe0ff */
[----:B------:R-:W-:Y:S02]  /*2d80*/  SHF.R.S32.HI R34, RZ, 0x1f, R35 ;  /* 0x0000001fff227819 */ /* 0x000fe40000011423 */
[----:B------:R-:W-:-:S04]  /*2d90*/  ISETP.GE.U32.AND P5, PT, R35, UR18, PT ;  /* 0x0000001223007c0c */ /* 0x000fc8000bfa6070 */
[----:B------:R-:W-:Y:S01]  /*2da0*/  ISETP.GE.AND.EX P5, PT, R34, UR19, PT, P5 ;  /* 0x0000001322007c0c */ /* 0x000fe2000bfa6350 */
[----:B------:R-:W-:Y:S03]  /*2db0*/  STL [R1+0x200], R19 ;  /* 0x0002001301007387 */ /* 0x000fe60000100800 */
[----:B------:R-:W-:Y:S01]  /*2dc0*/  ISETP.GT.U32.OR P5, PT, R0, 0x27f, P5 ;  /* 0x0000027f0000780c */ /* 0x000fe20002fa4470 */
[----:B------:R1:W-:Y:S02]  /*2dd0*/  STL [R1+0x210], R18 ;  /* 0x0002101201007387 */ /* 0x0003e40000100800 */
[----:B-1----:R-:W-:-:S10]  /*2de0*/  SHF.R.S32.HI R18, RZ, 0x1f, R36 ;  /* 0x0000001fff127819 */ /* 0x002fd40000011424 */
[----:B------:R-:W-:Y:S01]  /*2df0*/  @!P5 MOV R9, R29 ;  /* 0x0000001d0009d202 */ /* 0x000fe20000000f00 */
[----:B------:R-:W1:Y:S01]  /*2e00*/  @!P5 LDC.64 R4, c[0x0][0x230] ;  /* 0x00008c00ff04db82 */ /* 0x000e620000000a00 */
[----:B------:R-:W-:Y:S01]  /*2e10*/  ISETP.GE.AND.EX P3, PT, R18, UR19, PT, P6 ;  /* 0x0000001312007c0c */ /* 0x000fe2000bf66360 */
[----:B------:R-:W-:Y:S03]  /*2e20*/  STL.64 [R1+0x208], R42 ;  /* 0x0002082a01007387 */ /* 0x000fe60000100a00 */
[----:B------:R-:W-:Y:S01]  /*2e30*/  ISETP.GT.U32.OR P3, PT, R0, 0x27f, P3 ;  /* 0x0000027f0000780c */ /* 0x000fe20001f64470 */
[----:B------:R3:W-:Y:S02]  /*2e40*/  STL.64 [R1], R32 ;  /* 0x0000002001007387 */ /* 0x0007e40000100a00 */
[----:B---3--:R-:W3:Y:S02]  /*2e50*/  @!P5 LDC.64 R32, c[0x0][0x288] ;  /* 0x0000a200ff20db82 */ /* 0x008ee40000000a00 */
[----:B----4-:R4:W-:Y:S01]  /*2e60*/  STL.64 [R1+0x58], R20 ;  /* 0x0000581401007387 */ /* 0x0109e20000100a00 */
[----:B0-----:R-:W-:-:S03]  /*2e70*/  @!P0 IADD3 R24, P6, R6, R24, RZ ;  /* 0x0000001806188210 */ /* 0x001fc60007fde0ff */
[----:B------:R0:W-:Y:S01]  /*2e80*/  STL.64 [R1+0x28], R26 ;  /* 0x0000281a01007387 */ /* 0x0001e20000100a00 */
[----:B------:R-:W-:Y:S01]  /*2e90*/  @!P0 IADD3.X R25, R3, R25, RZ, P6, !PT ;  /* 0x0000001903198210 */ /* 0x000fe200037fe4ff */
[----:B----4-:R-:W4:Y:S01]  /*2ea0*/  @!P4 LDC.64 R20, c[0x0][0x228] ;  /* 0x00008a00ff14cb82 */ /* 0x010f220000000a00 */
[----:B--2---:R-:W-:-:S07]  /*2eb0*/  @!P0 IADD3 R22, P6, R6, R22, RZ ;  /* 0x0000001606168210 */ /* 0x004fce0007fde0ff */
[----:B0-----:R-:W0:Y:S01]  /*2ec0*/  @!P3 LDC.64 R26, c[0x0][0x288] ;  /* 0x0000a200ff1abb82 */ /* 0x001e220000000a00 */
[----:B------:R-:W-:Y:S02]  /*2ed0*/  @!P0 IADD3.X R23, R3, R23, RZ, P6, !PT ;  /* 0x0000001703178210 */ /* 0x000fe400037fe4ff */
[----:B------:R-:W-:Y:S01]  /*2ee0*/  @!P4 SHF.L.U64.HI R3, R8, 0x2, R10 ;  /* 0x000000020803c819 */ /* 0x000fe2000001020a */
[----:B---3--:R-:W-:Y:S01]  /*2ef0*/  @!P5 IMAD R34, R34, R32, RZ ;  /* 0x000000202222d224 */ /* 0x008fe200078e02ff */
[----:B------:R-:W-:Y:S02]  /*2f00*/  @!P5 MOV R8, R30 ;  /* 0x0000001e0008d202 */ /* 0x000fe40000000f00 */
[----:B------:R-:W-:Y:S01]  /*2f10*/  @!P4 IADD3 R14, P6, R12, R14, RZ ;  /* 0x0000000e0c0ec210 */ /* 0x000fe20007fde0ff */
[C---:B------:R-:W-:Y:S01]  /*2f20*/  @!P5 IMAD R34, R35.reuse, R33, R34 ;  /* 0x000000212322d224 */ /* 0x040fe200078e0222 */
[----:B------:R-:W2:Y:S01]  /*2f30*/  @!P5 LDC.64 R6, c[0x0][0x228] ;  /* 0x00008a00ff06db82 */ /* 0x000ea20000000a00 */
[----:B------:R-:W-:Y:S01]  /*2f40*/  @!P5 IMAD.WIDE.U32 R32, R35, R32, R8 ;  /* 0x000000202320d225 */ /* 0x000fe200078e0008 */
[----:B------:R-:W-:-:S04]  /*2f50*/  @!P4 IADD3.X R15, R3, R15, RZ, P6, !PT ;  /* 0x0000000f030fc210 */ /* 0x000fc800037fe4ff */
[----:B------:R-:W-:Y:S02]  /*2f60*/  @!P5 IADD3 R35, R33, R34, RZ ;  /* 0x000000222123d210 */ /* 0x000fe40007ffe0ff */
[----:B----4-:R-:W-:Y:S01]  /*2f70*/  @!P4 IADD3 R20, P6, R12, R20, RZ ;  /* 0x000000140c14c210 */ /* 0x010fe20007fde0ff */
[----:B------:R-:W3:Y:S01]  /*2f80*/  @!P3 LDC.64 R10, c[0x0][0x230] ;  /* 0x00008c00ff0abb82 */ /* 0x000ee20000000a00 */
[----:B------:R-:W-:Y:S02]  /*2f90*/  @!P5 SHF.L.U32 R34, R32, 0x2, RZ ;  /* 0x000000022022d819 */ /* 0x000fe400000006ff */
[----:B------:R-:W-:Y:S01]  /*2fa0*/  @!P4 IADD3.X R21, R3, R21, RZ, P6, !PT ;  /* 0x000000150315c210 */ /* 0x000fe200037fe4ff */
[----:B0-----:R-:W-:Y:S01]  /*2fb0*/  @!P3 IMAD R33, R18, R26, RZ ;  /* 0x0000001a1221b224 */ /* 0x001fe200078e02ff */
[----:B------:R-:W-:-:S03]  /*2fc0*/  @!P5 SHF.L.U64.HI R3, R32, 0x2, R35 ;  /* 0x000000022003d819 */ /* 0x000fc60000010223 */
[----:B------:R-:W0:Y:S01]  /*2fd0*/  @!P3 LDC.64 R8, c[0x0][0x228] ;  /* 0x00008a00ff08bb82 */ /* 0x000e220000000a00 */
[----:B------:R-:W-:Y:S01]  /*2fe0*/  @!P3 MOV R32, R30 ;  /* 0x0000001e0020b202 */ /* 0x000fe20000000f00 */
[----:B------:R-:W-:Y:S01]  /*2ff0*/  @!P3 IMAD R27, R36, R27, R33 ;  /* 0x0000001b241bb224 */ /* 0x000fe200078e0221 */
[----:B------:R-:W-:-:S03]  /*3000*/  @!P3 MOV R33, R29 ;  /* 0x0000001d0021b202 */ /* 0x000fc60000000f00 */
[----:B------:R-:W-:-:S05]  /*3010*/  @!P3 IMAD.WIDE.U32 R32, R36, R26, R32 ;  /* 0x0000001a2420b225 */ /* 0x000fca00078e0020 */
[----:B------:R-:W-:Y:S02]  /*3020*/  @!P3 IADD3 R27, R33, R27, RZ ;  /* 0x0000001b211bb210 */ /* 0x000fe40007ffe0ff */
[C---:B------:R-:W-:Y:S02]  /*3030*/  @!P3 SHF.L.U32 R26, R32.reuse, 0x2, RZ ;  /* 0x00000002201ab819 */ /* 0x040fe400000006ff */
[----:B------:R-:W-:Y:S02]  /*3040*/  @!P3 SHF.L.U64.HI R27, R32, 0x2, R27 ;  /* 0x00000002201bb819 */ /* 0x000fe4000001021b */
[----:B------:R-:W-:Y:S02]  /*3050*/  CS2R R32, SRZ ;  /* 0x0000000000207805 */ /* 0x000fe4000001ff00 */
[----:B------:R-:W-:-:S04]  /*3060*/  CS2R R18, SRZ ;  /* 0x0000000000127805 */ /* 0x000fc8000001ff00 */
[----:B------:R-:W4:Y:S04]  /*3070*/  @!P0 LDG.E.64 R32, desc[UR22][R24.64] ;  /* 0x0000001618208981 */ /* 0x000f28000c1e1b00 */
[----:B------:R3:W4:Y:S01]  /*3080*/  @!P4 LDG.E.64 R18, desc[UR22][R14.64] ;  /* 0x000000160e12c981 */ /* 0x000722000c1e1b00 */
[----:B-1----:R-:W-:-:S04]  /*3090*/  @!P5 IADD3 R4, P6, R34, R4, RZ ;  /* 0x000000042204d210 */ /* 0x002fc80007fde0ff */
[----:B------:R-:W-:Y:S02]  /*30a0*/  @!P5 IADD3.X R5, R3, R5, RZ, P6, !PT ;  /* 0x000000050305d210 */ /* 0x000fe400037fe4ff */
[----:B--2---:R-:W-:-:S04]  /*30b0*/  @!P5 IADD3 R6, P6, R34, R6, RZ ;  /* 0x000000062206d210 */ /* 0x004fc80007fde0ff */
[----:B------:R-:W-:Y:S02]  /*30c0*/  @!P5 IADD3.X R7, R3, R7, RZ, P6, !PT ;  /* 0x000000070307d210 */ /* 0x000fe400037fe4ff */
[----:B---3--:R-:W-:Y:S02]  /*30d0*/  @!P3 IADD3 R10, P6, R26, R10, RZ ;  /* 0x0000000a1a0ab210 */ /* 0x008fe40007fde0ff */
[----:B------:R-:W-:Y:S02]  /*30e0*/  CS2R R14, SRZ ;  /* 0x00000000000e7805 */ /* 0x000fe4000001ff00 */
[----:B------:R-:W-:-:S05]  /*30f0*/  @!P3 IADD3.X R11, R27, R11, RZ, P6, !PT ;  /* 0x0000000b1b0bb210 */ /* 0x000fca00037fe4ff */
[----:B------:R-:W2:Y:S01]  /*3100*/  @!P3 LDG.E.64 R14, desc[UR22][R10.64] ;  /* 0x000000160a0eb981 */ /* 0x000ea2000c1e1b00 */
[----:B------:R-:W-:-:S04]  /*3110*/  IADD3 R16, R2, 0x40, RZ ;  /* 0x0000004002107810 */ /* 0x000fc80007ffe0ff */
[----:B------:R-:W-:Y:S02]  /*3120*/  SHF.R.S32.HI R17, RZ, 0x1f, R16 ;  /* 0x0000001fff117819 */ /* 0x000fe40000011410 */
[----:B------:R-:W-:-:S04]  /*3130*/  ISETP.GE.U32.AND P2, PT, R16, UR18, PT ;  /* 0x0000001210007c0c */ /* 0x000fc8000bf46070 */
[----:B------:R-:W-:-:S04]  /*3140*/  ISETP.GE.AND.EX P2, PT, R17, UR19, PT, P2 ;  /* 0x0000001311007c0c */ /* 0x000fc8000bf46320 */
[----:B------:R-:W-:-:S13]  /*3150*/  ISETP.GT.U32.OR P2, PT, R0, 0x27f, P2 ;  /* 0x0000027f0000780c */ /* 0x000fda0001744470 */
[----:B------:R-:W1:Y:S01]  /*3160*/  @!P2 LDC.64 R12, c[0x0][0x288] ;  /* 0x0000a200ff0cab82 */ /* 0x000e620000000a00 */
[----:B----4-:R-:W-:Y:S04]  /*3170*/  STL.64 [R1+0x218], R32 ;  /* 0x0002182001007387 */ /* 0x010fe80000100a00 */
[----:B------:R3:W-:Y:S02]  /*3180*/  STL.64 [R1+0x38], R18 ;  /* 0x0000381201007387 */ /* 0x0007e40000100a00 */
[----:B---3--:R-:W-:-:S06]  /*3190*/  CS2R R18, SRZ ;  /* 0x0000000000127805 */ /* 0x008fcc000001ff00 */
[----:B------:R3:W4:Y:S01]  /*31a0*/  @!P5 LDG.E.64 R18, desc[UR22][R4.64] ;  /* 0x000000160412d981 */ /* 0x000722000c1e1b00 */
[----:B0-----:R-:W-:Y:S01]  /*31b0*/  @!P3 IADD3 R8, P6, R26, R8, RZ ;  /* 0x000000081a08b210 */ /* 0x001fe20007fde0ff */
[----:B-1----:R-:W-:-:S03]  /*31c0*/  @!P2 IMAD R3, R17, R12, RZ ;  /* 0x0000000c1103a224 */ /* 0x002fc600078e02ff */
[----:B------:R-:W-:Y:S02]  /*31d0*/  @!P3 IADD3.X R9, R27, R9, RZ, P6, !PT ;  /* 0x000000091b09b210 */ /* 0x000fe400037fe4ff */
[----:B------:R-:W-:Y:S02]  /*31e0*/  CS2R R26, SRZ ;  /* 0x00000000001a7805 */ /* 0x000fe4000001ff00 */
[----:B------:R-:W-:Y:S02]  /*31f0*/  IADD3 R17, R2, 0x48, RZ ;  /* 0x0000004802117810 */ /* 0x000fe40007ffe0ff */
[----:B------:R-:W-:Y:S02]  /*3200*/  CS2R R24, SRZ ;  /* 0x0000000000187805 */ /* 0x000fe4000001ff00 */
[----:B------:R-:W-:Y:S01]  /*3210*/  @!P2 MOV R34, R30 ;  /* 0x0000001e0022a202 */ /* 0x000fe20000000f00 */
[----:B---3--:R-:W0:Y:S01]  /*3220*/  @!P2 LDC.64 R4, c[0x0][0x230] ;  /* 0x00008c00ff04ab82 */ /* 0x008e220000000a00 */
[----:B------:R-:W-:Y:S01]  /*3230*/  SHF.R.S32.HI R40, RZ, 0x1f, R17 ;  /* 0x0000001fff287819 */ /* 0x000fe20000011411 */
[----:B------:R1:W5:Y:S01]  /*3240*/  @!P0 LDG.E.64 R26, desc[UR22][R22.64] ;  /* 0x00000016161a8981 */ /* 0x000362000c1e1b00 */
[----:B------:R-:W-:-:S02]  /*3250*/  ISETP.GE.U32.AND P0, PT, R17, UR18, PT ;  /* 0x0000001211007c0c */ /* 0x000fc4000bf06070 */
[----:B------:R-:W-:Y:S02]  /*3260*/  @!P2 MOV R35, R29 ;  /* 0x0000001d0023a202 */ /* 0x000fe40000000f00 */
[----:B------:R-:W-:Y:S01]  /*3270*/  IADD3 R43, R2, 0x50, RZ ;  /* 0x00000050022b7810 */ /* 0x000fe20007ffe0ff */
[----:B------:R-:W-:Y:S01]  /*3280*/  @!P2 IMAD R3, R16, R13, R3 ;  /* 0x0000000d1003a224 */ /* 0x000fe200078e0203 */
[----:B------:R-:W-:Y:S01]  /*3290*/  ISETP.GE.AND.EX P0, PT, R40, UR19, PT, P0 ;  /* 0x0000001328007c0c */ /* 0x000fe2000bf06300 */
[----:B------:R-:W-:Y:S01]  /*32a0*/  @!P2 IMAD.WIDE.U32 R12, R16, R12, R34 ;  /* 0x0000000c100ca225 */ /* 0x000fe200078e0022 */
[----:B------:R3:W5:Y:S01]  /*32b0*/  @!P4 LDG.E.64 R24, desc[UR22][R20.64] ;  /* 0x000000161418c981 */ /* 0x000762000c1e1b00 */
[----:B-1----:R-:W-:Y:S02]  /*32c0*/  CS2R R22, SRZ ;  /* 0x0000000000167805 */ /* 0x002fe4000001ff00 */
[----:B------:R-:W-:Y:S01]  /*32d0*/  ISETP.GT.U32.OR P0, PT, R0, 0x27f, P0 ;  /* 0x0000027f0000780c */ /* 0x000fe20000704470 */
[----:B------:R-:W1:Y:S01]  /*32e0*/  @!P2 LDC.64 R34, c[0x0][0x228] ;  /* 0x00008a00ff22ab82 */ /* 0x000e620000000a00 */
[----:B------:R-:W-:-:S02]  /*32f0*/  SHF.R.S32.HI R16, RZ, 0x1f, R43 ;  /* 0x0000001fff107819 */ /* 0x000fc4000001142b */
[----:B------:R-:W-:Y:S01]  /*3300*/  ISETP.GE.U32.AND P4, PT, R43, UR18, PT ;  /* 0x000000122b007c0c */ /* 0x000fe2000bf86070 */
[----:B------:R2:W5:Y:S03]  /*3310*/  @!P5 LDG.E.64 R22, desc[UR22][R6.64] ;  /* 0x000000160616d981 */ /* 0x000566000c1e1b00 */
[----:B------:R-:W-:-:S04]  /*3320*/  ISETP.GE.AND.EX P5, PT, R16, UR19, PT, P4 ;  /* 0x0000001310007c0c */ /* 0x000fc8000bfa6340 */
[----:B------:R-:W-:Y:S01]  /*3330*/  ISETP.GT.U32.OR P5, PT, R0, 0x27f, P5 ;  /* 0x0000027f0000780c */ /* 0x000fe20002fa4470 */
[----:B------:R-:W1:Y:S01]  /*3340*/  @!P0 LDC.64 R36, c[0x0][0x288] ;  /* 0x0000a200ff248b82 */ /* 0x000e620000000a00 */
[----:B---3--:R-:W-:Y:S02]  /*3350*/  CS2R R20, SRZ ;  /* 0x0000000000147805 */ /* 0x008fe4000001ff00 */
[----:B------:R-:W-:Y:S02]  /*3360*/  @!P2 IADD3 R3, R13, R3, RZ ;  /* 0x000000030d03a210 */ /* 0x000fe40007ffe0ff */
[C---:B--2---:R-:W-:Y:S02]  /*3370*/  @!P2 SHF.L.U32 R6, R12.reuse, 0x2, RZ ;  /* 0x000000020c06a819 */ /* 0x044fe400000006ff */
[----:B------:R2:W5:Y:S01]  /*3380*/  @!P3 LDG.E.64 R20, desc[UR22][R8.64] ;  /* 0x000000160814b981 */ /* 0x000562000c1e1b00 */
[----:B------:R-:W3:Y:S08]  /*3390*/  @!P0 LDC.64 R10, c[0x0][0x228] ;  /* 0x00008a00ff0a8b82 */ /* 0x000ef00000000a00 */
[----:B------:R-:W3:Y:S01]  /*33a0*/  @!P5 LDC.64 R38, c[0x0][0x288] ;  /* 0x0000a200ff26db82 */ /* 0x000ee20000000a00 */
[----:B------:R-:W-:-:S02]  /*33b0*/  @!P2 SHF.L.U64.HI R3, R12, 0x2, R3 ;  /* 0x000000020c03a819 */ /* 0x000fc40000010203 */
[----:B0-----:R-:W-:Y:S02]  /*33c0*/  @!P2 IADD3 R4, P6, R6, R4, RZ ;  /* 0x000000040604a210 */ /* 0x001fe40007fde0ff */
[----:B--2---:R-:W-:-:S03]  /*33d0*/  @!P0 MOV R8, R30 ;  /* 0x0000001e00088202 */ /* 0x004fc60000000f00 */
[----:B------:R-:W0:Y:S01]  /*33e0*/  @!P0 LDC.64 R12, c[0x0][0x230] ;  /* 0x00008c00ff0c8b82 */ /* 0x000e220000000a00 */
[----:B-1----:R-:W-:Y:S01]  /*33f0*/  @!P0 IMAD R40, R40, R36, RZ ;  /* 0x0000002428288224 */ /* 0x002fe200078e02ff */
[----:B------:R-:W-:Y:S02]  /*3400*/  @!P0 MOV R9, R29 ;  /* 0x0000001d00098202 */ /* 0x000fe40000000f00 */
[----:B------:R-:W-:Y:S01]  /*3410*/  @!P2 IADD3.X R5, R3, R5, RZ, P6, !PT ;  /* 0x000000050305a210 */ /* 0x000fe200037fe4ff */
[C---:B------:R-:W-:Y:S01]  /*3420*/  @!P0 IMAD R40, R17.reuse, R37, R40 ;  /* 0x0000002511288224 */ /* 0x040fe200078e0228 */
[----:B------:R-:W-:Y:S01]  /*3430*/  @!P2 IADD3 R34, P6, R6, R34, RZ ;  /* 0x000000220622a210 */ /* 0x000fe20007fde0ff */
[----:B------:R-:W-:Y:S01]  /*3440*/  @!P0 IMAD.WIDE.U32 R36, R17, R36, R8 ;  /* 0x0000002411248225 */ /* 0x000fe200078e0008 */
[----:B------:R-:W-:Y:S01]  /*3450*/  UIMAD.WIDE UR6, UR8, 0x8, UR6 ;  /* 0x00000008080678a5 */ /* 0x000fe2000f8e0206 */
[----:B------:R-:W-:Y:S01]  /*3460*/  @!P5 MOV R41, R29 ;  /* 0x0000001d0029d202 */ /* 0x000fe20000000f00 */
[----:B------:R-:W1:Y:S01]  /*3470*/  @!P5 LDC.64 R8, c[0x0][0x228] ;  /* 0x00008a00ff08db82 */ /* 0x000e620000000a00 */
[----:B------:R-:W-:-:S02]  /*3480*/  @!P2 IADD3.X R35, R3, R35, RZ, P6, !PT ;  /* 0x000000230323a210 */ /* 0x000fc400037fe4ff */
[----:B------:R-:W-:Y:S02]  /*3490*/  @!P0 IADD3 R3, R37, R40, RZ ;  /* 0x0000002825038210 */ /* 0x000fe40007ffe0ff */
[----:B------:R-:W-:Y:S01]  /*34a0*/  MOV R17, UR7 ;  /* 0x0000000700117c02 */ /* 0x000fe20008000f00 */
[----:B---3--:R-:W-:Y:S01]  /*34b0*/  @!P5 IMAD R40, R16, R38, RZ ;  /* 0x000000261028d224 */ /* 0x008fe200078e02ff */
[----:B------:R-:W-:Y:S02]  /*34c0*/  MOV R16, UR6 ;  /* 0x0000000600107c02 */ /* 0x000fe40008000f00 */
[C---:B------:R-:W-:Y:S02]  /*34d0*/  @!P0 SHF.L.U32 R44, R36.reuse, 0x2, RZ ;  /* 0x00000002242c8819 */ /* 0x040fe400000006ff */
[----:B------:R-:W-:Y:S01]  /*34e0*/  @!P0 SHF.L.U64.HI R3, R36, 0x2, R3 ;  /* 0x0000000224038819 */ /* 0x000fe20000010203 */
[----:B------:R-:W-:Y:S01]  /*34f0*/  @!P5 IMAD R39, R43, R39, R40 ;  /* 0x000000272b27d224 */ /* 0x000fe200078e0228 */
[----:B------:R-:W2:Y:S01]  /*3500*/  LDG.E.64 R32, desc[UR22][R16.64] ;  /* 0x0000001610207981 */ /* 0x000ea2000c1e1b00 */
[----:B------:R-:W-:-:S02]  /*3510*/  @!P5 MOV R40, R30 ;  /* 0x0000001e0028d202 */ /* 0x000fc40000000f00 */
[----:B0-----:R-:W-:-:S03]  /*3520*/  @!P0 IADD3 R12, P6, R44, R12, RZ ;  /* 0x0000000c2c0c8210 */ /* 0x001fc60007fde0ff */
[----:B------:R-:W-:Y:S01]  /*3530*/  @!P5 IMAD.WIDE.U32 R40, R43, R38, R40 ;  /* 0x000000262b28d225 */ /* 0x000fe200078e0028 */
[----:B------:R-:W-:Y:S02]  /*3540*/  @!P0 IADD3.X R13, R3, R13, RZ, P6, !PT ;  /* 0x0000000d030d8210 */ /* 0x000fe400037fe4ff */
[----:B------:R-:W-:Y:S02]  /*3550*/  @!P0 IADD3 R10, P6, R44, R10, RZ ;  /* 0x0000000a2c0a8210 */ /* 0x000fe40007fde0ff */
[----:B------:R-:W-:Y:S02]  /*3560*/  @!P5 IADD3 R38, R41, R39, RZ ;  /* 0x000000272926d210 */ /* 0x000fe40007ffe0ff */
[----:B------:R-:W-:Y:S02]  /*3570*/  @!P0 IADD3.X R11, R3, R11, RZ, P6, !PT ;  /* 0x0000000b030b8210 */ /* 0x000fe400037fe4ff */
[C---:B------:R-:W-:Y:S02]  /*3580*/  @!P5 SHF.L.U32 R43, R40.reuse, 0x2, RZ ;  /* 0x00000002282bd819 */ /* 0x040fe400000006ff */
[----:B------:R-:W-:-:S02]  /*3590*/  @!P5 SHF.L.U64.HI R3, R40, 0x2, R38 ;  /* 0x000000022803d819 */ /* 0x000fc40000010226 */
[C---:B------:R-:W-:Y:S01]  /*35a0*/  IADD3 R38, R2.reuse, 0x58, RZ ;  /* 0x0000005802267810 */ /* 0x040fe20007ffe0ff */
[----:B----4-:R0:W-:Y:S02]  /*35b0*/  STL.64 [R1+0x40], R18 ;  /* 0x0000401201007387 */ /* 0x0101e40000100a00 */
[----:B0-----:R-:W-:-:S04]  /*35c0*/  IADD3 R18, R2, 0x58, RZ ;  /* 0x0000005802127810 */ /* 0x001fc80007ffe0ff */
[----:B------:R-:W-:Y:S02]  /*35d0*/  SHF.R.S32.HI R42, RZ, 0x1f, R18 ;  /* 0x0000001fff2a7819 */ /* 0x000fe40000011412 */
[----:B------:R-:W-:Y:S02]  /*35e0*/  ISETP.GE.U32.AND P4, PT, R18, UR18, PT ;  /* 0x0000001212007c0c */ /* 0x000fe4000bf86070 */
[----:B------:R-:W-:Y:S02]  /*35f0*/  IADD3 R18, R2, 0xf8, RZ ;  /* 0x000000f802127810 */ /* 0x000fe40007ffe0ff */
[----:B------:R-:W-:Y:S02]  /*3600*/  ISETP.GE.AND.EX P4, PT, R42, UR19, PT, P4 ;  /* 0x000000132a007c0c */ /* 0x000fe4000bf86340 */
[----:B------:R-:W-:Y:S02]  /*3610*/  ISETP.GE.U32.AND P3, PT, R18, UR18, PT ;  /* 0x0000001212007c0c */ /* 0x000fe4000bf66070 */
[----:B------:R-:W-:-:S02]  /*3620*/  SHF.R.S32.HI R19, RZ, 0x1f, R18 ;  /* 0x0000001fff137819 */ /* 0x000fc40000011412 */
[----:B------:R-:W-:Y:S02]  /*3630*/  ISETP.GT.U32.OR P4, PT, R0, 0x27f, P4 ;  /* 0x0000027f0000780c */ /* 0x000fe40002784470 */
[----:B------:R-:W-:-:S04]  /*3640*/  ISETP.GE.AND.EX P3, PT, R19, UR19, PT, P3 ;  /* 0x0000001313007c0c */ /* 0x000fc8000bf66330 */
[----:B------:R-:W-:Y:S01]  /*3650*/  ISETP.GT.U32.OR P3, PT, R0, 0x27f, P3 ;  /* 0x0000027f0000780c */ /* 0x000fe20001f64470 */
[----:B------:R0:W-:Y:S06]  /*3660*/  STL.64 [R1+0x50], R14 ;  /* 0x0000500e01007387 */ /* 0x0001ec0000100a00 */
[----:B------:R-:W3:Y:S08]  /*3670*/  @!P4 LDC.64 R6, c[0x0][0x288] ;  /* 0x0000a200ff06cb82 */ /* 0x000ef00000000a00 */
[----:B0-----:R-:W0:Y:S08]  /*3680*/  @!P5 LDC.64 R14, c[0x0][0x230] ;  /* 0x00008c00ff0edb82 */ /* 0x001e300000000a00 */
[----:B------:R-:W4:Y:S01]  /*3690*/  @!P3 LDC.64 R36, c[0x0][0x288] ;  /* 0x0000a200ff24bb82 */ /* 0x000f220000000a00 */
[----:B------:R-:W-:-:S02]  /*36a0*/  @!P4 MOV R40, R30 ;  /* 0x0000001e0028c202 */ /* 0x000fc40000000f00 */
[----:B------:R-:W-:Y:S01]  /*36b0*/  @!P4 MOV R41, R29 ;  /* 0x0000001d0029c202 */ /* 0x000fe20000000f00 */
[-C--:B---3--:R-:W-:Y:S02]  /*36c0*/  @!P4 IMAD R39, R42, R6.reuse, RZ ;  /* 0x000000062a27c224 */ /* 0x088fe400078e02ff */
[----:B------:R-:W-:Y:S01]  /*36d0*/  @!P4 IMAD.WIDE.U32 R40, R38, R6, R40 ;  /* 0x000000062628c225 */ /* 0x000fe200078e0028 */
[----:B0-----:R-:W-:-:S03]  /*36e0*/  @!P5 IADD3 R44, P6, R43, R14, RZ ;  /* 0x0000000e2b2cd210 */ /* 0x001fc60007fde0ff */
[----:B------:R-:W-:Y:S02]  /*36f0*/  @!P4 IMAD R42, R38, R7, R39 ;  /* 0x00000007262ac224 */ /* 0x000fe400078e0227 */
[----:B------:R-:W0:Y:S01]  /*3700*/  @!P4 LDC.64 R6, c[0x0][0x230] ;  /* 0x00008c00ff06cb82 */ /* 0x000e220000000a00 */
[----:B------:R-:W-:Y:S01]  /*3710*/  @!P5 IADD3.X R45, R3, R15, RZ, P6, !PT ;  /* 0x0000000f032dd210 */ /* 0x000fe200037fe4ff */
[----:B----4-:R-:W-:Y:S01]  /*3720*/  @!P3 IMAD R15, R19, R36, RZ ;  /* 0x00000024130fb224 */ /* 0x010fe200078e02ff */
[----:B------:R-:W-:Y:S02]  /*3730*/  @!P4 IADD3 R14, R41, R42, RZ ;  /* 0x0000002a290ec210 */ /* 0x000fe40007ffe0ff */
[----:B--2---:R-:W-:Y:S01]  /*3740*/  MOV R16, R32 ;  /* 0x0000002000107202 */ /* 0x004fe20000000f00 */
[----:B------:R-:W-:Y:S01]  /*3750*/  @!P3 IMAD R41, R18, R37, R15 ;  /* 0x000000251229b224 */ /* 0x000fe200078e020f */
[----:B------:R-:W-:Y:S02]  /*3760*/  CS2R R18, SRZ ;  /* 0x0000000000127805 */ /* 0x000fe4000001ff00 */
[----:B------:R-:W-:Y:S01]  /*3770*/  MOV R17, R33 ;  /* 0x0000002100117202 */ /* 0x000fe20000000f00 */
[----:B------:R-:W2:Y:S01]  /*3780*/  @!P4 LDC.64 R38, c[0x0][0x228] ;  /* 0x00008a00ff26cb82 */ /* 0x000ea20000000a00 */
[----:B------:R-:W5:Y:S04]  /*3790*/  LDL.LU.64 R32, [R1+0x218] ;  /* 0x0002180001207983 */ /* 0x000f680000300a00 */
[----:B------:R3:W4:Y:S01]  /*37a0*/  @!P2 LDG.E.64 R18, desc[UR22][R4.64] ;  /* 0x000000160412a981 */ /* 0x000722000c1e1b00 */
[----:B-1----:R-:W-:-:S03]  /*37b0*/  @!P5 IADD3 R8, P6, R43, R8, RZ ;  /* 0x000000082b08d210 */ /* 0x002fc60007fde0ff */
[----:B------:R-:W4:Y:S01]  /*37c0*/  LDL.LU.64 R42, [R1+0x10] ;  /* 0x00001000012a7983 */ /* 0x000f220000300a00 */
[----:B------:R-:W-:Y:S02]  /*37d0*/  @!P5 IADD3.X R9, R3, R9, RZ, P6, !PT ;  /* 0x000000090309d210 */ /* 0x000fe400037fe4ff */
[C---:B------:R-:W-:Y:S02]  /*37e0*/  @!P4 SHF.L.U32 R3, R40.reuse, 0x2, RZ ;  /* 0x000000022803c819 */ /* 0x040fe400000006ff */
[----:B------:R-:W-:Y:S01]  /*37f0*/  @!P4 SHF.L.U64.HI R40, R40, 0x2, R14 ;  /* 0x000000022828c819 */ /* 0x000fe2000001020e */
[----:B---3--:R-:W1:Y:S01]  /*3800*/  @!P3 LDC.64 R4, c[0x0][0x230] ;  /* 0x00008c00ff04bb82 */ /* 0x008e620000000a00 */
[----:B------:R-:W-:Y:S02]  /*3810*/  IADD3 R37, R2, 0xf8, RZ ;  /* 0x000000f802257810 */ /* 0x000fe40007ffe0ff */
[----:B------:R-:W-:Y:S02]  /*3820*/  @!P3 MOV R14, R30 ;  /* 0x0000001e000eb202 */ /* 0x000fe40000000f00 */
[----:B------:R-:W-:-:S03]  /*3830*/  @!P3 MOV R15, R29 ;  /* 0x0000001d000fb202 */ /* 0x000fc60000000f00 */
[----:B------:R-:W-:Y:S01]  /*3840*/  @!P3 IMAD.WIDE.U32 R36, R37, R36, R14 ;  /* 0x000000242524b225 */ /* 0x000fe200078e000e */
[----:B------:R-:W-:Y:S02]  /*3850*/  CS2R R14, SRZ ;  /* 0x00000000000e7805 */ /* 0x000fe4000001ff00 */
[----:B--2---:R-:W-:-:S04]  /*3860*/  @!P4 IADD3 R38, P6, R3, R38, RZ ;  /* 0x000000260326c210 */ /* 0x004fc80007fde0ff */
[----:B------:R2:W5:Y:S01]  /*3870*/  @!P2 LDG.E.64 R14, desc[UR22][R34.64] ;  /* 0x00000016220ea981 */ /* 0x000562000c1e1b00 */
[----:B0-----:R-:W-:Y:S02]  /*3880*/  @!P4 IADD3 R6, P2, R3, R6, RZ ;  /* 0x000000060306c210 */ /* 0x001fe40007f5e0ff */
[C---:B------:R-:W-:Y:S02]  /*3890*/  @!P4 IADD3.X R39, R40.reuse, R39, RZ, P6, !PT ;  /* 0x000000272827c210 */ /* 0x040fe400037fe4ff */
[----:B------:R-:W-:Y:S02]  /*38a0*/  @!P4 IADD3.X R7, R40, R7, RZ, P2, !PT ;  /* 0x000000072807c210 */ /* 0x000fe400017fe4ff */
[----:B------:R-:W-:Y:S02]  /*38b0*/  @!P3 IADD3 R3, R37, R41, RZ ;  /* 0x000000292503b210 */ /* 0x000fe40007ffe0ff */
[----:B------:R-:W-:Y:S01]  /*38c0*/  CS2R R40, SRZ ;  /* 0x0000000000287805 */ /* 0x000fe2000001ff00 */
[----:B--2---:R-:W0:Y:S01]  /*38d0*/  @!P3 LDC.64 R34, c[0x0][0x228] ;  /* 0x00008a00ff22bb82 */ /* 0x004e220000000a00 */
[----:B----4-:R2:W-:Y:S04]  /*38e0*/  STL.64 [R1+0x30], R18 ;  /* 0x0000301201007387 */ /* 0x0105e80000100a00 */
[----:B------:R3:W5:Y:S01]  /*38f0*/  @P1 LDG.E.64 R40, desc[UR22][R42.64] ;  /* 0x000000162a281981 */ /* 0x000762000c1e1b00 */
[----:B--2---:R-:W-:-:S06]  /*3900*/  CS2R R18, SRZ ;  /* 0x0000000000127805 */ /* 0x004fcc000001ff00 */
[----:B------:R-:W2:Y:S01]  /*3910*/  @!P0 LDG.E.64 R18, desc[UR22][R12.64] ;  /* 0x000000160c128981 */ /* 0x000ea2000c1e1b00 */
[----:B---3--:R-:W-:-:S06]  /*3920*/  CS2R R42, SRZ ;  /* 0x00000000002a7805 */ /* 0x008fcc000001ff00 */
[----:B------:R3:W4:Y:S02]  /*3930*/  @!P5 LDG.E.64 R42, desc[UR22][R44.64] ;  /* 0x000000162c2ad981 */ /* 0x000724000c1e1b00 */
[----:B---3--:R-:W-:-:S06]  /*3940*/  CS2R R44, SRZ ;  /* 0x00000000002c7805 */ /* 0x008fcc000001ff00 */
[----:B------:R-:W3:Y:S01]  /*3950*/  @!P4 LDG.E.64 R44, desc[UR22][R6.64] ;  /* 0x00000016062cc981 */ /* 0x000ee2000c1e1b00 */
[----:B------:R-:W-:-:S06]  /*3960*/  CS2R R12, SRZ ;  /* 0x00000000000c7805 */ /* 0x000fcc000001ff00 */
[----:B------:R-:W5:Y:S04]  /*3970*/  @!P0 LDG.E.64 R12, desc[UR22][R10.64] ;  /* 0x000000160a0c8981 */ /* 0x000f68000c1e1b00 */
[----:B--2---:R2:W-:Y:S04]  /*3980*/  STL.64 [R1+0x48], R18 ;  /* 0x0000481201007387 */ /* 0x0045e80000100a00 */
[----:B--2---:R-:W5:Y:S04]  /*3990*/  LDL.LU R18, [R1+0x210] ;  /* 0x0002100001127983 */ /* 0x004f680000300800 */
[----:B------:R-:W2:Y:S01]  /*39a0*/  LDL.LU.64 R10, [R1+0x20] ;  /* 0x00002000010a7983 */ /* 0x000ea20000300a00 */
[----:B------:R-:W-:-:S02]  /*39b0*/  @!P3 SHF.L.U64.HI R19, R36, 0x2, R3 ;  /* 0x000000022413b819 */ /* 0x000fc40000010203 */
[----:B------:R-:W-:Y:S01]  /*39c0*/  @!P3 SHF.L.U32 R3, R36, 0x2, RZ ;  /* 0x000000022403b819 */ /* 0x000fe200000006ff */
[----:B----4-:R4:W-:Y:S03]  /*39d0*/  STL.64 [R1+0x10], R42 ;  /* 0x0000102a01007387 */ /* 0x0109e60000100a00 */
[C---:B-1----:R-:W-:Y:S02]  /*39e0*/  @!P3 IADD3 R4, P0, R3.reuse, R4, RZ ;  /* 0x000000040304b210 */ /* 0x042fe40007f1e0ff */
[----:B0-----:R-:W-:Y:S02]  /*39f0*/  @!P3 IADD3 R34, P2, R3, R34, RZ ;  /* 0x000000220322b210 */ /* 0x001fe40007f5e0ff */
[C---:B------:R-:W-:Y:S02]  /*3a00*/  @!P3 IADD3.X R5, R19.reuse, R5, RZ, P0, !PT ;  /* 0x000000051305b210 */ /* 0x040fe400007fe4ff */
[----:B------:R-:W-:Y:S01]  /*3a10*/  @!P3 IADD3.X R35, R19, R35, RZ, P2, !PT ;  /* 0x000000231323b210 */ /* 0x000fe200017fe4ff */
[----:B----4-:R-:W5:Y:S04]  /*3a20*/  LDL.LU.64 R42, [R1+0x208] ;  /* 0x00020800012a7983 */ /* 0x010f680000300a00 */
[----:B------:R-:W5:Y:S04]  /*3a30*/  LDL.LU R19, [R1+0x200] ;  /* 0x0002000001137983 */ /* 0x000f680000300800 */
[----:B---3--:R0:W-:Y:S02]  /*3a40*/  STL.64 [R1+0x20], R44 ;  /* 0x0000202c01007387 */ /* 0x0081e40000100a00 */
[----:B0-----:R-:W-:-:S06]  /*3a50*/  CS2R R44, SRZ ;  /* 0x00000000002c7805 */ /* 0x001fcc000001ff00 */
[----:B------:R-:W3:Y:S01]  /*3a60*/  @!P3 LDG.E.64 R44, desc[UR22][R4.64] ;  /* 0x00000016042cb981 */ /* 0x000ee2000c1e1b00 */
[----:B------:R-:W-:Y:S02]  /*3a70*/  CS2R R36, SRZ ;  /* 0x0000000000247805 */ /* 0x000fe4000001ff00 */
[----:B------:R-:W-:Y:S02]  /*3a80*/  R2UR UR6, R16 ;  /* 0x00000000100672ca */ /* 0x000fe400000e0000 */
[----:B------:R-:W5:Y:S11]  /*3a90*/  LDL.LU R16, [R1+0x1fc] ;  /* 0x0001fc0001107983 */ /* 0x000f760000300800 */
[----:B------:R-:W-:-:S05]  /*3aa0*/  MOV R3, UR6 ;  /* 0x0000000600037c02 */ /* 0x000fca0008000f00 */
[----:B------:R-:W-:Y:S02]  /*3ab0*/  FFMA.FTZ R3, -R3, UR6, R17 ;  /* 0x0000000603037c23 */ /* 0x000fe40008010111 */
[----:B------:R-:W5:Y:S04]  /*3ac0*/  LDL.LU R17, [R1+0x1f8] ;  /* 0x0001f80001117983 */ /* 0x000f680000300800 */
[----:B--2---:R0:W2:Y:S01]  /*3ad0*/  @P1 LDG.E.64 R36, desc[UR22][R10.64] ;  /* 0x000000160a241981 */ /* 0x0040a2000c1e1b00 */
[----:B------:R-:W-:-:S13]  /*3ae0*/  FSETP.GTU.FTZ.AND P0, PT, R3, RZ, PT ;  /* 0x000000ff0300720b */ /* 0x000fda0003f1c000 */
[----:B------:R-:W-:Y:S01]  /*3af0*/  VOTEU.ANY UP0, P0 ;  /* 0x00000000003f7886 */ /* 0x000fe20000000100 */
[----:B------:R-:W-:-:S04]  /*3b00*/  PLOP3.LUT P0, PT, PT, PT, UP0, 0x80, 0x0 ;  /* 0x000000000000781c */ /* 0x000fc80003f0f008 */
[----:B------:R-:W-:-:S09]  /*3b10*/  @UP0 ULDC UR5, c[0x0][0x250] ;  /* 0x0000940000050ab9 */ /* 0x000fd20000000800 */
[----:B------:R-:W-:-:S06]  /*3b20*/  @P0 FADD.FTZ R3, R3, UR5 ;  /* 0x0000000503030e21 */ /* 0x000fcc0008010000 */
[----:B------:R-:W1:Y:S01]  /*3b30*/  @P0 MUFU.RSQ R3, R3 ;  /* 0x0000000300030308 */ /* 0x000e620000001400 */
[----:B0-----:R-:W-:Y:S02]  /*3b40*/  CS2R R10, SRZ ;  /* 0x00000000000a7805 */ /* 0x001fe4000001ff00 */
[----:B------:R-:W-:Y:S01]  /*3b50*/  CS2R R6, SRZ ;  /* 0x0000000000067805 */ /* 0x000fe2000001ff00 */
[----:B------:R-:W-:-:S03]  /*3b60*/  UMOV UR26, 0x3f800000 ;  /* 0x3f800000001a7882 */ /* 0x000fc60000000000 */
[----:B------:R0:W5:Y:S04]  /*3b70*/  @!P5 LDG.E.64 R10, desc[UR22][R8.64] ;  /* 0x00000016080ad981 */ /* 0x000168000c1e1b00 */
[----:B---3--:R3:W-:Y:S01]  /*3b80*/  STL.64 [R1+0x158], R44 ;  /* 0x0001582c01007387 */ /* 0x0087e20000100a00 */
[----:B------:R-:W-:Y:S01]  /*3b90*/  BSSY B0, `(.L_x_2925) ;  /* 0x000001f000007945 */ /* 0x000fe20003800000 */
[----:B------:R-:W-:Y:S02]  /*3ba0*/  CS2R R4, SRZ ;  /* 0x0000000000047805 */ /* 0x000fe4000001ff00 */
[----:B------:R4:W5:Y:S01]  /*3bb0*/  @!P3 LDG.E.64 R6, desc[UR22][R34.64] ;  /* 0x000000162206b981 */ /* 0x000962000c1e1b00 */
[----:B-1----:R-:W-:Y:S02]  /*3bc0*/  @P0 R2UR UR5, R3 ;  /* 0x00000000030502ca */ /* 0x002fe400000e0000 */
[----:B------:R-:W-:-:S02]  /*3bd0*/  ISETP.GT.U32.AND P0, PT, R0, 0x27f, PT ;  /* 0x0000027f0000780c */ /* 0x000fc40003f04070 */
[----:B0-----:R-:W-:Y:S01]  /*3be0*/  CS2R R8, SRZ ;  /* 0x0000000000087805 */ /* 0x001fe2000001ff00 */
[----:B------:R-:W-:Y:S01]  /*3bf0*/  HFMA2.MMA R3, -RZ, RZ, 0, 0 ;  /* 0x00000000ff037435 */ /* 0x000fe200000001ff */
[----:B------:R-:W-:Y:S02]  /*3c00*/  ISETP.NE.AND P5, PT, RZ, UR25, PT ;  /* 0x00000019ff007c0c */ /* 0x000fe4000bfa5270 */
[----:B----4-:R-:W-:Y:S02]  /*3c10*/  MOV R34, RZ ;  /* 0x000000ff00227202 */ /* 0x010fe40000000f00 */
[----:B------:R2:W5:Y:S03]  /*3c20*/  @!P4 LDG.E.64 R8, desc[UR22][R38.64] ;  /* 0x000000162608c981 */ /* 0x000566000c1e1b00 */
[----:B------:R-:W-:Y:S01]  /*3c30*/  @UP0 UMOV UR26, UR5 ;  /* 0x00000005001a0c82 */ /* 0x000fe20008000000 */
[----:B--2---:R-:W-:Y:S01]  /*3c40*/  FADD.FTZ R38, R36, -UR6 ;  /* 0x8000000624267e21 */ /* 0x004fe20008010000 */
[----:B------:R-:W-:Y:S01]  /*3c50*/  FADD.FTZ R37, R37, -UR6 ;  /* 0x8000000625257e21 */ /* 0x000fe20008010000 */
[----:B---3--:R-:W-:Y:S06]  /*3c60*/  @P0 BRA `(.L_x_2926) ;  /* 0x0000000000440947 */ /* 0x008fec0003800000 */
[----:B------:R-:W2:Y:S01]  /*3c70*/  LDL R45, [R1+0x1f0] ;  /* 0x0001f000012d7983 */ /* 0x000ea20000100800 */
[----:B------:R-:W-:-:S13]  /*3c80*/  ISETP.NE.AND P0, PT, RZ, UR25, PT ;  /* 0x00000019ff007c0c */ /* 0x000fda000bf05270 */
[----:B------:R-:W0:Y:S01]  /*3c90*/  @P0 LDC.64 R34, c[0x0][0x240] ;  /* 0x00009000ff220b82 */ /* 0x000e220000000a00 */
[----:B--2---:R-:W-:-:S04]  /*3ca0*/  IADD3 R3, R45, UR17, RZ ;  /* 0x000000112d037c10 */ /* 0x004fc8000fffe0ff */
[----:B0-----:R-:W-:Y:S02]  /*3cb0*/  @P0 LEA R34, P2, R3, R34, 0x1 ;  /* 0x0000002203220211 */ /* 0x001fe400078408ff */
[----:B------:R-:W-:-:S04]  /*3cc0*/  SHF.R.S32.HI R36, RZ, 0x1f, R3 ;  /* 0x0000001fff247819 */ /* 0x000fc80000011403 */
        /* <DEDUP_REMOVED lines=11> */
.L_x_2926:
[----:B------:R-:W-:Y:S05]  /*3d80*/  BSYNC B0 ;  /* 0x0000000000007941 */ /* 0x000fea0003800000 */
.L_x_2925:
[----:B------:R-:W-:Y:S01]  /*3d90*/  FMUL.FTZ R45, R38, UR26 ;  /* 0x0000001a262d7c20 */ /* 0x000fe20008410000 */
[----:B------:R-:W-:Y:S01]  /*3da0*/  FMUL.FTZ R39, R37, UR26 ;  /* 0x0000001a25277c20 */ /* 0x000fe20008410000 */
[----:B-----5:R-:W-:Y:S02]  /*3db0*/  MOV R35, R40 ;  /* 0x0000002800237202 */ /* 0x020fe40000000f00 */
[----:B------:R-:W-:Y:S01]  /*3dc0*/  MOV R36, R41 ;  /* 0x0000002900247202 */ /* 0x000fe20000000f00 */
        /* <DEDUP_REMOVED lines=8> */
[----:B-1----:R-:W-:Y:S01]  /*3e50*/  FADD.FTZ R37, -R35, 1 ;  /* 0x3f80000023257421 */ /* 0x002fe20000010100 */
[----:B------:R-:W-:-:S03]  /*3e60*/  FMUL.FTZ R35, R40, R35 ;  /* 0x0000002328237220 */ /* 0x000fc60000410000 */
[----:B------:R-:W-:Y:S01]  /*3e70*/  FFMA.FTZ R37, R36, R37, 1 ;  /* 0x3f80000024257423 */ /* 0x000fe20000010025 */
[----:B------:R-:W-:-:S03]  /*3e80*/  FFMA.FTZ R36, R39, R34, R5 ;  /* 0x0000002227247223 */ /* 0x000fc60000010005 */
[----:B------:R-:W-:Y:S01]  /*3e90*/  FMUL.FTZ R35, R35, R37 ;  /* 0x0000002523237220 */ /* 0x000fe20000410000 */
[----:B------:R-:W-:-:S06]  /*3ea0*/  FMUL.FTZ R37, R36, -1.4426950216293334961 ;  /* 0xbfb8aa3b24257820 */ /* 0x000fcc0000410000 */
[----:B------:R-:W1:Y:S02]  /*3eb0*/  MUFU.EX2 R37, R37 ;  /* 0x0000002500257308 */ /* 0x000e640000000800 */
[----:B-1----:R-:W-:-:S06]  /*3ec0*/  FADD.FTZ R37, R37, 1 ;  /* 0x3f80000025257421 */ /* 0x002fcc0000010000 */
[----:B------:R-:W1:Y:S02]  /*3ed0*/  MUFU.RCP R37, R37 ;  /* 0x0000002500257308 */ /* 0x000e640000001000 */
[----:B-1----:R-:W-:Y:S01]  /*3ee0*/  FADD.FTZ R38, -R37, 1 ;  /* 0x3f80000025267421 */ /* 0x002fe20000010100 */
[----:B------:R-:W-:-:S03]  /*3ef0*/  FMUL.FTZ R37, R41, R37 ;  /* 0x0000002529257220 */ /* 0x000fc60000410000 */
[----:B------:R-:W-:-:S04]  /*3f00*/  FFMA.FTZ R36, R36, R38, 1 ;  /* 0x3f80000024247423 */ /* 0x000fc80000010026 */
[----:B------:R-:W-:-:S07]  /*3f10*/  FMUL.FTZ R36, R37, R36 ;  /* 0x0000002425247220 */ /* 0x000fce0000410000 */
.L_x_2927:
[----:B------:R-:W-:Y:S01]  /*3f20*/  FMUL.FTZ R37, R35, R3 ;  /* 0x0000000323257220 */ /* 0x000fe20000410000 */
[----:B------:R-:W-:Y:S01]  /*3f30*/  FMUL.FTZ R38, R36, R34 ;  /* 0x0000002224267220 */ /* 0x000fe20000410000 */
[----:B------:R-:W-:Y:S01]  /*3f40*/  FADD.FTZ R16, R16, -UR6 ;  /* 0x8000000610107e21 */ /* 0x000fe20008010000 */
[----:B------:R-:W-:Y:S01]  /*3f50*/  FADD.FTZ R17, R17, -UR6 ;  /* 0x8000000611117e21 */ /* 0x000fe20008010000 */
[----:B------:R-:W-:Y:S01]  /*3f60*/  FFMA.FTZ R44, R45, R37, RZ ;  /* 0x000000252d2c7223 */ /* 0x000fe200000100ff */
[----:B------:R-:W-:-:S03]  /*3f70*/  FADD.FTZ R37, RZ, R37 ;  /* 0x00000025ff257221 */ /* 0x000fc60000010000 */
[----:B------:R-:W-:Y:S01]  /*3f80*/  FFMA.FTZ R44, R39, R38, R44 ;  /* 0x00000026272c7223 */ /* 0x000fe2000001002c */
[----:B------:R-:W-:Y:S01]  /*3f90*/  FADD.FTZ R37, R38, R37 ;  /* 0x0000002526257221 */ /* 0x000fe20000010000 */
[----:B------:R-:W-:Y:S01]  /*3fa0*/  FMUL.FTZ R38, R16, UR26 ;  /* 0x0000001a10267c20 */ /* 0x000fe20008410000 */
[----:B0-----:R-:W-:Y:S01]  /*3fb0*/  FMUL.FTZ R39, R17, UR26 ;  /* 0x0000001a11277c20 */ /* 0x001fe20008410000 */
[----:B------:R0:W5:Y:S04]  /*3fc0*/  LDL R16, [R1] ;  /* 0x0000000001107983 */ /* 0x0001680000100800 */
[----:B------:R0:W5:Y:S04]  /*3fd0*/  LDL R17, [R1+0x4] ;  /* 0x0000040001117983 */ /* 0x0001680000100800 */
[----:B------:R0:W-:Y:S04]  /*3fe0*/  STL [R1+0x170], R38 ;  /* 0x0001702601007387 */ /* 0x0001e80000100800 */
[----:B------:R0:W-:Y:S01]  /*3ff0*/  STL [R1+0x184], R39 ;  /* 0x0001842701007387 */ /* 0x0001e20000100800 */
[----:B------:R-:W-:Y:S05]  /*4000*/  @!P5 BRA `(.L_x_2928) ;  /* 0x000000000050d947 */ /* 0x000fea0003800000 */
[----:B-----5:R-:W-:-:S04]  /*4010*/  FFMA.FTZ R17, R38, R3, R4 ;  /* 0x0000000326117223 */ /* 0x020fc80000010004 */
[----:B------:R-:W-:-:S06]  /*4020*/  FMUL.FTZ R16, R17, -1.4426950216293334961 ;  /* 0xbfb8aa3b11107820 */ /* 0x000fcc0000410000 */
[----:B------:R-:W1:Y:S02]  /*4030*/  MUFU.EX2 R16, R16 ;  /* 0x0000001000107308 */ /* 0x000e640000000800 */
[----:B-1----:R-:W-:-:S06]  /*4040*/  FADD.FTZ R16, R16, 1 ;  /* 0x3f80000010107421 */ /* 0x002fcc0000010000 */
[----:B------:R-:W0:Y:S02]  /*4050*/  MUFU.RCP R16, R16 ;  /* 0x0000001000107308 */ /* 0x000e240000001000 */
[----:B0-----:R-:W-:-:S04]  /*4060*/  FADD.FTZ R38, -R16, 1 ;  /* 0x3f80000010267421 */ /* 0x001fc80000010100 */
[----:B------:R-:W-:Y:S02]  /*4070*/  FFMA.FTZ R38, R17, R38, 1 ;  /* 0x3f80000011267423 */ /* 0x000fe40000010026 */
[----:B------:R-:W2:Y:S02]  /*4080*/  LDL R17, [R1] ;  /* 0x0000000001117983 */ /* 0x000ea40000100800 */
[----:B--2---:R-:W-:Y:S01]  /*4090*/  FMUL.FTZ R16, R17, R16 ;  /* 0x0000001011107220 */ /* 0x004fe20000410000 */
[----:B------:R-:W-:-:S03]  /*40a0*/  FFMA.FTZ R17, R39, R34, R5 ;  /* 0x0000002227117223 */ /* 0x000fc60000010005 */
[----:B------:R-:W-:Y:S01]  /*40b0*/  FMUL.FTZ R16, R16, R38 ;  /* 0x0000002610107220 */ /* 0x000fe20000410000 */
[----:B------:R-:W-:-:S06]  /*40c0*/  FMUL.FTZ R38, R17, -1.4426950216293334961 ;  /* 0xbfb8aa3b11267820 */ /* 0x000fcc0000410000 */
[----:B------:R-:W0:Y:S02]  /*40d0*/  MUFU.EX2 R38, R38 ;  /* 0x0000002600267308 */ /* 0x000e240000000800 */
[----:B0-----:R-:W-:-:S06]  /*40e0*/  FADD.FTZ R38, R38, 1 ;  /* 0x3f80000026267421 */ /* 0x001fcc0000010000 */
[----:B------:R-:W0:Y:S02]  /*40f0*/  MUFU.RCP R38, R38 ;  /* 0x0000002600267308 */ /* 0x000e240000001000 */
[----:B0-----:R-:W-:-:S04]  /*4100*/  FADD.FTZ R39, -R38, 1 ;  /* 0x3f80000026277421 */ /* 0x001fc80000010100 */
[----:B------:R-:W-:Y:S02]  /*4110*/  FFMA.FTZ R17, R17, R39, 1 ;  /* 0x3f80000011117423 */ /* 0x000fe40000010027 */
[----:B------:R-:W2:Y:S02]  /*4120*/  LDL R39, [R1+0x4] ;  /* 0x0000040001277983 */ /* 0x000ea40000100800 */
[----:B--2---:R-:W-:-:S04]  /*4130*/  FMUL.FTZ R38, R39, R38 ;  /* 0x0000002627267220 */ /* 0x004fc80000410000 */
[----:B------:R-:W-:-:S07]  /*4140*/  FMUL.FTZ R17, R38, R17 ;  /* 0x0000001126117220 */ /* 0x000fce0000410000 */
.L_x_2928:
[----:B------:R1:W-:Y:S04]  /*4150*/  STL [R1+0x1fc], R2 ;  /* 0x0001fc0201007387 */ /* 0x0003e80000100800 */
[----:B-1----:R-:W2:Y:S01]  /*4160*/  LDL R2, [R1+0x170] ;  /* 0x0001700001027983 */ /* 0x002ea20000100800 */
[----:B0-----:R-:W-:Y:S01]  /*4170*/  FFMA.FTZ R38, R45, R35, RZ ;  /* 0x000000232d267223 */ /* 0x001fe200000100ff */
[----:B------:R-:W-:Y:S01]  /*4180*/  FADD.FTZ R35, RZ, R35 ;  /* 0x00000023ff237221 */ /* 0x000fe20000010000 */
[----:B-----5:R-:W-:Y:S01]  /*4190*/  FMUL.FTZ R39, R16, R3 ;  /* 0x0000000310277220 */ /* 0x020fe20000410000 */
[----:B------:R0:W-:Y:S04]  /*41a0*/  STL [R1+0x1f8], R0 ;  /* 0x0001f80001007387 */ /* 0x0001e80000100800 */
[----:B0-----:R-:W3:Y:S01]  /*41b0*/  LDL R0, [R1+0x184] ;  /* 0x0001840001007983 */ /* 0x001ee20000100800 */
[----:B--2---:R-:W-:Y:S01]  /*41c0*/  FFMA.FTZ R45, R2, R16, R38 ;  /* 0x00000010022d7223 */ /* 0x004fe20000010026 */
[----:B------:R-:W-:Y:S01]  /*41d0*/  MOV R38, R2 ;  /* 0x0000000200267202 */ /* 0x000fe20000000f00 */
[----:B------:R-:W-:Y:S01]  /*41e0*/  FADD.FTZ R16, R35, R16 ;  /* 0x0000001023107221 */ /* 0x000fe20000010000 */
[----:B------:R0:W5:Y:S04]  /*41f0*/  LDL.LU R2, [R1+0x1fc] ;  /* 0x0001fc0001027983 */ /* 0x0001680000300800 */
[----:B------:R-:W2:Y:S01]  /*4200*/  LDL R35, [R1+0x164] ;  /* 0x0001640001237983 */ /* 0x000ea20000100800 */
[----:B------:R-:W-:Y:S01]  /*4210*/  FFMA.FTZ R38, R38, R39, R44 ;  /* 0x0000002726267223 */ /* 0x000fe2000001002c */
[----:B------:R-:W-:Y:S01]  /*4220*/  FADD.FTZ R37, R37, R39 ;  /* 0x0000002725257221 */ /* 0x000fe20000010000 */
[----:B------:R-:W-:Y:S01]  /*4230*/  FADD.FTZ R39, RZ, R36 ;  /* 0x00000024ff277221 */ /* 0x000fe20000010000 */
[----:B------:R-:W-:Y:S01]  /*4240*/  FADD.FTZ R18, R18, -UR6 ;  /* 0x8000000612127e21 */ /* 0x000fe20008010000 */
[----:B------:R-:W-:Y:S01]  /*4250*/  FADD.FTZ R19, R19, -UR6 ;  /* 0x8000000613137e21 */ /* 0x000fe20008010000 */
[----:B--2---:R-:W-:Y:S01]  /*4260*/  FFMA.FTZ R35, R35, R36, RZ ;  /* 0x0000002423237223 */ /* 0x004fe200000100ff */
[----:B------:R-:W-:-:S03]  /*4270*/  FMUL.FTZ R36, R17, R34 ;  /* 0x0000002211247220 */ /* 0x000fc60000410000 */
[C---:B---3--:R-:W-:Y:S01]  /*4280*/  FFMA.FTZ R44, R0.reuse, R17, R35 ;  /* 0x00000011002c7223 */ /* 0x048fe20000010023 */
[----:B------:R-:W-:Y:S01]  /*4290*/  FFMA.FTZ R38, R0, R36, R38 ;  /* 0x0000002400267223 */ /* 0x000fe20000010026 */
[----:B------:R-:W-:Y:S01]  /*42a0*/  FADD.FTZ R36, R36, R37 ;  /* 0x0000002524247221 */ /* 0x000fe20000010000 */
[----:B------:R-:W-:Y:S01]  /*42b0*/  FADD.FTZ R35, R39, R17 ;  /* 0x0000001127237221 */ /* 0x000fe20000010000 */
[----:B------:R-:W-:Y:S01]  /*42c0*/  FMUL.FTZ R37, R18, UR26 ;  /* 0x0000001a12257c20 */ /* 0x000fe20008410000 */
[----:B------:R-:W-:Y:S01]  /*42d0*/  FMUL.FTZ R39, R19, UR26 ;  /* 0x0000001a13277c20 */ /* 0x000fe20008410000 */
[----:B------:R0:W5:Y:S01]  /*42e0*/  LDL.LU R0, [R1+0x1f8] ;  /* 0x0001f80001007983 */ /* 0x0001620000300800 */
[----:B------:R-:W-:Y:S02]  /*42f0*/  MOV R17, R42 ;  /* 0x0000002a00117202 */ /* 0x000fe40000000f00 */
        /* <DEDUP_REMOVED lines=17> */
[----:B------:R-:W0:Y:S02]  /*4410*/  MUFU.RCP R19, R19 ;  /* 0x0000001300137308 */ /* 0x000e240000001000 */
[----:B0-----:R-:W-:Y:S01]  /*4420*/  FADD.FTZ R37, -R19, 1 ;  /* 0x3f80000013257421 */ /* 0x001fe20000010100 */
[----:B------:R-:W-:-:S03]  /*4430*/  FMUL.FTZ R19, R43, R19 ;  /* 0x000000132b137220 */ /* 0x000fc60000410000 */
[----:B------:R-:W-:-:S04]  /*4440*/  FFMA.FTZ R37, R18, R37, 1 ;  /* 0x3f80000012257423 */ /* 0x000fc80000010025 */
[----:B------:R-:W-:-:S07]  /*4450*/  FMUL.FTZ R19, R19, R37 ;  /* 0x0000002513137220 */ /* 0x000fce0000410000 */
.L_x_2929:
[----:B0-----:R-:W2:Y:S01]  /*4460*/  LDL R37, [R1+0x168] ;  /* 0x0001680001257983 */ /* 0x001ea20000100800 */
[----:B------:R-:W-:Y:S01]  /*4470*/  FMUL.FTZ R18, R17, R3 ;  /* 0x0000000311127220 */ /* 0x000fe20000410000 */
[----:B------:R-:W-:Y:S02]  /*4480*/  FADD.FTZ R16, R16, R17 ;  /* 0x0000001110107221 */ /* 0x000fe40000010000 */
[----:B------:R-:W3:Y:S01]  /*4490*/  LDL.LU R39, [R1+0x2c] ;  /* 0x00002c0001277983 */ /* 0x000ee20000300800 */
[----:B------:R-:W-:Y:S01]  /*44a0*/  FADD.FTZ R36, R36, R18 ;  /* 0x0000001224247221 */ /* 0x000fe20000010000 */
[C---:B--2---:R-:W-:Y:S01]  /*44b0*/  FFMA.FTZ R17, R37.reuse, R17, R45 ;  /* 0x0000001125117223 */ /* 0x044fe2000001002d */
[----:B------:R-:W-:Y:S01]  /*44c0*/  FFMA.FTZ R38, R37, R18, R38 ;  /* 0x0000001225267223 */ /* 0x000fe20000010026 */
[----:B------:R-:W2:Y:S01]  /*44d0*/  LDL.LU R45, [R1+0x28] ;  /* 0x00002800012d7983 */ /* 0x000ea20000300800 */
[----:B------:R-:W-:Y:S01]  /*44e0*/  FADD.FTZ R18, R35, R19 ;  /* 0x0000001323127221 */ /* 0x000fe20000010000 */
[----:B------:R-:W-:-:S02]  /*44f0*/  FMUL.FTZ R37, R19, R34 ;  /* 0x0000002213257220 */ /* 0x000fc40000410000 */
[----:B------:R-:W4:Y:S02]  /*4500*/  LDL R35, [R1+0x178] ;  /* 0x0001780001237983 */ /* 0x000f240000100800 */
[----:B------:R-:W-:Y:S01]  /*4510*/  FADD.FTZ R36, R37, R36 ;  /* 0x0000002425247221 */ /* 0x000fe20000010000 */
[C---:B----4-:R-:W-:Y:S02]  /*4520*/  FFMA.FTZ R19, R35.reuse, R19, R44 ;  /* 0x0000001323137223 */ /* 0x050fe4000001002c */
[----:B------:R-:W4:Y:S01]  /*4530*/  LDL R44, [R1+0x58] ;  /* 0x00005800012c7983 */ /* 0x000f220000100800 */
[----:B------:R-:W-:Y:S01]  /*4540*/  FFMA.FTZ R35, R35, R37, R38 ;  /* 0x0000002523237223 */ /* 0x000fe20000010026 */
[----:B--2---:R-:W-:Y:S01]  /*4550*/  FADD.FTZ R37, R45, -UR6 ;  /* 0x800000062d257e21 */ /* 0x004fe20008010000 */
[----:B---3--:R-:W-:-:S03]  /*4560*/  FADD.FTZ R38, R39, -UR6 ;  /* 0x8000000627267e21 */ /* 0x008fc60008010000 */
[----:B------:R-:W-:Y:S01]  /*4570*/  FMUL.FTZ R39, R37, UR26 ;  /* 0x0000001a25277c20 */ /* 0x000fe20008410000 */
[----:B------:R-:W-:Y:S02]  /*4580*/  FMUL.FTZ R45, R38, UR26 ;  /* 0x0000001a262d7c20 */ /* 0x000fe40008410000 */
[----:B------:R0:W5:Y:S04]  /*4590*/  LDL R38, [R1+0x5c] ;  /* 0x00005c0001267983 */ /* 0x0001680000100800 */
[----:B------:R0:W-:Y:S04]  /*45a0*/  STL [R1+0x16c], R39 ;  /* 0x00016c2701007387 */ /* 0x0001e80000100800 */
[----:B------:R0:W-:Y:S01]  /*45b0*/  STL [R1+0x180], R45 ;  /* 0x0001802d01007387 */ /* 0x0001e20000100800 */
[----:B----4-:R-:W-:Y:S01]  /*45c0*/  MOV R37, R44 ;  /* 0x0000002c00257202 */ /* 0x010fe20000000f00 */
[----:B0-----:R-:W-:Y:S06]  /*45d0*/  @!P5 BRA `(.L_x_2930) ;  /* 0x00000000004cd947 */ /* 0x001fec0003800000 */
[----:B-----5:R-:W-:-:S04]  /*45e0*/  FFMA.FTZ R38, R39, R3, R4 ;  /* 0x0000000327267223 */ /* 0x020fc80000010004 */
        /* <DEDUP_REMOVED lines=18> */
.L_x_2930:
[----:B------:R-:W2:Y:S01]  /*4710*/  LDL R44, [R1+0x16c] ;  /* 0x00016c00012c7983 */ /* 0x000ea20000100800 */
[----:B------:R-:W-:Y:S01]  /*4720*/  FMUL.FTZ R39, R37, R3 ;  /* 0x0000000325277220 */ /* 0x000fe20000410000 */
[----:B------:R-:W-:Y:S01]  /*4730*/  FADD.FTZ R16, R16, R37 ;  /* 0x0000002510107221 */ /* 0x000fe20000010000 */
[----:B------:R-:W-:Y:S01]  /*4740*/  FADD.FTZ R32, R32, -UR6 ;  /* 0x8000000620207e21 */ /* 0x000fe20008010000 */
[----:B------:R-:W-:Y:S01]  /*4750*/  FADD.FTZ R33, R33, -UR6 ;  /* 0x8000000621217e21 */ /* 0x000fe20008010000 */
[----:B-----5:R-:W-:Y:S01]  /*4760*/  FFMA.FTZ R19, R45, R38, R19 ;  /* 0x000000262d137223 */ /* 0x020fe20000010013 */
[----:B------:R-:W-:Y:S01]  /*4770*/  FADD.FTZ R36, R36, R39 ;  /* 0x0000002724247221 */ /* 0x000fe20000010000 */
[----:B------:R-:W-:Y:S01]  /*4780*/  FADD.FTZ R18, R18, R38 ;  /* 0x0000002612127221 */ /* 0x000fe20000010000 */
[C---:B--2---:R-:W-:Y:S01]  /*4790*/  FFMA.FTZ R17, R44.reuse, R37, R17 ;  /* 0x000000252c117223 */ /* 0x044fe20000010011 */
[----:B------:R-:W-:Y:S01]  /*47a0*/  FFMA.FTZ R35, R44, R39, R35 ;  /* 0x000000272c237223 */ /* 0x000fe20000010023 */
[----:B------:R-:W-:Y:S01]  /*47b0*/  FMUL.FTZ R37, R38, R34 ;  /* 0x0000002226257220 */ /* 0x000fe20000410000 */
[----:B------:R-:W-:Y:S01]  /*47c0*/  FMUL.FTZ R44, R33, UR26 ;  /* 0x0000001a212c7c20 */ /* 0x000fe20008410000 */
[----:B------:R-:W-:-:S02]  /*47d0*/  MOV R33, R27 ;  /* 0x0000001b00217202 */ /* 0x000fc40000000f00 */
[----:B------:R-:W-:Y:S01]  /*47e0*/  FFMA.FTZ R35, R45, R37, R35 ;  /* 0x000000252d237223 */ /* 0x000fe20000010023 */
[----:B------:R-:W-:Y:S01]  /*47f0*/  FMUL.FTZ R45, R32, UR26 ;  /* 0x0000001a202d7c20 */ /* 0x000fe20008410000 */
[----:B------:R-:W-:Y:S01]  /*4800*/  FADD.FTZ R36, R37, R36 ;  /* 0x0000002425247221 */ /* 0x000fe20000010000 */
[----:B------:R-:W-:-:S03]  /*4810*/  MOV R32, R26 ;  /* 0x0000001a00207202 */ /* 0x000fc60000000f00 */
        /* <DEDUP_REMOVED lines=21> */
.L_x_2931:
[----:B------:R-:W2:Y:S04]  /*4970*/  LDL.LU R39, [R1+0x38] ;  /* 0x0000380001277983 */ /* 0x000ea80000300800 */
[----:B------:R-:W3:Y:S01]  /*4980*/  LDL.LU R38, [R1+0x3c] ;  /* 0x00003c0001267983 */ /* 0x000ee20000300800 */
[----:B------:R-:W-:Y:S01]  /*4990*/  FMUL.FTZ R37, R32, R3 ;  /* 0x0000000320257220 */ /* 0x000fe20000410000 */
[----:B------:R-:W-:Y:S01]  /*49a0*/  FADD.FTZ R16, R16, R32 ;  /* 0x0000002010107221 */ /* 0x000fe20000010000 */
[----:B------:R-:W-:Y:S01]  /*49b0*/  FFMA.FTZ R17, R45, R32, R17 ;  /* 0x000000202d117223 */ /* 0x000fe20000010011 */
[----:B------:R-:W-:Y:S01]  /*49c0*/  FMUL.FTZ R32, R33, R34 ;  /* 0x0000002221207220 */ /* 0x000fe20000410000 */
[----:B------:R-:W-:Y:S01]  /*49d0*/  FFMA.FTZ R35, R45, R37, R35 ;  /* 0x000000252d237223 */ /* 0x000fe20000010023 */
[----:B------:R-:W-:Y:S01]  /*49e0*/  FADD.FTZ R36, R36, R37 ;  /* 0x0000002524247221 */ /* 0x000fe20000010000 */
[----:B------:R-:W-:Y:S01]  /*49f0*/  FADD.FTZ R18, R18, R33 ;  /* 0x0000002112127221 */ /* 0x000fe20000010000 */
[C---:B------:R-:W-:Y:S01]  /*4a00*/  FFMA.FTZ R19, R44.reuse, R33, R19 ;  /* 0x000000212c137223 */ /* 0x040fe20000010013 */
        /* <DEDUP_REMOVED lines=29> */
.L_x_2932:
        /* <DEDUP_REMOVED lines=39> */
.L_x_2933:
        /* <DEDUP_REMOVED lines=39> */
.L_x_2934:
        /* <DEDUP_REMOVED lines=39> */
.L_x_2935:
        /* <DEDUP_REMOVED lines=39> */
.L_x_2936:
        /* <DEDUP_REMOVED lines=39> */
.L_x_2937:
        /* <DEDUP_REMOVED lines=12> */
[----:B------:R-:W-:Y:S01]  /*58d0*/  MOV R37, R8 ;  /* 0x0000000800257202 */ /* 0x000fe20000000f00 */
[----:B--2---:R-:W-:Y:S01]  /*58e0*/  FADD.FTZ R32, R39, -UR6 ;  /* 0x8000000627207e21 */ /* 0x004fe20008010000 */
[----:B---3--:R-:W-:-:S03]  /*58f0*/  FADD.FTZ R33, R38, -UR6 ;  /* 0x8000000626217e21 */ /* 0x008fc60008010000 */
[----:B------:R-:W-:Y:S01]  /*5900*/  FMUL.FTZ R39, R32, UR26 ;  /* 0x0000001a20277c20 */ /* 0x000fe20008410000 */
[----:B------:R-:W-:Y:S01]  /*5910*/  MOV R32, R9 ;  /* 0x0000000900207202 */ /* 0x000fe20000000f00 */
        /* <DEDUP_REMOVED lines=17> */
[----:B------:R-:W1:Y:S02]  /*5a30*/  MUFU.RCP R33, R33 ;  /* 0x0000002100217308 */ /* 0x000e640000001000 */
[----:B-1----:R-:W-:Y:S01]  /*5a40*/  FADD.FTZ R38, -R33, 1 ;  /* 0x3f80000021267421 */ /* 0x002fe20000010100 */
[----:B------:R-:W-:-:S03]  /*5a50*/  FMUL.FTZ R33, R9, R33 ;  /* 0x0000002109217220 */ /* 0x000fc60000410000 */
[----:B------:R-:W-:-:S04]  /*5a60*/  FFMA.FTZ R32, R32, R38, 1 ;  /* 0x3f80000020207423 */ /* 0x000fc80000010026 */
[----:B------:R-:W-:-:S07]  /*5a70*/  FMUL.FTZ R32, R33, R32 ;  /* 0x0000002021207220 */ /* 0x000fce0000410000 */
.L_x_2938:
[----:B------:R2:W-:Y:S04]  /*5a80*/  STL [R1+0x1f8], R0 ;  /* 0x0001f80001007387 */ /* 0x0005e80000100800 */
[----:B--2---:R-:W2:Y:S01]  /*5a90*/  LDL R0, [R1+0x198] ;  /* 0x0001980001007983 */ /* 0x004ea20000100800 */
[----:B------:R-:W-:Y:S01]  /*5aa0*/  FMUL.FTZ R33, R37, R3 ;  /* 0x0000000325217220 */ /* 0x000fe20000410000 */
[----:B------:R-:W-:Y:S02]  /*5ab0*/  FADD.FTZ R16, R16, R37 ;  /* 0x0000002510107221 */ /* 0x000fe40000010000 */
[----:B0-----:R-:W3:Y:S04]  /*5ac0*/  LDL.LU R45, [R1+0x60] ;  /* 0x00006000012d7983 */ /* 0x001ee80000300800 */
[----:B-1----:R-:W4:Y:S04]  /*5ad0*/  LDL.LU R38, [R1+0x64] ;  /* 0x0000640001267983 */ /* 0x002f280000300800 */
[----:B------:R-:W4:Y:S04]  /*5ae0*/  LDL R44, [R1+0xb8] ;  /* 0x0000b800012c7983 */ /* 0x000f280000100800 */
[----:B------:R-:W4:Y:S01]  /*5af0*/  LDL R39, [R1+0xbc] ;  /* 0x0000bc0001277983 */ /* 0x000f220000100800 */
[----:B--2---:R-:W-:-:S03]  /*5b00*/  FFMA.FTZ R17, R0, R37, R17 ;  /* 0x0000002500117223 */ /* 0x004fc60000010011 */
[----:B------:R-:W2:Y:S01]  /*5b10*/  LDL R37, [R1+0x1a4] ;  /* 0x0001a40001257983 */ /* 0x000ea20000100800 */
[----:B------:R-:W-:Y:S01]  /*5b20*/  FFMA.FTZ R35, R0, R33, R35 ;  /* 0x0000002100237223 */ /* 0x000fe20000010023 */
[----:B------:R-:W-:Y:S01]  /*5b30*/  FADD.FTZ R36, R36, R33 ;  /* 0x0000002124247221 */ /* 0x000fe20000010000 */
[----:B------:R-:W-:Y:S01]  /*5b40*/  FMUL.FTZ R33, R32, R34 ;  /* 0x0000002220217220 */ /* 0x000fe20000410000 */
[----:B------:R-:W-:Y:S01]  /*5b50*/  FADD.FTZ R18, R18, R32 ;  /* 0x0000002012127221 */ /* 0x000fe20000010000 */
[----:B------:R0:W5:Y:S02]  /*5b60*/  LDL.LU R0, [R1+0x1f8] ;  /* 0x0001f80001007983 */ /* 0x0001640000300800 */
[----:B------:R-:W-:Y:S01]  /*5b70*/  FADD.FTZ R36, R33, R36 ;  /* 0x0000002421247221 */ /* 0x000fe20000010000 */
[C---:B--2---:R-:W-:Y:S01]  /*5b80*/  FFMA.FTZ R19, R37.reuse, R32, R19 ;  /* 0x0000002025137223 */ /* 0x044fe20000010013 */
[----:B------:R-:W-:Y:S01]  /*5b90*/  FFMA.FTZ R35, R37, R33, R35 ;  /* 0x0000002125237223 */ /* 0x000fe20000010023 */
[----:B---3--:R-:W-:Y:S01]  /*5ba0*/  FADD.FTZ R32, R45, -UR6 ;  /* 0x800000062d207e21 */ /* 0x008fe20008010000 */
[----:B----4-:R-:W-:Y:S01]  /*5bb0*/  FADD.FTZ R33, R38, -UR6 ;  /* 0x8000000626217e21 */ /* 0x010fe20008010000 */
[----:B------:R-:W-:-:S02]  /*5bc0*/  MOV R37, R44 ;  /* 0x0000002c00257202 */ /* 0x000fc40000000f00 */
        /* <DEDUP_REMOVED lines=13> */
[----:B------:R-:W-:-:S04]  /*5ca0*/  FFMA.FTZ R37, R33, R37, 1 ;  /* 0x3f80000021257423 */ /* 0x000fc80000010025 */
[----:B------:R-:W-:Y:S01]  /*5cb0*/  FMUL.FTZ R37, R32, R37 ;  /* 0x0000002520257220 */ /* 0x000fe20000410000 */
[----:B------:R-:W-:-:S04]  /*5cc0*/  FFMA.FTZ R32, R38, R34, R5 ;  /* 0x0000002226207223 */ /* 0x000fc80000010005 */
        /* <DEDUP_REMOVED lines=8> */
.L_x_2939:
[----:B-----5:R1:W-:Y:S04]  /*5d50*/  STL [R1+0x1f8], R0 ;  /* 0x0001f80001007387 */ /* 0x0203e80000100800 */
[----:B-1----:R-:W2:Y:S01]  /*5d60*/  LDL R0, [R1+0x64] ;  /* 0x0000640001007983 */ /* 0x002ea20000100800 */
[----:B------:R-:W-:Y:S01]  /*5d70*/  FMUL.FTZ R33, R37, R3 ;  /* 0x0000000325217220 */ /* 0x000fe20000410000 */
[----:B------:R-:W-:Y:S02]  /*5d80*/  FADD.FTZ R16, R16, R37 ;  /* 0x0000002510107221 */ /* 0x000fe40000010000 */
[----:B0-----:R-:W3:Y:S04]  /*5d90*/  LDL.LU R45, [R1+0x68] ;  /* 0x00006800012d7983 */ /* 0x001ee80000300800 */
[----:B------:R-:W4:Y:S04]  /*5da0*/  LDL.LU R38, [R1+0x6c] ;  /* 0x00006c0001267983 */ /* 0x000f280000300800 */
        /* <DEDUP_REMOVED lines=39> */
.L_x_2940:
        /* <DEDUP_REMOVED lines=45> */
.L_x_2941:
        /* <DEDUP_REMOVED lines=45> */
.L_x_2942:
        /* <DEDUP_REMOVED lines=45> */
.L_x_2943:
        /* <DEDUP_REMOVED lines=45> */
.L_x_2944:
        /* <DEDUP_REMOVED lines=45> */
.L_x_2945:
        /* <DEDUP_REMOVED lines=45> */
.L_x_2946:
        /* <DEDUP_REMOVED lines=45> */
.L_x_2947:
        /* <DEDUP_REMOVED lines=45> */
.L_x_2948:
        /* <DEDUP_REMOVED lines=45> */
.L_x_2949:
        /* <DEDUP_REMOVED lines=45> */
.L_x_2950:
        /* <DEDUP_REMOVED lines=45> */
.L_x_2951:
        /* <DEDUP_REMOVED lines=45> */
.L_x_2952:
        /* <DEDUP_REMOVED lines=45> */
.L_x_2953:
        /* <DEDUP_REMOVED lines=45> */
.L_x_2954:
[----:B------:R-:W-:Y:S01]  /*8780*/  FADD.FTZ R16, R16, R37 ;  /* 0x0000002510107221 */ /* 0x000fe20000010000 */
[----:B0-----:R-:W2:Y:S04]  /*8790*/  LDL.LU R44, [R1+0x1d8] ;  /* 0x0001d800012c7983 */ /* 0x001ea80000300800 */
[----:B------:R-:W3:Y:S04]  /*87a0*/  LDL.LU R38, [R1+0x1dc] ;  /* 0x0001dc0001267983 */ /* 0x000ee80000300800 */
[----:B------:R-:W4:Y:S01]  /*87b0*/  LDL R39, [R1+0x94] ;  /* 0x0000940001277983 */ /* 0x000f220000100800 */
[----:B------:R-:W-:-:S03]  /*87c0*/  FMUL.FTZ R33, R37, R3 ;  /* 0x0000000325217220 */ /* 0x000fc60000410000 */
[----:B------:R0:W-:Y:S04]  /*87d0*/  STL [R1+0x8], R16 ;  /* 0x0000081001007387 */ /* 0x0001e80000100800 */
[----:B0-----:R-:W2:Y:S01]  /*87e0*/  LDL R16, [R1+0x38] ;  /* 0x0000380001107983 */ /* 0x001ea20000100800 */
[----:B------:R-:W-:Y:S01]  /*87f0*/  FADD.FTZ R36, R36, R33 ;  /* 0x0000002124247221 */ /* 0x000fe20000010000 */
[----:B------:R-:W-:Y:S01]  /*8800*/  FADD.FTZ R18, R18, R32 ;  /* 0x0000002012127221 */ /* 0x000fe20000010000 */
[C---:B--2---:R-:W-:Y:S01]  /*8810*/  FFMA.FTZ R17, R16.reuse, R37, R17 ;  /* 0x0000002510117223 */ /* 0x044fe20000010011 */
[----:B------:R-:W-:-:S04]  /*8820*/  FFMA.FTZ R35, R16, R33, R35 ;  /* 0x0000002110237223 */ /* 0x000fc80000010023 */
[----:B------:R0:W-:Y:S04]  /*8830*/  STL [R1+0xc], R17 ;  /* 0x00000c1101007387 */ /* 0x0001e80000100800 */
[----:B------:R-:W2:Y:S01]  /*8840*/  LDL R33, [R1+0x90] ;  /* 0x0000900001217983 */ /* 0x000ea20000100800 */
[----:B------:R-:W-:Y:S01]  /*8850*/  FMUL.FTZ R16, R32, R34 ;  /* 0x0000002220107220 */ /* 0x000fe20000410000 */
[----:B----4-:R-:W-:Y:S02]  /*8860*/  MOV R37, R39 ;  /* 0x0000002700257202 */ /* 0x010fe40000000f00 */
[----:B------:R-:W-:Y:S01]  /*8870*/  STL [R1+0x10], R18 ;  /* 0x0000101201007387 */ /* 0x000fe20000100800 */
[C---:B------:R-:W-:Y:S01]  /*8880*/  FFMA.FTZ R35, R45.reuse, R16, R35 ;  /* 0x000000102d237223 */ /* 0x040fe20000010023 */
[----:B0-----:R-:W-:Y:S01]  /*8890*/  FFMA.FTZ R17, R45, R32, R19 ;  /* 0x000000202d117223 */ /* 0x001fe20000010013 */
[----:B------:R-:W-:Y:S01]  /*88a0*/  FADD.FTZ R36, R16, R36 ;  /* 0x0000002410247221 */ /* 0x000fe20000010000 */
[----:B------:R-:W-:-:S03]  /*88b0*/  FADD.FTZ R16, R44, -UR6 ;  /* 0x800000062c107e21 */ /* 0x000fc60008010000 */
[----:B------:R3:W-:Y:S01]  /*88c0*/  STL [R1+0x18], R17 ;  /* 0x0000181101007387 */ /* 0x0007e20000100800 */
[----:B------:R-:W-:-:S05]  /*88d0*/  FMUL.FTZ R45, R16, UR26 ;  /* 0x0000001a102d7c20 */ /* 0x000fca0008410000 */
[----:B------:R0:W-:Y:S01]  /*88e0*/  STL [R1+0x30], R45 ;  /* 0x0000302d01007387 */ /* 0x0001e20000100800 */
[----:B---3--:R-:W-:-:S04]  /*88f0*/  FADD.FTZ R17, R38, -UR6 ;  /* 0x8000000626117e21 */ /* 0x008fc80008010000 */
[----:B------:R-:W-:-:S05]  /*8900*/  FMUL.FTZ R44, R17, UR26 ;  /* 0x0000001a112c7c20 */ /* 0x000fca0008410000 */
[----:B------:R0:W-:Y:S01]  /*8910*/  STL [R1+0x34], R44 ;  /* 0x0000342c01007387 */ /* 0x0001e20000100800 */
[----:B--2---:R-:W-:Y:S01]  /*8920*/  MOV R38, R33 ;  /* 0x0000002100267202 */ /* 0x004fe20000000f00 */
[----:B0-----:R-:W-:Y:S06]  /*8930*/  @!P5 BRA `(.L_x_2955) ;  /* 0x000000000048d947 */ /* 0x001fec0003800000 */
        /* <DEDUP_REMOVED lines=18> */
.L_x_2955:
[----:B------:R-:W2:Y:S04]  /*8a60*/  LDL.LU R32, [R1+0x1e0] ;  /* 0x0001e00001207983 */ /* 0x000ea80000300800 */
[----:B------:R-:W3:Y:S04]  /*8a70*/  LDL.LU R19, [R1+0x1e4] ;  /* 0x0001e40001137983 */ /* 0x000ee80000300800 */
[----:B------:R-:W4:Y:S04]  /*8a80*/  LDL R33, [R1+0x88] ;  /* 0x0000880001217983 */ /* 0x000f280000100800 */
[----:B------:R-:W4:Y:S01]  /*8a90*/  LDL R39, [R1+0x8c] ;  /* 0x00008c0001277983 */ /* 0x000f220000100800 */
[----:B------:R-:W-:Y:S01]  /*8aa0*/  FMUL.FTZ R16, R38, R3 ;  /* 0x0000000326107220 */ /* 0x000fe20000410000 */
[----:B------:R-:W-:-:S03]  /*8ab0*/  FMUL.FTZ R18, R37, R34 ;  /* 0x0000002225127220 */ /* 0x000fc60000410000 */
[----:B------:R-:W-:Y:S01]  /*8ac0*/  FFMA.FTZ R35, R45, R16, R35 ;  /* 0x000000102d237223 */ /* 0x000fe20000010023 */
[----:B------:R-:W-:-:S03]  /*8ad0*/  FADD.FTZ R17, R36, R16 ;  /* 0x0000001024117221 */ /* 0x000fc60000010000 */
[----:B------:R-:W-:Y:S01]  /*8ae0*/  FFMA.FTZ R16, R44, R18, R35 ;  /* 0x000000122c107223 */ /* 0x000fe20000010023 */
[----:B------:R-:W-:Y:S01]  /*8af0*/  FADD.FTZ R17, R18, R17 ;  /* 0x0000001112117221 */ /* 0x000fe20000010000 */
[----:B--2---:R-:W-:Y:S01]  /*8b00*/  FADD.FTZ R18, R32, -UR6 ;  /* 0x8000000620127e21 */ /* 0x004fe20008010000 */
[----:B---3--:R-:W-:-:S03]  /*8b10*/  FADD.FTZ R19, R19, -UR6 ;  /* 0x8000000613137e21 */ /* 0x008fc60008010000 */
[----:B------:R-:W-:Y:S01]  /*8b20*/  FMUL.FTZ R45, R18, UR26 ;  /* 0x0000001a122d7c20 */ /* 0x000fe20008410000 */
[----:B------:R-:W-:Y:S01]  /*8b30*/  FMUL.FTZ R44, R19, UR26 ;  /* 0x0000001a132c7c20 */ /* 0x000fe20008410000 */
[----:B----4-:R-:W-:-:S03]  /*8b40*/  MOV R18, R33 ;  /* 0x0000002100127202 */ /* 0x010fc60000000f00 */
[----:B------:R0:W-:Y:S01]  /*8b50*/  STL [R1+0x2c], R45 ;  /* 0x00002c2d01007387 */ /* 0x0001e20000100800 */
[----:B------:R-:W-:-:S03]  /*8b60*/  MOV R36, R39 ;  /* 0x0000002700247202 */ /* 0x000fc60000000f00 */
        /* <DEDUP_REMOVED lines=20> */
.L_x_2956:
[----:B------:R-:W2:Y:S04]  /*8cb0*/  LDL.LU R35, [R1+0x1e8] ;  /* 0x0001e80001237983 */ /* 0x000ea80000300800 */
[----:B------:R-:W3:Y:S04]  /*8cc0*/  LDL.LU R33, [R1+0x1ec] ;  /* 0x0001ec0001217983 */ /* 0x000ee80000300800 */
[----:B------:R-:W4:Y:S01]  /*8cd0*/  LDL R39, [R1+0x74] ;  /* 0x0000740001277983 */ /* 0x000f220000100800 */
[----:B------:R-:W-:Y:S01]  /*8ce0*/  FMUL.FTZ R19, R18, R3 ;  /* 0x0000000312137220 */ /* 0x000fe20000410000 */
[----:B------:R-:W-:-:S03]  /*8cf0*/  FMUL.FTZ R32, R36, R34 ;  /* 0x0000002224207220 */ /* 0x000fc60000410000 */
[----:B------:R-:W-:Y:S01]  /*8d00*/  FFMA.FTZ R16, R45, R19, R16 ;  /* 0x000000132d107223 */ /* 0x000fe20000010010 */
[----:B------:R-:W-:-:S03]  /*8d10*/  FADD.FTZ R19, R17, R19 ;  /* 0x0000001311137221 */ /* 0x000fc60000010000 */
[----:B------:R-:W-:Y:S01]  /*8d20*/  FFMA.FTZ R17, R44, R32, R16 ;  /* 0x000000202c117223 */ /* 0x000fe20000010010 */
[----:B------:R-:W-:Y:S01]  /*8d30*/  FADD.FTZ R19, R32, R19 ;  /* 0x0000001320137221 */ /* 0x000fe20000010000 */
[----:B--2---:R-:W-:Y:S02]  /*8d40*/  FADD.FTZ R16, R35, -UR6 ;  /* 0x8000000623107e21 */ /* 0x004fe40008010000 */
[----:B------:R1:W5:Y:S01]  /*8d50*/  LDL R35, [R1+0x70] ;  /* 0x0000700001237983 */ /* 0x0003620000100800 */
[----:B---3--:R-:W-:Y:S01]  /*8d60*/  FADD.FTZ R32, R33, -UR6 ;  /* 0x8000000621207e21 */ /* 0x008fe20008010000 */
[----:B0-----:R-:W-:-:S03]  /*8d70*/  FMUL.FTZ R44, R16, UR26 ;  /* 0x0000001a102c7c20 */ /* 0x001fc60008410000 */
[----:B------:R-:W-:Y:S02]  /*8d80*/  FMUL.FTZ R45, R32, UR26 ;  /* 0x0000001a202d7c20 */ /* 0x000fe40008410000 */
[----:B------:R1:W-:Y:S04]  /*8d90*/  STL [R1+0x24], R44 ;  /* 0x0000242c01007387 */ /* 0x0003e80000100800 */
[----:B------:R1:W-:Y:S01]  /*8da0*/  STL [R1+0x20], R45 ;  /* 0x0000202d01007387 */ /* 0x0003e20000100800 */
[----:B----4-:R-:W-:Y:S01]  /*8db0*/  MOV R16, R39 ;  /* 0x0000002700107202 */ /* 0x010fe20000000f00 */
[----:B------:R-:W-:Y:S06]  /*8dc0*/  @!P5 BRA `(.L_x_2957) ;  /* 0x00000000004cd947 */ /* 0x000fec0003800000 */
[----:B-----5:R-:W2:Y:S01]  /*8dd0*/  LDL R35, [R1+0x70] ;  /* 0x0000700001237983 */ /* 0x020ea20000100800 */
[----:B------:R-:W-:-:S04]  /*8de0*/  FFMA.FTZ R16, R44, R3, R4 ;  /* 0x000000032c107223 */ /* 0x000fc80000010004 */
[----:B------:R-:W-:-:S06]  /*8df0*/  FMUL.FTZ R32, R16, -1.4426950216293334961 ;  /* 0xbfb8aa3b10207820 */ /* 0x000fcc0000410000 */
[----:B------:R-:W0:Y:S02]  /*8e00*/  MUFU.EX2 R32, R32 ;  /* 0x0000002000207308 */ /* 0x000e240000000800 */
[----:B0-----:R-:W-:-:S06]  /*8e10*/  FADD.FTZ R32, R32, 1 ;  /* 0x3f80000020207421 */ /* 0x001fcc0000010000 */
[----:B------:R-:W0:Y:S02]  /*8e20*/  MUFU.RCP R32, R32 ;  /* 0x0000002000207308 */ /* 0x000e240000001000 */
[----:B0-----:R-:W-:-:S04]  /*8e30*/  FADD.FTZ R33, -R32, 1 ;  /* 0x3f80000020217421 */ /* 0x001fc80000010100 */
[----:B------:R-:W-:Y:S01]  /*8e40*/  FFMA.FTZ R33, R16, R33, 1 ;  /* 0x3f80000010217423 */ /* 0x000fe20000010021 */
[----:B------:R-:W-:Y:S01]  /*8e50*/  FFMA.FTZ R16, R45, R34, R5 ;  /* 0x000000222d107223 */ /* 0x000fe20000010005 */
[----:B--2---:R-:W-:-:S04]  /*8e60*/  FMUL.FTZ R32, R35, R32 ;  /* 0x0000002023207220 */ /* 0x004fc80000410000 */
        /* <DEDUP_REMOVED lines=9> */
.L_x_2957:
[----:B------:R-:W2:Y:S04]  /*8f00*/  LDL.LU R39, [R1+0x158] ;  /* 0x0001580001277983 */ /* 0x000ea80000300800 */
[----:B------:R-:W3:Y:S01]  /*8f10*/  LDL.LU R33, [R1+0x15c] ;  /* 0x00015c0001217983 */ /* 0x000ee20000300800 */
[----:B-----5:R-:W-:-:S04]  /*8f20*/  FMUL.FTZ R32, R35, R3 ;  /* 0x0000000323207220 */ /* 0x020fc80000410000 */
[----:B------:R-:W-:Y:S01]  /*8f30*/  FFMA.FTZ R17, R44, R32, R17 ;  /* 0x000000202c117223 */ /* 0x000fe20000010011 */
[----:B-1----:R-:W-:Y:S01]  /*8f40*/  FMUL.FTZ R44, R16, R34 ;  /* 0x00000022102c7220 */ /* 0x002fe20000410000 */
[----:B------:R-:W-:-:S03]  /*8f50*/  FADD.FTZ R19, R19, R32 ;  /* 0x0000002013137221 */ /* 0x000fc60000010000 */
[----:B------:R-:W-:Y:S01]  /*8f60*/  FFMA.FTZ R32, R45, R44, R17 ;  /* 0x0000002c2d207223 */ /* 0x000fe20000010011 */
[----:B------:R-:W-:Y:S01]  /*8f70*/  FADD.FTZ R44, R44, R19 ;  /* 0x000000132c2c7221 */ /* 0x000fe20000010000 */
[----:B--2---:R-:W-:Y:S01]  /*8f80*/  FADD.FTZ R17, R39, -UR6 ;  /* 0x8000000627117e21 */ /* 0x004fe20008010000 */
[----:B---3--:R-:W-:-:S03]  /*8f90*/  FADD.FTZ R19, R33, -UR6 ;  /* 0x8000000621137e21 */ /* 0x008fc60008010000 */
[----:B------:R-:W-:Y:S01]  /*8fa0*/  FMUL.FTZ R45, R17, UR26 ;  /* 0x0000001a112d7c20 */ /* 0x000fe20008410000 */
        /* <DEDUP_REMOVED lines=24> */
.L_x_2958:
[----:B------:R-:W-:Y:S04]  /*9130*/  STL [R1+0x218], R11 ;  /* 0x0002180b01007387 */ /* 0x000fe80000100800 */
[----:B------:R-:W-:Y:S04]  /*9140*/  STL [R1+0x214], R10 ;  /* 0x0002140a01007387 */ /* 0x000fe80000100800 */
[----:B------:R-:W-:Y:S04]  /*9150*/  STL [R1+0x210], R9 ;  /* 0x0002100901007387 */ /* 0x000fe80000100800 */
[----:B------:R-:W-:Y:S04]  /*9160*/  STL [R1+0x20c], R8 ;  /* 0x00020c0801007387 */ /* 0x000fe80000100800 */
[----:B------:R-:W-:Y:S04]  /*9170*/  STL [R1+0x208], R7 ;  /* 0x0002080701007387 */ /* 0x000fe80000100800 */
[----:B------:R-:W-:Y:S04]  /*9180*/  STL [R1+0x204], R6 ;  /* 0x0002040601007387 */ /* 0x000fe80000100800 */
[----:B------:R-:W-:Y:S04]  /*9190*/  STL [R1+0x200], R5 ;  /* 0x0002000501007387 */ /* 0x000fe80000100800 */
[----:B------:R1:W-:Y:S04]  /*91a0*/  STL [R1+0x1fc], R4 ;  /* 0x0001fc0401007387 */ /* 0x0003e80000100800 */
[----:B-1----:R-:W2:Y:S01]  /*91b0*/  LDL R4, [R1+0x14] ;  /* 0x0000140001047983 */ /* 0x002ea20000100800 */
[----:B------:R-:W-:Y:S01]  /*91c0*/  FMUL.FTZ R33, R17, R3 ;  /* 0x0000000311217220 */ /* 0x000fe20000410000 */
[----:B------:R-:W1:Y:S03]  /*91d0*/  S2R R7, SR_LANEID ;  /* 0x0000000000077919 */ /* 0x000e660000000000 */
[----:B------:R-:W-:Y:S01]  /*91e0*/  FFMA.FTZ R32, R45, R33, R32 ;  /* 0x000000212d207223 */ /* 0x000fe20000010020 */
[----:B0-----:R-:W-:Y:S01]  /*91f0*/  FMUL.FTZ R39, R19, R34 ;  /* 0x0000002213277220 */ /* 0x001fe20000410000 */
[----:B------:R-:W-:Y:S01]  /*9200*/  FADD.FTZ R33, R44, R33 ;  /* 0x000000212c217221 */ /* 0x000fe20000010000 */
[----:B------:R0:W-:Y:S03]  /*9210*/  STL [R1+0x1f8], R2 ;  /* 0x0001f80201007387 */ /* 0x0001e60000100800 */
[----:B------:R-:W-:Y:S01]  /*9220*/  FADD.FTZ R33, R39, R33 ;  /* 0x0000002127217221 */ /* 0x000fe20000010000 */
[----:B------:R-:W3:Y:S04]  /*9230*/  LDL.LU R11, [R1+0xc] ;  /* 0x00000c00010b7983 */ /* 0x000ee80000300800 */
[----:B------:R-:W3:Y:S04]  /*9240*/  LDL R10, [R1+0x30] ;  /* 0x00003000010a7983 */ /* 0x000ee80000100800 */
[----:B------:R-:W4:Y:S04]  /*9250*/  LDL.LU R9, [R1+0x18] ;  /* 0x0000180001097983 */ /* 0x000f280000300800 */
[----:B0-----:R-:W4:Y:S04]  /*9260*/  LDL R2, [R1+0x34] ;  /* 0x0000340001027983 */ /* 0x001f280000100800 */
[----:B------:R-:W3:Y:S04]  /*9270*/  LDL R8, [R1+0x2c] ;  /* 0x00002c0001087983 */ /* 0x000ee80000100800 */
[----:B------:R-:W3:Y:S01]  /*9280*/  LDL R6, [R1+0x28] ;  /* 0x0000280001067983 */ /* 0x000ee20000100800 */
[----:B-1----:R-:W-:-:S03]  /*9290*/  ISETP.GT.AND P0, PT, R7, 0x1e, PT ;  /* 0x0000001e0700780c */ /* 0x002fc60003f04270 */
[----:B------:R-:W3:Y:S01]  /*92a0*/  LDL R5, [R1+0x24] ;  /* 0x0000240001057983 */ /* 0x000ee20000100800 */
[----:B--2---:R-:W-:-:S03]  /*92b0*/  FFMA.FTZ R32, R4, R39, R32 ;  /* 0x0000002704207223 */ /* 0x004fc60000010020 */
[----:B------:R-:W0:Y:S04]  /*92c0*/  SHFL.DOWN PT, R39, R33, 0x1, 0x1f ;  /* 0x08201f0021277f89 */ /* 0x000e2800000e0000 */
[----:B------:R-:W1:Y:S02]  /*92d0*/  SHFL.DOWN PT, R44, R32, 0x1, 0x1f ;  /* 0x08201f00202c7f89 */ /* 0x000e6400000e0000 */
        /* <DEDUP_REMOVED lines=11> */
[----:B-1----:R-:W-:-:S02]  /*9390*/  @!P0 FADD.FTZ R32, R32, R44 ;  /* 0x0000002c20208221 */ /* 0x002fc40000010000 */
[----:B------:R-:W2:Y:S01]  /*93a0*/  LDL.LU R44, [R1+0x10] ;  /* 0x00001000012c7983 */ /* 0x000ea20000300800 */
[----:B------:R-:W-:-:S03]  /*93b0*/  ISETP.GT.AND P0, PT, R7, 0x17, PT ;  /* 0x000000170700780c */ /* 0x000fc60003f04270 */
[----:B------:R-:W0:Y:S04]  /*93c0*/  SHFL.DOWN PT, R39, R32, 0x8, 0x1f ;  /* 0x09001f0020277f89 */ /* 0x000e2800000e0000 */
[----:B------:R-:W1:Y:S06]  /*93d0*/  SHFL.DOWN PT, R45, R33, 0x8, 0x1f ;  /* 0x09001f00212d7f89 */ /* 0x000e6c00000e0000 */
[----:B0-----:R-:W-:-:S02]  /*93e0*/  @!P0 FADD.FTZ R32, R32, R39 ;  /* 0x0000002720208221 */ /* 0x001fc40000010000 */
[----:B------:R-:W3:Y:S01]  /*93f0*/  LDL.LU R39, [R1+0x8] ;  /* 0x0000080001277983 */ /* 0x000ee20000300800 */
[----:B-1----:R-:W-:Y:S01]  /*9400*/  @!P0 FADD.FTZ R33, R33, R45 ;  /* 0x0000002d21218221 */ /* 0x002fe20000010000 */
[----:B------:R-:W-:Y:S01]  /*9410*/  ISETP.GT.AND P0, PT, R7, 0xf, PT ;  /* 0x0000000f0700780c */ /* 0x000fe20003f04270 */
[----:B--2---:R-:W-:Y:S01]  /*9420*/  FADD.FTZ R44, R44, R37 ;  /* 0x000000252c2c7221 */ /* 0x004fe20000010000 */
[----:B----4-:R-:W-:-:S03]  /*9430*/  FFMA.FTZ R37, R2, R37, R9 ;  /* 0x0000002502257223 */ /* 0x010fc60000010009 */
[----:B------:R-:W-:Y:S01]  /*9440*/  FADD.FTZ R44, R44, R36 ;  /* 0x000000242c2c7221 */ /* 0x000fe20000010000 */
[----:B---3--:R-:W-:Y:S01]  /*9450*/  FFMA.FTZ R37, R6, R36, R37 ;  /* 0x0000002406257223 */ /* 0x008fe20000010025 */
[----:B------:R-:W-:Y:S01]  /*9460*/  FADD.FTZ R39, R39, R38 ;  /* 0x0000002627277221 */ /* 0x000fe20000010000 */
[----:B------:R-:W-:Y:S02]  /*9470*/  FFMA.FTZ R38, R10, R38, R11 ;  /* 0x000000260a267223 */ /* 0x000fe4000001000b */
[----:B------:R0:W5:Y:S01]  /*9480*/  LDL.LU R11, [R1+0x218] ;  /* 0x00021800010b7983 */ /* 0x0001620000300800 */
[----:B------:R-:W-:Y:S01]  /*9490*/  FADD.FTZ R39, R39, R18 ;  /* 0x0000001227277221 */ /* 0x000fe20000010000 */
[----:B------:R-:W-:Y:S02]  /*94a0*/  FFMA.FTZ R38, R8, R18, R38 ;  /* 0x0000001208267223 */ /* 0x000fe40000010026 */
[----:B------:R0:W5:Y:S04]  /*94b0*/  LDL.LU R10, [R1+0x214] ;  /* 0x00021400010a7983 */ /* 0x0001680000300800 */
[----:B------:R0:W5:Y:S01]  /*94c0*/  LDL.LU R9, [R1+0x210] ;  /* 0x0002100001097983 */ /* 0x0001620000300800 */
[----:B------:R-:W1:Y:S03]  /*94d0*/  S2UR UR7, SR_CgaCtaId ;  /* 0x00000000000779c3 */ /* 0x000e660000008800 */
[----:B------:R0:W5:Y:S04]  /*94e0*/  LDL.LU R8, [R1+0x20c] ;  /* 0x00020c0001087983 */ /* 0x0001680000300800 */
[----:B------:R-:W2:Y:S04]  /*94f0*/  LDL R18, [R1+0x1c] ;  /* 0x00001c0001127983 */ /* 0x000ea80000100800 */
[----:B------:R0:W5:Y:S04]  /*9500*/  LDL.LU R7, [R1+0x208] ;  /* 0x0002080001077983 */ /* 0x0001680000300800 */
[----:B------:R0:W5:Y:S04]  /*9510*/  LDL.LU R6, [R1+0x204] ;  /* 0x0002040001067983 */ /* 0x0001680000300800 */
[----:B------:R-:W3:Y:S04]  /*9520*/  LDL R36, [R1+0x20] ;  /* 0x0000200001247983 */ /* 0x000ee80000100800 */
[----:B------:R-:W4:Y:S01]  /*9530*/  SHFL.DOWN PT, R2, R32, 0x10, 0x1f ;  /* 0x0a001f0020027f89 */ /* 0x000f2200000e0000 */
[----:B------:R-:W-:Y:S01]  /*9540*/  FFMA.FTZ R38, R5, R35, R38 ;  /* 0x0000002305267223 */ /* 0x000fe20000010026 */
[----:B------:R-:W-:-:S02]  /*9550*/  FADD.FTZ R39, R39, R35 ;  /* 0x0000002327277221 */ /* 0x000fc40000010000 */
[----:B------:R0:W5:Y:S01]  /*9560*/  LDL.LU R5, [R1+0x200] ;  /* 0x0002000001057983 */ /* 0x0001620000300800 */
[----:B------:R-:W-:-:S03]  /*9570*/  FADD.FTZ R44, R44, R16 ;  /* 0x000000102c2c7221 */ /* 0x000fc60000010000 */
[----:B------:R-:W1:Y:S01]  /*9580*/  SHFL.DOWN PT, R45, R33, 0x10, 0x1f ;  /* 0x0a001f00212d7f89 */ /* 0x000e6200000e0000 */
[----:B----4-:R-:W-:Y:S01]  /*9590*/  @!P0 FADD.FTZ R32, R32, R2 ;  /* 0x0000000220208221 */ /* 0x010fe20000010000 */
[----:B------:R-:W4:Y:S01]  /*95a0*/  S2R R35, SR_LANEID ;  /* 0x0000000000237919 */ /* 0x000f220000000000 */
[----:B---3--:R-:W-:Y:S02]  /*95b0*/  FFMA.FTZ R37, R36, R16, R37 ;  /* 0x0000001024257223 */ /* 0x008fe40000010025 */
[----:B------:R-:W3:Y:S01]  /*95c0*/  LDL R36, [R1+0x1f4] ;  /* 0x0001f40001247983 */ /* 0x000ee20000100800 */
[----:B--2---:R-:W-:Y:S01]  /*95d0*/  FFMA.FTZ R16, R18, R17, R38 ;  /* 0x0000001112107223 */ /* 0x004fe20000010026 */
[----:B------:R-:W-:Y:S01]  /*95e0*/  FADD.FTZ R18, R39, R17 ;  /* 0x0000001127127221 */ /* 0x000fe20000010000 */
[----:B------:R-:W-:Y:S02]  /*95f0*/  FFMA.FTZ R17, R4, R19, R37 ;  /* 0x0000001304117223 */ /* 0x000fe40000010025 */
[----:B------:R0:W5:Y:S04]  /*9600*/  LDL.LU R4, [R1+0x1fc] ;  /* 0x0001fc0001047983 */ /* 0x0001680000300800 */
[----:B------:R0:W5:Y:S01]  /*9610*/  LDL.LU R2, [R1+0x1f8] ;  /* 0x0001f80001027983 */ /* 0x0001620000300800 */
[----:B------:R-:W-:-:S02]  /*9620*/  UMOV UR6, 0x400 ;  /* 0x0000040000067882 */ /* 0x000fc40000000000 */
[----:B------:R-:W-:Y:S01]  /*9630*/  UIADD3 UR5, UR6, 0xd0, URZ ;  /* 0x000000d006057890 */ /* 0x000fe2000fffe03f */
[----:B-1----:R-:W-:Y:S01]  /*9640*/  @!P0 FADD.FTZ R33, R33, R45 ;  /* 0x0000002d21218221 */ /* 0x002fe20000010000 */
[----:B----4-:R-:W-:Y:S02]  /*9650*/  ISETP.NE.AND P0, PT, R35, RZ, PT ;  /* 0x000000ff2300720c */ /* 0x010fe40003f05270 */
[----:B------:R-:W-:Y:S01]  /*9660*/  ULEA UR5, UR7, UR5, 0x18 ;  /* 0x0000000507057291 */ /* 0x000fe2000f8ec03f */
[----:B------:R-:W-:Y:S01]  /*9670*/  ISETP.NE.AND P2, PT, R0, RZ, PT ;  /* 0x000000ff0000720c */ /* 0x000fe20003f45270 */
[----:B------:R-:W-:-:S04]  /*9680*/  FADD.FTZ R19, R44, R19 ;  /* 0x000000132c137221 */ /* 0x000fc80000010000 */
[C---:B------:R-:W-:Y:S01]  /*9690*/  LEA R35, R0.reuse, UR5, 0x4 ;  /* 0x0000000500237c11 */ /* 0x040fe2000f8e20ff */
[----:B------:R-:W-:Y:S04]  /*96a0*/  BSSY B0, `(.L_x_2959) ;  /* 0x0000037000007945 */ /* 0x000fe80003800000 */
[----:B------:R0:W-:Y:S01]  /*96b0*/  STS.128 [R35], R16 ;  /* 0x0000001023007388 */ /* 0x0001e20000000c00 */
[----:B------:R-:W-:-:S03]  /*96c0*/  ISETP.GT.U32.AND P3, PT, R0, 0x4f, PT ;  /* 0x0000004f0000780c */ /* 0x000fc60003f64070 */
[----:B---3--:R0:W-:Y:S01]  /*96d0*/  @!P0 STS.64 [R36+0x18], R32 ;  /* 0x0000182024008388 */ /* 0x0081e20000000a00 */
[----:B------:R-:W-:Y:S06]  /*96e0*/  BAR.SYNC.DEFER_BLOCKING 0x0 ;  /* 0x0000000000007b1d */ /* 0x000fec0000010000 */
[----:B------:R-:W-:Y:S05]  /*96f0*/  @P2 BRA `(.L_x_2960) ;  /* 0x0000000000c42947 */ /* 0x000fea0003800000 */
[----:B------:R-:W-:-:S09]  /*9700*/  ULEA UR5, UR7, UR6, 0x18 ;  /* 0x0000000607057291 */ /* 0x000fd2000f8ec03f */
[----:B0-----:R-:W0:Y:S02]  /*9710*/  LDS.128 R36, [UR5+0x20] ;  /* 0x00002005ff247984 */ /* 0x001e240008000c00 */
        /* <DEDUP_REMOVED lines=47> */
.L_x_2960:
[----:B------:R-:W-:Y:S05]  /*9a10*/  BSYNC B0 ;  /* 0x0000000000007941 */ /* 0x000fea0003800000 */
.L_x_2959:
[----:B------:R-:W-:Y:S06]  /*9a20*/  BAR.SYNC.DEFER_BLOCKING 0x0 ;  /* 0x0000000000007b1d */ /* 0x000fec0000010000 */
[----:B------:R-:W-:Y:S04]  /*9a30*/  BSSY B0, `(.L_x_2961) ;  /* 0x0000025000007945 */ /* 0x000fe80003800000 */
[----:B------:R-:W-:Y:S05]  /*9a40*/  @P3 BRA `(.L_x_2962) ;  /* 0x00000000008c3947 */ /* 0x000fea0003800000 */
[----:B0-----:R-:W0:Y:S02]  /*9a50*/  LDS.128 R36, [R35+0x500] ;  /* 0x0005000023247984 */ /* 0x001e240000000c00 */
        /* <DEDUP_REMOVED lines=34> */
.L_x_2962:
[----:B------:R-:W-:Y:S05]  /*9c80*/  BSYNC B0 ;  /* 0x0000000000007941 */ /* 0x000fea0003800000 */
.L_x_2961:
[----:B0-----:R-:W0:Y:S01]  /*9c90*/  LDC.64 R36, c[0x0][0x268] ;  /* 0x00009a00ff247b82 */ /* 0x001e220000000a00 */
        /* <DEDUP_REMOVED lines=18> */
.L_x_2964:
[----:B------:R-:W-:Y:S05]  /*9dc0*/  BSYNC B0 ;  /* 0x0000000000007941 */ /* 0x000fea0003800000 */
.L_x_2963:
        /* <DEDUP_REMOVED lines=16> */
[----:B0-----:R-:W0:Y:S01]  /*9ed0*/  S2R R18, SR_LANEID ;  /* 0x0000000000127919 */ /* 0x001e220000000000 */
        /* <DEDUP_REMOVED lines=24> */
.L_x_2967:
[----:B------:R-:W-:Y:S02]  /*a060*/  MOV R16, UR18 ;  /* 0x0000001200107c02 */ /* 0x000fe40008000f00 */
[----:B------:R-:W-:-:S05]  /*a070*/  MOV R17, UR19 ;  /* 0x0000001300117c02 */ /* 0x000fca0008000f00 */
[----:B------:R-:W2:Y:S04]  /*a080*/  LDG.E.STRONG.GPU R16, desc[UR22][R16.64] ;  /* 0x0000001610107981 */ /* 0x000ea8000c1ef900 */
[----:B--2---:R-:W-:Y:S01]  /*a090*/  CCTL.IVALL ;  /* 0x00000000ff00798f */ /* 0x004fe20002000000 */
[----:B------:R-:W-:Y:S05]  /*a0a0*/  YIELD ;  /* 0x0000000000007946 */ /* 0x000fea0003800000 */
[----:B------:R-:W-:-:S13]  /*a0b0*/  ISETP.NE.AND P0, PT, R16, R18, PT ;  /* 0x000000121000720c */ /* 0x000fda0003f05270 */
[----:B------:R-:W-:Y:S05]  /*a0c0*/  @P0 BRA `(.L_x_2967) ;  /* 0xfffffffc00e40947 */ /* 0x000fea000383ffff */
.L_x_2966:
        /* <DEDUP_REMOVED lines=19> */
.L_x_2971:
[----:B0-----:R-:W0:Y:S02]  /*a200*/  S2R R16, SR_CTAID.X ;  /* 0x0000000000107919 */ /* 0x001e240000002500 */
        /* <DEDUP_REMOVED lines=151> */
[----:B------:R-:W3:Y:S05]  /*ab80*/  @!P4 LDG.E.64 R16, desc[UR22][R16.64] ;  /* 0x000000161010c981 */ /* 0x000eea000c1e1b00 */
        /* <DEDUP_REMOVED lines=12> */
.L_x_2970:
        /* <DEDUP_REMOVED lines=87> */
.L_x_2972:
[----:B------:R-:W-:-:S13]  /*b1c0*/  ISETP.NE.OR P0, PT, RZ, UR16, P0 ;  /* 0x00000010ff007c0c */ /* 0x000fda0008705670 */
[----:B------:R-:W-:Y:S05]  /*b1d0*/  @!P0 BRA `(.L_x_2968) ;  /* 0x0000000000b08947 */ /* 0x000fea0003800000 */
.L_x_2969:
[----:B0-----:R-:W0:Y:S02]  /*b1e0*/  S2R R16, SR_CTAID.X ;  /* 0x0000000000107919 */ /* 0x001e240000002500 */
        /* <DEDUP_REMOVED lines=43> */
.L_x_2968:
[----:B------:R-:W-:-:S06]  /*b4a0*/  ULOP3.LUT UP0, UR15, UR15, 0x3, URZ, 0xc0, !UPT ;  /* 0x000000030f0f7892 */ /* 0x000fcc000f80c03f */
[----:B------:R-:W-:-:S13]  /*b4b0*/  PLOP3.LUT P0, PT, PT, PT, UP0, 0x80, 0x0 ;  /* 0x000000000000781c */ /* 0x000fda0003f0f008 */
[----:B------:R-:W-:Y:S05]  /*b4c0*/  @!P0 BRA `(.L_x_2965) ;  /* 0x0000000000948947 */ /* 0x000fea0003800000 */
[----:B0-----:R-:W0:Y:S01]  /*b4d0*/  S2R R18, SR_CTAID.X ;  /* 0x0000000000127919 */ /* 0x001e220000002500 */
        /* <DEDUP_REMOVED lines=10> */
.L_x_2974:
[----:B------:R-:W-:Y:S05]  /*b580*/  BSYNC B0 ;  /* 0x0000000000007941 */ /* 0x000fea0003800000 */
.L_x_2973:
        /* <DEDUP_REMOVED lines=25> */
.L_x_2965:
        /* <DEDUP_REMOVED lines=32> */
.L_x_2975:
        /* <DEDUP_REMOVED lines=22> */
.L_x_2977:
[----:B------:R-:W-:Y:S05]  /*ba80*/  BSYNC B0 ;  /* 0x0000000000007941 */ /* 0x000fea0003800000 */
.L_x_2976:
[----:B------:R1:W5:Y:S04]  /*ba90*/  LDL R37, [R1+0x170] ;  /* 0x0001700001257983 */ /* 0x0003680000100800 */
[----:B------:R1:W5:Y:S04]  /*baa0*/  LDL R32, [R1] ;  /* 0x0000000001207983 */ /* 0x0003680000100800 */
[----:B------:R1:W5:Y:S04]  /*bab0*/  LDL R36, [R1+0x184] ;  /* 0x0001840001247983 */ /* 0x0003680000100800 */
[----:B------:R1:W5:Y:S02]  /*bac0*/  LDL R33, [R1+0x4] ;  /* 0x0000040001217983 */ /* 0x0003640000100800 */
[C---:B0----5:R-:W-:Y:S01]  /*bad0*/  IADD3 R19, R2.reuse, 0x8, RZ ;  /* 0x0000000802137810 */ /* 0x061fe20007ffe0ff */
[----:B------:R-:W-:Y:S01]  /*bae0*/  ULDC.64 UR6, c[0x0][0x290] ;  /* 0x0000a40000067ab9 */ /* 0x000fe20000000a00 */
[----:B------:R-:W-:-:S02]  /*baf0*/  IADD3 R35, R2, 0x8, RZ ;  /* 0x0000000802237810 */ /* 0x000fc40007ffe0ff */
        /* <DEDUP_REMOVED lines=16> */
[----:B------:R0:W-:Y:S02]  /*bc00*/  STL [R1], R32 ;  /* 0x0000002001007387 */ /* 0x0001e40000100800 */
        /* <DEDUP_REMOVED lines=8> */
.L_x_2978:
[----:B------:R-:W-:Y:S04]  /*bc90*/  BSSY B0, `(.L_x_2979) ;  /* 0x0000015000007945 */ /* 0x000fe80003800000 */
[----:B------:R-:W-:Y:S05]  /*bca0*/  @P0 BRA `(.L_x_2980) ;  /* 0x00000000004c0947 */ /* 0x000fea0003800000 */
[----:B------:R-:W-:Y:S01]  /*bcb0*/  MOV R16, UR5 ;  /* 0x0000000500107c02 */ /* 0x000fe20008000f00 */
[----:B------:R-:W-:Y:S01]  /*bcc0*/  ULDC.64 UR14, c[0x0][0x288] ;  /* 0x0000a200000e7ab9 */ /* 0x000fe20000000a00 */
[----:B------:R-:W-:-:S03]  /*bcd0*/  MOV R18, R30 ;  /* 0x0000001e00127202 */ /* 0x000fc60000000f00 */
[----:B------:R-:W-:-:S04]  /*bce0*/  FFMA.FTZ R16, R37, R16, UR13 ;  /* 0x0000000d25107e23 */ /* 0x000fc80008010010 */
[----:B0-----:R-:W-:Y:S01]  /*bcf0*/  FFMA.FTZ R32, R3, R32, -R16 ;  /* 0x0000002003207223 */ /* 0x001fe20000010810 */
[----:B------:R-:W-:-:S05]  /*bd00*/  MOV R16, UR5 ;  /* 0x0000000500107c02 */ /* 0x000fca0008000f00 */
[----:B------:R-:W-:-:S04]  /*bd10*/  FFMA.FTZ R16, R36, R16, UR13 ;  /* 0x0000000d24107e23 */ /* 0x000fc80008010010 */
        /* <DEDUP_REMOVED lines=12> */
.L_x_2980:
[----:B------:R-:W-:Y:S05]  /*bde0*/  BSYNC B0 ;  /* 0x0000000000007941 */ /* 0x000fea0003800000 */
.L_x_2979:
[----:B0-----:R0:W5:Y:S04]  /*bdf0*/  LDL R33, [R1+0x168] ;  /* 0x0001680001217983 */ /* 0x0011680000100800 */
[----:B-1----:R0:W5:Y:S01]  /*be00*/  LDL R19, [R1+0x178] ;  /* 0x0001780001137983 */ /* 0x0021620000100800 */
[C---:B------:R-:W-:Y:S02]  /*be10*/  IADD3 R32, R2.reuse, 0x10, RZ ;  /* 0x0000001002207810 */ /* 0x040fe40007ffe0ff */
[C---:B------:R-:W-:Y:S02]  /*be20*/  IADD3 R35, R2.reuse, 0x18, RZ ;  /* 0x0000001802237810 */ /* 0x040fe40007ffe0ff */
[C---:B------:R-:W-:Y:S02]  /*be30*/  IADD3 R37, R2.reuse, 0x18, RZ ;  /* 0x0000001802257810 */ /* 0x040fe40007ffe0ff */
[----:B------:R-:W-:-:S02]  /*be40*/  IADD3 R18, R2, 0x10, RZ ;  /* 0x0000001002127810 */ /* 0x000fc40007ffe0ff */
[----:B------:R-:W-:Y:S02]  /*be50*/  ISETP.GE.U32.AND P0, PT, R32, UR6, PT ;  /* 0x0000000620007c0c */ /* 0x000fe4000bf06070 */
[----:B------:R-:W-:Y:S02]  /*be60*/  ISETP.GE.U32.AND P3, PT, R35, UR6, PT ;  /* 0x0000000623007c0c */ /* 0x000fe4000bf66070 */
[----:B------:R-:W-:Y:S02]  /*be70*/  SHF.R.S32.HI R18, RZ, 0x1f, R18 ;  /* 0x0000001fff127819 */ /* 0x000fe40000011412 */
[----:B------:R-:W-:Y:S02]  /*be80*/  SHF.R.S32.HI R37, RZ, 0x1f, R37 ;  /* 0x0000001fff257819 */ /* 0x000fe40000011425 */
[C---:B------:R-:W-:Y:S02]  /*be90*/  IADD3 R39, R2.reuse, 0x20, RZ ;  /* 0x0000002002277810 */ /* 0x040fe40007ffe0ff */
[----:B------:R-:W-:-:S02]  /*bea0*/  IADD3 R36, R2, 0x28, RZ ;  /* 0x0000002802247810 */ /* 0x000fc40007ffe0ff */
[----:B------:R-:W-:Y:S02]  /*beb0*/  ISETP.GE.AND.EX P2, PT, R18, UR7, PT, P0 ;  /* 0x0000000712007c0c */ /* 0x000fe4000bf46300 */
[----:B------:R-:W-:Y:S02]  /*bec0*/  ISETP.GE.AND.EX P3, PT, R37, UR7, PT, P3 ;  /* 0x0000000725007c0c */ /* 0x000fe4000bf66330 */
[----:B------:R-:W-:Y:S02]  /*bed0*/  ISETP.GE.U32.AND P6, PT, R39, UR6, PT ;  /* 0x0000000627007c0c */ /* 0x000fe4000bfc6070 */
[----:B------:R-:W-:Y:S02]  /*bee0*/  ISETP.GE.U32.AND P0, PT, R36, UR6, PT ;  /* 0x0000000624007c0c */ /* 0x000fe4000bf06070 */
[C---:B------:R-:W-:Y:S02]  /*bef0*/  ISETP.GT.U32.OR P2, PT, R0.reuse, 0x27f, P2 ;  /* 0x0000027f0000780c */ /* 0x040fe40001744470 */
[----:B------:R-:W-:Y:S01]  /*bf00*/  ISETP.GT.U32.OR P3, PT, R0, 0x27f, P3 ;  /* 0x0000027f0000780c */ /* 0x000fe20001f64470 */
[----:B0-----:R-:W-:-:S12]  /*bf10*/  @!P5 BRA `(.L_x_2981) ;  /* 0x000000000048d947 */ /* 0x001fd80003800000 */
        /* <DEDUP_REMOVED lines=18> */
.L_x_2981:
        /* <DEDUP_REMOVED lines=21> */
.L_x_2983:
[----:B------:R-:W-:Y:S05]  /*c190*/  BSYNC B0 ;  /* 0x0000000000007941 */ /* 0x000fea0003800000 */
.L_x_2982:
[----:B------:R-:W-:Y:S05]  /*c1a0*/  @!P5 BRA `(.L_x_2984) ;  /* 0x000000000060d947 */ /* 0x000fea0003800000 */
[----:B0-----:R-:W2:Y:S04]  /*c1b0*/  LDL R16, [R1+0x16c] ;  /* 0x00016c0001107983 */ /* 0x001ea80000100800 */
[----:B------:R-:W3:Y:S04]  /*c1c0*/  LDL.LU R18, [R1+0x58] ;  /* 0x0000580001127983 */ /* 0x000ee80000300800 */
[----:B------:R-:W4:Y:S04]  /*c1d0*/  LDL R32, [R1+0x180] ;  /* 0x0001800001207983 */ /* 0x000f280000100800 */
[----:B-----5:R-:W4:Y:S01]  /*c1e0*/  LDL.LU R19, [R1+0x5c] ;  /* 0x00005c0001137983 */ /* 0x020f220000300800 */
        /* <DEDUP_REMOVED lines=20> */
.L_x_2984:
[----:B------:R-:W-:Y:S04]  /*c330*/  BSSY B0, `(.L_x_2985) ;  /* 0x0000019000007945 */ /* 0x000fe80003800000 */
[----:B------:R-:W-:Y:S05]  /*c340*/  @P3 BRA `(.L_x_2986) ;  /* 0x00000000005c3947 */ /* 0x000fea0003800000 */
[----:B------:R-:W2:Y:S01]  /*c350*/  LDL.LU R32, [R1+0x16c] ;  /* 0x00016c0001207983 */ /* 0x000ea20000300800 */
[----:B01----:R-:W-:Y:S01]  /*c360*/  MOV R16, UR5 ;  /* 0x0000000500107c02 */ /* 0x003fe20008000f00 */
[----:B------:R-:W-:Y:S02]  /*c370*/  ULDC.64 UR14, c[0x0][0x288] ;  /* 0x0000a200000e7ab9 */ /* 0x000fe40000000a00 */
[----:B-----5:R-:W3:Y:S04]  /*c380*/  LDL.LU R19, [R1+0x58] ;  /* 0x0000580001137983 */ /* 0x020ee80000300800 */
[----:B------:R-:W4:Y:S04]  /*c390*/  LDL.LU R18, [R1+0x180] ;  /* 0x0001800001127983 */ /* 0x000f280000300800 */
[----:B------:R-:W4:Y:S01]  /*c3a0*/  LDL.LU R17, [R1+0x5c] ;  /* 0x00005c0001117983 */ /* 0x000f220000300800 */
[----:B--2---:R-:W-:-:S04]  /*c3b0*/  FFMA.FTZ R16, R32, R16, UR13 ;  /* 0x0000000d20107e23 */ /* 0x004fc80008010010 */
[----:B---3--:R-:W-:Y:S01]  /*c3c0*/  FFMA.FTZ R32, R3, R19, -R16 ;  /* 0x0000001303207223 */ /* 0x008fe20000010810 */
[----:B------:R-:W-:Y:S02]  /*c3d0*/  MOV R16, UR5 ;  /* 0x0000000500107c02 */ /* 0x000fe40008000f00 */
[----:B------:R-:W-:-:S03]  /*c3e0*/  MOV R19, R29 ;  /* 0x0000001d00137202 */ /* 0x000fc60000000f00 */
        /* <DEDUP_REMOVED lines=13> */
.L_x_2986:
[----:B------:R-:W-:Y:S05]  /*c4c0*/  BSYNC B0 ;  /* 0x0000000000007941 */ /* 0x000fea0003800000 */
.L_x_2985:
[----:B------:R3:W5:Y:S04]  /*c4d0*/  LDL R40, [R1+0x174] ;  /* 0x0001740001287983 */ /* 0x0007680000100800 */
[----:B0-2--5:R3:W5:Y:S01]  /*c4e0*/  LDL R19, [R1+0x188] ;  /* 0x0001880001137983 */ /* 0x0257620000100800 */
[C---:B------:R-:W-:Y:S02]  /*c4f0*/  IADD3 R32, R2.reuse, 0x30, RZ ;  /* 0x0000003002207810 */ /* 0x040fe40007ffe0ff */
[C---:B------:R-:W-:Y:S02]  /*c500*/  IADD3 R33, R2.reuse, 0x30, RZ ;  /* 0x0000003002217810 */ /* 0x040fe40007ffe0ff */
[C---:B------:R-:W-:Y:S02]  /*c510*/  IADD3 R38, R2.reuse, 0x28, RZ ;  /* 0x0000002802267810 */ /* 0x040fe40007ffe0ff */
[----:B------:R-:W-:-:S02]  /*c520*/  IADD3 R18, R2, 0x20, RZ ;  /* 0x0000002002127810 */ /* 0x000fc40007ffe0ff */
[----:B------:R-:W-:Y:S02]  /*c530*/  ISETP.GE.U32.AND P2, PT, R32, UR6, PT ;  /* 0x0000000620007c0c */ /* 0x000fe4000bf46070 */
[----:B------:R-:W-:Y:S02]  /*c540*/  SHF.R.S32.HI R18, RZ, 0x1f, R18 ;  /* 0x0000001fff127819 */ /* 0x000fe40000011412 */
[----:B------:R-:W-:Y:S02]  /*c550*/  SHF.R.S32.HI R38, RZ, 0x1f, R38 ;  /* 0x0000001fff267819 */ /* 0x000fe40000011426 */
[----:B------:R-:W-:Y:S02]  /*c560*/  SHF.R.S32.HI R33, RZ, 0x1f, R33 ;  /* 0x0000001fff217819 */ /* 0x000fe40000011421 */
[C---:B------:R-:W-:Y:S02]  /*c570*/  IADD3 R37, R2.reuse, 0x38, RZ ;  /* 0x0000003802257810 */ /* 0x040fe40007ffe0ff */
[----:B------:R-:W-:-:S02]  /*c580*/  IADD3 R35, R2, 0x40, RZ ;  /* 0x0000004002237810 */ /* 0x000fc40007ffe0ff */
[----:B------:R-:W-:Y:S02]  /*c590*/  ISETP.GE.AND.EX P6, PT, R18, UR7, PT, P6 ;  /* 0x0000000712007c0c */ /* 0x000fe4000bfc6360 */
[----:B------:R-:W-:Y:S02]  /*c5a0*/  ISETP.GE.AND.EX P0, PT, R38, UR7, PT, P0 ;  /* 0x0000000726007c0c */ /* 0x000fe4000bf06300 */
[----:B------:R-:W-:Y:S02]  /*c5b0*/  ISETP.GE.AND.EX P2, PT, R33, UR7, PT, P2 ;  /* 0x0000000721007c0c */ /* 0x000fe4000bf46320 */
[----:B------:R-:W-:Y:S02]  /*c5c0*/  ISETP.GE.U32.AND P3, PT, R37, UR6, PT ;  /* 0x0000000625007c0c */ /* 0x000fe4000bf66070 */
[----:B------:R-:W-:Y:S02]  /*c5d0*/  ISETP.GE.U32.AND P4, PT, R35, UR6, PT ;  /* 0x0000000623007c0c */ /* 0x000fe4000bf86070 */
[----:B------:R-:W-:-:S02]  /*c5e0*/  ISETP.GT.U32.OR P6, PT, R0, 0x27f, P6 ;  /* 0x0000027f0000780c */ /* 0x000fc400037c4470 */
[C---:B------:R-:W-:Y:S02]  /*c5f0*/  ISETP.GT.U32.OR P0, PT, R0.reuse, 0x27f, P0 ;  /* 0x0000027f0000780c */ /* 0x040fe40000704470 */
[----:B------:R-:W-:Y:S01]  /*c600*/  ISETP.GT.U32.OR P2, PT, R0, 0x27f, P2 ;  /* 0x0000027f0000780c */ /* 0x000fe20001744470 */
[----:B---3--:R-:W-:-:S12]  /*c610*/  @!P5 BRA `(.L_x_2987) ;  /* 0x000000000048d947 */ /* 0x008fd80003800000 */
        /* <DEDUP_REMOVED lines=18> */
.L_x_2987:
[----:B------:R-:W-:Y:S04]  /*c740*/  BSSY B0, `(.L_x_2988) ;  /* 0x0000015000007945 */ /* 0x000fe80003800000 */
[----:B------:R-:W-:Y:S05]  /*c750*/  @P6 BRA `(.L_x_2989) ;  /* 0x00000000004c6947 */ /* 0x000fea0003800000 */
[----:B-1----:R-:W-:Y:S01]  /*c760*/  MOV R16, UR5 ;  /* 0x0000000500107c02 */ /* 0x002fe20008000f00 */
[----:B------:R-:W-:-:S04]  /*c770*/  ULDC.64 UR14, c[0x0][0x288] ;  /* 0x0000a200000e7ab9 */ /* 0x000fc80000000a00 */
[----:B------:R-:W-:-:S04]  /*c780*/  FFMA.FTZ R16, R40, R16, UR13 ;  /* 0x0000000d28107e23 */ /* 0x000fc80008010010 */
[----:B------:R-:W-:Y:S01]  /*c790*/  FFMA.FTZ R26, R3, R26, -R16 ;  /* 0x0000001a031a7223 */ /* 0x000fe20000010810 */
[----:B------:R-:W-:-:S05]  /*c7a0*/  MOV R16, UR5 ;  /* 0x0000000500107c02 */ /* 0x000fca0008000f00 */
[----:B-----5:R-:W-:Y:S01]  /*c7b0*/  FFMA.FTZ R16, R19, R16, UR13 ;  /* 0x0000000d13107e23 */ /* 0x020fe20008010010 */
        /* <DEDUP_REMOVED lines=13> */
.L_x_2989:
[----:B------:R-:W-:Y:S05]  /*c890*/  BSYNC B0 ;  /* 0x0000000000007941 */ /* 0x000fea0003800000 */
.L_x_2988:
        /* <DEDUP_REMOVED lines=21> */
.L_x_2990:
[----:B------:R-:W-:Y:S04]  /*c9f0*/  BSSY B0, `(.L_x_2991) ;  /* 0x0000017000007945 */ /* 0x000fe80003800000 */
[----:B------:R-:W-:Y:S05]  /*ca00*/  @P0 BRA `(.L_x_2992) ;  /* 0x0000000000540947 */ /* 0x000fea0003800000 */
[----:B0-----:R-:W2:Y:S01]  /*ca10*/  LDL.LU R18, [R1+0x17c] ;  /* 0x00017c0001127983 */ /* 0x001ea20000300800 */
[----:B-1----:R-:W-:Y:S01]  /*ca20*/  MOV R16, UR5 ;  /* 0x0000000500107c02 */ /* 0x002fe20008000f00 */
        /* <DEDUP_REMOVED lines=19> */
.L_x_2992:
[----:B------:R-:W-:Y:S05]  /*cb60*/  BSYNC B0 ;  /* 0x0000000000007941 */ /* 0x000fea0003800000 */
.L_x_2991:
        /* <DEDUP_REMOVED lines=21> */
.L_x_2993:
[----:B------:R-:W-:Y:S04]  /*ccc0*/  BSSY B0, `(.L_x_2994) ;  /* 0x0000017000007945 */ /* 0x000fe80003800000 */
[----:B------:R-:W-:Y:S05]  /*ccd0*/  @P2 BRA `(.L_x_2995) ;  /* 0x0000000000542947 */ /* 0x000fea0003800000 */
[----:B0-2---:R-:W2:Y:S01]  /*cce0*/  LDL.LU R18, [R1+0x40] ;  /* 0x0000400001127983 */ /* 0x005ea20000300800 */
        /* <DEDUP_REMOVED lines=20> */
.L_x_2995:
[----:B------:R-:W-:Y:S05]  /*ce30*/  BSYNC B0 ;  /* 0x0000000000007941 */ /* 0x000fea0003800000 */
.L_x_2994:
[----:B------:R4:W5:Y:S04]  /*ce40*/  LDL R22, [R1+0x50] ;  /* 0x0000500001167983 */ /* 0x0009680000100800 */
[----:B------:R4:W5:Y:S01]  /*ce50*/  LDL R23, [R1+0x190] ;  /* 0x0001900001177983 */ /* 0x0009620000100800 */
        /* <DEDUP_REMOVED lines=26> */
[C---:B0-23--:R-:W-:Y:S02]  /*d000*/  IADD3 R17, R2.reuse, 0x60, RZ ;  /* 0x0000006002117810 */ /* 0x04dfe40007ffe0ff */
[----:B-1----:R-:W-:Y:S01]  /*d010*/  IADD3 R16, R2, 0x68, RZ ;  /* 0x0000006802107810 */ /* 0x002fe20007ffe0ff */
        /* <DEDUP_REMOVED lines=19> */
.L_x_2996:
[----:B------:R-:W-:Y:S04]  /*d150*/  BSSY B0, `(.L_x_2997) ;  /* 0x0000015000007945 */ /* 0x000fe80003800000 */
[----:B------:R-:W-:Y:S05]  /*d160*/  @P3 BRA `(.L_x_2998) ;  /* 0x00000000004c3947 */ /* 0x000fea0003800000 */
[----:B------:R-:W-:Y:S01]  /*d170*/  MOV R18, UR5 ;  /* 0x0000000500127c02 */ /* 0x000fe20008000f00 */
[----:B------:R-:W-:-:S04]  /*d180*/  ULDC.64 UR14, c[0x0][0x288] ;  /* 0x0000a200000e7ab9 */ /* 0x000fc80000000a00 */
[----:B-----5:R-:W-:-:S04]  /*d190*/  FFMA.FTZ R18, R22, R18, UR13 ;  /* 0x0000000d16127e23 */ /* 0x020fc80008010012 */
[----:B------:R-:W-:Y:S01]  /*d1a0*/  FFMA.FTZ R22, R3, R20, -R18 ;  /* 0x0000001403167223 */ /* 0x000fe20000010812 */
[----:B------:R-:W-:Y:S02]  /*d1b0*/  MOV R18, UR5 ;  /* 0x0000000500127c02 */ /* 0x000fe40008000f00 */
[----:B------:R-:W-:-:S03]  /*d1c0*/  MOV R20, R30 ;  /* 0x0000001e00147202 */ /* 0x000fc60000000f00 */
[----:B------:R-:W-:-:S04]  /*d1d0*/  FFMA.FTZ R18, R23, R18, UR13 ;  /* 0x0000000d17127e23 */ /* 0x000fc80008010012 */
        /* <DEDUP_REMOVED lines=12> */
.L_x_2998:
[----:B------:R-:W-:Y:S05]  /*d2a0*/  BSYNC B0 ;  /* 0x0000000000007941 */ /* 0x000fea0003800000 */
.L_x_2997:
[----:B------:R-:W-:Y:S05]  /*d2b0*/  @!P5 BRA `(.L_x_2999) ;  /* 0x000000000050d947 */ /* 0x000fea0003800000 */
[----:B0-----:R-:W2:Y:S04]  /*d2c0*/  LDL R18, [R1+0x54] ;  /* 0x0000540001127983 */ /* 0x001ea80000100800 */
[----:B------:R-:W3:Y:S01]  /*d2d0*/  LDL R20, [R1+0x194] ;  /* 0x0001940001147983 */ /* 0x000ee20000100800 */
[----:B--2---:R-:W-:-:S04]  /*d2e0*/  FFMA.FTZ R18, R18, R3, R4 ;  /* 0x0000000312127223 */ /* 0x004fc80000010004 */
[----:B-----5:R-:W-:-:S06]  /*d2f0*/  FMUL.FTZ R19, R18, -1.4426950216293334961 ;  /* 0xbfb8aa3b12137820 */ /* 0x020fcc0000410000 */
        /* <DEDUP_REMOVED lines=16> */
.L_x_2999:
[----:B------:R-:W-:Y:S04]  /*d400*/  BSSY B0, `(.L_x_3000) ;  /* 0x0000017000007945 */ /* 0x000fe80003800000 */
[----:B------:R-:W-:Y:S05]  /*d410*/  @P4 BRA `(.L_x_3001) ;  /* 0x0000000000544947 */ /* 0x000fea0003800000 */
[----:B0-----:R-:W2:Y:S01]  /*d420*/  LDL.LU R20, [R1+0x54] ;  /* 0x0000540001147983 */ /* 0x001ea20000300800 */
[----:B------:R-:W-:Y:S01]  /*d430*/  MOV R18, UR5 ;  /* 0x0000000500127c02 */ /* 0x000fe20008000f00 */
[----:B------:R-:W-:Y:S02]  /*d440*/  ULDC.64 UR14, c[0x0][0x288] ;  /* 0x0000a200000e7ab9 */ /* 0x000fe40000000a00 */
[----:B-----5:R-:W3:Y:S02]  /*d450*/  LDL.LU R19, [R1+0x194] ;  /* 0x0001940001137983 */ /* 0x020ee40000300800 */
[----:B--2---:R-:W-:-:S04]  /*d460*/  FFMA.FTZ R18, R20, R18, UR13 ;  /* 0x0000000d14127e23 */ /* 0x004fc80008010012 */
[----:B------:R-:W-:Y:S01]  /*d470*/  FFMA.FTZ R20, R3, R14, -R18 ;  /* 0x0000000e03147223 */ /* 0x000fe20000010812 */
[----:B------:R-:W-:Y:S02]  /*d480*/  MOV R14, UR5 ;  /* 0x00000005000e7c02 */ /* 0x000fe40008000f00 */
[----:B------:R-:W-:-:S03]  /*d490*/  MOV R18, R30 ;  /* 0x0000001e00127202 */ /* 0x000fc60000000f00 */
[----:B---3--:R-:W-:Y:S01]  /*d4a0*/  FFMA.FTZ R14, R19, R14, UR13 ;  /* 0x0000000d130e7e23 */ /* 0x008fe2000801000e */
        /* <DEDUP_REMOVED lines=12> */
.L_x_3001:
[----:B------:R-:W-:Y:S05]  /*d570*/  BSYNC B0 ;  /* 0x0000000000007941 */ /* 0x000fea0003800000 */
.L_x_3000:
[----:B------:R-:W-:Y:S05]  /*d580*/  @!P5 BRA `(.L_x_3002) ;  /* 0x000000000050d947 */ /* 0x000fea0003800000 */
[----:B-1----:R-:W2:Y:S04]  /*d590*/  LDL R14, [R1+0x48] ;  /* 0x00004800010e7983 */ /* 0x002ea80000100800 */
        /* <DEDUP_REMOVED lines=19> */
.L_x_3002:
[----:B------:R-:W-:Y:S04]  /*d6d0*/  BSSY B0, `(.L_x_3003) ;  /* 0x0000017000007945 */ /* 0x000fe80003800000 */
[----:B------:R-:W-:Y:S05]  /*d6e0*/  @P6 BRA `(.L_x_3004) ;  /* 0x0000000000546947 */ /* 0x000fea0003800000 */
[----:B01----:R-:W2:Y:S01]  /*d6f0*/  LDL.LU R18, [R1+0x48] ;  /* 0x0000480001127983 */ /* 0x003ea20000300800 */
[----:B------:R-:W-:Y:S01]  /*d700*/  MOV R14, UR5 ;  /* 0x00000005000e7c02 */ /* 0x000fe20008000f00 */
[----:B------:R-:W-:Y:S02]  /*d710*/  ULDC.64 UR14, c[0x0][0x288] ;  /* 0x0000a200000e7ab9 */ /* 0x000fe40000000a00 */
[----:B------:R-:W3:Y:S02]  /*d720*/  LDL.LU R15, [R1+0x19c] ;  /* 0x00019c00010f7983 */ /* 0x000ee40000300800 */
[----:B--2---:R-:W-:-:S04]  /*d730*/  FFMA.FTZ R14, R18, R14, UR13 ;  /* 0x0000000d120e7e23 */ /* 0x004fc8000801000e */
[----:B------:R-:W-:Y:S01]  /*d740*/  FFMA.FTZ R18, R3, R12, -R14 ;  /* 0x0000000c03127223 */ /* 0x000fe2000001080e */
[----:B------:R-:W-:Y:S02]  /*d750*/  MOV R12, UR5 ;  /* 0x00000005000c7c02 */ /* 0x000fe40008000f00 */
[----:B------:R-:W-:-:S03]  /*d760*/  MOV R14, R30 ;  /* 0x0000001e000e7202 */ /* 0x000fc60000000f00 */
[----:B---3--:R-:W-:Y:S01]  /*d770*/  FFMA.FTZ R12, R15, R12, UR13 ;  /* 0x0000000d0f0c7e23 */ /* 0x008fe2000801000c */
        /* <DEDUP_REMOVED lines=12> */
.L_x_3004:
[----:B------:R-:W-:Y:S05]  /*d840*/  BSYNC B0 ;  /* 0x0000000000007941 */ /* 0x000fea0003800000 */
.L_x_3003:
[----:B------:R-:W-:Y:S05]  /*d850*/  @!P5 BRA `(.L_x_3005) ;  /* 0x000000000050d947 */ /* 0x000fea0003800000 */
[----:B--2---:R-:W2:Y:S04]  /*d860*/  LDL R12, [R1+0x4c] ;  /* 0x00004c00010c7983 */ /* 0x004ea80000100800 */
[----:B-1----:R-:W3:Y:S01]  /*d870*/  LDL R14, [R1+0x1a0] ;  /* 0x0001a000010e7983 */ /* 0x002ee20000100800 */
[----:B--2---:R-:W-:-:S04]  /*d880*/  FFMA.FTZ R12, R12, R3, R4 ;  /* 0x000000030c0c7223 */ /* 0x004fc80000010004 */
[----:B------:R-:W-:-:S06]  /*d890*/  FMUL.FTZ R13, R12, -1.4426950216293334961 ;  /* 0xbfb8aa3b0c0d7820 */ /* 0x000fcc0000410000 */
[----:B------:R-:W1:Y:S02]  /*d8a0*/  MUFU.EX2 R13, R13 ;  /* 0x0000000d000d7308 */ /* 0x000e640000000800 */
[----:B-1----:R-:W-:-:S06]  /*d8b0*/  FADD.FTZ R13, R13, 1 ;  /* 0x3f8000000d0d7421 */ /* 0x002fcc0000010000 */
[----:B------:R-:W1:Y:S02]  /*d8c0*/  MUFU.RCP R13, R13 ;  /* 0x0000000d000d7308 */ /* 0x000e640000001000 */
[----:B-1----:R-:W-:Y:S01]  /*d8d0*/  FMUL.FTZ R10, R10, R13 ;  /* 0x0000000d0a0a7220 */ /* 0x002fe20000410000 */
[----:B------:R-:W-:-:S04]  /*d8e0*/  FADD.FTZ R13, -R13, 1 ;  /* 0x3f8000000d0d7421 */ /* 0x000fc80000010100 */
[----:B------:R-:W-:Y:S01]  /*d8f0*/  FFMA.FTZ R13, R12, R13, 1 ;  /* 0x3f8000000c0d7423 */ /* 0x000fe2000001000d */
[----:B---3--:R-:W-:-:S03]  /*d900*/  FFMA.FTZ R12, R14, R34, R5 ;  /* 0x000000220e0c7223 */ /* 0x008fc60000010005 */
        /* <DEDUP_REMOVED lines=9> */
.L_x_3005:
[----:B------:R-:W-:Y:S04]  /*d9a0*/  BSSY B0, `(.L_x_3006) ;  /* 0x0000017000007945 */ /* 0x000fe80003800000 */
[----:B------:R-:W-:Y:S05]  /*d9b0*/  @P0 BRA `(.L_x_3007) ;  /* 0x0000000000540947 */ /* 0x000fea0003800000 */
[----:B-12---:R-:W2:Y:S01]  /*d9c0*/  LDL.LU R14, [R1+0x4c] ;  /* 0x00004c00010e7983 */ /* 0x006ea20000300800 */
        /* <DEDUP_REMOVED lines=20> */
.L_x_3007:
[----:B------:R-:W-:Y:S05]  /*db10*/  BSYNC B0 ;  /* 0x0000000000007941 */ /* 0x000fea0003800000 */
.L_x_3006:
[----:B------:R-:W-:Y:S05]  /*db20*/  @!P5 BRA `(.L_x_3008) ;  /* 0x000000000050d947 */ /* 0x000fea0003800000 */
[----:B---3--:R-:W3:Y:S04]  /*db30*/  LDL R10, [R1+0x198] ;  /* 0x00019800010a7983 */ /* 0x008ee80000100800 */
[----:B--2---:R-:W2:Y:S01]  /*db40*/  LDL R12, [R1+0x1a4] ;  /* 0x0001a400010c7983 */ /* 0x004ea20000100800 */
[----:B---3--:R-:W-:-:S04]  /*db50*/  FFMA.FTZ R10, R10, R3, R4 ;  /* 0x000000030a0a7223 */ /* 0x008fc80000010004 */
[----:B------:R-:W-:-:S06]  /*db60*/  FMUL.FTZ R11, R10, -1.4426950216293334961 ;  /* 0xbfb8aa3b0a0b7820 */ /* 0x000fcc0000410000 */
[----:B------:R-:W3:Y:S02]  /*db70*/  MUFU.EX2 R11, R11 ;  /* 0x0000000b000b7308 */ /* 0x000ee40000000800 */
[----:B---3--:R-:W-:-:S06]  /*db80*/  FADD.FTZ R11, R11, 1 ;  /* 0x3f8000000b0b7421 */ /* 0x008fcc0000010000 */
[----:B------:R-:W3:Y:S02]  /*db90*/  MUFU.RCP R11, R11 ;  /* 0x0000000b000b7308 */ /* 0x000ee40000001000 */
[----:B---3--:R-:W-:Y:S01]  /*dba0*/  FMUL.FTZ R8, R8, R11 ;  /* 0x0000000b08087220 */ /* 0x008fe20000410000 */
[----:B------:R-:W-:-:S04]  /*dbb0*/  FADD.FTZ R11, -R11, 1 ;  /* 0x3f8000000b0b7421 */ /* 0x000fc80000010100 */
[----:B------:R-:W-:Y:S01]  /*dbc0*/  FFMA.FTZ R11, R10, R11, 1 ;  /* 0x3f8000000a0b7423 */ /* 0x000fe2000001000b */
[----:B--2---:R-:W-:-:S03]  /*dbd0*/  FFMA.FTZ R10, R12, R34, R5 ;  /* 0x000000220c0a7223 */ /* 0x004fc60000010005 */
[----:B------:R-:W-:Y:S01]  /*dbe0*/  FMUL.FTZ R8, R8, R11 ;  /* 0x0000000b08087220 */ /* 0x000fe20000410000 */
[----:B------:R-:W-:-:S06]  /*dbf0*/  FMUL.FTZ R11, R10, -1.4426950216293334961 ;  /* 0xbfb8aa3b0a0b7820 */ /* 0x000fcc0000410000 */
[----:B------:R-:W2:Y:S02]  /*dc00*/  MUFU.EX2 R11, R11 ;  /* 0x0000000b000b7308 */ /* 0x000ea40000000800 */
[----:B--2---:R-:W-:-:S06]  /*dc10*/  FADD.FTZ R11, R11, 1 ;  /* 0x3f8000000b0b7421 */ /* 0x004fcc0000010000 */
[----:B------:R-:W2:Y:S02]  /*dc20*/  MUFU.RCP R11, R11 ;  /* 0x0000000b000b7308 */ /* 0x000ea40000001000 */
[----:B--2---:R-:W-:Y:S01]  /*dc30*/  FMUL.FTZ R9, R9, R11 ;  /* 0x0000000b09097220 */ /* 0x004fe20000410000 */
[----:B------:R-:W-:-:S04]  /*dc40*/  FADD.FTZ R11, -R11, 1 ;  /* 0x3f8000000b0b7421 */ /* 0x000fc80000010100 */
[----:B------:R-:W-:-:S04]  /*dc50*/  FFMA.FTZ R11, R10, R11, 1 ;  /* 0x3f8000000a0b7423 */ /* 0x000fc8000001000b */
[----:B------:R-:W-:-:S07]  /*dc60*/  FMUL.FTZ R9, R9, R11 ;  /* 0x0000000b09097220 */ /* 0x000fce0000410000 */
.L_x_3008:
[----:B------:R-:W-:Y:S04]  /*dc70*/  BSSY B0, `(.L_x_3009) ;  /* 0x0000017000007945 */ /* 0x000fe80003800000 */
[----:B------:R-:W-:Y:S05]  /*dc80*/  @P2 BRA `(.L_x_3010) ;  /* 0x0000000000542947 */ /* 0x000fea0003800000 */
[----:B--23--:R-:W2:Y:S01]  /*dc90*/  LDL.LU R12, [R1+0x198] ;  /* 0x00019800010c7983 */ /* 0x00cea20000300800 */
        /* <DEDUP_REMOVED lines=20> */
.L_x_3010:
[----:B------:R-:W-:Y:S05]  /*dde0*/  BSYNC B0 ;  /* 0x0000000000007941 */ /* 0x000fea0003800000 */
.L_x_3009:
[----:B------:R0:W5:Y:S04]  /*ddf0*/  LDL R26, [R1+0x64] ;  /* 0x00006400011a7983 */ /* 0x0001680000100800 */
[----:B------:R0:W5:Y:S04]  /*de00*/  LDL R24, [R1+0xb8] ;  /* 0x0000b80001187983 */ /* 0x0001680000100800 */
[----:B------:R0:W5:Y:S04]  /*de10*/  LDL R25, [R1+0x1a8] ;  /* 0x0001a80001197983 */ /* 0x0001680000100800 */
[----:B-----5:R0:W5:Y:S01]  /*de20*/  LDL R23, [R1+0xbc] ;  /* 0x0000bc0001177983 */ /* 0x0201620000100800 */
[----:B-12---:R-:W-:-:S02]  /*de30*/  IADD3 R15, R2, 0x70, RZ ;  /* 0x00000070020f7810 */ /* 0x006fc40007ffe0ff */
[C---:B----4-:R-:W-:Y:S02]  /*de40*/  IADD3 R8, R2.reuse, 0x78, RZ ;  /* 0x0000007802087810 */ /* 0x050fe40007ffe0ff */
[----:B------:R-:W-:Y:S02]  /*de50*/  IADD3 R9, R2, 0x80, RZ ;  /* 0x0000008002097810 */ /* 0x000fe40007ffe0ff */
[----:B------:R-:W-:Y:S02]  /*de60*/  ISETP.GE.U32.AND P6, PT, R17, UR6, PT ;  /* 0x0000000611007c0c */ /* 0x000fe4000bfc6070 */
[----:B------:R-:W-:Y:S02]  /*de70*/  ISETP.GE.U32.AND P0, PT, R16, UR6, PT ;  /* 0x0000000610007c0c */ /* 0x000fe4000bf06070 */
[----:B------:R-:W-:Y:S02]  /*de80*/  ISETP.GE.U32.AND P2, PT, R15, UR6, PT ;  /* 0x000000060f007c0c */ /* 0x000fe4000bf46070 */
[----:B------:R-:W-:-:S02]  /*de90*/  ISETP.GE.U32.AND P3, PT, R8, UR6, PT ;  /* 0x0000000608007c0c */ /* 0x000fc4000bf66070 */
[----:B------:R-:W-:Y:S02]  /*dea0*/  ISETP.GE.U32.AND P4, PT, R9, UR6, PT ;  /* 0x0000000609007c0c */ /* 0x000fe4000bf86070 */
[----:B---3--:R-:W-:Y:S02]  /*deb0*/  SHF.R.S32.HI R12, RZ, 0x1f, R17 ;  /* 0x0000001fff0c7819 */ /* 0x008fe40000011411 */
[----:B------:R-:W-:Y:S02]  /*dec0*/  SHF.R.S32.HI R22, RZ, 0x1f, R16 ;  /* 0x0000001fff167819 */ /* 0x000fe40000011410 */
[----:B0-----:R-:W-:Y:S02]  /*ded0*/  SHF.R.S32.HI R21, RZ, 0x1f, R15 ;  /* 0x0000001fff157819 */ /* 0x001fe4000001140f */
        /* <DEDUP_REMOVED lines=30> */
[----:B-1---5:R-:W-:Y:S01]  /*e0c0*/  FMUL.FTZ R13, R23, R19 ;  /* 0x00000013170d7220 */ /* 0x022fe20000410000 */
[----:B------:R-:W-:-:S04]  /*e0d0*/  FADD.FTZ R19, -R19, 1 ;  /* 0x3f80000013137421 */ /* 0x000fc80000010100 */
[----:B------:R-:W-:-:S04]  /*e0e0*/  FFMA.FTZ R19, R18, R19, 1 ;  /* 0x3f80000012137423 */ /* 0x000fc80000010013 */
[----:B------:R-:W-:-:S05]  /*e0f0*/  FMUL.FTZ R23, R13, R19 ;  /* 0x000000130d177220 */ /* 0x000fca0000410000 */
[----:B------:R0:W-:Y:S02]  /*e100*/  STL [R1+0xbc], R23 ;  /* 0x0000bc1701007387 */ /* 0x0001e40000100800 */
.L_x_3011:
[----:B------:R-:W-:Y:S04]  /*e110*/  BSSY B0, `(.L_x_3012) ;  /* 0x0000015000007945 */ /* 0x000fe80003800000 */
[----:B------:R-:W-:Y:S05]  /*e120*/  @P6 BRA `(.L_x_3013) ;  /* 0x00000000004c6947 */ /* 0x000fea0003800000 */
[----:B------:R-:W-:Y:S01]  /*e130*/  MOV R13, UR5 ;  /* 0x00000005000d7c02 */ /* 0x000fe20008000f00 */
[----:B------:R-:W-:Y:S01]  /*e140*/  ULDC.64 UR14, c[0x0][0x288] ;  /* 0x0000a200000e7ab9 */ /* 0x000fe20000000a00 */
[----:B------:R-:W-:Y:S01]  /*e150*/  MOV R18, R30 ;  /* 0x0000001e00127202 */ /* 0x000fe20000000f00 */
[----:B------:R-:W-:Y:S01]  /*e160*/  IMAD R12, R12, UR14, RZ ;  /* 0x0000000e0c0c7c24 */ /* 0x000fe2000f8e02ff */
[----:B------:R-:W-:Y:S01]  /*e170*/  MOV R19, R29 ;  /* 0x0000001d00137202 */ /* 0x000fe20000000f00 */
[----:B------:R-:W-:Y:S02]  /*e180*/  FFMA.FTZ R13, R26, R13, UR13 ;  /* 0x0000000d1a0d7e23 */ /* 0x000fe4000801000d */
[----:B------:R-:W-:Y:S02]  /*e190*/  IMAD R12, R17, UR15, R12 ;  /* 0x0000000f110c7c24 */ /* 0x000fe4000f8e020c */
[----:B0-----:R-:W-:Y:S01]  /*e1a0*/  FFMA.FTZ R24, R3, R24, -R13 ;  /* 0x0000001803187223 */ /* 0x001fe2000001080d */
[----:B------:R-:W-:Y:S01]  /*e1b0*/  MOV R13, UR5 ;  /* 0x00000005000d7c02 */ /* 0x000fe20008000f00 */
[----:B------:R-:W-:Y:S01]  /*e1c0*/  IMAD.WIDE.U32 R18, R17, UR14, R18 ;  /* 0x0000000e11127c25 */ /* 0x000fe2000f8e0012 */
[----:B------:R-:W-:-:S03]  /*e1d0*/  ULDC.64 UR14, c[0x0][0x210] ;  /* 0x00008400000e7ab9 */ /* 0x000fc60000000a00 */
[----:B------:R-:W-:-:S04]  /*e1e0*/  FFMA.FTZ R13, R25, R13, UR13 ;  /* 0x0000000d190d7e23 */ /* 0x000fc8000801000d */
[----:B-----5:R-:W-:Y:S01]  /*e1f0*/  FFMA.FTZ R23, R34, R23, -R13 ;  /* 0x0000001722177223 */ /* 0x020fe2000001080d */
[----:B------:R-:W-:Y:S02]  /*e200*/  IADD3 R13, R19, R12, RZ ;  /* 0x0000000c130d7210 */ /* 0x000fe40007ffe0ff */
[----:B------:R-:W-:Y:S01]  /*e210*/  LEA R12, P6, R18, UR14, 0x2 ;  /* 0x0000000e120c7c11 */ /* 0x000fe2000f8c10ff */
[----:B------:R-:W-:-:S03]  /*e220*/  FMUL.FTZ R19, R23, UR26 ;  /* 0x0000001a17137c20 */ /* 0x000fc60008410000 */
[----:B------:R-:W-:Y:S01]  /*e230*/  LEA.HI.X R13, R18, UR15, R13, 0x2, P6 ;  /* 0x0000000f120d7c11 */ /* 0x000fe2000b0f140d */
[----:B------:R-:W-:-:S05]  /*e240*/  FMUL.FTZ R18, R24, UR26 ;  /* 0x0000001a18127c20 */ /* 0x000fca0008410000 */
[----:B------:R1:W-:Y:S03]  /*e250*/  STG.E.64 desc[UR22][R12.64], R18 ;  /* 0x000000120c007986 */ /* 0x0003e6000c101b16 */
.L_x_3013:
[----:B------:R-:W-:Y:S05]  /*e260*/  BSYNC B0 ;  /* 0x0000000000007941 */ /* 0x000fea0003800000 */
.L_x_3012:
        /* <DEDUP_REMOVED lines=25> */
.L_x_3014:
[----:B------:R-:W-:Y:S04]  /*e400*/  BSSY B0, `(.L_x_3015) ;  /* 0x0000019000007945 */ /* 0x000fe80003800000 */
[----:B------:R-:W-:Y:S05]  /*e410*/  @P0 BRA `(.L_x_3016) ;  /* 0x00000000005c0947 */ /* 0x000fea0003800000 */
[----:B-1----:R-:W3:Y:S01]  /*e420*/  LDL.LU R19, [R1+0x68] ;  /* 0x0000680001137983 */ /* 0x002ee20000300800 */
[----:B--2---:R-:W-:Y:S01]  /*e430*/  MOV R12, UR5 ;  /* 0x00000005000c7c02 */ /* 0x004fe20008000f00 */
[----:B------:R-:W-:Y:S02]  /*e440*/  ULDC.64 UR14, c[0x0][0x288] ;  /* 0x0000a200000e7ab9 */ /* 0x000fe40000000a00 */
[----:B------:R-:W2:Y:S04]  /*e450*/  LDL.LU R18, [R1+0xd0] ;  /* 0x0000d00001127983 */ /* 0x000ea80000300800 */
[----:B------:R-:W4:Y:S04]  /*e460*/  LDL.LU R17, [R1+0x1ac] ;  /* 0x0001ac0001117983 */ /* 0x000f280000300800 */
[----:B------:R-:W4:Y:S01]  /*e470*/  LDL.LU R13, [R1+0xd4] ;  /* 0x0000d400010d7983 */ /* 0x000f220000300800 */
[----:B------:R-:W-:-:S04]  /*e480*/  IMAD R22, R22, UR14, RZ ;  /* 0x0000000e16167c24 */ /* 0x000fc8000f8e02ff */
[----:B------:R-:W-:Y:S02]  /*e490*/  IMAD R22, R16, UR15, R22 ;  /* 0x0000000f10167c24 */ /* 0x000fe4000f8e0216 */
[----:B---3--:R-:W-:-:S04]  /*e4a0*/  FFMA.FTZ R12, R19, R12, UR13 ;  /* 0x0000000d130c7e23 */ /* 0x008fc8000801000c */
[----:B--2---:R-:W-:Y:S01]  /*e4b0*/  FFMA.FTZ R19, R3, R18, -R12 ;  /* 0x0000001203137223 */ /* 0x004fe2000001080c */
[----:B------:R-:W-:-:S05]  /*e4c0*/  MOV R12, UR5 ;  /* 0x00000005000c7c02 */ /* 0x000fca0008000f00 */
[----:B----4-:R-:W-:-:S04]  /*e4d0*/  FFMA.FTZ R12, R17, R12, UR13 ;  /* 0x0000000d110c7e23 */ /* 0x010fc8000801000c */
[----:B------:R-:W-:Y:S01]  /*e4e0*/  FFMA.FTZ R18, R34, R13, -R12 ;  /* 0x0000000d22127223 */ /* 0x000fe2000001080c */
        /* <DEDUP_REMOVED lines=10> */
.L_x_3016:
[----:B------:R-:W-:Y:S05]  /*e590*/  BSYNC B0 ;  /* 0x0000000000007941 */ /* 0x000fea0003800000 */
.L_x_3015:
        /* <DEDUP_REMOVED lines=25> */
.L_x_3017:
[----:B------:R-:W-:Y:S04]  /*e730*/  BSSY B0, `(.L_x_3018) ;  /* 0x0000019000007945 */ /* 0x000fe80003800000 */
[----:B------:R-:W-:Y:S05]  /*e740*/  @P2 BRA `(.L_x_3019) ;  /* 0x00000000005c2947 */ /* 0x000fea0003800000 */
[----:B-1----:R-:W2:Y:S02]  /*e750*/  LDL.LU R18, [R1+0x6c] ;  /* 0x00006c0001127983 */ /* 0x002ea40000300800 */
[----:B--234-:R-:W-:Y:S01]  /*e760*/  MOV R12, UR5 ;  /* 0x00000005000c7c02 */ /* 0x01cfe20008000f00 */
        /* <DEDUP_REMOVED lines=21> */
.L_x_3019:
[----:B------:R-:W-:Y:S05]  /*e8c0*/  BSYNC B0 ;  /* 0x0000000000007941 */ /* 0x000fea0003800000 */
.L_x_3018:
[----:B------:R-:W-:Y:S05]  /*e8d0*/  @!P5 BRA `(.L_x_3020) ;  /* 0x000000000060d947 */ /* 0x000fea0003800000 */
[----:B-1234-:R-:W2:Y:S04]  /*e8e0*/  LDL R12, [R1+0x98] ;  /* 0x00009800010c7983 */ /* 0x01eea80000100800 */
        /* <DEDUP_REMOVED lines=17> */
[----:B------:R-:W1:Y:S02]  /*ea00*/  MUFU.RCP R13, R13 ;  /* 0x0000000d000d7308 */ /* 0x000e640000001000 */
[----:B-1----:R-:W-:Y:S01]  /*ea10*/  FMUL.FTZ R15, R16, R13 ;  /* 0x0000000d100f7220 */ /* 0x002fe20000410000 */
[----:B------:R-:W-:-:S04]  /*ea20*/  FADD.FTZ R13, -R13, 1 ;  /* 0x3f8000000d0d7421 */ /* 0x000fc80000010100 */
[----:B------:R-:W-:-:S04]  /*ea30*/  FFMA.FTZ R13, R12, R13, 1 ;  /* 0x3f8000000c0d7423 */ /* 0x000fc8000001000d */
[----:B------:R-:W-:-:S05]  /*ea40*/  FMUL.FTZ R12, R15, R13 ;  /* 0x0000000d0f0c7220 */ /* 0x000fca0000410000 */
[----:B------:R1:W-:Y:S02]  /*ea50*/  STL [R1+0xec], R12 ;  /* 0x0000ec0c01007387 */ /* 0x0003e40000100800 */
.L_x_3020:
[----:B------:R-:W-:Y:S04]  /*ea60*/  BSSY B0, `(.L_x_3021) ;  /* 0x0000019000007945 */ /* 0x000fe80003800000 */
[----:B------:R-:W-:Y:S05]  /*ea70*/  @P3 BRA `(.L_x_3022) ;  /* 0x00000000005c3947 */ /* 0x000fea0003800000 */
[----:B-1-3--:R-:W3:Y:S01]  /*ea80*/  LDL.LU R17, [R1+0x98] ;  /* 0x0000980001117983 */ /* 0x00aee20000300800 */
[----:B--2-4-:R-:W-:Y:S01]  /*ea90*/  MOV R12, UR5 ;  /* 0x00000005000c7c02 */ /* 0x014fe20008000f00 */
        /* <DEDUP_REMOVED lines=21> */
.L_x_3022:
[----:B------:R-:W-:Y:S05]  /*ebf0*/  BSYNC B0 ;  /* 0x0000000000007941 */ /* 0x000fea0003800000 */
.L_x_3021:
[----:B------:R-:W-:Y:S05]  /*ec00*/  @!P5 BRA `(.L_x_3023) ;  /* 0x000000000060d947 */ /* 0x000fea0003800000 */
[----:B------:R-:W2:Y:S04]  /*ec10*/  LDL R8, [R1+0x9c] ;  /* 0x00009c0001087983 */ /* 0x000ea80000100800 */
[----:B-1234-:R-:W2:Y:S04]  /*ec20*/  LDL.LU R12, [R1+0xb0] ;  /* 0x0000b000010c7983 */ /* 0x01eea80000300800 */
[----:B------:R-:W3:Y:S04]  /*ec30*/  LDL R15, [R1+0xcc] ;  /* 0x0000cc00010f7983 */ /* 0x000ee80000100800 */
[----:B------:R-:W4:Y:S01]  /*ec40*/  LDL.LU R13, [R1+0xb4] ;  /* 0x0000b400010d7983 */ /* 0x000f220000300800 */
[----:B------:R-:W-:-:S04]  /*ec50*/  FFMA.FTZ R8, R8, R3, R4 ;  /* 0x0000000308087223 */ /* 0x000fc80000010004 */
[----:B------:R-:W-:-:S06]  /*ec60*/  FMUL.FTZ R10, R8, -1.4426950216293334961 ;  /* 0xbfb8aa3b080a7820 */ /* 0x000fcc0000410000 */
[----:B------:R-:W1:Y:S02]  /*ec70*/  MUFU.EX2 R10, R10 ;  /* 0x0000000a000a7308 */ /* 0x000e640000000800 */
[----:B-1----:R-:W-:-:S06]  /*ec80*/  FADD.FTZ R10, R10, 1 ;  /* 0x3f8000000a0a7421 */ /* 0x002fcc0000010000 */
[----:B------:R-:W2:Y:S02]  /*ec90*/  MUFU.RCP R10, R10 ;  /* 0x0000000a000a7308 */ /* 0x000ea40000001000 */
[----:B--2---:R-:W-:Y:S01]  /*eca0*/  FMUL.FTZ R12, R12, R10 ;  /* 0x0000000a0c0c7220 */ /* 0x004fe20000410000 */
        /* <DEDUP_REMOVED lines=8> */
[----:B------:R-:W4:Y:S02]  /*ed30*/  MUFU.RCP R10, R10 ;  /* 0x0000000a000a7308 */ /* 0x000f240000001000 */
[----:B----4-:R-:W-:Y:S01]  /*ed40*/  FMUL.FTZ R12, R13, R10 ;  /* 0x0000000a0d0c7220 */ /* 0x010fe20000410000 */
[----:B------:R-:W-:-:S04]  /*ed50*/  FADD.FTZ R10, -R10, 1 ;  /* 0x3f8000000a0a7421 */ /* 0x000fc80000010100 */
[----:B------:R-:W-:-:S04]  /*ed60*/  FFMA.FTZ R10, R8, R10, 1 ;  /* 0x3f800000080a7423 */ /* 0x000fc8000001000a */
[----:B------:R-:W-:-:S05]  /*ed70*/  FMUL.FTZ R8, R12, R10 ;  /* 0x0000000a0c087220 */ /* 0x000fca0000410000 */
[----:B------:R1:W-:Y:S02]  /*ed80*/  STL [R1+0xb4], R8 ;  /* 0x0000b40801007387 */ /* 0x0003e40000100800 */
.L_x_3023:
[----:B------:R-:W-:Y:S04]  /*ed90*/  BSSY B0, `(.L_x_3024) ;  /* 0x0000019000007945 */ /* 0x000fe80003800000 */
[----:B------:R-:W-:Y:S05]  /*eda0*/  @P4 BRA `(.L_x_3025) ;  /* 0x00000000005c4947 */ /* 0x000fea0003800000 */
[----:B------:R-:W2:Y:S01]  /*edb0*/  LDL.LU R15, [R1+0x9c] ;  /* 0x00009c00010f7983 */ /* 0x000ea20000300800 */
[----:B-1----:R-:W-:Y:S01]  /*edc0*/  MOV R8, UR5 ;  /* 0x0000000500087c02 */ /* 0x002fe20008000f00 */
[----:B------:R-:W-:Y:S02]  /*edd0*/  ULDC.64 UR14, c[0x0][0x288] ;  /* 0x0000a200000e7ab9 */ /* 0x000fe40000000a00 */
[----:B--234-:R-:W2:Y:S04]  /*ede0*/  LDL.LU R12, [R1+0xb0] ;  /* 0x0000b000010c7983 */ /* 0x01cea80000300800 */
[----:B------:R-:W3:Y:S04]  /*edf0*/  LDL.LU R13, [R1+0xcc] ;  /* 0x0000cc00010d7983 */ /* 0x000ee80000300800 */
[----:B------:R-:W4:Y:S01]  /*ee00*/  LDL.LU R10, [R1+0xb4] ;  /* 0x0000b400010a7983 */ /* 0x000f220000300800 */
[----:B------:R-:W-:-:S04]  /*ee10*/  FFMA.FTZ R8, R15, R8, UR13 ;  /* 0x0000000d0f087e23 */ /* 0x000fc80008010008 */
[----:B--2---:R-:W-:Y:S01]  /*ee20*/  FFMA.FTZ R12, R3, R12, -R8 ;  /* 0x0000000c030c7223 */ /* 0x004fe20000010808 */
[----:B------:R-:W-:-:S05]  /*ee30*/  MOV R8, UR5 ;  /* 0x0000000500087c02 */ /* 0x000fca0008000f00 */
[----:B---3--:R-:W-:-:S04]  /*ee40*/  FFMA.FTZ R8, R13, R8, UR13 ;  /* 0x0000000d0d087e23 */ /* 0x008fc80008010008 */
[----:B----4-:R-:W-:Y:S01]  /*ee50*/  FFMA.FTZ R13, R34, R10, -R8 ;  /* 0x0000000a220d7223 */ /* 0x010fe20000010808 */
[----:B------:R-:W-:Y:S01]  /*ee60*/  IMAD R8, R11, UR14, RZ ;  /* 0x0000000e0b087c24 */ /* 0x000fe2000f8e02ff */
[----:B------:R-:W-:Y:S02]  /*ee70*/  MOV R10, R30 ;  /* 0x0000001e000a7202 */ /* 0x000fe40000000f00 */
[----:B------:R-:W-:Y:S01]  /*ee80*/  MOV R11, R29 ;  /* 0x0000001d000b7202 */ /* 0x000fe20000000f00 */
        /* <DEDUP_REMOVED lines=9> */
.L_x_3025:
[----:B------:R-:W-:Y:S05]  /*ef20*/  BSYNC B0 ;  /* 0x0000000000007941 */ /* 0x000fea0003800000 */
.L_x_3024:
[----:B------:R1:W5:Y:S04]  /*ef30*/  LDL R26, [R1+0xe4] ;  /* 0x0000e400011a7983 */ /* 0x0003680000100800 */
[----:B0----5:R0:W5:Y:S04]  /*ef40*/  LDL R23, [R1+0xf0] ;  /* 0x0000f00001177983 */ /* 0x0211680000100800 */
[----:B------:R0:W5:Y:S04]  /*ef50*/  LDL R25, [R1+0x1bc] ;  /* 0x0001bc0001197983 */ /* 0x0001680000100800 */
[----:B------:R0:W5:Y:S01]  /*ef60*/  LDL R24, [R1+0xf4] ;  /* 0x0000f40001187983 */ /* 0x0001620000100800 */
[----:B-1----:R-:W-:-:S02]  /*ef70*/  IADD3 R18, R2, 0x98, RZ ;  /* 0x0000009802127810 */ /* 0x002fc40007ffe0ff */
        /* <DEDUP_REMOVED lines=22> */
[C---:B--234-:R-:W-:Y:S02]  /*f0e0*/  IADD3 R12, R2.reuse, 0xb0, RZ ;  /* 0x000000b0020c7810 */ /* 0x05cfe40007ffe0ff */
[----:B------:R-:W-:Y:S01]  /*f0f0*/  IADD3 R13, R2, 0xb8, RZ ;  /* 0x000000b8020d7810 */ /* 0x000fe20007ffe0ff */
[----:B0-----:R-:W-:Y:S08]  /*f100*/  @!P5 BRA `(.L_x_3026) ;  /* 0x000000000050d947 */ /* 0x001ff00003800000 */
        /* <DEDUP_REMOVED lines=20> */
.L_x_3026:
        /* <DEDUP_REMOVED lines=8> */
[----:B0----5:R-:W-:Y:S01]  /*f2d0*/  FFMA.FTZ R23, R3, R23, -R16 ;  /* 0x0000001703177223 */ /* 0x021fe20000010810 */
        /* <DEDUP_REMOVED lines=12> */
.L_x_3028:
[----:B------:R-:W-:Y:S05]  /*f3a0*/  BSYNC B0 ;  /* 0x0000000000007941 */ /* 0x000fea0003800000 */
.L_x_3027:
        /* <DEDUP_REMOVED lines=25> */
.L_x_3029:
        /* <DEDUP_REMOVED lines=25> */
.L_x_3031:
[----:B------:R-:W-:Y:S05]  /*f6d0*/  BSYNC B0 ;  /* 0x0000000000007941 */ /* 0x000fea0003800000 */
.L_x_3030:
        /* <DEDUP_REMOVED lines=25> */
.L_x_3032:
        /* <DEDUP_REMOVED lines=8> */
[----:B------:R-:W-:Y:S01]  /*f8f0*/  FFMA.FTZ R14, R20, R14, UR13 ;  /* 0x0000000d140e7e23 */ /* 0x000fe2000801000e */
[----:B------:R-:W-:-:S03]  /*f900*/  IMAD R20, R19, UR14, RZ ;  /* 0x0000000e13147c24 */ /* 0x000fc6000f8e02ff */
[----:B--2---:R-:W-:Y:S01]  /*f910*/  FFMA.FTZ R16, R3, R16, -R14 ;  /* 0x0000001003107223 */ /* 0x004fe2000001080e */
[----:B------:R-:W-:Y:S01]  /*f920*/  MOV R14, UR5 ;  /* 0x00000005000e7c02 */ /* 0x000fe20008000f00 */
[----:B------:R-:W-:Y:S02]  /*f930*/  IMAD R20, R18, UR15, R20 ;  /* 0x0000000f12147c24 */ /* 0x000fe4000f8e0214 */
[----:B------:R-:W-:Y:S02]  /*f940*/  FMUL.FTZ R16, R16, UR26 ;  /* 0x0000001a10107c20 */ /* 0x000fe40008410000 */
[----:B---3--:R-:W-:-:S04]  /*f950*/  FFMA.FTZ R14, R17, R14, UR13 ;  /* 0x0000000d110e7e23 */ /* 0x008fc8000801000e */
[----:B----4-:R-:W-:Y:S01]  /*f960*/  FFMA.FTZ R17, R34, R15, -R14 ;  /* 0x0000000f22117223 */ /* 0x010fe2000001080e */
[----:B------:R-:W-:Y:S02]  /*f970*/  MOV R14, R30 ;  /* 0x0000001e000e7202 */ /* 0x000fe40000000f00 */
[----:B------:R-:W-:Y:S01]  /*f980*/  MOV R15, R29 ;  /* 0x0000001d000f7202 */ /* 0x000fe20000000f00 */
[----:B------:R-:W-:Y:S02]  /*f990*/  FMUL.FTZ R17, R17, UR26 ;  /* 0x0000001a11117c20 */ /* 0x000fe40008410000 */
[----:B------:R-:W-:Y:S01]  /*f9a0*/  IMAD.WIDE.U32 R18, R18, UR14, R14 ;  /* 0x0000000e12127c25 */ /* 0x000fe2000f8e000e */
[----:B------:R-:W-:-:S04]  /*f9b0*/  ULDC.64 UR14, c[0x0][0x210] ;  /* 0x00008400000e7ab9 */ /* 0x000fc80000000a00 */
[----:B------:R-:W-:Y:S02]  /*f9c0*/  IADD3 R20, R19, R20, RZ ;  /* 0x0000001413147210 */ /* 0x000fe40007ffe0ff */
[----:B------:R-:W-:-:S04]  /*f9d0*/  LEA R14, P0, R18, UR14, 0x2 ;  /* 0x0000000e120e7c11 */ /* 0x000fc8000f8010ff */
[----:B------:R-:W-:-:S05]  /*f9e0*/  LEA.HI.X R15, R18, UR15, R20, 0x2, P0 ;  /* 0x0000000f120f7c11 */ /* 0x000fca00080f1414 */
[----:B------:R1:W-:Y:S04]  /*f9f0*/  STG.E.64 desc[UR22][R14.64], R16 ;  /* 0x000000100e007986 */ /* 0x0003e8000c101b16 */
.L_x_3034:
[----:B------:R-:W-:Y:S05]  /*fa00*/  BSYNC B0 ;  /* 0x0000000000007941 */ /* 0x000fea0003800000 */
.L_x_3033:
        /* <DEDUP_REMOVED lines=25> */
.L_x_3035:
[----:B------:R-:W-:Y:S04]  /*fba0*/  BSSY B0, `(.L_x_3036) ;  /* 0x0000019000007945 */ /* 0x000fe80003800000 */
[----:B------:R-:W-:Y:S05]  /*fbb0*/  @P3 BRA `(.L_x_3037) ;  /* 0x00000000005c3947 */ /* 0x000fea0003800000 */
[----:B-1-3--:R-:W3:Y:S01]  /*fbc0*/  LDL.LU R15, [R1+0x134] ;  /* 0x00013400010f7983 */ /* 0x00aee20000300800 */
[----:B------:R-:W-:-:S03]  /*fbd0*/  ULDC.64 UR14, c[0x0][0x288] ;  /* 0x0000a200000e7ab9 */ /* 0x000fc60000000a00 */
[----:B--2-4-:R-:W2:Y:S04]  /*fbe0*/  LDL.LU R14, [R1+0x130] ;  /* 0x00013000010e7983 */ /* 0x014ea80000300800 */
[----:B------:R-:W4:Y:S04]  /*fbf0*/  LDL.LU R21, [R1+0x140] ;  /* 0x0001400001157983 */ /* 0x000f280000300800 */
[----:B------:R-:W4:Y:S01]  /*fc00*/  LDL.LU R20, [R1+0x144] ;  /* 0x0001440001147983 */ /* 0x000f220000300800 */
[----:B------:R-:W-:Y:S01]  /*fc10*/  MOV R19, UR5 ;  /* 0x0000000500137c02 */ /* 0x000fe20008000f00 */
[----:B------:R-:W-:Y:S01]  /*fc20*/  IMAD R10, R10, UR14, RZ ;  /* 0x0000000e0a0a7c24 */ /* 0x000fe2000f8e02ff */
[----:B------:R-:W-:-:S03]  /*fc30*/  MOV R18, UR5 ;  /* 0x0000000500127c02 */ /* 0x000fc60008000f00 */
[----:B------:R-:W-:Y:S02]  /*fc40*/  IMAD R10, R8, UR15, R10 ;  /* 0x0000000f080a7c24 */ /* 0x000fe4000f8e020a */
[----:B---3--:R-:W-:Y:S01]  /*fc50*/  FFMA.FTZ R19, R15, R19, UR13 ;  /* 0x0000000d0f137e23 */ /* 0x008fe20008010013 */
[----:B------:R-:W-:Y:S01]  /*fc60*/  MOV R15, R29 ;  /* 0x0000001d000f7202 */ /* 0x000fe20000000f00 */
[----:B--2---:R-:W-:Y:S01]  /*fc70*/  FFMA.FTZ R18, R14, R18, UR13 ;  /* 0x0000000d0e127e23 */ /* 0x004fe20008010012 */
[----:B------:R-:W-:Y:S01]  /*fc80*/  MOV R14, R30 ;  /* 0x0000001e000e7202 */ /* 0x000fe20000000f00 */
[----:B----4-:R-:W-:-:S04]  /*fc90*/  FFMA.FTZ R19, R3, R21, -R19 ;  /* 0x0000001503137223 */ /* 0x010fc80000010813 */
        /* <DEDUP_REMOVED lines=9> */
.L_x_3037:
[----:B------:R-:W-:Y:S05]  /*fd30*/  BSYNC B0 ;  /* 0x0000000000007941 */ /* 0x000fea0003800000 */
.L_x_3036:
[----:B------:R-:W-:Y:S05]  /*fd40*/  @!P5 BRA `(.L_x_3038) ;  /* 0x000000000060d947 */ /* 0x000fea0003800000 */
[----:B------:R-:W2:Y:S04]  /*fd50*/  LDL R10, [R1+0x148] ;  /* 0x00014800010a7983 */ /* 0x000ea80000100800 */
[----:B------:R-:W2:Y:S04]  /*fd60*/  LDL R8, [R1+0x14c] ;  /* 0x00014c0001087983 */ /* 0x000ea80000100800 */
[----:B-1-3--:R-:W3:Y:S04]  /*fd70*/  LDL.LU R16, [R1+0x128] ;  /* 0x0001280001107983 */ /* 0x00aee80000300800 */
[----:B------:R-:W3:Y:S01]  /*fd80*/  LDL.LU R17, [R1+0x12c] ;  /* 0x00012c0001117983 */ /* 0x000ee20000300800 */
[----:B--2-4-:R-:W-:Y:S01]  /*fd90*/  FFMA.FTZ R14, R10, R3, R4 ;  /* 0x000000030a0e7223 */ /* 0x014fe20000010004 */
[----:B------:R-:W-:-:S03]  /*fda0*/  FFMA.FTZ R10, R8, R34, R5 ;  /* 0x00000022080a7223 */ /* 0x000fc60000010005 */
[----:B------:R-:W-:Y:S01]  /*fdb0*/  FMUL.FTZ R15, R14, -1.4426950216293334961 ;  /* 0xbfb8aa3b0e0f7820 */ /* 0x000fe20000410000 */
[----:B------:R-:W-:-:S05]  /*fdc0*/  FMUL.FTZ R8, R10, -1.4426950216293334961 ;  /* 0xbfb8aa3b0a087820 */ /* 0x000fca0000410000 */
[----:B------:R-:W1:Y:S08]  /*fdd0*/  MUFU.EX2 R15, R15 ;  /* 0x0000000f000f7308 */ /* 0x000e700000000800 */
[----:B------:R-:W2:Y:S01]  /*fde0*/  MUFU.EX2 R8, R8 ;  /* 0x0000000800087308 */ /* 0x000ea20000000800 */
[----:B-1----:R-:W-:-:S07]  /*fdf0*/  FADD.FTZ R15, R15, 1 ;  /* 0x3f8000000f0f7421 */ /* 0x002fce0000010000 */
[----:B------:R-:W3:Y:S01]  /*fe00*/  MUFU.RCP R15, R15 ;  /* 0x0000000f000f7308 */ /* 0x000ee20000001000 */
[----:B--2---:R-:W-:-:S07]  /*fe10*/  FADD.FTZ R8, R8, 1 ;  /* 0x3f80000008087421 */ /* 0x004fce0000010000 */
[----:B------:R-:W1:Y:S01]  /*fe20*/  MUFU.RCP R8, R8 ;  /* 0x0000000800087308 */ /* 0x000e620000001000 */
[----:B---3--:R-:W-:Y:S01]  /*fe30*/  FMUL.FTZ R16, R16, R15 ;  /* 0x0000000f10107220 */ /* 0x008fe20000410000 */
[----:B------:R-:W-:-:S04]  /*fe40*/  FADD.FTZ R15, -R15, 1 ;  /* 0x3f8000000f0f7421 */ /* 0x000fc80000010100 */
[----:B------:R-:W-:Y:S01]  /*fe50*/  FFMA.FTZ R15, R14, R15, 1 ;  /* 0x3f8000000e0f7423 */ /* 0x000fe2000001000f */
[----:B-1----:R-:W-:Y:S01]  /*fe60*/  FMUL.FTZ R17, R17, R8 ;  /* 0x0000000811117220 */ /* 0x002fe20000410000 */
[----:B------:R-:W-:-:S04]  /*fe70*/  FADD.FTZ R8, -R8, 1 ;  /* 0x3f80000008087421 */ /* 0x000fc80000010100 */
[----:B------:R-:W-:Y:S01]  /*fe80*/  FFMA.FTZ R8, R10, R8, 1 ;  /* 0x3f8000000a087423 */ /* 0x000fe20000010008 */
[----:B------:R-:W-:-:S03]  /*fe90*/  FMUL.FTZ R10, R16, R15 ;  /* 0x0000000f100a7220 */ /* 0x000fc60000410000 */
[----:B------:R-:W-:-:S05]  /*fea0*/  FMUL.FTZ R8, R17, R8 ;  /* 0x0000000811087220 */ /* 0x000fca0000410000 */
[----:B------:R1:W-:Y:S04]  /*feb0*/  STL [R1+0x12c], R8 ;  /* 0x00012c0801007387 */ /* 0x0003e80000100800 */
[----:B------:R1:W-:Y:S02]  /*fec0*/  STL [R1+0x128], R10 ;  /* 0x0001280a01007387 */ /* 0x0003e40000100800 */
.L_x_3038:
[----:B------:R-:W-:Y:S04]  /*fed0*/  BSSY B0, `(.L_x_3039) ;  /* 0x0000019000007945 */ /* 0x000fe80003800000 */
[----:B------:R-:W-:Y:S05]  /*fee0*/  @P4 BRA `(.L_x_3040) ;  /* 0x00000000005c4947 */ /* 0x000fea0003800000 */
[----:B-1----:R-:W2:Y:S01]  /*fef0*/  LDL.LU R10, [R1+0x148] ;  /* 0x00014800010a7983 */ /* 0x002ea20000300800 */
[----:B---3--:R-:W-:Y:S01]  /*ff00*/  MOV R15, UR5 ;  /* 0x00000005000f7c02 */ /* 0x008fe20008000f00 */
[----:B------:R-:W-:Y:S02]  /*ff10*/  ULDC.64 UR14, c[0x0][0x288] ;  /* 0x0000a200000e7ab9 */ /* 0x000fe40000000a00 */
[----:B------:R-:W3:Y:S04]  /*ff20*/  LDL.LU R18, [R1+0x14c] ;  /* 0x00014c0001127983 */ /* 0x000ee80000300800 */
[----:B------:R-:W3:Y:S04]  /*ff30*/  LDL.LU R17, [R1+0x128] ;  /* 0x0001280001117983 */ /* 0x000ee80000300800 */
[----:B------:R-:W3:Y:S01]  /*ff40*/  LDL.LU R16, [R1+0x12c] ;  /* 0x00012c0001107983 */ /* 0x000ee20000300800 */
[----:B--2-4-:R-:W-:Y:S01]  /*ff50*/  IMAD R14, R11, UR14, RZ ;  /* 0x0000000e0b0e7c24 */ /* 0x014fe2000f8e02ff */
[----:B------:R-:W-:-:S02]  /*ff60*/  MOV R11, R29 ;  /* 0x0000001d000b7202 */ /* 0x000fc40000000f00 */
[----:B------:R-:W-:Y:S01]  /*ff70*/  MOV R8, UR5 ;  /* 0x0000000500087c02 */ /* 0x000fe20008000f00 */
[----:B------:R-:W-:Y:S02]  /*ff80*/  IMAD R14, R9, UR15, R14 ;  /* 0x0000000f090e7c24 */ /* 0x000fe4000f8e020e */
[----:B------:R-:W-:Y:S01]  /*ff90*/  FFMA.FTZ R15, R10, R15, UR13 ;  /* 0x0000000d0a0f7e23 */ /* 0x000fe2000801000f */
[----:B------:R-:W-:-:S05]  /*ffa0*/  MOV R10, R30 ;  /* 0x0000001e000a7202 */ /* 0x000fca0000000f00 */
[----:B------:R-:W-:-:S04]  /*ffb0*/  IMAD.WIDE.U32 R10, R9, UR14, R10 ;  /* 0x0000000e090a7c25 */ /* 0x000fc8000f8e000a */
[----:B---3--:R-:W-:Y:S01]  /*ffc0*/  FFMA.FTZ R9, R18, R8, UR13 ;  /* 0x0000000d12097e23 */ /* 0x008fe20008010008 */
        /* <DEDUP_REMOVED lines=9> */
.L_x_3040:
[----:B------:R-:W-:Y:S05]  /*10060*/  BSYNC B0 ;  /* 0x0000000000007941 */ /* 0x000fea0003800000 */
.L_x_3039:
[----:B------:R0:W5:Y:S04]  /*10070*/  LDL R32, [R1+0xfc] ;  /* 0x0000fc0001207983 */ /* 0x0001680000100800 */
[----:B------:R0:W5:Y:S04]  /*10080*/  LDL R27, [R1+0x1b0] ;  /* 0x0001b000011b7983 */ /* 0x0001680000100800 */
[----:B------:R2:W5:Y:S04]  /*10090*/  LDL R26, [R1+0x80] ;  /* 0x00008000011a7983 */ /* 0x0005680000100800 */
[----:B0----5:R2:W5:Y:S01]  /*100a0*/  LDL R24, [R1+0x84] ;  /* 0x0000840001187983 */ /* 0x0215620000100800 */
        /* <DEDUP_REMOVED lines=28> */
[C---:B------:R-:W-:Y:S02]  /*10270*/  IADD3 R11, R2.reuse, 0xd8, RZ ;  /* 0x000000d8020b7810 */ /* 0x040fe40007ffe0ff */
[----:B------:R-:W-:Y:S01]  /*10280*/  IADD3 R20, R2, 0xe0, RZ ;  /* 0x000000e002147810 */ /* 0x000fe20007ffe0ff */
[----:B--2---:R-:W-:Y:S08]  /*10290*/  @!P5 BRA `(.L_x_3041) ;  /* 0x000000000050d947 */ /* 0x004ff00003800000 */
[----:B---3--:R-:W-:Y:S01]  /*102a0*/  FFMA.FTZ R15, R27, R34, R5 ;  /* 0x000000221b0f7223 */ /* 0x008fe20000010005 */
[----:B----4-:R-:W-:-:S03]  /*102b0*/  FFMA.FTZ R14, R32, R3, R4 ;  /* 0x00000003200e7223 */ /* 0x010fc60000010004 */
        /* <DEDUP_REMOVED lines=18> */
.L_x_3041:
[----:B------:R-:W-:Y:S04]  /*103e0*/  BSSY B0, `(.L_x_3042) ;  /* 0x0000015000007945 */ /* 0x000fe80003800000 */
[----:B------:R-:W-:Y:S05]  /*103f0*/  @P6 BRA `(.L_x_3043) ;  /* 0x00000000004c6947 */ /* 0x000fea0003800000 */
[----:B------:R-:W-:Y:S01]  /*10400*/  ULDC.64 UR14, c[0x0][0x288] ;  /* 0x0000a200000e7ab9 */ /* 0x000fe20000000a00 */
[----:B---34-:R-:W-:Y:S01]  /*10410*/  MOV R14, R30 ;  /* 0x0000001e000e7202 */ /* 0x018fe20000000f00 */
        /* <DEDUP_REMOVED lines=9> */
[----:B------:R-:W-:Y:S02]  /*104b0*/  LEA R16, P6, R14, UR14, 0x2 ;  /* 0x0000000e0e107c11 */ /* 0x000fe4000f8c10ff */
[----:B------:R-:W-:Y:S01]  /*104c0*/  FFMA.FTZ R18, R3, R26, -R18 ;  /* 0x0000001a03127223 */ /* 0x000fe20000010812 */
[----:B------:R-:W-:Y:S01]  /*104d0*/  IADD3 R17, R15, R17, RZ ;  /* 0x000000110f117210 */ /* 0x000fe20007ffe0ff */
[----:B-----5:R-:W-:Y:S02]  /*104e0*/  FFMA.FTZ R12, R34, R24, -R12 ;  /* 0x00000018220c7223 */ /* 0x020fe4000001080c */
[----:B------:R-:W-:Y:S01]  /*104f0*/  FMUL.FTZ R18, R18, UR26 ;  /* 0x0000001a12127c20 */ /* 0x000fe20008410000 */
[----:B------:R-:W-:Y:S01]  /*10500*/  LEA.HI.X R17, R14, UR15, R17, 0x2, P6 ;  /* 0x0000000f0e117c11 */ /* 0x000fe2000b0f1411 */
[----:B------:R-:W-:-:S05]  /*10510*/  FMUL.FTZ R19, R12, UR26 ;  /* 0x0000001a0c137c20 */ /* 0x000fca0008410000 */
[----:B------:R1:W-:Y:S02]  /*10520*/  STG.E.64 desc[UR22][R16.64], R18 ;  /* 0x0000001210007986 */ /* 0x0003e4000c101b16 */
.L_x_3043:
[----:B------:R-:W-:Y:S05]  /*10530*/  BSYNC B0 ;  /* 0x0000000000007941 */ /* 0x000fea0003800000 */
.L_x_3042:
[----:B------:R-:W-:Y:S05]  /*10540*/  @!P5 BRA `(.L_x_3044) ;  /* 0x000000000060d947 */ /* 0x000fea0003800000 */
[----:B---34-:R-:W2:Y:S04]  /*10550*/  LDL R14, [R1+0x154] ;  /* 0x00015400010e7983 */ /* 0x018ea80000100800 */
[----:B------:R-:W3:Y:S04]  /*10560*/  LDL R12, [R1+0x150] ;  /* 0x00015000010c7983 */ /* 0x000ee80000100800 */
[----:B0----5:R-:W4:Y:S04]  /*10570*/  LDL.LU R24, [R1+0xa0] ;  /* 0x0000a00001187983 */ /* 0x021f280000300800 */
[----:B-1----:R-:W4:Y:S01]  /*10580*/  LDL.LU R19, [R1+0xa4] ;  /* 0x0000a40001137983 */ /* 0x002f220000300800 */
[----:B--2---:R-:W-:Y:S01]  /*10590*/  FFMA.FTZ R14, R14, R34, R5 ;  /* 0x000000220e0e7223 */ /* 0x004fe20000010005 */
[----:B---3--:R-:W-:-:S03]  /*105a0*/  FFMA.FTZ R12, R12, R3, R4 ;  /* 0x000000030c0c7223 */ /* 0x008fc60000010004 */
[----:B------:R-:W-:Y:S01]  /*105b0*/  FMUL.FTZ R16, R14, -1.4426950216293334961 ;  /* 0xbfb8aa3b0e107820 */ /* 0x000fe20000410000 */
        /* <DEDUP_REMOVED lines=17> */
.L_x_3044:
[----:B------:R-:W-:Y:S04]  /*106d0*/  BSSY B0, `(.L_x_3045) ;  /* 0x0000019000007945 */ /* 0x000fe80003800000 */
[----:B------:R-:W-:Y:S05]  /*106e0*/  @P0 BRA `(.L_x_3046) ;  /* 0x00000000005c0947 */ /* 0x000fea0003800000 */
[----:B--234-:R-:W2:Y:S01]  /*106f0*/  LDL.LU R14, [R1+0x150] ;  /* 0x00015000010e7983 */ /* 0x01cea20000300800 */
[----:B-1----:R-:W-:Y:S01]  /*10700*/  MOV R17, UR5 ;  /* 0x0000000500117c02 */ /* 0x002fe20008000f00 */
[----:B------:R-:W-:Y:S02]  /*10710*/  ULDC.64 UR14, c[0x0][0x288] ;  /* 0x0000a200000e7ab9 */ /* 0x000fe40000000a00 */
[----:B0----5:R-:W3:Y:S04]  /*10720*/  LDL.LU R24, [R1+0x154] ;  /* 0x0001540001187983 */ /* 0x021ee80000300800 */
        /* <DEDUP_REMOVED lines=19> */
.L_x_3046:
[----:B------:R-:W-:Y:S05]  /*10860*/  BSYNC B0 ;  /* 0x0000000000007941 */ /* 0x000fea0003800000 */
.L_x_3045:
[----:B------:R-:W-:Y:S05]  /*10870*/  @!P5 BRA `(.L_x_3047) ;  /* 0x000000000060d947 */ /* 0x000fea0003800000 */
[----:B0-----:R-:W3:Y:S04]  /*10880*/  LDL R13, [R1+0x1b4] ;  /* 0x0001b400010d7983 */ /* 0x001ee80000100800 */
[----:B--2---:R-:W2:Y:S04]  /*10890*/  LDL R12, [R1+0x138] ;  /* 0x00013800010c7983 */ /* 0x004ea80000100800 */
[----:B-1----:R-:W4:Y:S04]  /*108a0*/  LDL.LU R19, [R1+0x78] ;  /* 0x0000780001137983 */ /* 0x002f280000300800 */
[----:B------:R-:W4:Y:S01]  /*108b0*/  LDL.LU R18, [R1+0x7c] ;  /* 0x00007c0001127983 */ /* 0x000f220000300800 */
[----:B---3--:R-:W-:Y:S01]  /*108c0*/  FFMA.FTZ R13, R13, R34, R5 ;  /* 0x000000220d0d7223 */ /* 0x008fe20000010005 */
[----:B--2---:R-:W-:-:S03]  /*108d0*/  FFMA.FTZ R12, R12, R3, R4 ;  /* 0x000000030c0c7223 */ /* 0x004fc60000010004 */
[----:B------:R-:W-:Y:S01]  /*108e0*/  FMUL.FTZ R15, R13, -1.4426950216293334961 ;  /* 0xbfb8aa3b0d0f7820 */ /* 0x000fe20000410000 */
[----:B----4-:R-:W-:-:S05]  /*108f0*/  FMUL.FTZ R14, R12, -1.4426950216293334961 ;  /* 0xbfb8aa3b0c0e7820 */ /* 0x010fca0000410000 */
        /* <DEDUP_REMOVED lines=16> */
.L_x_3047:
[----:B------:R-:W-:Y:S04]  /*10a00*/  BSSY B0, `(.L_x_3048) ;  /* 0x0000019000007945 */ /* 0x000fe80003800000 */
[----:B------:R-:W-:Y:S05]  /*10a10*/  @P2 BRA `(.L_x_3049) ;  /* 0x00000000005c2947 */ /* 0x000fea0003800000 */
[----:B0-2---:R-:W2:Y:S01]  /*10a20*/  LDL.LU R12, [R1+0x138] ;  /* 0x00013800010c7983 */ /* 0x005ea20000300800 */
[----:B-1-3--:R-:W-:Y:S01]  /*10a30*/  MOV R16, UR5 ;  /* 0x0000000500107c02 */ /* 0x00afe20008000f00 */
[----:B------:R-:W-:Y:S02]  /*10a40*/  ULDC.64 UR14, c[0x0][0x288] ;  /* 0x0000a200000e7ab9 */ /* 0x000fe40000000a00 */
[----:B------:R-:W3:Y:S04]  /*10a50*/  LDL.LU R19, [R1+0x1b4] ;  /* 0x0001b40001137983 */ /* 0x000ee80000300800 */
[----:B------:R-:W3:Y:S04]  /*10a60*/  LDL.LU R18, [R1+0x78] ;  /* 0x0000780001127983 */ /* 0x000ee80000300800 */
[----:B------:R-:W3:Y:S01]  /*10a70*/  LDL.LU R17, [R1+0x7c] ;  /* 0x00007c0001117983 */ /* 0x000ee20000300800 */
[----:B------:R-:W-:Y:S01]  /*10a80*/  MOV R13, R29 ;  /* 0x0000001d000d7202 */ /* 0x000fe20000000f00 */
[----:B------:R-:W-:Y:S01]  /*10a90*/  IMAD R15, R23, UR14, RZ ;  /* 0x0000000e170f7c24 */ /* 0x000fe2000f8e02ff */
[----:B----4-:R-:W-:-:S03]  /*10aa0*/  MOV R14, UR5 ;  /* 0x00000005000e7c02 */ /* 0x010fc60008000f00 */
[----:B------:R-:W-:Y:S02]  /*10ab0*/  IMAD R15, R8, UR15, R15 ;  /* 0x0000000f080f7c24 */ /* 0x000fe4000f8e020f */
[----:B--2---:R-:W-:Y:S01]  /*10ac0*/  FFMA.FTZ R16, R12, R16, UR13 ;  /* 0x0000000d0c107e23 */ /* 0x004fe20008010010 */
        /* <DEDUP_REMOVED lines=12> */
.L_x_3049:
[----:B------:R-:W-:Y:S05]  /*10b90*/  BSYNC B0 ;  /* 0x0000000000007941 */ /* 0x000fea0003800000 */
.L_x_3048:
[----:B------:R-:W-:Y:S05]  /*10ba0*/  @!P5 BRA `(.L_x_3050) ;  /* 0x000000000060d947 */ /* 0x000fea0003800000 */
[----:B0-2---:R-:W2:Y:S04]  /*10bb0*/  LDL R12, [R1+0x13c] ;  /* 0x00013c00010c7983 */ /* 0x005ea80000100800 */
[----:B------:R-:W4:Y:S04]  /*10bc0*/  LDL R8, [R1+0xf8] ;  /* 0x0000f80001087983 */ /* 0x000f280000100800 */
[----:B-1----:R-:W4:Y:S04]  /*10bd0*/  LDL.LU R18, [R1+0x110] ;  /* 0x0001100001127983 */ /* 0x002f280000300800 */
[----:B---3--:R-:W3:Y:S01]  /*10be0*/  LDL.LU R17, [R1+0x114] ;  /* 0x0001140001117983 */ /* 0x008ee20000300800 */
[----:B--2---:R-:W-:Y:S01]  /*10bf0*/  FFMA.FTZ R12, R12, R34, R5 ;  /* 0x000000220c0c7223 */ /* 0x004fe20000010005 */
[----:B----4-:R-:W-:-:S03]  /*10c00*/  FFMA.FTZ R8, R8, R3, R4 ;  /* 0x0000000308087223 */ /* 0x010fc60000010004 */
        /* <DEDUP_REMOVED lines=9> */
[----:B---3--:R-:W-:-:S03]  /*10ca0*/  FMUL.FTZ R14, R17, R14 ;  /* 0x0000000e110e7220 */ /* 0x008fc60000410000 */
        /* <DEDUP_REMOVED lines=8> */
.L_x_3050:
[----:B------:R-:W-:Y:S04]  /*10d30*/  BSSY B0, `(.L_x_3051) ;  /* 0x0000019000007945 */ /* 0x000fe80003800000 */
[----:B------:R-:W-:Y:S05]  /*10d40*/  @P3 BRA `(.L_x_3052) ;  /* 0x00000000005c3947 */ /* 0x000fea0003800000 */
[----:B0-2---:R-:W2:Y:S01]  /*10d50*/  LDL.LU R12, [R1+0xf8] ;  /* 0x0000f800010c7983 */ /* 0x005ea20000300800 */
[----:B---3--:R-:W-:Y:S01]  /*10d60*/  MOV R15, UR5 ;  /* 0x00000005000f7c02 */ /* 0x008fe20008000f00 */
[----:B------:R-:W-:Y:S02]  /*10d70*/  ULDC.64 UR14, c[0x0][0x288] ;  /* 0x0000a200000e7ab9 */ /* 0x000fe40000000a00 */
[----:B-1----:R-:W3:Y:S04]  /*10d80*/  LDL.LU R18, [R1+0x13c] ;  /* 0x00013c0001127983 */ /* 0x002ee80000300800 */
[----:B------:R-:W3:Y:S04]  /*10d90*/  LDL.LU R17, [R1+0x110] ;  /* 0x0001100001117983 */ /* 0x000ee80000300800 */
[----:B------:R-:W3:Y:S01]  /*10da0*/  LDL.LU R16, [R1+0x114] ;  /* 0x0001140001107983 */ /* 0x000ee20000300800 */
[----:B------:R-:W-:Y:S01]  /*10db0*/  MOV R13, R29 ;  /* 0x0000001d000d7202 */ /* 0x000fe20000000f00 */
[----:B----4-:R-:W-:Y:S01]  /*10dc0*/  IMAD R14, R22, UR14, RZ ;  /* 0x0000000e160e7c24 */ /* 0x010fe2000f8e02ff */
[----:B------:R-:W-:-:S03]  /*10dd0*/  MOV R8, UR5 ;  /* 0x0000000500087c02 */ /* 0x000fc60008000f00 */
        /* <DEDUP_REMOVED lines=14> */
.L_x_3052:
[----:B------:R-:W-:Y:S05]  /*10ec0*/  BSYNC B0 ;  /* 0x0000000000007941 */ /* 0x000fea0003800000 */
.L_x_3051:
[----:B------:R-:W-:Y:S05]  /*10ed0*/  @!P5 BRA `(.L_x_3053) ;  /* 0x000000000060d947 */ /* 0x000fea0003800000 */
[----:B0-----:R-:W2:Y:S04]  /*10ee0*/  LDL R9, [R1+0xe0] ;  /* 0x0000e00001097983 */ /* 0x001ea80000100800 */
[----:B------:R-:W4:Y:S04]  /*10ef0*/  LDL R8, [R1+0x60] ;  /* 0x0000600001087983 */ /* 0x000f280000100800 */
[----:B-1-3--:R-:W3:Y:S04]  /*10f00*/  LDL.LU R17, [R1+0xc0] ;  /* 0x0000c00001117983 */ /* 0x00aee80000300800 */
[----:B------:R-:W3:Y:S01]  /*10f10*/  LDL.LU R16, [R1+0xc4] ;  /* 0x0000c40001107983 */ /* 0x000ee20000300800 */
        /* <DEDUP_REMOVED lines=20> */
.L_x_3053:
[----:B------:R-:W-:Y:S04]  /*11060*/  BSSY B0, `(.L_x_3054) ;  /* 0x0000019000007945 */ /* 0x000fe80003800000 */
[----:B------:R-:W-:Y:S05]  /*11070*/  @P4 BRA `(.L_x_3055) ;  /* 0x00000000005c4947 */ /* 0x000fea0003800000 */
[----:B0-----:R-:W2:Y:S02]  /*11080*/  LDL.LU R8, [R1+0x60] ;  /* 0x0000600001087983 */ /* 0x001ea40000300800 */
[----:B--234-:R-:W-:Y:S01]  /*11090*/  MOV R14, UR5 ;  /* 0x00000005000e7c02 */ /* 0x01cfe20008000f00 */
[----:B------:R-:W-:Y:S01]  /*110a0*/  ULDC.64 UR14, c[0x0][0x288] ;  /* 0x0000a200000e7ab9 */ /* 0x000fe20000000a00 */
[----:B-1----:R-:W2:Y:S04]  /*110b0*/  LDL.LU R17, [R1+0xe0] ;  /* 0x0000e00001117983 */ /* 0x002ea80000300800 */
[----:B------:R-:W3:Y:S04]  /*110c0*/  LDL.LU R16, [R1+0xc0] ;  /* 0x0000c00001107983 */ /* 0x000ee80000300800 */
[----:B------:R-:W4:Y:S01]  /*110d0*/  LDL.LU R15, [R1+0xc4] ;  /* 0x0000c400010f7983 */ /* 0x000f220000300800 */
[----:B------:R-:W-:Y:S01]  /*110e0*/  MOV R9, R29 ;  /* 0x0000001d00097202 */ /* 0x000fe20000000f00 */
[----:B------:R-:W-:Y:S01]  /*110f0*/  IMAD R13, R21, UR14, RZ ;  /* 0x0000000e150d7c24 */ /* 0x000fe2000f8e02ff */
[----:B------:R-:W-:-:S03]  /*11100*/  MOV R12, UR5 ;  /* 0x00000005000c7c02 */ /* 0x000fc60008000f00 */
[----:B------:R-:W-:Y:S02]  /*11110*/  IMAD R13, R10, UR15, R13 ;  /* 0x0000000f0a0d7c24 */ /* 0x000fe4000f8e020d */
[----:B------:R-:W-:Y:S01]  /*11120*/  FFMA.FTZ R14, R8, R14, UR13 ;  /* 0x0000000d080e7e23 */ /* 0x000fe2000801000e */
[----:B------:R-:W-:-:S05]  /*11130*/  MOV R8, R30 ;  /* 0x0000001e00087202 */ /* 0x000fca0000000f00 */
[----:B------:R-:W-:-:S04]  /*11140*/  IMAD.WIDE.U32 R8, R10, UR14, R8 ;  /* 0x0000000e0a087c25 */ /* 0x000fc8000f8e0008 */
[----:B--2---:R-:W-:Y:S01]  /*11150*/  FFMA.FTZ R10, R17, R12, UR13 ;  /* 0x0000000d110a7e23 */ /* 0x004fe2000801000c */
[----:B------:R-:W-:Y:S01]  /*11160*/  ULDC.64 UR14, c[0x0][0x210] ;  /* 0x00008400000e7ab9 */ /* 0x000fe20000000a00 */
[----:B---3--:R-:W-:Y:S01]  /*11170*/  FFMA.FTZ R14, R3, R16, -R14 ;  /* 0x00000010030e7223 */ /* 0x008fe2000001080e */
[----:B------:R-:W-:Y:S01]  /*11180*/  LEA R12, P0, R8, UR14, 0x2 ;  /* 0x0000000e080c7c11 */ /* 0x000fe2000f8010ff */
[----:B----4-:R-:W-:Y:S01]  /*11190*/  FFMA.FTZ R10, R34, R15, -R10 ;  /* 0x0000000f220a7223 */ /* 0x010fe2000001080a */
[----:B------:R-:W-:Y:S01]  /*111a0*/  IADD3 R13, R9, R13, RZ ;  /* 0x0000000d090d7210 */ /* 0x000fe20007ffe0ff */
[----:B------:R-:W-:Y:S02]  /*111b0*/  FMUL.FTZ R14, R14, UR26 ;  /* 0x0000001a0e0e7c20 */ /* 0x000fe40008410000 */
[----:B------:R-:W-:Y:S01]  /*111c0*/  FMUL.FTZ R15, R10, UR26 ;  /* 0x0000001a0a0f7c20 */ /* 0x000fe20008410000 */
[----:B------:R-:W-:-:S05]  /*111d0*/  LEA.HI.X R13, R8, UR15, R13, 0x2, P0 ;  /* 0x0000000f080d7c11 */ /* 0x000fca00080f140d */
[----:B------:R0:W-:Y:S02]  /*111e0*/  STG.E.64 desc[UR22][R12.64], R14 ;  /* 0x0000000e0c007986 */ /* 0x0001e4000c101b16 */
.L_x_3055:
[----:B------:R-:W-:Y:S05]  /*111f0*/  BSYNC B0 ;  /* 0x0000000000007941 */ /* 0x000fea0003800000 */
.L_x_3054:
[----:B0-----:R0:W5:Y:S04]  /*11200*/  LDL R26, [R1+0x38] ;  /* 0x00003800011a7983 */ /* 0x0011680000100800 */
[----:B------:R0:W5:Y:S04]  /*11210*/  LDL R25, [R1+0x3c] ;  /* 0x00003c0001197983 */ /* 0x0001680000100800 */
[----:B-----5:R0:W5:Y:S04]  /*11220*/  LDL R24, [R1+0xa8] ;  /* 0x0000a80001187983 */ /* 0x0201680000100800 */
[----:B-1----:R0:W5:Y:S01]  /*11230*/  LDL R18, [R1+0xac] ;  /* 0x0000ac0001127983 */ /* 0x0021620000100800 */
[----:B------:R-:W-:-:S02]  /*11240*/  IADD3 R8, R2, 0xe8, RZ ;  /* 0x000000e802087810 */ /* 0x000fc40007ffe0ff */
[C---:B------:R-:W-:Y:S02]  /*11250*/  IADD3 R9, R2.reuse, 0xf0, RZ ;  /* 0x000000f002097810 */ /* 0x040fe40007ffe0ff */
[C---:B---3--:R-:W-:Y:S02]  /*11260*/  IADD3 R16, R2.reuse, 0xf8, RZ ;  /* 0x000000f802107810 */ /* 0x048fe40007ffe0ff */
        /* <DEDUP_REMOVED lines=26> */
[----:B--2---:R-:W-:Y:S01]  /*11410*/  FFMA.FTZ R12, R25, R34, R5 ;  /* 0x00000022190c7223 */ /* 0x004fe20000010005 */
        /* <DEDUP_REMOVED lines=10> */
[----:B-----5:R-:W-:-:S03]  /*114c0*/  FMUL.FTZ R14, R18, R14 ;  /* 0x0000000e120e7220 */ /* 0x020fc60000410000 */
        /* <DEDUP_REMOVED lines=8> */
.L_x_3056:
[----:B------:R-:W-:Y:S04]  /*11550*/  BSSY B0, `(.L_x_3057) ;  /* 0x0000015000007945 */ /* 0x000fe80003800000 */
[----:B------:R-:W-:Y:S05]  /*11560*/  @P6 BRA `(.L_x_3058) ;  /* 0x00000000004c6947 */ /* 0x000fea0003800000 */
[----:B------:R-:W-:Y:S01]  /*11570*/  ULDC.64 UR6, c[0x0][0x288] ;  /* 0x0000a20000067ab9 */ /* 0x000fe20000000a00 */
[----:B------:R-:W-:Y:S01]  /*11580*/  MOV R15, UR5 ;  /* 0x00000005000f7c02 */ /* 0x000fe20008000f00 */
[----:B--2-4-:R-:W-:Y:S01]  /*11590*/  IMAD R14, R27, UR6, RZ ;  /* 0x000000061b0e7c24 */ /* 0x014fe2000f8e02ff */
        /* <DEDUP_REMOVED lines=9> */
[----:B------:R-:W-:Y:S02]  /*11630*/  LEA R10, P6, R12, UR6, 0x2 ;  /* 0x000000060c0a7c11 */ /* 0x000fe4000f8c10ff */
[----:B------:R-:W-:Y:S01]  /*11640*/  FFMA.FTZ R17, R34, R18, -R11 ;  /* 0x0000001222117223 */ /* 0x000fe2000001080b */
[----:B------:R-:W-:Y:S01]  /*11650*/  IADD3 R13, R13, R14, RZ ;  /* 0x0000000e0d0d7210 */ /* 0x000fe20007ffe0ff */
[----:B------:R-:W-:Y:S02]  /*11660*/  FMUL.FTZ R14, R15, UR26 ;  /* 0x0000001a0f0e7c20 */ /* 0x000fe40008410000 */
[----:B------:R-:W-:Y:S01]  /*11670*/  FMUL.FTZ R15, R17, UR26 ;  /* 0x0000001a110f7c20 */ /* 0x000fe20008410000 */
[----:B------:R-:W-:-:S05]  /*11680*/  LEA.HI.X R11, R12, UR7, R13, 0x2, P6 ;  /* 0x000000070c0b7c11 */ /* 0x000fca000b0f140d */
[----:B------:R1:W-:Y:S02]  /*11690*/  STG.E.64 desc[UR22][R10.64], R14 ;  /* 0x0000000e0a007986 */ /* 0x0003e4000c101b16 */
.L_x_3058:
[----:B------:R-:W-:Y:S05]  /*116a0*/  BSYNC B0 ;  /* 0x0000000000007941 */ /* 0x000fea0003800000 */
.L_x_3057:
[----:B------:R-:W-:Y:S05]  /*116b0*/  @!P5 BRA `(.L_x_3059) ;  /* 0x000000000060d947 */ /* 0x000fea0003800000 */
[----:B-1----:R-:W3:Y:S04]  /*116c0*/  LDL R11, [R1+0x34] ;  /* 0x00003400010b7983 */ /* 0x002ee80000100800 */
[----:B------:R-:W2:Y:S04]  /*116d0*/  LDL R10, [R1+0x30] ;  /* 0x00003000010a7983 */ /* 0x000ea80000100800 */
[----:B0----5:R-:W4:Y:S04]  /*116e0*/  LDL.LU R18, [R1+0x90] ;  /* 0x0000900001127983 */ /* 0x021f280000300800 */
[----:B------:R-:W4:Y:S01]  /*116f0*/  LDL.LU R17, [R1+0x94] ;  /* 0x0000940001117983 */ /* 0x000f220000300800 */
[----:B---3--:R-:W-:Y:S01]  /*11700*/  FFMA.FTZ R11, R11, R34, R5 ;  /* 0x000000220b0b7223 */ /* 0x008fe20000010005 */
[----:B--2---:R-:W-:-:S03]  /*11710*/  FFMA.FTZ R10, R10, R3, R4 ;  /* 0x000000030a0a7223 */ /* 0x004fc60000010004 */
        /* <DEDUP_REMOVED lines=18> */
.L_x_3059:
[----:B------:R-:W-:Y:S04]  /*11840*/  BSSY B0, `(.L_x_3060) ;  /* 0x0000019000007945 */ /* 0x000fe80003800000 */
[----:B------:R-:W-:Y:S05]  /*11850*/  @P0 BRA `(.L_x_3061) ;  /* 0x00000000005c0947 */ /* 0x000fea0003800000 */
[----:B-1-3--:R-:W3:Y:S01]  /*11860*/  LDL.LU R10, [R1+0x30] ;  /* 0x00003000010a7983 */ /* 0x00aee20000300800 */
[----:B--2-4-:R-:W-:Y:S01]  /*11870*/  MOV R14, UR5 ;  /* 0x00000005000e7c02 */ /* 0x014fe20008000f00 */
[----:B------:R-:W-:Y:S02]  /*11880*/  ULDC.64 UR6, c[0x0][0x288] ;  /* 0x0000a20000067ab9 */ /* 0x000fe40000000a00 */
[----:B------:R-:W2:Y:S04]  /*11890*/  LDL.LU R15, [R1+0x34] ;  /* 0x00003400010f7983 */ /* 0x000ea80000300800 */
[----:B0----5:R-:W4:Y:S04]  /*118a0*/  LDL.LU R18, [R1+0x90] ;  /* 0x0000900001127983 */ /* 0x021f280000300800 */
[----:B------:R-:W4:Y:S01]  /*118b0*/  LDL.LU R17, [R1+0x94] ;  /* 0x0000940001117983 */ /* 0x000f220000300800 */
[----:B------:R-:W-:Y:S01]  /*118c0*/  MOV R11, R29 ;  /* 0x0000001d000b7202 */ /* 0x000fe20000000f00 */
[----:B------:R-:W-:Y:S01]  /*118d0*/  IMAD R13, R23, UR6, RZ ;  /* 0x00000006170d7c24 */ /* 0x000fe2000f8e02ff */
[----:B------:R-:W-:-:S03]  /*118e0*/  MOV R12, UR5 ;  /* 0x00000005000c7c02 */ /* 0x000fc60008000f00 */
[----:B------:R-:W-:Y:S02]  /*118f0*/  IMAD R13, R20, UR7, R13 ;  /* 0x00000007140d7c24 */ /* 0x000fe4000f8e020d */
[----:B---3--:R-:W-:Y:S01]  /*11900*/  FFMA.FTZ R14, R10, R14, UR13 ;  /* 0x0000000d0a0e7e23 */ /* 0x008fe2000801000e */
[----:B------:R-:W-:Y:S01]  /*11910*/  MOV R10, R30 ;  /* 0x0000001e000a7202 */ /* 0x000fe20000000f00 */
[----:B--2---:R-:W-:-:S04]  /*11920*/  FFMA.FTZ R15, R15, R12, UR13 ;  /* 0x0000000d0f0f7e23 */ /* 0x004fc8000801000c */
        /* <DEDUP_REMOVED lines=10> */
.L_x_3061:
[----:B------:R-:W-:Y:S05]  /*119d0*/  BSYNC B0 ;  /* 0x0000000000007941 */ /* 0x000fea0003800000 */
.L_x_3060:
[----:B------:R-:W-:Y:S05]  /*119e0*/  @!P5 BRA `(.L_x_3062) ;  /* 0x000000000060d947 */ /* 0x000fea0003800000 */
[----:B-1-3--:R-:W3:Y:S04]  /*119f0*/  LDL R11, [R1+0x28] ;  /* 0x00002800010b7983 */ /* 0x00aee80000100800 */
        /* <DEDUP_REMOVED lines=23> */
.L_x_3062:
[----:B------:R-:W-:Y:S04]  /*11b70*/  BSSY B0, `(.L_x_3063) ;  /* 0x0000019000007945 */ /* 0x000fe80003800000 */
[----:B------:R-:W-:Y:S05]  /*11b80*/  @P2 BRA `(.L_x_3064) ;  /* 0x00000000005c2947 */ /* 0x000fea0003800000 */
[----:B01-3--:R-:W3:Y:S01]  /*11b90*/  LDL.LU R10, [R1+0x2c] ;  /* 0x00002c00010a7983 */ /* 0x00bee20000300800 */
[----:B--2-4-:R-:W-:Y:S01]  /*11ba0*/  MOV R14, UR5 ;  /* 0x00000005000e7c02 */ /* 0x014fe20008000f00 */
[----:B------:R-:W-:Y:S02]  /*11bb0*/  ULDC.64 UR6, c[0x0][0x288] ;  /* 0x0000a20000067ab9 */ /* 0x000fe40000000a00 */
[----:B-----5:R-:W2:Y:S04]  /*11bc0*/  LDL.LU R18, [R1+0x28] ;  /* 0x0000280001127983 */ /* 0x020ea80000300800 */
[----:B------:R-:W4:Y:S04]  /*11bd0*/  LDL.LU R17, [R1+0x88] ;  /* 0x0000880001117983 */ /* 0x000f280000300800 */
[----:B------:R-:W4:Y:S01]  /*11be0*/  LDL.LU R15, [R1+0x8c] ;  /* 0x00008c00010f7983 */ /* 0x000f220000300800 */
[----:B------:R-:W-:Y:S01]  /*11bf0*/  MOV R11, R29 ;  /* 0x0000001d000b7202 */ /* 0x000fe20000000f00 */
[----:B------:R-:W-:Y:S01]  /*11c00*/  IMAD R13, R19, UR6, RZ ;  /* 0x00000006130d7c24 */ /* 0x000fe2000f8e02ff */
[----:B------:R-:W-:-:S03]  /*11c10*/  MOV R12, UR5 ;  /* 0x00000005000c7c02 */ /* 0x000fc60008000f00 */
[----:B------:R-:W-:Y:S02]  /*11c20*/  IMAD R13, R8, UR7, R13 ;  /* 0x00000007080d7c24 */ /* 0x000fe4000f8e020d */
[----:B---3--:R-:W-:Y:S01]  /*11c30*/  FFMA.FTZ R14, R10, R14, UR13 ;  /* 0x0000000d0a0e7e23 */ /* 0x008fe2000801000e */
[----:B------:R-:W-:-:S05]  /*11c40*/  MOV R10, R30 ;  /* 0x0000001e000a7202 */ /* 0x000fca0000000f00 */
[----:B------:R-:W-:-:S04]  /*11c50*/  IMAD.WIDE.U32 R10, R8, UR6, R10 ;  /* 0x00000006080a7c25 */ /* 0x000fc8000f8e000a */
[----:B--2---:R-:W-:Y:S01]  /*11c60*/  FFMA.FTZ R8, R18, R12, UR13 ;  /* 0x0000000d12087e23 */ /* 0x004fe2000801000c */
        /* <DEDUP_REMOVED lines=9> */
.L_x_3064:
[----:B------:R-:W-:Y:S05]  /*11d00*/  BSYNC B0 ;  /* 0x0000000000007941 */ /* 0x000fea0003800000 */
.L_x_3063:
[----:B------:R-:W-:Y:S05]  /*11d10*/  @!P5 BRA `(.L_x_3065) ;  /* 0x000000000060d947 */ /* 0x000fea0003800000 */
[----:B------:R-:W2:Y:S04]  /*11d20*/  LDL R8, [R1+0x20] ;  /* 0x0000200001087983 */ /* 0x000ea80000100800 */
[----:B01-3--:R-:W3:Y:S04]  /*11d30*/  LDL R10, [R1+0x24] ;  /* 0x00002400010a7983 */ /* 0x00bee80000100800 */
[----:B------:R-:W4:Y:S04]  /*11d40*/  LDL.LU R17, [R1+0x70] ;  /* 0x0000700001117983 */ /* 0x000f280000300800 */
[----:B-----5:R-:W4:Y:S01]  /*11d50*/  LDL.LU R18, [R1+0x74] ;  /* 0x0000740001127983 */ /* 0x020f220000300800 */
[----:B--2---:R-:W-:Y:S01]  /*11d60*/  FFMA.FTZ R8, R8, R34, R5 ;  /* 0x0000002208087223 */ /* 0x004fe20000010005 */
[----:B---3--:R-:W-:-:S03]  /*11d70*/  FFMA.FTZ R10, R10, R3, R4 ;  /* 0x000000030a0a7223 */ /* 0x008fc60000010004 */
[----:B----4-:R-:W-:Y:S01]  /*11d80*/  FMUL.FTZ R14, R8, -1.4426950216293334961 ;  /* 0xbfb8aa3b080e7820 */ /* 0x010fe20000410000 */
        /* <DEDUP_REMOVED lines=17> */
.L_x_3065:
[----:B------:R-:W-:Y:S04]  /*11ea0*/  BSSY B0, `(.L_x_3066) ;  /* 0x0000019000007945 */ /* 0x000fe80003800000 */
[----:B------:R-:W-:Y:S05]  /*11eb0*/  @P3 BRA `(.L_x_3067) ;  /* 0x00000000005c3947 */ /* 0x000fea0003800000 */
[----:B01-3--:R-:W3:Y:S01]  /*11ec0*/  LDL.LU R10, [R1+0x24] ;  /* 0x00002400010a7983 */ /* 0x00bee20000300800 */
[----:B--2---:R-:W-:Y:S01]  /*11ed0*/  MOV R12, UR5 ;  /* 0x00000005000c7c02 */ /* 0x004fe20008000f00 */
[----:B------:R-:W-:Y:S02]  /*11ee0*/  ULDC.64 UR6, c[0x0][0x288] ;  /* 0x0000a20000067ab9 */ /* 0x000fe40000000a00 */
[----:B-----5:R-:W2:Y:S04]  /*11ef0*/  LDL.LU R18, [R1+0x20] ;  /* 0x0000200001127983 */ /* 0x020ea80000300800 */
[----:B------:R-:W2:Y:S04]  /*11f00*/  LDL.LU R17, [R1+0x70] ;  /* 0x0000700001117983 */ /* 0x000ea80000300800 */
[----:B------:R-:W2:Y:S01]  /*11f10*/  LDL.LU R15, [R1+0x74] ;  /* 0x00007400010f7983 */ /* 0x000ea20000300800 */
[----:B------:R-:W-:Y:S01]  /*11f20*/  MOV R11, R29 ;  /* 0x0000001d000b7202 */ /* 0x000fe20000000f00 */
[----:B----4-:R-:W-:Y:S01]  /*11f30*/  IMAD R14, R22, UR6, RZ ;  /* 0x00000006160e7c24 */ /* 0x010fe2000f8e02ff */
[----:B------:R-:W-:-:S03]  /*11f40*/  MOV R8, UR5 ;  /* 0x0000000500087c02 */ /* 0x000fc60008000f00 */
[----:B------:R-:W-:Y:S02]  /*11f50*/  IMAD R13, R9, UR7, R14 ;  /* 0x00000007090d7c24 */ /* 0x000fe4000f8e020e */
[----:B---3--:R-:W-:Y:S01]  /*11f60*/  FFMA.FTZ R12, R10, R12, UR13 ;  /* 0x0000000d0a0c7e23 */ /* 0x008fe2000801000c */
[----:B------:R-:W-:-:S05]  /*11f70*/  MOV R10, R30 ;  /* 0x0000001e000a7202 */ /* 0x000fca0000000f00 */
[----:B------:R-:W-:-:S04]  /*11f80*/  IMAD.WIDE.U32 R10, R9, UR6, R10 ;  /* 0x00000006090a7c25 */ /* 0x000fc8000f8e000a */
[----:B--2---:R-:W-:Y:S01]  /*11f90*/  FFMA.FTZ R9, R18, R8, UR13 ;  /* 0x0000000d12097e23 */ /* 0x004fe20008010008 */
[----:B------:R-:W-:Y:S01]  /*11fa0*/  ULDC.64 UR6, c[0x0][0x210] ;  /* 0x0000840000067ab9 */ /* 0x000fe20000000a00 */
[----:B------:R-:W-:Y:S01]  /*11fb0*/  FFMA.FTZ R12, R3, R17, -R12 ;  /* 0x00000011030c7223 */ /* 0x000fe2000001080c */
[----:B------:R-:W-:Y:S01]  /*11fc0*/  IADD3 R11, R11, R13, RZ ;  /* 0x0000000d0b0b7210 */ /* 0x000fe20007ffe0ff */
[----:B------:R-:W-:Y:S01]  /*11fd0*/  FFMA.FTZ R13, R34, R15, -R9 ;  /* 0x0000000f220d7223 */ /* 0x000fe20000010809 */
[----:B------:R-:W-:Y:S01]  /*11fe0*/  LEA R8, P0, R10, UR6, 0x2 ;  /* 0x000000060a087c11 */ /* 0x000fe2000f8010ff */
[----:B------:R-:W-:Y:S02]  /*11ff0*/  FMUL.FTZ R12, R12, UR26 ;  /* 0x0000001a0c0c7c20 */ /* 0x000fe40008410000 */
[----:B------:R-:W-:Y:S01]  /*12000*/  FMUL.FTZ R13, R13, UR26 ;  /* 0x0000001a0d0d7c20 */ /* 0x000fe20008410000 */
[----:B------:R-:W-:-:S05]  /*12010*/  LEA.HI.X R9, R10, UR7, R11, 0x2, P0 ;  /* 0x000000070a097c11 */ /* 0x000fca00080f140b */
[----:B------:R0:W-:Y:S04]  /*12020*/  STG.E.64 desc[UR22][R8.64], R12 ;  /* 0x0000000c08007986 */ /* 0x0001e8000c101b16 */
.L_x_3067:
[----:B------:R-:W-:Y:S05]  /*12030*/  BSYNC B0 ;  /* 0x0000000000007941 */ /* 0x000fea0003800000 */
.L_x_3066:
[----:B------:R-:W-:Y:S05]  /*12040*/  @!P5 BRA `(.L_x_3068) ;  /* 0x000000000050d947 */ /* 0x000fea0003800000 */
[----:B0-----:R-:W2:Y:S04]  /*12050*/  LDL R8, [R1+0x1c] ;  /* 0x00001c0001087983 */ /* 0x001ea80000100800 */
[----:B------:R-:W3:Y:S01]  /*12060*/  LDL R9, [R1+0x14] ;  /* 0x0000140001097983 */ /* 0x000ee20000100800 */
[----:B--2---:R-:W-:Y:S01]  /*12070*/  FFMA.FTZ R4, R8, R3, R4 ;  /* 0x0000000308047223 */ /* 0x004fe20000010004 */
[----:B---3--:R-:W-:-:S03]  /*12080*/  FFMA.FTZ R5, R9, R34, R5 ;  /* 0x0000002209057223 */ /* 0x008fc60000010005 */
[----:B------:R-:W-:Y:S01]  /*12090*/  FMUL.FTZ R8, R4, -1.4426950216293334961 ;  /* 0xbfb8aa3b04087820 */ /* 0x000fe20000410000 */
[----:B-1----:R-:W-:-:S05]  /*120a0*/  FMUL.FTZ R10, R5, -1.4426950216293334961 ;  /* 0xbfb8aa3b050a7820 */ /* 0x002fca0000410000 */
[----:B------:R-:W0:Y:S08]  /*120b0*/  MUFU.EX2 R8, R8 ;  /* 0x0000000800087308 */ /* 0x000e300000000800 */
[----:B------:R-:W1:Y:S01]  /*120c0*/  MUFU.EX2 R10, R10 ;  /* 0x0000000a000a7308 */ /* 0x000e620000000800 */
[----:B0-----:R-:W-:-:S07]  /*120d0*/  FADD.FTZ R9, R8, 1 ;  /* 0x3f80000008097421 */ /* 0x001fce0000010000 */
[----:B------:R-:W0:Y:S01]  /*120e0*/  MUFU.RCP R9, R9 ;  /* 0x0000000900097308 */ /* 0x000e220000001000 */
[----:B-1----:R-:W-:-:S07]  /*120f0*/  FADD.FTZ R11, R10, 1 ;  /* 0x3f8000000a0b7421 */ /* 0x002fce0000010000 */
[----:B------:R-:W4:Y:S01]  /*12100*/  MUFU.RCP R12, R11 ;  /* 0x0000000b000c7308 */ /* 0x000f220000001000 */
[----:B0-----:R-:W-:Y:S01]  /*12110*/  FADD.FTZ R13, -R9, 1 ;  /* 0x3f800000090d7421 */ /* 0x001fe20000010100 */
[----:B------:R-:W-:-:S03]  /*12120*/  FMUL.FTZ R6, R6, R9 ;  /* 0x0000000906067220 */ /* 0x000fc60000410000 */
[----:B------:R-:W-:Y:S01]  /*12130*/  FFMA.FTZ R13, R4, R13, 1 ;  /* 0x3f800000040d7423 */ /* 0x000fe2000001000d */
[----:B----4-:R-:W-:Y:S01]  /*12140*/  FADD.FTZ R14, -R12, 1 ;  /* 0x3f8000000c0e7421 */ /* 0x010fe20000010100 */
[----:B------:R-:W-:Y:S02]  /*12150*/  FMUL.FTZ R7, R7, R12 ;  /* 0x0000000c07077220 */ /* 0x000fe40000410000 */
[----:B------:R-:W-:Y:S01]  /*12160*/  FMUL.FTZ R6, R6, R13 ;  /* 0x0000000d06067220 */ /* 0x000fe20000410000 */
[----:B------:R-:W-:-:S04]  /*12170*/  FFMA.FTZ R14, R5, R14, 1 ;  /* 0x3f800000050e7423 */ /* 0x000fc8000001000e */
[----:B------:R-:W-:-:S07]  /*12180*/  FMUL.FTZ R7, R7, R14 ;  /* 0x0000000e07077220 */ /* 0x000fce0000410000 */
.L_x_3068:
[----:B------:R-:W-:Y:S04]  /*12190*/  BSSY B0, `(.L_x_3069) ;  /* 0x0000016000007945 */ /* 0x000fe80003800000 */
[----:B------:R-:W-:Y:S05]  /*121a0*/  @P4 BRA `(.L_x_3070) ;  /* 0x0000000000504947 */ /* 0x000fea0003800000 */
[----:B0-----:R-:W2:Y:S01]  /*121b0*/  LDL.LU R9, [R1+0x1c] ;  /* 0x00001c0001097983 */ /* 0x001ea20000300800 */
[----:B------:R-:W-:Y:S01]  /*121c0*/  MOV R4, UR5 ;  /* 0x0000000500047c02 */ /* 0x000fe20008000f00 */
[----:B------:R-:W-:Y:S02]  /*121d0*/  ULDC.64 UR6, c[0x0][0x288] ;  /* 0x0000a20000067ab9 */ /* 0x000fe40000000a00 */
[----:B-1-3--:R-:W3:Y:S01]  /*121e0*/  LDL.LU R10, [R1+0x14] ;  /* 0x00001400010a7983 */ /* 0x00aee20000300800 */
[----:B------:R-:W-:Y:S01]  /*121f0*/  MOV R28, R30 ;  /* 0x0000001e001c7202 */ /* 0x000fe20000000f00 */
[----:B------:R-:W-:Y:S01]  /*12200*/  IMAD R5, R21, UR6, RZ ;  /* 0x0000000615057c24 */ /* 0x000fe2000f8e02ff */
[----:B------:R-:W-:-:S03]  /*12210*/  MOV R8, UR5 ;  /* 0x0000000500087c02 */ /* 0x000fc60008000f00 */
[----:B------:R-:W-:-:S04]  /*12220*/  IMAD.WIDE.U32 R28, R16, UR6, R28 ;  /* 0x00000006101c7c25 */ /* 0x000fc8000f8e001c */
[----:B--2---:R-:W-:Y:S01]  /*12230*/  FFMA.FTZ R4, R9, R4, UR13 ;  /* 0x0000000d09047e23 */ /* 0x004fe20008010004 */
[----:B------:R-:W-:Y:S01]  /*12240*/  IMAD R9, R16, UR7, R5 ;  /* 0x0000000710097c24 */ /* 0x000fe2000f8e0205 */
[----:B------:R-:W-:Y:S01]  /*12250*/  ULDC.64 UR6, c[0x0][0x210] ;  /* 0x0000840000067ab9 */ /* 0x000fe20000000a00 */
[----:B---3--:R-:W-:Y:S01]  /*12260*/  FFMA.FTZ R5, R10, R8, UR13 ;  /* 0x0000000d0a057e23 */ /* 0x008fe20008010008 */
[----:B------:R-:W-:Y:S01]  /*12270*/  FFMA.FTZ R3, R3, R6, -R4 ;  /* 0x0000000603037223 */ /* 0x000fe20000010804 */
[----:B------:R-:W-:Y:S02]  /*12280*/  LEA R4, P0, R28, UR6, 0x2 ;  /* 0x000000061c047c11 */ /* 0x000fe4000f8010ff */
[----:B------:R-:W-:Y:S01]  /*12290*/  IADD3 R9, R29, R9, RZ ;  /* 0x000000091d097210 */ /* 0x000fe20007ffe0ff */
[----:B------:R-:W-:Y:S01]  /*122a0*/  FFMA.FTZ R7, R34, R7, -R5 ;  /* 0x0000000722077223 */ /* 0x000fe20000010805 */
[----:B------:R-:W-:Y:S02]  /*122b0*/  FMUL.FTZ R6, R3, UR26 ;  /* 0x0000001a03067c20 */ /* 0x000fe40008410000 */
[----:B------:R-:W-:Y:S01]  /*122c0*/  LEA.HI.X R5, R28, UR7, R9, 0x2, P0 ;  /* 0x000000071c057c11 */ /* 0x000fe200080f1409 */
[----:B------:R-:W-:-:S05]  /*122d0*/  FMUL.FTZ R7, R7, UR26 ;  /* 0x0000001a07077c20 */ /* 0x000fca0008410000 */
[----:B------:R0:W-:Y:S02]  /*122e0*/  STG.E.64 desc[UR22][R4.64], R6 ;  /* 0x0000000604007986 */ /* 0x0001e4000c101b16 */
.L_x_3070:
[----:B------:R-:W-:Y:S05]  /*122f0*/  BSYNC B0 ;  /* 0x0000000000007941 */ /* 0x000fea0003800000 */
.L_x_3069:
        /* <DEDUP_REMOVED lines=9> */
.L_x_2924:
        /* <DEDUP_REMOVED lines=19> */
.L_x_3073:
[----:B------:R-:W-:Y:S05]  /*124c0*/  BSYNC B0 ;  /* 0x0000000000007941 */ /* 0x000fea0003800000 */
.L_x_3072:
        /* <DEDUP_REMOVED lines=11> */
.L_x_3075:
[----:B------:R-:W2:Y:S04]  /*12580*/  LDG.E.STRONG.GPU R5, desc[UR22][R2.64] ;  /* 0x0000001602057981 */ /* 0x000ea8000c1ef900 */
[----:B--2---:R-:W-:Y:S01]  /*12590*/  CCTL.IVALL ;  /* 0x00000000ff00798f */ /* 0x004fe20002000000 */
[----:B------:R-:W-:Y:S05]  /*125a0*/  YIELD ;  /* 0x0000000000007946 */ /* 0x000fea0003800000 */
[----:B------:R-:W-:-:S13]  /*125b0*/  ISETP.NE.AND P0, PT, R5, R4, PT ;  /* 0x000000040500720c */ /* 0x000fda0003f05270 */
[----:B------:R-:W-:Y:S05]  /*125c0*/  @P0 BRA `(.L_x_3075) ;  /* 0xfffffffc00ec0947 */ /* 0x000fea000383ffff */
.L_x_3074:
[----:B------:R-:W-:Y:S05]  /*125d0*/  WARPSYNC.ALL ;  /* 0x0000000000007948 */ /* 0x000fea0003800000 */
[----:B------:R-:W0:Y:S01]  /*125e0*/  LDC.64 R2, c[0x0][0x288] ;  /* 0x0000a200ff027b82 */ /* 0x000e220000000a00 */
[----:B---3--:R-:W-:-:S07]  /*125f0*/  SHF.R.S32.HI R10, RZ, 0x1f, R0 ;  /* 0x0000001fff0a7819 */ /* 0x008fce0000011400 */
        /* <DEDUP_REMOVED lines=22> */
.L_x_3076:
[----:B------:R-:W-:-:S04]  /*12760*/  LEA R12, P0, R0, UR4, 0x2 ;  /* 0x00000004000c7c11 */ /* 0x000fc8000f8010ff */
[----:B------:R-:W-:Y:S02]  /*12770*/  LEA.HI.X R13, R0, UR5, R13, 0x2, P0 ;  /* 0x00000005000d7c11 */ /* 0x000fe400080f140d */
[-C--:B----4-:R-:W-:Y:S02]  /*12780*/  LEA R14, P0, R25, R12.reuse, 0x2 ;  /* 0x0000000c190e7211 */ /* 0x090fe400078010ff */
[-C--:B-----5:R-:W-:Y:S01]  /*12790*/  LEA R18, P2, R27, R12.reuse, 0x2 ;  /* 0x0000000c1b127211 */ /* 0x0a0fe200078410ff */
[----:B--2---:R2:W3:Y:S01]  /*127a0*/  LDG.E R3, desc[UR22][R12.64] ;  /* 0x000000160c037981 */ /* 0x0044e2000c1e1900 */
[----:B------:R-:W-:Y:S02]  /*127b0*/  LEA R16, P1, R2, R12, 0x2 ;  /* 0x0000000c02107211 */ /* 0x000fe400078210ff */
[C---:B------:R-:W-:Y:S02]  /*127c0*/  IADD3.X R15, R13.reuse, R31, RZ, P0, !PT ;  /* 0x0000001f0d0f7210 */ /* 0x040fe400007fe4ff */
        /* <DEDUP_REMOVED lines=11> */
[----:B------:R-:W-:Y:S02]  /*12880*/  ISETP.GT.AND.EX P0, PT, R20, R13, PT, P0 ;  /* 0x0000000d1400720c */ /* 0x000fe40003f04300 */
[----:B---3--:R-:W-:Y:S02]  /*12890*/  F2FP.BF16.F32.PACK_AB R3, R14, R3 ;  /* 0x000000030e03723e */ /* 0x008fe400000010ff */
[----:B----4-:R-:W-:-:S03]  /*128a0*/  F2FP.BF16.F32.PACK_AB R21, R19, R16 ;  /* 0x000000101315723e */ /* 0x010fc600000010ff */
[----:B------:R2:W-:Y:S04]  /*128b0*/  STG.E desc[UR22][R8.64], R3 ;  /* 0x0000000308007986 */ /* 0x0005e8000c101916 */
[----:B------:R2:W-:Y:S02]  /*128c0*/  STG.E desc[UR22][R10.64], R21 ;  /* 0x000000150a007986 */ /* 0x0005e4000c101916 */
[----:B------:R-:W-:Y:S05]  /*128d0*/  @P0 BRA `(.L_x_3076) ;  /* 0xfffffffc00a00947 */ /* 0x000fea000383ffff */
[----:B------:R-:W-:Y:S05]  /*128e0*/  EXIT ;  /* 0x000000000000794d */ /* 0x000fea0003800000 */
.L_x_3077:
        /* <DEDUP_REMOVED lines=9> */
.L_x_5600:


//--------------------- .text._Z35group_norm_nhwc_bwd_one_pass_kernelI11Fp32IOBf16WLi512ELi160ELi640EEv26Group_norm_nhwc_bwd_params --------------------------
	.section	.text._Z35group_norm_nhwc_bwd_one_pass_kernelI11Fp32IOBf16WLi512ELi160ELi640EEv26Group_norm_nhwc_bwd_params,"ax",@progbits
	.align	128
        .global         _Z35group_norm_nhwc_bwd_one_pass_kernelI11Fp32IOBf16WLi512ELi160ELi640EEv26Group_norm_nhwc_bwd_params
        .type           _Z35group_norm_nhwc_bwd_one_pass_kernelI11Fp32IOBf16WLi512ELi160ELi640EEv26Group_norm_nhwc_bwd_params,@function
        .size           _Z35group_norm_nhwc_bwd_one_pass_kernelI11Fp32IOBf16WLi512ELi160ELi640EEv26Group_norm_nhwc_bwd_params,(.L_x_5601 - _Z35group_norm_nhwc_bwd_one_pass_kernelI11Fp32IOBf16WLi512ELi160ELi640EEv26Group_norm_nhwc_bwd_params)
        .other          _Z35group_norm_nhwc_bwd_one_pass_kernelI11Fp32IOBf16WLi512ELi160ELi640EEv26Group_norm_nhwc_bwd_params,@"STO_CUDA_ENTRY STV_DEFAULT"
_Z35group_norm_nhwc_bwd_one_pass_kernelI11Fp32IOBf16WLi512ELi160ELi640EEv26Group_norm_nhwc_bwd_params:
.text._Z35group_norm_nhwc_bwd_one_pass_kernelI11Fp32IOBf16WLi512ELi160ELi640EEv26Group_norm_nhwc_bwd_params:
        /* <DEDUP_REMOVED lines=32> */
.L_x_3168:
[----:B------:R-:W2:Y:S01]  /*0200*/  LDL R7, [R1+0x810] ;  /* 0x0008100001077983 */ /* 0x000ea20000100800 */
[----:B------:R-:W-:-:S03]  /*0210*/  ULDC UR12, c[0x0][0x2a0] ;  /* 0x0000a800000c7ab9 */ /* 0x000fc60000000800 */
[----:B------:R-:W3:Y:S01]  /*0220*/  LDL R8, [R1+0x814] ;  /* 0x0008140001087983 */ /* 0x000ee20000100800 */
[----:B------:R-:W-:Y:S01]  /*0230*/  MOV R2, UR12 ;  /* 0x0000000c00027c02 */ /* 0x000fe20008000f00 */
[----:B------:R-:W-:Y:S01]  /*0240*/  UMOV UR6, URZ ;  /* 0x0000003f00067c82 */ /* 0x000fe20008000000 */
[----:B------:R-:W-:Y:S01]  /*0250*/  IABS R6, UR5 ;  /* 0x0000000500067c13 */ /* 0x000fe20008000000 */
[----:B------:R-:W-:Y:S01]  /*0260*/  UISETP.GE.AND UP4, UPT, UR5, URZ, UPT ;  /* 0x0000003f0500728c */ /* 0x000fe2000bf86270 */
[----:B------:R-:W-:Y:S01]  /*0270*/  IABS R2, R2 ;  /* 0x0000000200027213 */ /* 0x000fe20000000000 */
[----:B------:R-:W-:Y:S01]  /*0280*/  ULDC.64 UR18, c[0x0][0x290] ;  /* 0x0000a40000127ab9 */ /* 0x000fe20000000a00 */
[----:B------:R-:W-:Y:S01]  /*0290*/  R2UR UR9, R6 ;  /* 0x00000000060972ca */ /* 0x000fe200000e0000 */
[----:B------:R-:W-:Y:S01]  /*02a0*/  UISETP.NE.AND UP0, UPT, UR12, URZ, UPT ;  /* 0x0000003f0c00728c */ /* 0x000fe2000bf05270 */
[----:B------:R-:W-:Y:S02]  /*02b0*/  R2UR UR16, R2 ;  /* 0x00000000021072ca */ /* 0x000fe400000e0000 */
[----:B------:R-:W-:-:S02]  /*02c0*/  SHF.R.S32.HI R15, RZ, 0x1f, R4 ;  /* 0x0000001fff0f7819 */ /* 0x000fc40000011404 */
[C---:B------:R-:W-:Y:S02]  /*02d0*/  ISETP.GE.U32.AND P1, PT, R4.reuse, UR18, PT ;  /* 0x0000001204007c0c */ /* 0x040fe4000bf26070 */
[C---:B------:R-:W-:Y:S02]  /*02e0*/  IADD3 R9, R4.reuse, 0x8, RZ ;  /* 0x0000000804097810 */ /* 0x040fe40007ffe0ff */
[----:B------:R-:W-:Y:S02]  /*02f0*/  IADD3 R31, R4, 0x10, RZ ;  /* 0x00000010041f7810 */ /* 0x000fe40007ffe0ff */
[----:B------:R-:W-:Y:S02]  /*0300*/  SHF.R.S32.HI R17, RZ, 0x1f, R9 ;  /* 0x0000001fff117819 */ /* 0x000fe40000011409 */
[----:B-1----:R-:W-:Y:S01]  /*0310*/  LOP3.LUT R0, R0, 0xfdffffff, RZ, 0xc0, !PT ;  /* 0xfdffffff00007812 */ /* 0x002fe200078ec0ff */
[----:B0-----:R-:W0:Y:S01]  /*0320*/  I2F.RP R2, UR16 ;  /* 0x0000001000027d06 */ /* 0x001e220008209400 */
[----:B------:R-:W-:-:S02]  /*0330*/  IADD3 R33, R4, 0x18, RZ ;  /* 0x0000001804217810 */ /* 0x000fc40007ffe0ff */
[----:B------:R-:W-:Y:S02]  /*0340*/  IADD3 R24, R4, 0x20, RZ ;  /* 0x0000002004187810 */ /* 0x000fe40007ffe0ff */
[----:B------:R-:W-:Y:S02]  /*0350*/  SHF.R.S32.HI R25, RZ, 0x1f, R33 ;  /* 0x0000001fff197819 */ /* 0x000fe40000011421 */
[----:B------:R-:W-:Y:S02]  /*0360*/  ISETP.GE.U32.AND P2, PT, R24, UR18, PT ;  /* 0x0000001218007c0c */ /* 0x000fe4000bf46070 */
[----:B------:R-:W-:Y:S02]  /*0370*/  SHF.R.S32.HI R30, RZ, 0x1f, R24 ;  /* 0x0000001fff1e7819 */ /* 0x000fe40000011418 */
[C---:B------:R-:W-:Y:S02]  /*0380*/  IADD3 R39, R4.reuse, 0x30, RZ ;  /* 0x0000003004277810 */ /* 0x040fe40007ffe0ff */
[----:B------:R-:W-:Y:S01]  /*0390*/  IADD3 R43, R4, 0x38, RZ ;  /* 0x00000038042b7810 */ /* 0x000fe20007ffe0ff */
[----:B0-----:R-:W0:Y:S01]  /*03a0*/  MUFU.RCP R2, R2 ;  /* 0x0000000200027308 */ /* 0x001e220000001000 */
[----:B------:R-:W-:-:S02]  /*03b0*/  LOP3.LUT R5, R5, 0x7fffffff, RZ, 0xc0, !PT ;  /* 0x7fffffff05057812 */ /* 0x000fc400078ec0ff */
[----:B------:R-:W-:Y:S02]  /*03c0*/  SHF.R.S32.HI R41, RZ, 0x1f, R43 ;  /* 0x0000001fff297819 */ /* 0x000fe4000001142b */
        /* <DEDUP_REMOVED lines=26> */
[----:B------:R-:W-:-:S04]  /*0570*/  USEL UR7, UR8, UR7, !UP0 ;  /* 0x0000000708077287 */ /* 0x000fc8000c000000 */
        /* <DEDUP_REMOVED lines=8> */
[----:B------:R-:W-:Y:S02]  /*0600*/  IADD3 R6, P1, R8, UR12, RZ ;  /* 0x0000000c08067c10 */ /* 0x000fe4000ff3e0ff */
[----:B------:R-:W-:-:S03]  /*0610*/  MOV R8, UR12 ;  /* 0x0000000c00087c02 */ /* 0x000fc60008000f00 */
        /* <DEDUP_REMOVED lines=8> */
[----:B------:R-:W-:-:S02]  /*06a0*/  LOP3.LUT R0, R0, 0xfeffffff, RZ, 0xc0, !PT ;  /* 0xfeffffff00007812 */ /* 0x000fc400078ec0ff */
[----:B------:R-:W-:Y:S02]  /*06b0*/  ISETP.GE.U32.AND P1, PT, R33, UR18, PT ;  /* 0x0000001221007c0c */ /* 0x000fe4000bf26070 */
[----:B------:R-:W-:Y:S01]  /*06c0*/  @P6 LOP3.LUT R0, R0, 0x1000000, RZ, 0xfc, !PT ;  /* 0x0100000000006812 */ /* 0x000fe200078efcff */
[----:B------:R-:W2:Y:S01]  /*06d0*/  @!P3 LDC.64 R12, c[0x0][0x230] ;  /* 0x00008c00ff0cbb82 */ /* 0x000ea20000000a00 */
[----:B------:R-:W-:Y:S02]  /*06e0*/  ISETP.GE.OR.EX P4, PT, R25, UR19, P0, P1 ;  /* 0x0000001319007c0c */ /* 0x000fe40008786710 */
[----:B------:R-:W-:Y:S01]  /*06f0*/  IADD3 R29, R7, UR6, RZ ;  /* 0x00000006071d7c10 */ /* 0x000fe2000fffe0ff */
[----:B0-----:R-:W-:Y:S01]  /*0700*/  @!P3 IMAD R15, R15, R10, RZ ;  /* 0x0000000a0f0fb224 */ /* 0x001fe200078e02ff */
[----:B------:R-:W-:-:S03]  /*0710*/  LOP3.LUT R0, R0, 0xff7fffff, RZ, 0xc0, !PT ;  /* 0xff7fffff00007812 */ /* 0x000fc600078ec0ff */
[----:B------:R-:W0:Y:S01]  /*0720*/  @!P3 LDC.64 R20, c[0x0][0x228] ;  /* 0x00008a00ff14bb82 */ /* 0x000e220000000a00 */
[----:B------:R-:W-:Y:S01]  /*0730*/  @!P3 MOV R28, R6 ;  /* 0x00000006001cb202 */ /* 0x000fe20000000f00 */
[----:B------:R-:W-:Y:S01]  /*0740*/  @!P3 IMAD R15, R4, R11, R15 ;  /* 0x0000000b040fb224 */ /* 0x000fe200078e020f */
[----:B------:R-:W-:-:S05]  /*0750*/  @P5 LOP3.LUT R0, R0, 0x800000, RZ, 0xfc, !PT ;  /* 0x0080000000005812 */ /* 0x000fca00078efcff */
[----:B------:R-:W3:Y:S01]  /*0760*/  @!P6 LDC.64 R18, c[0x0][0x230] ;  /* 0x00008c00ff12eb82 */ /* 0x000ee20000000a00 */
[----:B------:R-:W-:Y:S01]  /*0770*/  @!P3 IMAD.WIDE.U32 R10, R4, R10, R28 ;  /* 0x0000000a040ab225 */ /* 0x000fe200078e001c */
[----:B------:R-:W-:Y:S01]  /*0780*/  LOP3.LUT R0, R0, 0xffbfffff, RZ, 0xc0, !PT ;  /* 0xffbfffff00007812 */ /* 0x000fe200078ec0ff */
[----:B------:R-:W-:Y:S01]  /*0790*/  STL [R1+0x840], R4 ;  /* 0x0008400401007387 */ /* 0x000fe20000100800 */
[----:B------:R-:W-:Y:S01]  /*07a0*/  ULDC.64 UR6, c[0x0][0x248] ;  /* 0x0000920000067ab9 */ /* 0x000fe20000000a00 */
[----:B-1----:R-:W-:Y:S01]  /*07b0*/  @!P6 IMAD R16, R17, R2, RZ ;  /* 0x000000021110e224 */ /* 0x002fe200078e02ff */
[----:B------:R-:W-:Y:S02]  /*07c0*/  @!P3 IADD3 R11, R11, R15, RZ ;  /* 0x0000000f0b0bb210 */ /* 0x000fe40007ffe0ff */
[----:B------:R-:W-:Y:S01]  /*07d0*/  @!P3 SHF.L.U32 R17, R10, 0x2, RZ ;  /* 0x000000020a11b819 */ /* 0x000fe200000006ff */
[----:B------:R-:W1:Y:S01]  /*07e0*/  @!P5 LDC.64 R26, c[0x0][0x288] ;  /* 0x0000a200ff1adb82 */ /* 0x000e620000000a00 */
[----:B------:R-:W-:Y:S01]  /*07f0*/  @P4 LOP3.LUT R0, R0, 0x400000, RZ, 0xfc, !PT ;  /* 0x0040000000004812 */ /* 0x000fe200078efcff */
[----:B------:R-:W-:Y:S01]  /*0800*/  @!P6 IMAD R35, R9, R3, R16 ;  /* 0x000000030923e224 */ /* 0x000fe200078e0210 */
[----:B------:R-:W-:-:S02]  /*0810*/  @!P3 SHF.L.U64.HI R32, R10, 0x2, R11 ;  /* 0x000000020a20b819 */ /* 0x000fc4000001020b */
[----:B--2---:R-:W-:Y:S02]  /*0820*/  @!P3 IADD3 R12, P1, R17, R12, RZ ;  /* 0x0000000c110cb210 */ /* 0x004fe40007f3e0ff */
[----:B------:R-:W-:Y:S01]  /*0830*/  ISETP.GE.OR.EX P3, PT, R30, UR19, P0, P2 ;  /* 0x000000131e007c0c */ /* 0x000fe20008766720 */
[----:B------:R-:W2:Y:S01]  /*0840*/  @!P6 LDC.64 R14, c[0x0][0x228] ;  /* 0x00008a00ff0eeb82 */ /* 0x000ea20000000a00 */
[C---:B------:R-:W-:Y:S02]  /*0850*/  LOP3.LUT P2, RZ, R0.reuse, 0x2000000, RZ, 0xc0, !PT ;  /* 0x0200000000ff7812 */ /* 0x040fe4000784c0ff */
[----:B------:R-:W-:Y:S02]  /*0860*/  @!P6 MOV R10, R6 ;  /* 0x00000006000ae202 */ /* 0x000fe40000000f00 */
[----:B------:R-:W-:Y:S02]  /*0870*/  @!P6 MOV R11, R29 ;  /* 0x0000001d000be202 */ /* 0x000fe40000000f00 */
[----:B------:R-:W-:Y:S01]  /*0880*/  LOP3.LUT R0, R0, 0xffdfffff, RZ, 0xc0, !PT ;  /* 0xffdfffff00007812 */ /* 0x000fe200078ec0ff */
[----:B------:R-:W4:Y:S01]  /*0890*/  @!P4 LDC.64 R22, c[0x0][0x288] ;  /* 0x0000a200ff16cb82 */ /* 0x000f220000000a00 */
[----:B------:R-:W-:-:S03]  /*08a0*/  @!P6 IMAD.WIDE.U32 R2, R9, R2, R10 ;  /* 0x000000020902e225 */ /* 0x000fc600078e000a */
[----:B------:R-:W-:Y:S02]  /*08b0*/  @P3 LOP3.LUT R0, R0, 0x200000, RZ, 0xfc, !PT ;  /* 0x0020000000003812 */ /* 0x000fe400078efcff */
[----:B------:R-:W-:Y:S02]  /*08c0*/  @!P2 IADD3.X R13, R32, R13, RZ, P1, !PT ;  /* 0x0000000d200da210 */ /* 0x000fe40000ffe4ff */
[----:B0-----:R-:W-:Y:S01]  /*08d0*/  @!P2 IADD3 R20, P1, R17, R20, RZ ;  /* 0x000000141114a210 */ /* 0x001fe20007f3e0ff */
[----:B-1----:R-:W-:Y:S01]  /*08e0*/  @!P5 IMAD R8, R8, R26, RZ ;  /* 0x0000001a0808d224 */ /* 0x002fe200078e02ff */
[----:B------:R-:W-:Y:S01]  /*08f0*/  @!P6 IADD3 R3, R3, R35, RZ ;  /* 0x000000230303e210 */ /* 0x000fe20007ffe0ff */
[----:B------:R-:W0:Y:S01]  /*0900*/  @!P5 LDC.64 R16, c[0x0][0x230] ;  /* 0x00008c00ff10db82 */ /* 0x000e220000000a00 */
[----:B------:R-:W-:Y:S01]  /*0910*/  @!P6 SHF.L.U32 R9, R2, 0x2, RZ ;  /* 0x000000020209e819 */ /* 0x000fe200000006ff */
[----:B------:R-:W-:Y:S01]  /*0920*/  @!P5 IMAD R35, R31, R27, R8 ;  /* 0x0000001b1f23d224 */ /* 0x000fe200078e0208 */
[----:B------:R-:W-:Y:S01]  /*0930*/  @!P2 IADD3.X R21, R32, R21, RZ, P1, !PT ;  /* 0x000000152015a210 */ /* 0x000fe20000ffe4ff */
[----:B------:R-:W-:Y:S01]  /*0940*/  STL.64 [R1+0x940], R12 ;  /* 0x0009400c01007387 */ /* 0x000fe20000100a00 */
[----:B------:R-:W-:-:S02]  /*0950*/  @!P6 SHF.L.U64.HI R32, R2, 0x2, R3 ;  /* 0x000000020220e819 */ /* 0x000fc40000010203 */
[C---:B---3--:R-:W-:Y:S01]  /*0960*/  @!P6 IADD3 R18, P1, R9.reuse, R18, RZ ;  /* 0x000000120912e210 */ /* 0x048fe20007f3e0ff */
[----:B------:R-:W1:Y:S01]  /*0970*/  @!P5 LDC.64 R2, c[0x0][0x228] ;  /* 0x00008a00ff02db82 */ /* 0x000e620000000a00 */
[----:B------:R-:W-:Y:S01]  /*0980*/  @!P5 MOV R8, R6 ;  /* 0x000000060008d202 */ /* 0x000fe20000000f00 */
[----:B------:R-:W-:Y:S01]  /*0990*/  STL.64 [R1+0x938], R20 ;  /* 0x0009381401007387 */ /* 0x000fe20000100a00 */
[C---:B------:R-:W-:Y:S02]  /*09a0*/  @!P6 IADD3.X R19, R32.reuse, R19, RZ, P1, !PT ;  /* 0x000000132013e210 */ /* 0x040fe40000ffe4ff */
[----:B--2---:R-:W-:Y:S01]  /*09b0*/  @!P6 IADD3 R14, P1, R9, R14, RZ ;  /* 0x0000000e090ee210 */ /* 0x004fe20007f3e0ff */
[----:B----4-:R-:W-:Y:S01]  /*09c0*/  @!P4 IMAD R34, R25, R22, RZ ;  /* 0x000000161922c224 */ /* 0x010fe200078e02ff */
[----:B------:R-:W-:Y:S01]  /*09d0*/  @!P5 MOV R9, R29 ;  /* 0x0000001d0009d202 */ /* 0x000fe20000000f00 */
[----:B------:R-:W2:Y:S01]  /*09e0*/  @!P3 LDC.64 R10, c[0x0][0x288] ;  /* 0x0000a200ff0abb82 */ /* 0x000ea20000000a00 */
[----:B------:R-:W-:Y:S01]  /*09f0*/  @!P6 IADD3.X R15, R32, R15, RZ, P1, !PT ;  /* 0x0000000f200fe210 */ /* 0x000fe20000ffe4ff */
[----:B------:R-:W-:Y:S01]  /*0a00*/  STL.64 [R1+0x930], R18 ;  /* 0x0009301201007387 */ /* 0x000fe20000100a00 */
[----:B------:R-:W-:Y:S01]  /*0a10*/  LOP3.LUT R0, R0, 0xffefffff, RZ, 0xc0, !PT ;  /* 0xffefffff00007812 */ /* 0x000fe200078ec0ff */
[----:B------:R-:W-:-:S02]  /*0a20*/  @!P5 IMAD.WIDE.U32 R26, R31, R26, R8 ;  /* 0x0000001a1f1ad225 */ /* 0x000fc400078e0008 */
[----:B------:R-:W-:Y:S02]  /*0a30*/  STL.64 [R1+0x948], R14 ;  /* 0x0009480e01007387 */ /* 0x000fe40000100a00 */
[----:B------:R-:W3:Y:S01]  /*0a40*/  @!P4 LDC.64 R8, c[0x0][0x230] ;  /* 0x00008c00ff08cb82 */ /* 0x000ee20000000a00 */
[----:B------:R-:W-:Y:S01]  /*0a50*/  @!P5 IADD3 R27, R27, R35, RZ ;  /* 0x000000231b1bd210 */ /* 0x000fe20007ffe0ff */
[----:B------:R-:W-:Y:S01]  /*0a60*/  @!P4 IMAD R31, R33, R23, R34 ;  /* 0x00000017211fc224 */ /* 0x000fe200078e0222 */
[C---:B------:R-:W-:Y:S02]  /*0a70*/  @!P5 SHF.L.U32 R32, R26.reuse, 0x2, RZ ;  /* 0x000000021a20d819 */ /* 0x040fe400000006ff */
[----:B------:R-:W-:Y:S02]  /*0a80*/  @!P5 SHF.L.U64.HI R25, R26, 0x2, R27 ;  /* 0x000000021a19d819 */ /* 0x000fe4000001021b */
[----:B------:R-:W-:Y:S01]  /*0a90*/  @!P4 MOV R26, R6 ;  /* 0x00000006001ac202 */ /* 0x000fe20000000f00 */
[----:B------:R-:W4:Y:S01]  /*0aa0*/  @!P4 LDC.64 R36, c[0x0][0x228] ;  /* 0x00008a00ff24cb82 */ /* 0x000f220000000a00 */
[----:B------:R-:W-:-:S02]  /*0ab0*/  @!P4 MOV R27, R29 ;  /* 0x0000001d001bc202 */ /* 0x000fc40000000f00 */
[----:B0-----:R-:W-:Y:S01]  /*0ac0*/  @!P5 IADD3 R16, P1, R32, R16, RZ ;  /* 0x000000102010d210 */ /* 0x001fe20007f3e0ff */
[----:B------:R-:W-:-:S03]  /*0ad0*/  @!P4 IMAD.WIDE.U32 R22, R33, R22, R26 ;  /* 0x000000162116c225 */ /* 0x000fc600078e001a */
[----:B------:R-:W-:Y:S01]  /*0ae0*/  @!P5 IADD3.X R17, R25, R17, RZ, P1, !PT ;  /* 0x000000111911d210 */ /* 0x000fe20000ffe4ff */
[----:B------:R-:W0:Y:S01]  /*0af0*/  @!P3 LDC.64 R34, c[0x0][0x230] ;  /* 0x00008c00ff22bb82 */ /* 0x000e220000000a00 */
[----:B-1----:R-:W-:Y:S01]  /*0b00*/  @!P5 IADD3 R2, P1, R32, R2, RZ ;  /* 0x000000022002d210 */ /* 0x002fe20007f3e0ff */
[----:B--2---:R-:W-:Y:S01]  /*0b10*/  @!P3 IMAD R30, R30, R10, RZ ;  /* 0x0000000a1e1eb224 */ /* 0x004fe200078e02ff */
[----:B------:R-:W-:Y:S01]  /*0b20*/  @!P4 IADD3 R31, R23, R31, RZ ;  /* 0x0000001f171fc210 */ /* 0x000fe20007ffe0ff */
[----:B------:R-:W-:Y:S01]  /*0b30*/  STL.64 [R1+0x950], R16 ;  /* 0x0009501001007387 */ /* 0x000fe20000100a00 */
[----:B------:R-:W-:Y:S01]  /*0b40*/  @!P5 IADD3.X R3, R25, R3, RZ, P1, !PT ;  /* 0x000000031903d210 */ /* 0x000fe20000ffe4ff */
[----:B------:R-:W-:Y:S01]  /*0b50*/  @!P3 IMAD R11, R24, R11, R30 ;  /* 0x0000000b180bb224 */ /* 0x000fe200078e021e */
[C---:B------:R-:W-:Y:S01]  /*0b60*/  @!P4 SHF.L.U32 R25, R22.reuse, 0x2, RZ ;  /* 0x000000021619c819 */ /* 0x040fe200000006ff */
[----:B------:R-:W1:Y:S01]  /*0b70*/  @!P3 LDC.64 R32, c[0x0][0x228] ;  /* 0x00008a00ff20bb82 */ /* 0x000e620000000a00 */
[----:B------:R-:W-:Y:S01]  /*0b80*/  @!P4 SHF.L.U64.HI R26, R22, 0x2, R31 ;  /* 0x00000002161ac819 */ /* 0x000fe2000001021f */
[----:B------:R2:W-:Y:S01]  /*0b90*/  STL.64 [R1+0x958], R2 ;  /* 0x0009580201007387 */ /* 0x0005e20000100a00 */
[----:B------:R-:W-:-:S02]  /*0ba0*/  @!P3 MOV R22, R6 ;  /* 0x000000060016b202 */ /* 0x000fc40000000f00 */
        /* <DEDUP_REMOVED lines=24> */
[----:B------:R-:W3:Y:S01]  /*0d30*/  @!P2 LDC.64 R26, c[0x0][0x228] ;  /* 0x00008a00ff1aab82 */ /* 0x000ee20000000a00 */
        /* <DEDUP_REMOVED lines=12> */
[----:B---3--:R-:W-:-:S03]  /*0e00*/  @!P2 IADD3 R26, P1, R11, R26, RZ ;  /* 0x0000001a0b1aa210 */ /* 0x008fc60007f3e0ff */
        /* <DEDUP_REMOVED lines=19> */
[----:B------:R-:W-:Y:S01]  /*0f40*/  @!P2 IADD3.X R25, R10, R25, RZ, P1, !PT ;  /* 0x000000190a19a210 */ /* 0x000fe20000ffe4ff */
[----:B------:R-:W-:Y:S04]  /*0f50*/  STL.64 [R1+0x820], R28 ;  /* 0x0008201c01007387 */ /* 0x000fe80000100a00 */
[----:B------:R-:W-:Y:S04]  /*0f60*/  STL.64 [R1+0x830], R6 ;  /* 0x0008300601007387 */ /* 0x000fe80000100a00 */
[----:B------:R-:W-:Y:S01]  /*0f70*/  STL [R1+0x900], R25 ;  /* 0x0009001901007387 */ /* 0x000fe20000100800 */
        /* <DEDUP_REMOVED lines=19> */
[----:B------:R-:W-:Y:S02]  /*10b0*/  IADD3 R42, R4, 0x40, RZ ;  /* 0x00000040042a7810 */ /* 0x000fe40007ffe0ff */
[----:B------:R-:W-:-:S02]  /*10c0*/  @!P2 IADD3.X R45, R38, R11, RZ, P1, !PT ;  /* 0x0000000b262da210 */ /* 0x000fc40000ffe4ff */
[----:B------:R-:W2:Y:S01]  /*10d0*/  @!P2 LDC.64 R10, c[0x0][0x228] ;  /* 0x00008a00ff0aab82 */ /* 0x000ea20000000a00 */
[----:B------:R-:W-:Y:S02]  /*10e0*/  SHF.R.S32.HI R40, RZ, 0x1f, R42 ;  /* 0x0000001fff287819 */ /* 0x000fe4000001142a */
[----:B------:R-:W-:Y:S01]  /*10f0*/  @!P2 STL.64 [R1+0x410], R44 ;  /* 0x0004102c0100a387 */ /* 0x000fe20000100a00 */
[----:B--2---:R-:W-:-:S04]  /*1100*/  @!P2 IADD3 R2, P1, R39, R10, RZ ;  /* 0x0000000a2702a210 */ /* 0x004fc80007f3e0ff */
        /* <DEDUP_REMOVED lines=1143> */
[----:B------:R-:W-:Y:S01]  /*5880*/  @!P2 STL.64 [R1+0x500], R2 ;  /* 0x000500020100a387 */ /* 0x000fe20000100a00 */
[----:B0-----:R-:W-:-:S04]  /*5890*/  @!P2 IADD3 R34, P1, R39, R10, RZ ;  /* 0x0000000a2722a210 */ /* 0x001fc80007f3e0ff */
[----:B------:R-:W-:Y:S02]  /*58a0*/  @!P2 IADD3.X R35, R38, R11, RZ, P1, !PT ;  /* 0x0000000b2623a210 */ /* 0x000fe40000ffe4ff */
[----:B------:R-:W-:-:S04]  /*58b0*/  ISETP.GE.U32.AND P1, PT, R43, UR18, PT ;  /* 0x000000122b007c0c */ /* 0x000fc8000bf26070 */
[----:B------:R-:W-:-:S13]  /*58c0*/  ISETP.GE.OR.EX P1, PT, R40, UR19, P0, P1 ;  /* 0x0000001328007c0c */ /* 0x000fda0008726710 */
[----:B------:R-:W0:Y:S01]  /*58d0*/  @!P1 LDC.64 R38, c[0x0][0x288] ;  /* 0x0000a200ff269b82 */ /* 0x000e220000000a00 */
[----:B------:R-:W-:Y:S01]  /*58e0*/  @!P1 MOV R41, R29 ;  /* 0x0000001d00299202 */ /* 0x000fe20000000f00 */
[----:B------:R1:W-:Y:S01]  /*58f0*/  STL [R1+0x8c0], R5 ;  /* 0x0008c00501007387 */ /* 0x0003e20000100800 */
[----:B------:R-:W-:-:S05]  /*5900*/  @P1 LOP3.LUT R0, R0, 0x8000000, RZ, 0xfc, !PT ;  /* 0x0800000000001812 */ /* 0x000fca00078efcff */
[----:B------:R-:W2:Y:S01]  /*5910*/  @!P1 LDC.64 R10, c[0x0][0x230] ;  /* 0x00008c00ff0a9b82 */ /* 0x000ea20000000a00 */
        /* <DEDUP_REMOVED lines=11> */
[----:B------:R-:W0:Y:S02]  /*59d0*/  @!P1 LDC.64 R10, c[0x0][0x228] ;  /* 0x00008a00ff0a9b82 */ /* 0x000e240000000a00 */
[----:B0-----:R-:W-:-:S04]  /*59e0*/  @!P1 IADD3 R30, P2, R39, R10, RZ ;  /* 0x0000000a271e9210 */ /* 0x001fc80007f5e0ff */
[----:B------:R-:W-:Y:S02]  /*59f0*/  @!P1 IADD3.X R31, R38, R11, RZ, P2, !PT ;  /* 0x0000000b261f9210 */ /* 0x000fe400017fe4ff */
[----:B------:R-:W-:Y:S02]  /*5a00*/  ISETP.GE.U32.AND P2, PT, R43, UR18, PT ;  /* 0x000000122b007c0c */ /* 0x000fe4000bf46070 */
[----:B-1----:R-:W-:Y:S02]  /*5a10*/  MOV R5, R45 ;  /* 0x0000002d00057202 */ /* 0x002fe40000000f00 */
[----:B------:R-:W-:Y:S02]  /*5a20*/  ISETP.GE.OR.EX P2, PT, R40, UR19, P0, P2 ;  /* 0x0000001328007c0c */ /* 0x000fe40008746720 */
[C---:B------:R-:W-:Y:S02]  /*5a30*/  LOP3.LUT P1, RZ, R0.reuse, 0x2000000, RZ, 0xc0, !PT ;  /* 0x0200000000ff7812 */ /* 0x040fe4000782c0ff */
[----:B------:R-:W-:-:S09]  /*5a40*/  LOP3.LUT R0, R0, 0xefffffff, RZ, 0xc0, !PT ;  /* 0xefffffff00007812 */ /* 0x000fd200078ec0ff */
[----:B------:R-:W0:Y:S01]  /*5a50*/  @!P2 LDC.64 R38, c[0x0][0x288] ;  /* 0x0000a200ff26ab82 */ /* 0x000e220000000a00 */
[----:B------:R-:W-:Y:S02]  /*5a60*/  @!P2 MOV R41, R29 ;  /* 0x0000001d0029a202 */ /* 0x000fe40000000f00 */
[----:B------:R-:W-:Y:S02]  /*5a70*/  @P2 LOP3.LUT R0, R0, 0x10000000, RZ, 0xfc, !PT ;  /* 0x1000000000002812 */ /* 0x000fe400078efcff */
[----:B------:R-:W-:Y:S02]  /*5a80*/  MOV R28, R14 ;  /* 0x0000000e001c7202 */ /* 0x000fe40000000f00 */
        /* <DEDUP_REMOVED lines=52> */
[----:B------:R-:W0:Y:S02]  /*5dd0*/  @!P4 LDC.64 R10, c[0x0][0x228] ;  /* 0x00008a00ff0acb82 */ /* 0x000e240000000a00 */
[----:B------:R-:W-:Y:S02]  /*5de0*/  MOV R43, R3 ;  /* 0x00000003002b7202 */ /* 0x000fe40000000f00 */
[----:B0-----:R-:W-:-:S04]  /*5df0*/  @!P4 IADD3 R18, P5, R39, R10, RZ ;  /* 0x0000000a2712c210 */ /* 0x001fc80007fbe0ff */
        /* <DEDUP_REMOVED lines=10> */
[----:B------:R-:W-:Y:S01]  /*5ea0*/  @!P5 IMAD.WIDE.U32 R38, R42, R10, R38 ;  /* 0x0000000a2a26d225 */ /* 0x000fe200078e0026 */
[----:B------:R-:W-:Y:S02]  /*5eb0*/  MOV R42, R2 ;  /* 0x00000002002a7202 */ /* 0x000fe40000000f00 */
[----:B------:R-:W-:Y:S01]  /*5ec0*/  MOV R7, R17 ;  /* 0x0000001100077202 */ /* 0x000fe20000000f00 */
[----:B------:R-:W2:Y:S01]  /*5ed0*/  LDL.LU.64 R2, [R1+0x958] ;  /* 0x0009580001027983 */ /* 0x000ea20000300a00 */
[----:B------:R-:W-:Y:S02]  /*5ee0*/  @!P5 IADD3 R11, R39, R11, RZ ;  /* 0x0000000b270bd210 */ /* 0x000fe40007ffe0ff */
[C---:B------:R-:W-:Y:S02]  /*5ef0*/  @!P5 SHF.L.U32 R39, R38.reuse, 0x2, RZ ;  /* 0x000000022627d819 */ /* 0x040fe400000006ff */
[----:B------:R-:W-:Y:S02]  /*5f00*/  @!P5 SHF.L.U64.HI R38, R38, 0x2, R11 ;  /* 0x000000022626d819 */ /* 0x000fe4000001020b */
[----:B------:R-:W0:Y:S01]  /*5f10*/  @!P5 LDC.64 R10, c[0x0][0x228] ;  /* 0x00008a00ff0adb82 */ /* 0x000e220000000a00 */
[----:B-1----:R-:W-:-:S04]  /*5f20*/  @!P5 IADD3 R40, P6, R39, R40, RZ ;  /* 0x000000282728d210 */ /* 0x002fc80007fde0ff */
[----:B------:R-:W-:-:S05]  /*5f30*/  @!P5 IADD3.X R41, R38, R41, RZ, P6, !PT ;  /* 0x000000292629d210 */ /* 0x000fca00037fe4ff */
[----:B------:R0:W-:Y:S02]  /*5f40*/  STL.64 [R1+0x828], R40 ;  /* 0x0008282801007387 */ /* 0x0001e40000100a00 */
[----:B0-----:R-:W-:-:S04]  /*5f50*/  @!P5 IADD3 R40, P6, R39, R10, RZ ;  /* 0x0000000a2728d210 */ /* 0x001fc80007fde0ff */
[----:B------:R-:W-:-:S05]  /*5f60*/  @!P5 IADD3.X R41, R38, R11, RZ, P6, !PT ;  /* 0x0000000b2629d210 */ /* 0x000fca00037fe4ff */
[----:B------:R0:W-:Y:S02]  /*5f70*/  @!P5 STL.64 [R1+0x498], R40 ;  /* 0x000498280100d387 */ /* 0x0001e40000100a00 */
[----:B0-----:R-:W-:Y:S02]  /*5f80*/  MOV R40, R42 ;  /* 0x0000002a00287202 */ /* 0x001fe40000000f00 */
[----:B------:R-:W-:Y:S02]  /*5f90*/  IADD3 R42, R4, 0x1f8, RZ ;  /* 0x000001f8042a7810 */ /* 0x000fe40007ffe0ff */
[----:B------:R-:W-:Y:S02]  /*5fa0*/  MOV R4, R44 ;  /* 0x0000002c00047202 */ /* 0x000fe40000000f00 */
[----:B------:R-:W-:Y:S02]  /*5fb0*/  SHF.R.S32.HI R38, RZ, 0x1f, R42 ;  /* 0x0000001fff267819 */ /* 0x000fe4000001142a */
[----:B------:R-:W-:-:S02]  /*5fc0*/  ISETP.GE.U32.AND P6, PT, R42, UR18, PT ;  /* 0x000000122a007c0c */ /* 0x000fc4000bfc6070 */
[----:B------:R-:W-:Y:S02]  /*5fd0*/  MOV R41, R43 ;  /* 0x0000002b00297202 */ /* 0x000fe40000000f00 */
[----:B------:R-:W-:-:S13]  /*5fe0*/  ISETP.GE.OR.EX P6, PT, R38, UR19, P0, P6 ;  /* 0x0000001326007c0c */ /* 0x000fda00087c6760 */
[----:B------:R-:W0:Y:S01]  /*5ff0*/  @!P6 LDC.64 R10, c[0x0][0x288] ;  /* 0x0000a200ff0aeb82 */ /* 0x000e220000000a00 */
[----:B------:R-:W-:-:S07]  /*6000*/  @!P6 MOV R39, R29 ;  /* 0x0000001d0027e202 */ /* 0x000fce0000000f00 */
[----:B------:R-:W1:Y:S01]  /*6010*/  @!P6 LDC.64 R44, c[0x0][0x230] ;  /* 0x00008c00ff2ceb82 */ /* 0x000e620000000a00 */
[----:B0-----:R-:W-:-:S04]  /*6020*/  @!P6 IMAD R38, R38, R10, RZ ;  /* 0x0000000a2626e224 */ /* 0x001fc800078e02ff */
[C---:B------:R-:W-:Y:S01]  /*6030*/  @!P6 IMAD R11, R42.reuse, R11, R38 ;  /* 0x0000000b2a0be224 */ /* 0x040fe200078e0226 */
[----:B------:R-:W-:Y:S02]  /*6040*/  @!P6 MOV R38, R6 ;  /* 0x000000060026e202 */ /* 0x000fe40000000f00 */
[----:B------:R-:W-:Y:S02]  /*6050*/  MOV R29, R15 ;  /* 0x0000000f001d7202 */ /* 0x000fe40000000f00 */
[----:B------:R-:W-:Y:S01]  /*6060*/  MOV R43, R13 ;  /* 0x0000000d002b7202 */ /* 0x000fe20000000f00 */
[----:B------:R-:W-:Y:S01]  /*6070*/  @!P6 IMAD.WIDE.U32 R38, R42, R10, R38 ;  /* 0x0000000a2a26e225 */ /* 0x000fe200078e0026 */
[----:B------:R-:W3:Y:S01]  /*6080*/  LDL.LU.64 R14, [R1+0x948] ;  /* 0x00094800010e7983 */ /* 0x000ee20000300a00 */
[----:B------:R-:W-:-:S03]  /*6090*/  MOV R6, R16 ;  /* 0x0000001000067202 */ /* 0x000fc60000000f00 */
[----:B------:R-:W-:Y:S01]  /*60a0*/  @!P6 IADD3 R11, R39, R11, RZ ;  /* 0x0000000b270be210 */ /* 0x000fe20007ffe0ff */
[----:B------:R-:W4:Y:S01]  /*60b0*/  LDL.LU.64 R16, [R1+0x950] ;  /* 0x0009500001107983 */ /* 0x000f220000300a00 */
[C---:B------:R-:W-:Y:S02]  /*60c0*/  @!P6 SHF.L.U32 R39, R38.reuse, 0x2, RZ ;  /* 0x000000022627e819 */ /* 0x040fe400000006ff */
[----:B------:R-:W-:Y:S02]  /*60d0*/  @!P6 SHF.L.U64.HI R38, R38, 0x2, R11 ;  /* 0x000000022626e819 */ /* 0x000fe4000001020b */
[----:B------:R-:W0:Y:S01]  /*60e0*/  @!P6 LDC.64 R10, c[0x0][0x228] ;  /* 0x00008a00ff0aeb82 */ /* 0x000e220000000a00 */
[----:B-1----:R-:W-:-:S04]  /*60f0*/  @!P6 IADD3 R44, P2, R39, R44, RZ ;  /* 0x0000002c272ce210 */ /* 0x002fc80007f5e0ff */
[----:B------:R-:W-:-:S05]  /*6100*/  @!P6 IADD3.X R45, R38, R45, RZ, P2, !PT ;  /* 0x0000002d262de210 */ /* 0x000fca00017fe4ff */
[----:B------:R1:W-:Y:S01]  /*6110*/  STL.64 [R1+0x838], R44 ;  /* 0x0008382c01007387 */ /* 0x0003e20000100a00 */
[----:B------:R-:W-:-:S03]  /*6120*/  MOV R42, R12 ;  /* 0x0000000c002a7202 */ /* 0x000fc60000000f00 */
[----:B------:R-:W2:Y:S01]  /*6130*/  LDL.LU.64 R12, [R1+0x940] ;  /* 0x00094000010c7983 */ /* 0x000ea20000300a00 */
[----:B-1----:R-:W-:Y:S02]  /*6140*/  MOV R44, R28 ;  /* 0x0000001c002c7202 */ /* 0x002fe40000000f00 */
[----:B0-----:R-:W-:Y:S02]  /*6150*/  @!P6 IADD3 R28, P2, R39, R10, RZ ;  /* 0x0000000a271ce210 */ /* 0x001fe40007f5e0ff */
[----:B------:R-:W-:Y:S02]  /*6160*/  MOV R45, R29 ;  /* 0x0000001d002d7202 */ /* 0x000fe40000000f00 */
[----:B------:R-:W-:-:S05]  /*6170*/  @!P6 IADD3.X R29, R38, R11, RZ, P2, !PT ;  /* 0x0000000b261de210 */ /* 0x000fca00017fe4ff */
[----:B------:R0:W-:Y:S02]  /*6180*/  STL.64 [R1+0x848], R28 ;  /* 0x0008481c01007387 */ /* 0x0001e40000100a00 */
[----:B0-----:R-:W-:Y:S02]  /*6190*/  MOV R28, R20 ;  /* 0x00000014001c7202 */ /* 0x001fe40000000f00 */
[----:B------:R-:W-:Y:S02]  /*61a0*/  MOV R29, R21 ;  /* 0x00000015001d7202 */ /* 0x000fe40000000f00 */
[----:B------:R-:W3:Y:S01]  /*61b0*/  LDL.LU.64 R20, [R1+0x938] ;  /* 0x0009380001147983 */ /* 0x000ee20000300a00 */
[----:B------:R-:W-:Y:S02]  /*61c0*/  CS2R R10, SRZ ;  /* 0x00000000000a7805 */ /* 0x000fe4000001ff00 */
[----:B------:R-:W-:Y:S02]  /*61d0*/  MOV R38, R18 ;  /* 0x0000001200267202 */ /* 0x000fe40000000f00 */
[----:B------:R-:W-:-:S02]  /*61e0*/  MOV R39, R19 ;  /* 0x0000001300277202 */ /* 0x000fc40000000f00 */
[----:B------:R-:W4:Y:S04]  /*61f0*/  LDL.LU.64 R18, [R1+0x930] ;  /* 0x0009300001127983 */ /* 0x000f280000300a00 */
[----:B--2---:R0:W2:Y:S02]  /*6200*/  @!P1 LDG.E.64 R10, desc[UR10][R12.64] ;  /* 0x0000000a0c0a9981 */ /* 0x0040a4000c1e1b00 */
[----:B0-----:R-:W-:-:S06]  /*6210*/  CS2R R12, SRZ ;  /* 0x00000000000c7805 */ /* 0x001fcc000001ff00 */
[----:B---3--:R0:W3:Y:S02]  /*6220*/  @!P1 LDG.E.64 R12, desc[UR10][R20.64] ;  /* 0x0000000a140c9981 */ /* 0x0080e4000c1e1b00 */
[----:B0-----:R-:W-:Y:S02]  /*6230*/  MOV R20, R42 ;  /* 0x0000002a00147202 */ /* 0x001fe40000000f00 */
[----:B------:R-:W-:Y:S02]  /*6240*/  MOV R21, R43 ;  /* 0x0000002b00157202 */ /* 0x000fe40000000f00 */
[----:B------:R-:W-:Y:S02]  /*6250*/  CS2R R42, SRZ ;  /* 0x00000000002a7805 */ /* 0x000fe4000001ff00 */
[----:B---3--:R-:W-:Y:S02]  /*6260*/  @!P1 MOV R42, R12 ;  /* 0x0000000c002a9202 */ /* 0x008fe40000000f00 */
[----:B------:R-:W-:-:S05]  /*6270*/  @!P1 MOV R43, R13 ;  /* 0x0000000d002b9202 */ /* 0x000fca0000000f00 */
[----:B------:R0:W-:Y:S02]  /*6280*/  STL.64 [R1+0x850], R42 ;  /* 0x0008502a01007387 */ /* 0x0001e40000100a00 */
[----:B0-----:R-:W-:Y:S02]  /*6290*/  MOV R42, R20 ;  /* 0x00000014002a7202 */ /* 0x001fe40000000f00 */
[----:B------:R-:W-:Y:S02]  /*62a0*/  MOV R43, R21 ;  /* 0x00000015002b7202 */ /* 0x000fe40000000f00 */
[----:B------:R-:W-:-:S06]  /*62b0*/  CS2R R20, SRZ ;  /* 0x0000000000147805 */ /* 0x000fcc000001ff00 */
[----:B----4-:R0:W3:Y:S02]  /*62c0*/  @!P3 LDG.E.64 R20, desc[UR10][R18.64] ;  /* 0x0000000a1214b981 */ /* 0x0100e4000c1e1b00 */
[----:B0-----:R-:W-:-:S06]  /*62d0*/  CS2R R18, SRZ ;  /* 0x0000000000127805 */ /* 0x001fcc000001ff00 */
[----:B------:R0:W4:Y:S01]  /*62e0*/  @!P3 LDG.E.64 R18, desc[UR10][R14.64] ;  /* 0x0000000a0e12b981 */ /* 0x000122000c1e1b00 */
[----:B------:R-:W-:Y:S02]  /*62f0*/  LOP3.LUT P2, RZ, R0, 0x800000, RZ, 0xc0, !PT ;  /* 0x0080000000ff7812 */ /* 0x000fe4000784c0ff */
[----:B0-----:R-:W-:Y:S02]  /*6300*/  CS2R R14, SRZ ;  /* 0x00000000000e7805 */ /* 0x001fe4000001ff00 */
[----:B----4-:R-:W-:Y:S02]  /*6310*/  @!P3 MOV R15, R18 ;  /* 0x00000012000fb202 */ /* 0x010fe40000000f00 */
[----:B------:R-:W-:-:S03]  /*6320*/  @!P3 MOV R14, R19 ;  /* 0x00000013000eb202 */ /* 0x000fc60000000f00 */
[----:B------:R-:W-:Y:S04]  /*6330*/  STL [R1+0x47c], R15 ;  /* 0x00047c0f01007387 */ /* 0x000fe80000100800 */
[----:B------:R0:W-:Y:S02]  /*6340*/  STL [R1+0x478], R14 ;  /* 0x0004780e01007387 */ /* 0x0001e40000100800 */
[----:B0-----:R-:W-:-:S06]  /*6350*/  CS2R R14, SRZ ;  /* 0x00000000000e7805 */ /* 0x001fcc000001ff00 */
[----:B------:R0:W4:Y:S02]  /*6360*/  @!P2 LDG.E.64 R14, desc[UR10][R16.64] ;  /* 0x0000000a100ea981 */ /* 0x000124000c1e1b00 */
[----:B0-----:R-:W-:-:S06]  /*6370*/  CS2R R16, SRZ ;  /* 0x0000000000107805 */ /* 0x001fcc000001ff00 */
[----:B------:R0:W3:Y:S01]  /*6380*/  @!P2 LDG.E.64 R16, desc[UR10][R2.64] ;  /* 0x0000000a0210a981 */ /* 0x0000e2000c1e1b00 */
[----:B------:R-:W-:-:S06]  /*6390*/  HFMA2.MMA R25, -RZ, RZ, 0, 0 ;  /* 0x00000000ff197435 */ /* 0x000fcc00000001ff */
[----:B--2---:R-:W-:-:S05]  /*63a0*/  @!P1 MOV R25, R10 ;  /* 0x0000000a00199202 */ /* 0x004fca0000000f00 */
[----:B------:R1:W-:Y:S01]  /*63b0*/  STL [R1+0x60c], R25 ;  /* 0x00060c1901007387 */ /* 0x0003e20000100800 */
[----:B0-----:R-:W-:Y:S01]  /*63c0*/  CS2R R2, SRZ ;  /* 0x0000000000027805 */ /* 0x001fe2000001ff00 */
[----:B-1----:R-:W-:-:S06]  /*63d0*/  HFMA2.MMA R25, -RZ, RZ, 0, 0 ;  /* 0x00000000ff197435 */ /* 0x002fcc00000001ff */
[----:B------:R-:W-:Y:S02]  /*63e0*/  @!P1 MOV R25, R11 ;  /* 0x0000000b00199202 */ /* 0x000fe40000000f00 */
[----:B------:R-:W-:Y:S02]  /*63f0*/  LOP3.LUT P1, RZ, R0, 0x400000, RZ, 0xc0, !PT ;  /* 0x0040000000ff7812 */ /* 0x000fe4000782c0ff */
[----:B---3--:R-:W-:Y:S02]  /*6400*/  @!P2 MOV R3, R16 ;  /* 0x000000100003a202 */ /* 0x008fe40000000f00 */
[----:B------:R-:W-:-:S03]  /*6410*/  @!P2 MOV R2, R17 ;  /* 0x000000110002a202 */ /* 0x000fc60000000f00 */
[----:B------:R-:W-:Y:S04]  /*6420*/  STL [R1+0x484], R3 ;  /* 0x0004840301007387 */ /* 0x000fe80000100800 */
[----:B------:R0:W-:Y:S02]  /*6430*/  STL [R1+0x480], R2 ;  /* 0x0004800201007387 */ /* 0x0001e40000100800 */
[----:B0-----:R-:W-:-:S06]  /*6440*/  CS2R R2, SRZ ;  /* 0x0000000000027805 */ /* 0x001fcc000001ff00 */
[----:B------:R0:W2:Y:S02]  /*6450*/  @!P1 LDG.E.64 R2, desc[UR10][R8.64] ;  /* 0x0000000a08029981 */ /* 0x0000a4000c1e1b00 */
[----:B0-----:R-:W-:-:S06]  /*6460*/  CS2R R8, SRZ ;  /* 0x0000000000087805 */ /* 0x001fcc000001ff00 */
[----:B------:R0:W3:Y:S04]  /*6470*/  @!P1 LDG.E.64 R8, desc[UR10][R36.64] ;  /* 0x0000000a24089981 */ /* 0x0000e8000c1e1b00 */
[----:B------:R1:W-:Y:S01]  /*6480*/  STL.64 [R1+0x10], R10 ;  /* 0x0000100a01007387 */ /* 0x0003e20000100a00 */
[----:B0-----:R-:W-:Y:S02]  /*6490*/  MOV R36, R32 ;  /* 0x0000002000247202 */ /* 0x001fe40000000f00 */
[----:B------:R-:W-:Y:S02]  /*64a0*/  MOV R37, R33 ;  /* 0x0000002100257202 */ /* 0x000fe40000000f00 */
[----:B------:R-:W4:Y:S01]  /*64b0*/  LDL.LU.64 R32, [R1+0x928] ;  /* 0x0009280001207983 */ /* 0x000f220000300a00 */
[----:B-1----:R-:W-:-:S02]  /*64c0*/  MOV R10, R36 ;  /* 0x00000024000a7202 */ /* 0x002fc40000000f00 */
[----:B------:R-:W-:Y:S02]  /*64d0*/  MOV R11, R37 ;  /* 0x00000025000b7202 */ /* 0x000fe40000000f00 */
[----:B------:R-:W-:Y:S02]  /*64e0*/  MOV R36, R42 ;  /* 0x0000002a00247202 */ /* 0x000fe40000000f00 */
[----:B------:R-:W-:Y:S02]  /*64f0*/  MOV R37, R43 ;  /* 0x0000002b00257202 */ /* 0x000fe40000000f00 */
[----:B------:R-:W-:Y:S02]  /*6500*/  MOV R42, R40 ;  /* 0x00000028002a7202 */ /* 0x000fe40000000f00 */
[----:B------:R-:W-:Y:S02]  /*6510*/  MOV R43, R41 ;  /* 0x00000029002b7202 */ /* 0x000fe40000000f00 */
[----:B------:R-:W-:-:S02]  /*6520*/  MOV R40, R34 ;  /* 0x0000002200287202 */ /* 0x000fc40000000f00 */
[----:B------:R-:W-:Y:S02]  /*6530*/  MOV R41, R35 ;  /* 0x0000002300297202 */ /* 0x000fe40000000f00 */
[----:B------:R-:W-:Y:S02]  /*6540*/  CS2R R34, SRZ ;  /* 0x0000000000227805 */ /* 0x000fe4000001ff00 */
        /* <DEDUP_REMOVED lines=22> */
[----:B------:R0:W-:Y:S02]  /*66b0*/  STL.64 [R1+0x18], R20 ;  /* 0x0000181401007387 */ /* 0x0001e40000100a00 */
[----:B0-----:R-:W-:Y:S02]  /*66c0*/  MOV R20, R30 ;  /* 0x0000001e00147202 */ /* 0x001fe40000000f00 */
[----:B------:R-:W-:Y:S02]  /*66d0*/  MOV R21, R31 ;  /* 0x0000001f00157202 */ /* 0x000fe40000000f00 */
[----:B------:R-:W-:-:S02]  /*66e0*/  CS2R R30, SRZ ;  /* 0x00000000001e7805 */ /* 0x000fc4000001ff00 */
        /* <DEDUP_REMOVED lines=13> */
[----:B------:R0:W-:Y:S01]  /*67c0*/  STL.64 [R1+0x218], R18 ;  /* 0x0002181201007387 */ /* 0x0001e20000100a00 */
[----:B------:R-:W-:Y:S02]  /*67d0*/  MOV R32, R26 ;  /* 0x0000001a00207202 */ /* 0x000fe40000000f00 */
[----:B0-----:R-:W-:Y:S02]  /*67e0*/  CS2R R18, SRZ ;  /* 0x0000000000127805 */ /* 0x001fe4000001ff00 */
[----:B------:R-:W-:Y:S02]  /*67f0*/  MOV R33, R27 ;  /* 0x0000001b00217202 */ /* 0x000fe40000000f00 */
[----:B------:R-:W3:Y:S05]  /*6800*/  LDL.LU.64 R26, [R1+0x918] ;  /* 0x00091800011a7983 */ /* 0x000eea0000300a00 */
[----:B--2---:R0:W2:Y:S04]  /*6810*/  @!P2 LDG.E.64 R18, desc[UR10][R30.64] ;  /* 0x0000000a1e12a981 */ /* 0x0040a8000c1e1b00 */
        /* <DEDUP_REMOVED lines=12> */
[----:B------:R1:W-:Y:S01]  /*68e0*/  STL [R1+0x474], R25 ;  /* 0x0004741901007387 */ /* 0x0003e20000100800 */
[----:B0-----:R-:W-:Y:S02]  /*68f0*/  MOV R30, R20 ;  /* 0x00000014001e7202 */ /* 0x001fe40000000f00 */
[----:B------:R-:W-:Y:S02]  /*6900*/  MOV R31, R21 ;  /* 0x00000015001f7202 */ /* 0x000fe40000000f00 */
[----:B------:R-:W-:Y:S01]  /*6910*/  CS2R R20, SRZ ;  /* 0x0000000000147805 */ /* 0x000fe2000001ff00 */
[----:B-1----:R-:W-:-:S05]  /*6920*/  HFMA2.MMA R25, -RZ, RZ, 0, 0 ;  /* 0x00000000ff197435 */ /* 0x002fca00000001ff */
[----:B---3--:R0:W3:Y:S02]  /*6930*/  @!P2 LDG.E.64 R20, desc[UR10][R26.64] ;  /* 0x0000000a1a14a981 */ /* 0x0080e4000c1e1b00 */
[----:B0-----:R-:W-:Y:S02]  /*6940*/  MOV R26, R22 ;  /* 0x00000016001a7202 */ /* 0x001fe40000000f00 */
[----:B------:R-:W-:Y:S02]  /*6950*/  MOV R27, R23 ;  /* 0x00000017001b7202 */ /* 0x000fe40000000f00 */
[----:B------:R-:W4:Y:S01]  /*6960*/  LDL.LU.64 R22, [R1+0x908] ;  /* 0x0009080001167983 */ /* 0x000f220000300a00 */
[----:B--2---:R-:W-:-:S05]  /*6970*/  @!P2 MOV R25, R18 ;  /* 0x000000120019a202 */ /* 0x004fca0000000f00 */
[----:B------:R0:W-:Y:S02]  /*6980*/  STL [R1+0x74c], R25 ;  /* 0x00074c1901007387 */ /* 0x0001e40000100800 */
[----:B0-----:R-:W-:-:S06]  /*6990*/  HFMA2.MMA R25, -RZ, RZ, 0, 0 ;  /* 0x00000000ff197435 */ /* 0x001fcc00000001ff */
[----:B------:R-:W-:-:S05]  /*69a0*/  @!P2 MOV R25, R19 ;  /* 0x000000130019a202 */ /* 0x000fca0000000f00 */
[----:B------:R0:W-:Y:S04]  /*69b0*/  STL [R1+0x768], R25 ;  /* 0x0007681901007387 */ /* 0x0001e80000100800 */
[----:B0-----:R-:W2:Y:S01]  /*69c0*/  LDL.LU R25, [R1+0x900] ;  /* 0x0009000001197983 */ /* 0x001ea20000300800 */
[----:B------:R-:W-:-:S03]  /*69d0*/  LOP3.LUT P1, RZ, R0, 0x80000, RZ, 0xc0, !PT ;  /* 0x0008000000ff7812 */ /* 0x000fc6000782c0ff */
[----:B------:R0:W-:Y:S04]  /*69e0*/  STL.64 [R1+0x220], R16 ;  /* 0x0002201001007387 */ /* 0x0001e80000100a00 */
[----:B------:R1:W-:Y:S01]  /*69f0*/  STL.64 [R1+0x20], R14 ;  /* 0x0000200e01007387 */ /* 0x0003e20000100a00 */
[----:B0-----:R-:W-:-:S03]  /*6a00*/  CS2R R16, SRZ ;  /* 0x0000000000107805 */ /* 0x001fc6000001ff00 */
[----:B------:R0:W-:Y:S01]  /*6a10*/  STL.64 [R1+0x8f8], R18 ;  /* 0x0008f81201007387 */ /* 0x0001e20000100a00 */
[----:B-1----:R-:W-:-:S03]  /*6a20*/  CS2R R14, SRZ ;  /* 0x00000000000e7805 */ /* 0x002fc6000001ff00 */
[----:B0-----:R-:W2:Y:S01]  /*6a30*/  LDL.LU.64 R18, [R1+0x4e0] ;  /* 0x0004e00001127983 */ /* 0x001ea20000300a00 */
[----:B---3--:R-:W-:Y:S02]  /*6a40*/  @!P2 MOV R15, R20 ;  /* 0x00000014000fa202 */ /* 0x008fe40000000f00 */
[----:B------:R-:W-:-:S03]  /*6a50*/  @!P2 MOV R14, R21 ;  /* 0x00000015000ea202 */ /* 0x000fc60000000f00 */
[----:B------:R-:W-:Y:S04]  /*6a60*/  STL [R1+0x4b0], R15 ;  /* 0x0004b00f01007387 */ /* 0x000fe80000100800 */
[----:B------:R0:W-:Y:S04]  /*6a70*/  STL [R1+0x494], R14 ;  /* 0x0004940e01007387 */ /* 0x0001e80000100800 */
[----:B----4-:R-:W3:Y:S01]  /*6a80*/  @!P1 LDG.E.64 R16, desc[UR10][R22.64] ;  /* 0x0000000a16109981 */ /* 0x010ee2000c1e1b00 */
[----:B0-----:R-:W-:-:S06]  /*6a90*/  CS2R R14, SRZ ;  /* 0x00000000000e7805 */ /* 0x001fcc000001ff00 */
[----:B--2---:R-:W2:Y:S04]  /*6aa0*/  @!P1 LDG.E.64 R14, desc[UR10][R24.64] ;  /* 0x0000000a180e9981 */ /* 0x004ea8000c1e1b00 */
[----:B------:R-:W4:Y:S01]  /*6ab0*/  LDL.LU.64 R24, [R1+0x410] ;  /* 0x0004100001187983 */ /* 0x000f220000300a00 */
[----:B------:R-:W-:-:S03]  /*6ac0*/  LOP3.LUT P3, RZ, R0, 0x40000, RZ, 0xc0, !PT ;  /* 0x0004000000ff7812 */ /* 0x000fc6000786c0ff */
[----:B------:R0:W-:Y:S04]  /*6ad0*/  STL.64 [R1+0x228], R8 ;  /* 0x0002280801007387 */ /* 0x0001e80000100a00 */
[----:B------:R1:W-:Y:S01]  /*6ae0*/  STL.64 [R1+0x28], R2 ;  /* 0x0000280201007387 */ /* 0x0003e20000100a00 */
[----:B0-----:R-:W-:Y:S02]  /*6af0*/  CS2R R8, SRZ ;  /* 0x0000000000087805 */ /* 0x001fe4000001ff00 */
[----:B-1----:R-:W-:-:S04]  /*6b00*/  CS2R R2, SRZ ;  /* 0x0000000000027805 */ /* 0x002fc8000001ff00 */
[----:B------:R-:W2:Y:S04]  /*6b10*/  @!P3 LDG.E.64 R8, desc[UR10][R18.64] ;  /* 0x0000000a1208b981 */ /* 0x000ea8000c1e1b00 */
[----:B------:R-:W2:Y:S01]  /*6b20*/  LDL.LU.64 R18, [R1+0x4f8] ;  /* 0x0004f80001127983 */ /* 0x000ea20000300a00 */
[----:B---3--:R-:W-:Y:S02]  /*6b30*/  @!P1 MOV R3, R16 ;  /* 0x0000001000039202 */ /* 0x008fe40000000f00 */
[----:B------:R-:W-:-:S03]  /*6b40*/  @!P1 MOV R2, R17 ;  /* 0x0000001100029202 */ /* 0x000fc60000000f00 */
[----:B------:R-:W-:Y:S04]  /*6b50*/  STL [R1+0x4c8], R3 ;  /* 0x0004c80301007387 */ /* 0x000fe80000100800 */
[----:B------:R0:W-:Y:S02]  /*6b60*/  STL [R1+0x4b4], R2 ;  /* 0x0004b40201007387 */ /* 0x0001e40000100800 */
[----:B0-----:R-:W-:-:S06]  /*6b70*/  CS2R R2, SRZ ;  /* 0x0000000000027805 */ /* 0x001fcc000001ff00 */
[----:B----4-:R-:W3:Y:S04]  /*6b80*/  @!P3 LDG.E.64 R2, desc[UR10][R24.64] ;  /* 0x0000000a1802b981 */ /* 0x010ee8000c1e1b00 */
[----:B------:R-:W4:Y:S01]  /*6b90*/  LDL.LU.64 R24, [R1+0x7f8] ;  /* 0x0007f80001187983 */ /* 0x000f220000300a00 */
[----:B------:R-:W-:-:S03]  /*6ba0*/  LOP3.LUT P2, RZ, R0, 0x20000, RZ, 0xc0, !PT ;  /* 0x0002000000ff7812 */ /* 0x000fc6000784c0ff */
[----:B------:R0:W-:Y:S04]  /*6bb0*/  STL.64 [R1+0x30], R10 ;  /* 0x0000300a01007387 */ /* 0x0001e80000100a00 */
[----:B------:R1:W-:Y:S01]  /*6bc0*/  STL.64 [R1+0x230], R12 ;  /* 0x0002300c01007387 */ /* 0x0003e20000100a00 */
[----:B0-----:R-:W-:Y:S02]  /*6bd0*/  CS2R R10, SRZ ;  /* 0x00000000000a7805 */ /* 0x001fe4000001ff00 */
[----:B--2---:R-:W-:Y:S02]  /*6be0*/  @!P3 MOV R11, R8 ;  /* 0x00000008000bb202 */ /* 0x004fe40000000f00 */
[----:B------:R-:W-:Y:S02]  /*6bf0*/  @!P3 MOV R10, R9 ;  /* 0x00000009000ab202 */ /* 0x000fe40000000f00 */
[----:B-1----:R-:W-:Y:S01]  /*6c00*/  CS2R R12, SRZ ;  /* 0x00000000000c7805 */ /* 0x002fe2000001ff00 */
[----:B------:R-:W-:Y:S04]  /*6c10*/  STL [R1+0x4e0], R11 ;  /* 0x0004e00b01007387 */ /* 0x000fe80000100800 */
[----:B------:R0:W-:Y:S04]  /*6c20*/  STL [R1+0x4cc], R10 ;  /* 0x0004cc0a01007387 */ /* 0x0001e80000100800 */
[----:B------:R1:W2:Y:S01]  /*6c30*/  @!P2 LDG.E.64 R12, desc[UR10][R18.64] ;  /* 0x0000000a120ca981 */ /* 0x0002a2000c1e1b00 */
[----:B0-----:R-:W-:-:S03]  /*6c40*/  CS2R R10, SRZ ;  /* 0x00000000000a7805 */ /* 0x001fc6000001ff00 */
[----:B------:R-:W3:Y:S01]  /*6c50*/  LDL.LU.64 R18, [R1+0x8f8] ;  /* 0x0008f80001127983 */ /* 0x000ee20000300a00 */
[----:B------:R-:W-:Y:S02]  /*6c60*/  CS2R R22, SRZ ;  /* 0x0000000000167805 */ /* 0x000fe4000001ff00 */
[----:B------:R-:W-:Y:S02]  /*6c70*/  @!P1 MOV R23, R14 ;  /* 0x0000000e00179202 */ /* 0x000fe40000000f00 */
[----:B------:R-:W-:-:S03]  /*6c80*/  @!P1 MOV R22, R15 ;  /* 0x0000000f00169202 */ /* 0x000fc60000000f00 */
[----:B------:R-:W-:Y:S04]  /*6c90*/  STL [R1+0x76c], R23 ;  /* 0x00076c1701007387 */ /* 0x000fe80000100800 */
[----:B------:R0:W-:Y:S04]  /*6ca0*/  STL [R1+0x798], R22 ;  /* 0x0007981601007387 */ /* 0x0001e80000100800 */
[----:B0-----:R-:W2:Y:S04]  /*6cb0*/  LDL.LU.64 R22, [R1+0x808] ;  /* 0x0008080001167983 */ /* 0x001ea80000300a00 */
[----:B----4-:R-:W4:Y:S01]  /*6cc0*/  @!P2 LDG.E.64 R10, desc[UR10][R24.64] ;  /* 0x0000000a180aa981 */ /* 0x010f22000c1e1b00 */
[----:B------:R-:W-:-:S03]  /*6cd0*/  LOP3.LUT P1, RZ, R0, 0x10000, RZ, 0xc0, !PT ;  /* 0x0001000000ff7812 */ /* 0x000fc6000782c0ff */
[----:B------:R-:W4:Y:S04]  /*6ce0*/  LDL.LU.64 R24, [R1+0x510] ;  /* 0x0005100001187983 */ /* 0x000f280000300a00 */
[----:B---3--:R1:W-:Y:S02]  /*6cf0*/  STL.64 [R1+0x38], R18 ;  /* 0x0000381201007387 */ /* 0x0083e40000100a00 */
[----:B-1----:R-:W-:Y:S02]  /*6d00*/  CS2R R18, SRZ ;  /* 0x0000000000127805 */ /* 0x002fe4000001ff00 */
[----:B--2---:R-:W-:-:S05]  /*6d10*/  @!P2 MOV R18, R12 ;  /* 0x0000000c0012a202 */ /* 0x004fca0000000f00 */
[----:B------:R-:W-:Y:S01]  /*6d20*/  STL [R1+0x4f8], R18 ;  /* 0x0004f81201007387 */ /* 0x000fe20000100800 */
[----:B----4-:R-:W-:-:S05]  /*6d30*/  @!P2 MOV R19, R11 ;  /* 0x0000000b0013a202 */ /* 0x010fca0000000f00 */
        /* <DEDUP_REMOVED lines=20> */
[----:B0-----:R-:W-:-:S03]  /*6e80*/  HFMA2.MMA R16, -RZ, RZ, 0, 0 ;  /* 0x00000000ff107435 */ /* 0x001fc600000001ff */
[----:B------:R-:W3:Y:S03]  /*6e90*/  LDL.LU.64 R24, [R1+0x528] ;  /* 0x0005280001187983 */ /* 0x000ee60000300a00 */
[----:B--2---:R-:W-:-:S05]  /*6ea0*/  @!P1 MOV R16, R18 ;  /* 0x0000001200109202 */ /* 0x004fca0000000f00 */
[----:B------:R0:W-:Y:S02]  /*6eb0*/  STL [R1+0x7fc], R16 ;  /* 0x0007fc1001007387 */ /* 0x0001e40000100800 */
[----:B0-----:R-:W-:-:S06]  /*6ec0*/  HFMA2.MMA R16, -RZ, RZ, 0, 0 ;  /* 0x00000000ff107435 */ /* 0x001fcc00000001ff */
[----:B------:R-:W-:-:S05]  /*6ed0*/  @!P1 MOV R16, R19 ;  /* 0x0000001300109202 */ /* 0x000fca0000000f00 */
[----:B------:R0:W-:Y:S04]  /*6ee0*/  STL [R1+0x808], R16 ;  /* 0x0008081001007387 */ /* 0x0001e80000100800 */
[----:B0-----:R-:W2:Y:S01]  /*6ef0*/  LDL.LU R16, [R1+0x8f0] ;  /* 0x0008f00001107983 */ /* 0x001ea20000300800 */
[----:B------:R-:W-:-:S03]  /*6f00*/  LOP3.LUT P3, RZ, R0, 0x8000, RZ, 0xc0, !PT ;  /* 0x0000800000ff7812 */ /* 0x000fc6000786c0ff */
[----:B------:R0:W-:Y:S02]  /*6f10*/  STL.64 [R1+0x40], R14 ;  /* 0x0000400e01007387 */ /* 0x0001e40000100a00 */
[----:B0-----:R-:W-:Y:S02]  /*6f20*/  CS2R R14, SRZ ;  /* 0x00000000000e7805 */ /* 0x001fe4000001ff00 */
[----:B----4-:R-:W-:Y:S02]  /*6f30*/  @!P1 MOV R15, R20 ;  /* 0x00000014000f9202 */ /* 0x010fe40000000f00 */
[----:B------:R-:W-:-:S03]  /*6f40*/  @!P1 MOV R14, R21 ;  /* 0x00000015000e9202 */ /* 0x000fc60000000f00 */
[----:B------:R-:W-:Y:S04]  /*6f50*/  STL [R1+0x510], R15 ;  /* 0x0005100f01007387 */ /* 0x000fe80000100800 */
[----:B------:R0:W-:Y:S02]  /*6f60*/  STL [R1+0x4fc], R14 ;  /* 0x0004fc0e01007387 */ /* 0x0001e40000100800 */
[----:B0-----:R-:W-:-:S06]  /*6f70*/  CS2R R14, SRZ ;  /* 0x00000000000e7805 */ /* 0x001fcc000001ff00 */
[----:B---3--:R-:W3:Y:S04]  /*6f80*/  @!P3 LDG.E.64 R14, desc[UR10][R22.64] ;  /* 0x0000000a160eb981 */ /* 0x008ee8000c1e1b00 */
[----:B------:R-:W4:Y:S04]  /*6f90*/  LDL.LU.64 R22, [R1+0x7f0] ;  /* 0x0007f00001167983 */ /* 0x000f280000300a00 */
[----:B--2---:R0:W-:Y:S02]  /*6fa0*/  STL.64 [R1+0x240], R16 ;  /* 0x0002401001007387 */ /* 0x0041e40000100a00 */
[----:B0-----:R-:W-:-:S06]  /*6fb0*/  CS2R R16, SRZ ;  /* 0x0000000000107805 */ /* 0x001fcc000001ff00 */
[----:B------:R-:W2:Y:S04]  /*6fc0*/  @!P3 LDG.E.64 R16, desc[UR10][R24.64] ;  /* 0x0000000a1810b981 */ /* 0x000ea8000c1e1b00 */
[----:B------:R-:W4:Y:S04]  /*6fd0*/  LDL.LU.64 R24, [R1+0x540] ;  /* 0x0005400001187983 */ /* 0x000f280000300a00 */
[----:B------:R0:W-:Y:S01]  /*6fe0*/  STL.64 [R1+0x8e8], R18 ;  /* 0x0008e81201007387 */ /* 0x0001e20000100a00 */
[----:B------:R-:W-:Y:S01]  /*6ff0*/  LOP3.LUT P2, RZ, R0, 0x4000, RZ, 0xc0, !PT ;  /* 0x0000400000ff7812 */ /* 0x000fe2000784c0ff */
[----:B0-----:R-:W-:-:S02]  /*7000*/  HFMA2.MMA R18, -RZ, RZ, 0, 0 ;  /* 0x00000000ff127435 */ /* 0x001fc400000001ff */
[----:B------:R0:W-:Y:S04]  /*7010*/  STL.64 [R1+0x248], R8 ;  /* 0x0002480801007387 */ /* 0x0001e80000100a00 */
[----:B------:R1:W-:Y:S01]  /*7020*/  STL.64 [R1+0x48], R2 ;  /* 0x0000480201007387 */ /* 0x0003e20000100a00 */
[----:B0-----:R-:W-:Y:S02]  /*7030*/  CS2R R8, SRZ ;  /* 0x0000000000087805 */ /* 0x001fe4000001ff00 */
[----:B-1----:R-:W-:Y:S02]  /*7040*/  CS2R R2, SRZ ;  /* 0x0000000000027805 */ /* 0x002fe4000001ff00 */
[----:B---3--:R-:W-:-:S05]  /*7050*/  @!P3 MOV R18, R14 ;  /* 0x0000000e0012b202 */ /* 0x008fca0000000f00 */
[----:B------:R0:W-:Y:S02]  /*7060*/  STL [R1+0x800], R18 ;  /* 0x0008001201007387 */ /* 0x0001e40000100800 */
[----:B0-----:R-:W-:-:S06]  /*7070*/  HFMA2.MMA R18, -RZ, RZ, 0, 0 ;  /* 0x00000000ff127435 */ /* 0x001fcc00000001ff */
[----:B------:R-:W-:-:S05]  /*7080*/  @!P3 MOV R18, R15 ;  /* 0x0000000f0012b202 */ /* 0x000fca0000000f00 */
[----:B------:R0:W-:Y:S04]  /*7090*/  STL [R1+0x804], R18 ;  /* 0x0008041201007387 */ /* 0x0001e80000100800 */
[----:B0-----:R-:W3:Y:S01]  /*70a0*/  LDL.LU.64 R18, [R1+0x558] ;  /* 0x0005580001127983 */ /* 0x001ee20000300a00 */
[----:B--2---:R-:W-:Y:S02]  /*70b0*/  @!P3 MOV R3, R16 ;  /* 0x000000100003b202 */ /* 0x004fe40000000f00 */
[----:B------:R-:W-:-:S03]  /*70c0*/  @!P3 MOV R2, R17 ;  /* 0x000000110002b202 */ /* 0x000fc60000000f00 */
[----:B------:R-:W-:Y:S04]  /*70d0*/  STL [R1+0x528], R3 ;  /* 0x0005280301007387 */ /* 0x000fe80000100800 */
[----:B----4-:R-:W2:Y:S04]  /*70e0*/  @!P2 LDG.E.64 R8, desc[UR10][R24.64] ;  /* 0x0000000a1808a981 */ /* 0x010ea8000c1e1b00 */
[----:B------:R0:W-:Y:S01]  /*70f0*/  STL [R1+0x514], R2 ;  /* 0x0005140201007387 */ /* 0x0001e20000100800 */
[----:B------:R-:W-:-:S03]  /*7100*/  LOP3.LUT P1, RZ, R0, 0x2000, RZ, 0xc0, !PT ;  /* 0x0000200000ff7812 */ /* 0x000fc6000782c0ff */
[----:B------:R1:W-:Y:S04]  /*7110*/  STL.64 [R1+0x50], R10 ;  /* 0x0000500a01007387 */ /* 0x0003e80000100a00 */
[----:B------:R4:W-:Y:S01]  /*7120*/  STL.64 [R1+0x250], R12 ;  /* 0x0002500c01007387 */ /* 0x0009e20000100a00 */
[----:B0-----:R-:W-:-:S03]  /*7130*/  CS2R R2, SRZ ;  /* 0x0000000000027805 */ /* 0x001fc6000001ff00 */
[----:B------:R-:W2:Y:S04]  /*7140*/  LDL.LU.64 R24, [R1+0x7e0] ;  /* 0x0007e00001187983 */ /* 0x000ea80000300a00 */
[----:B------:R-:W2:Y:S04]  /*7150*/  @!P2 LDG.E.64 R2, desc[UR10][R22.64] ;  /* 0x0000000a1602a981 */ /* 0x000ea8000c1e1b00 */
[----:B------:R-:W2:Y:S01]  /*7160*/  LDL.LU.64 R22, [R1+0x7e8] ;  /* 0x0007e80001167983 */ /* 0x000ea20000300a00 */
[----:B-1----:R-:W-:Y:S02]  /*7170*/  CS2R R10, SRZ ;  /* 0x00000000000a7805 */ /* 0x002fe4000001ff00 */
[----:B----4-:R-:W-:-:S06]  /*7180*/  CS2R R12, SRZ ;  /* 0x00000000000c7805 */ /* 0x010fcc000001ff00 */
[----:B---3--:R0:W3:Y:S04]  /*7190*/  @!P1 LDG.E.64 R12, desc[UR10][R18.64] ;  /* 0x0000000a120c9981 */ /* 0x0080e8000c1e1b00 */
[----:B------:R-:W4:Y:S01]  /*71a0*/  LDL.LU.64 R18, [R1+0x8e8] ;  /* 0x0008e80001127983 */ /* 0x000f220000300a00 */
[----:B--2---:R-:W-:Y:S02]  /*71b0*/  @!P2 MOV R11, R8 ;  /* 0x00000008000ba202 */ /* 0x004fe40000000f00 */
[----:B------:R-:W-:-:S03]  /*71c0*/  @!P2 MOV R10, R9 ;  /* 0x00000009000aa202 */ /* 0x000fc60000000f00 */
[----:B------:R-:W-:Y:S04]  /*71d0*/  STL [R1+0x540], R11 ;  /* 0x0005400b01007387 */ /* 0x000fe80000100800 */
[----:B------:R1:W-:Y:S02]  /*71e0*/  STL [R1+0x52c], R10 ;  /* 0x00052c0a01007387 */ /* 0x0003e40000100800 */
[----:B-1----:R-:W-:-:S06]  /*71f0*/  CS2R R10, SRZ ;  /* 0x00000000000a7805 */ /* 0x002fcc000001ff00 */
[----:B------:R-:W2:Y:S01]  /*7200*/  @!P1 LDG.E.64 R10, desc[UR10][R22.64] ;  /* 0x0000000a160a9981 */ /* 0x000ea2000c1e1b00 */
[----:B------:R-:W-:-:S03]  /*7210*/  LOP3.LUT P3, RZ, R0, 0x1000, RZ, 0xc0, !PT ;  /* 0x0000100000ff7812 */ /* 0x000fc6000786c0ff */
[----:B------:R-:W2:Y:S04]  /*7220*/  LDL.LU.64 R22, [R1+0x570] ;  /* 0x0005700001167983 */ /* 0x000ea80000300a00 */
[----:B----4-:R0:W-:Y:S02]  /*7230*/  STL.64 [R1+0x58], R18 ;  /* 0x0000581201007387 */ /* 0x0101e40000100a00 */
[----:B0-----:R-:W-:Y:S01]  /*7240*/  HFMA2.MMA R19, -RZ, RZ, 0, 0 ;  /* 0x00000000ff137435 */ /* 0x001fe200000001ff */
[----:B------:R-:W-:Y:S02]  /*7250*/  MOV R18, RZ ;  /* 0x000000ff00127202 */ /* 0x000fe40000000f00 */
[----:B---3--:R-:W-:-:S05]  /*7260*/  @!P1 MOV R18, R12 ;  /* 0x0000000c00129202 */ /* 0x008fca0000000f00 */
[----:B------:R-:W-:Y:S01]  /*7270*/  STL [R1+0x558], R18 ;  /* 0x0005581201007387 */ /* 0x000fe20000100800 */
[----:B--2---:R-:W-:-:S05]  /*7280*/  @!P1 MOV R19, R11 ;  /* 0x0000000b00139202 */ /* 0x004fca0000000f00 */
        /* <DEDUP_REMOVED lines=17> */
[----:B------:R0:W-:Y:S01]  /*73a0*/  STL [R1+0x544], R16 ;  /* 0x0005441001007387 */ /* 0x0001e20000100800 */
[----:B------:R-:W-:-:S06]  /*73b0*/  CS2R R20, SRZ ;  /* 0x0000000000147805 */ /* 0x000fcc000001ff00 */
        /* <DEDUP_REMOVED lines=12> */
[----:B------:R0:W-:Y:S04]  /*7480*/  STL.64 [R1+0x8d8], R18 ;  /* 0x0008d81201007387 */ /* 0x0001e80000100a00 */
[----:B0-----:R-:W2:Y:S01]  /*7490*/  LDL.LU.64 R18, [R1+0x5a0] ;  /* 0x0005a00001127983 */ /* 0x001ea20000300a00 */
        /* <DEDUP_REMOVED lines=9> */
[----:B------:R0:W2:Y:S02]  /*7530*/  @!P2 LDG.E.64 R16, desc[UR10][R22.64] ;  /* 0x0000000a1610a981 */ /* 0x0000a4000c1e1b00 */
[----:B0-----:R-:W-:Y:S02]  /*7540*/  HFMA2.MMA R22, -RZ, RZ, 0, 0 ;  /* 0x00000000ff167435 */ /* 0x001fe400000001ff */
[----:B------:R0:W-:Y:S01]  /*7550*/  STL.64 [R1+0x68], R2 ;  /* 0x0000680201007387 */ /* 0x0001e20000100a00 */
[----:B------:R-:W-:Y:S02]  /*7560*/  LOP3.LUT P1, RZ, R0, 0x400, RZ, 0xc0, !PT ;  /* 0x0000040000ff7812 */ /* 0x000fe4000782c0ff */
[----:B0-----:R-:W-:Y:S02]  /*7570*/  CS2R R2, SRZ ;  /* 0x0000000000027805 */ /* 0x001fe4000001ff00 */
[----:B---3--:R-:W-:-:S05]  /*7580*/  @!P2 MOV R22, R14 ;  /* 0x0000000e0016a202 */ /* 0x008fca0000000f00 */
[----:B------:R0:W-:Y:S02]  /*7590*/  STL [R1+0x7d8], R22 ;  /* 0x0007d81601007387 */ /* 0x0001e40000100800 */
[----:B0-----:R-:W-:-:S06]  /*75a0*/  HFMA2.MMA R22, -RZ, RZ, 0, 0 ;  /* 0x00000000ff167435 */ /* 0x001fcc00000001ff */
[----:B------:R-:W-:-:S05]  /*75b0*/  @!P2 MOV R22, R15 ;  /* 0x0000000f0016a202 */ /* 0x000fca0000000f00 */
[----:B------:R0:W-:Y:S02]  /*75c0*/  STL [R1+0x7dc], R22 ;  /* 0x0007dc1601007387 */ /* 0x0001e40000100800 */
[----:B0-----:R-:W-:-:S06]  /*75d0*/  CS2R R22, SRZ ;  /* 0x0000000000167805 */ /* 0x001fcc000001ff00 */
[----:B------:R-:W3:Y:S04]  /*75e0*/  @!P1 LDG.E.64 R22, desc[UR10][R18.64] ;  /* 0x0000000a12169981 */ /* 0x000ee8000c1e1b00 */
[----:B------:R-:W3:Y:S01]  /*75f0*/  LDL.LU.64 R18, [R1+0x5b8] ;  /* 0x0005b80001127983 */ /* 0x000ee20000300a00 */
[----:B--2---:R-:W-:Y:S02]  /*7600*/  @!P2 MOV R3, R16 ;  /* 0x000000100003a202 */ /* 0x004fe40000000f00 */
[----:B------:R-:W-:-:S03]  /*7610*/  @!P2 MOV R2, R17 ;  /* 0x000000110002a202 */ /* 0x000fc60000000f00 */
[----:B------:R-:W-:Y:S04]  /*7620*/  STL [R1+0x588], R3 ;  /* 0x0005880301007387 */ /* 0x000fe80000100800 */
[----:B------:R0:W-:Y:S02]  /*7630*/  STL [R1+0x574], R2 ;  /* 0x0005740201007387 */ /* 0x0001e40000100800 */
[----:B0-----:R-:W-:-:S06]  /*7640*/  CS2R R2, SRZ ;  /* 0x0000000000027805 */ /* 0x001fcc000001ff00 */
[----:B----4-:R-:W2:Y:S04]  /*7650*/  @!P1 LDG.E.64 R2, desc[UR10][R24.64] ;  /* 0x0000000a18029981 */ /* 0x010ea8000c1e1b00 */
[----:B------:R-:W4:Y:S01]  /*7660*/  LDL.LU.64 R24, [R1+0x7c0] ;  /* 0x0007c00001187983 */ /* 0x000f220000300a00 */
[----:B------:R-:W-:-:S03]  /*7670*/  LOP3.LUT P3, RZ, R0, 0x200, RZ, 0xc0, !PT ;  /* 0x0000020000ff7812 */ /* 0x000fc6000786c0ff */
[----:B------:R0:W-:Y:S04]  /*7680*/  STL.64 [R1+0x70], R10 ;  /* 0x0000700a01007387 */ /* 0x0001e80000100a00 */
[----:B------:R1:W-:Y:S01]  /*7690*/  STL.64 [R1+0x270], R12 ;  /* 0x0002700c01007387 */ /* 0x0003e20000100a00 */
[----:B0-----:R-:W-:Y:S01]  /*76a0*/  HFMA2.MMA R10, -RZ, RZ, 0, 0 ;  /* 0x00000000ff0a7435 */ /* 0x001fe200000001ff */
[----:B-1----:R-:W-:Y:S02]  /*76b0*/  CS2R R12, SRZ ;  /* 0x00000000000c7805 */ /* 0x002fe4000001ff00 */
[----:B------:R0:W-:Y:S02]  /*76c0*/  STL.64 [R1+0x268], R8 ;  /* 0x0002680801007387 */ /* 0x0001e40000100a00 */
[----:B0-----:R-:W-:-:S02]  /*76d0*/  CS2R R8, SRZ ;  /* 0x0000000000087805 */ /* 0x001fc4000001ff00 */
[----:B---3--:R-:W-:Y:S01]  /*76e0*/  @!P1 MOV R9, R22 ;  /* 0x0000001600099202 */ /* 0x008fe20000000f00 */
[----:B------:R0:W3:Y:S04]  /*76f0*/  @!P3 LDG.E.64 R12, desc[UR10][R18.64] ;  /* 0x0000000a120cb981 */ /* 0x0000e8000c1e1b00 */
[----:B------:R-:W3:Y:S04]  /*7700*/  LDL.LU.64 R18, [R1+0x8d8] ;  /* 0x0008d80001127983 */ /* 0x000ee80000300a00 */
[----:B------:R-:W-:Y:S01]  /*7710*/  STL [R1+0x5a0], R9 ;  /* 0x0005a00901007387 */ /* 0x000fe20000100800 */
[----:B--2---:R-:W-:-:S05]  /*7720*/  @!P1 MOV R10, R3 ;  /* 0x00000003000a9202 */ /* 0x004fca0000000f00 */
[----:B------:R1:W-:Y:S01]  /*7730*/  STL [R1+0x7d4], R10 ;  /* 0x0007d40a01007387 */ /* 0x0003e20000100800 */
[----:B------:R-:W-:Y:S02]  /*7740*/  @!P1 MOV R8, R2 ;  /* 0x0000000200089202 */ /* 0x000fe40000000f00 */
[----:B-1----:R-:W-:-:S03]  /*7750*/  CS2R R10, SRZ ;  /* 0x00000000000a7805 */ /* 0x002fc6000001ff00 */
[----:B------:R1:W-:Y:S04]  /*7760*/  STL [R1+0x7d0], R8 ;  /* 0x0007d00801007387 */ /* 0x0003e80000100800 */
[----:B----4-:R-:W2:Y:S01]  /*7770*/  @!P3 LDG.E.64 R10, desc[UR10][R24.64] ;  /* 0x0000000a180ab981 */ /* 0x010ea2000c1e1b00 */
[----:B-1----:R-:W-:Y:S02]  /*7780*/  MOV R8, RZ ;  /* 0x000000ff00087202 */ /* 0x002fe40000000f00 */
[----:B------:R-:W-:Y:S01]  /*7790*/  @!P1 MOV R8, R23 ;  /* 0x0000001700089202 */ /* 0x000fe20000000f00 */
[----:B------:R-:W4:Y:S04]  /*77a0*/  LDL.LU.64 R24, [R1+0x5c8] ;  /* 0x0005c80001187983 */ /* 0x000f280000300a00 */
[----:B------:R1:W-:Y:S04]  /*77b0*/  STL [R1+0x58c], R8 ;  /* 0x00058c0801007387 */ /* 0x0003e80000100800 */
[----:B-1----:R-:W4:Y:S01]  /*77c0*/  LDL.LU.64 R8, [R1+0x7b8] ;  /* 0x0007b80001087983 */ /* 0x002f220000300a00 */
[----:B------:R-:W-:-:S03]  /*77d0*/  LOP3.LUT P2, RZ, R0, 0x100, RZ, 0xc0, !PT ;  /* 0x0000010000ff7812 */ /* 0x000fc6000784c0ff */
[----:B------:R1:W-:Y:S02]  /*77e0*/  STL.64 [R1+0x278], R20 ;  /* 0x0002781401007387 */ /* 0x0003e40000100a00 */
[----:B-1----:R-:W-:Y:S02]  /*77f0*/  CS2R R20, SRZ ;  /* 0x0000000000147805 */ /* 0x002fe4000001ff00 */
[----:B---3--:R0:W-:Y:S02]  /*7800*/  STL.64 [R1+0x78], R18 ;  /* 0x0000781201007387 */ /* 0x0081e40000100a00 */
[----:B0-----:R-:W-:Y:S02]  /*7810*/  CS2R R18, SRZ ;  /* 0x0000000000127805 */ /* 0x001fe4000001ff00 */
[----:B------:R-:W-:-:S05]  /*7820*/  @!P3 MOV R18, R12 ;  /* 0x0000000c0012b202 */ /* 0x000fca0000000f00 */
[----:B------:R-:W-:Y:S01]  /*7830*/  STL [R1+0x5b8], R18 ;  /* 0x0005b81201007387 */ /* 0x000fe20000100800 */
[----:B--2---:R-:W-:-:S05]  /*7840*/  @!P3 MOV R19, R11 ;  /* 0x0000000b0013b202 */ /* 0x004fca0000000f00 */
[----:B------:R0:W-:Y:S04]  /*7850*/  STL [R1+0x7c4], R19 ;  /* 0x0007c41301007387 */ /* 0x0001e80000100800 */
[----:B----4-:R1:W2:Y:S01]  /*7860*/  @!P2 LDG.E.64 R20, desc[UR10][R24.64] ;  /* 0x0000000a1814a981 */ /* 0x0102a2000c1e1b00 */
[----:B0-----:R-:W-:-:S06]  /*7870*/  CS2R R18, SRZ ;  /* 0x0000000000127805 */ /* 0x001fcc000001ff00 */
[----:B------:R-:W3:Y:S04]  /*7880*/  @!P2 LDG.E.64 R18, desc[UR10][R8.64] ;  /* 0x0000000a0812a981 */ /* 0x000ee8000c1e1b00 */
[----:B------:R-:W4:Y:S04]  /*7890*/  LDL.LU.64 R8, [R1+0x7b0] ;  /* 0x0007b00001087983 */ /* 0x000f280000300a00 */
[----:B------:R0:W-:Y:S02]  /*78a0*/  STL [R1+0x8d0], R16 ;  /* 0x0008d01001007387 */ /* 0x0001e40000100800 */
[----:B0-----:R-:W-:-:S06]  /*78b0*/  HFMA2.MMA R16, -RZ, RZ, 0, 0 ;  /* 0x00000000ff107435 */ /* 0x001fcc00000001ff */
[----:B------:R-:W-:-:S05]  /*78c0*/  @!P3 MOV R16, R10 ;  /* 0x0000000a0010b202 */ /* 0x000fca0000000f00 */
[----:B------:R0:W-:Y:S01]  /*78d0*/  STL [R1+0x7c0], R16 ;  /* 0x0007c01001007387 */ /* 0x0001e20000100800 */
[----:B-1----:R-:W-:Y:S02]  /*78e0*/  CS2R R24, SRZ ;  /* 0x0000000000187805 */ /* 0x002fe4000001ff00 */
[----:B------:R-:W-:Y:S01]  /*78f0*/  LOP3.LUT P1, RZ, R0, 0x80, RZ, 0xc0, !PT ;  /* 0x0000008000ff7812 */ /* 0x000fe2000782c0ff */
[----:B0-----:R-:W-:-:S06]  /*7900*/  HFMA2.MMA R16, -RZ, RZ, 0, 0 ;  /* 0x00000000ff107435 */ /* 0x001fcc00000001ff */
[----:B------:R-:W-:Y:S01]  /*7910*/  @!P3 MOV R16, R13 ;  /* 0x0000000d0010b202 */ /* 0x000fe20000000f00 */
[----:B------:R0:W-:Y:S04]  /*7920*/  STL.64 [R1+0x80], R14 ;  /* 0x0000800e01007387 */ /* 0x0001e80000100a00 */
[----:B------:R1:W-:Y:S04]  /*7930*/  STL [R1+0x5a4], R16 ;  /* 0x0005a41001007387 */ /* 0x0003e80000100800 */
[----:B0-----:R-:W4:Y:S01]  /*7940*/  LDL.LU.64 R14, [R1+0x5e0] ;  /* 0x0005e000010e7983 */ /* 0x001f220000300a00 */
[----:B-1----:R-:W-:Y:S01]  /*7950*/  HFMA2.MMA R16, -RZ, RZ, 0, 0 ;  /* 0x00000000ff107435 */ /* 0x002fe200000001ff */
[----:B--2---:R-:W-:-:S02]  /*7960*/  @!P2 MOV R25, R20 ;  /* 0x000000140019a202 */ /* 0x004fc40000000f00 */
[----:B------:R-:W-:-:S03]  /*7970*/  @!P2 MOV R24, R21 ;  /* 0x000000150018a202 */ /* 0x000fc60000000f00 */
[----:B------:R-:W-:Y:S04]  /*7980*/  STL [R1+0x5c8], R25 ;  /* 0x0005c81901007387 */ /* 0x000fe80000100800 */
[----:B------:R0:W-:Y:S01]  /*7990*/  STL [R1+0x5bc], R24 ;  /* 0x0005bc1801007387 */ /* 0x0001e20000100800 */
[----:B---3--:R-:W-:Y:S02]  /*79a0*/  @!P2 MOV R16, R18 ;  /* 0x000000120010a202 */ /* 0x008fe40000000f00 */
[----:B0-----:R-:W-:-:S03]  /*79b0*/  CS2R R24, SRZ ;  /* 0x0000000000187805 */ /* 0x001fc6000001ff00 */
[----:B------:R0:W-:Y:S04]  /*79c0*/  STL [R1+0x7b8], R16 ;  /* 0x0007b81001007387 */ /* 0x0001e80000100800 */
[----:B----4-:R1:W2:Y:S01]  /*79d0*/  @!P1 LDG.E.64 R24, desc[UR10][R8.64] ;  /* 0x0000000a08189981 */ /* 0x0102a2000c1e1b00 */
[----:B0-----:R-:W-:-:S06]  /*79e0*/  HFMA2.MMA R16, -RZ, RZ, 0, 0 ;  /* 0x00000000ff107435 */ /* 0x001fcc00000001ff */
[----:B------:R-:W-:-:S05]  /*79f0*/  @!P2 MOV R16, R19 ;  /* 0x000000130010a202 */ /* 0x000fca0000000f00 */
[----:B------:R0:W-:Y:S04]  /*7a00*/  STL [R1+0x7bc], R16 ;  /* 0x0007bc1001007387 */ /* 0x0001e80000100800 */
[----:B0-----:R-:W3:Y:S01]  /*7a10*/  LDL.LU R16, [R1+0x8d0] ;  /* 0x0008d00001107983 */ /* 0x001ee20000300800 */
[----:B-1----:R-:W-:-:S03]  /*7a20*/  CS2R R8, SRZ ;  /* 0x0000000000087805 */ /* 0x002fc6000001ff00 */
[----:B------:R0:W-:Y:S04]  /*7a30*/  STL.64 [R1+0x8c8], R18 ;  /* 0x0008c81201007387 */ /* 0x0001e80000100a00 */
[----:B------:R-:W-:Y:S04]  /*7a40*/  STL [R1+0x8c4], R20 ;  /* 0x0008c41401007387 */ /* 0x000fe80000100800 */
[----:B0-----:R-:W4:Y:S04]  /*7a50*/  LDL.LU.64 R18, [R1+0x5f0] ;  /* 0x0005f00001127983 */ /* 0x001f280000300a00 */
[----:B------:R0:W4:Y:S02]  /*7a60*/  @!P1 LDG.E.64 R8, desc[UR10][R14.64] ;  /* 0x0000000a0e089981 */ /* 0x000124000c1e1b00 */
[----:B0-----:R-:W-:Y:S01]  /*7a70*/  HFMA2.MMA R14, -RZ, RZ, 0, 0 ;  /* 0x00000000ff0e7435 */ /* 0x001fe200000001ff */
[----:B------:R-:W-:-:S05]  /*7a80*/  MOV R15, R5 ;  /* 0x00000005000f7202 */ /* 0x000fca0000000f00 */
[----:B--2---:R-:W-:-:S05]  /*7a90*/  @!P1 MOV R14, R24 ;  /* 0x00000018000e9202 */ /* 0x004fca0000000f00 */
[----:B------:R0:W-:Y:S02]  /*7aa0*/  STL [R1+0x7b0], R14 ;  /* 0x0007b00e01007387 */ /* 0x0001e40000100800 */
[----:B0-----:R-:W-:-:S06]  /*7ab0*/  HFMA2.MMA R14, -RZ, RZ, 0, 0 ;  /* 0x00000000ff0e7435 */ /* 0x001fcc00000001ff */
[----:B------:R-:W-:Y:S01]  /*7ac0*/  @!P1 MOV R14, R25 ;  /* 0x00000019000e9202 */ /* 0x000fe20000000f00 */
[----:B---3--:R0:W-:Y:S04]  /*7ad0*/  STL.64 [R1+0x280], R16 ;  /* 0x0002801001007387 */ /* 0x0081e80000100a00 */
[----:B0-----:R-:W2:Y:S04]  /*7ae0*/  LDL.LU.64 R16, [R1+0x7a8] ;  /* 0x0007a80001107983 */ /* 0x001ea80000300a00 */
[----:B------:R0:W-:Y:S02]  /*7af0*/  STL [R1+0x7b4], R14 ;  /* 0x0007b40e01007387 */ /* 0x0001e40000100800 */
[----:B0-----:R-:W-:-:S02]  /*7b00*/  MOV R14, R4 ;  /* 0x00000004000e7202 */ /* 0x001fc40000000f00 */
[----:B------:R-:W3:Y:S01]  /*7b10*/  LDL.LU.64 R4, [R1+0x7a0] ;  /* 0x0007a00001047983 */ /* 0x000ee20000300a00 */
[C---:B------:R-:W-:Y:S02]  /*7b20*/  LOP3.LUT P2, RZ, R0.reuse, 0x20, RZ, 0xc0, !PT ;  /* 0x0000002000ff7812 */ /* 0x040fe4000784c0ff */
[----:B------:R-:W-:Y:S01]  /*7b30*/  LOP3.LUT P3, RZ, R0, 0x40, RZ, 0xc0, !PT ;  /* 0x0000004000ff7812 */ /* 0x000fe2000786c0ff */
[----:B------:R0:W-:Y:S04]  /*7b40*/  STL.64 [R1+0x290], R12 ;  /* 0x0002900c01007387 */ /* 0x0001e80000100a00 */
[----:B------:R1:W-:Y:S01]  /*7b50*/  STL.64 [R1+0x288], R22 ;  /* 0x0002881601007387 */ /* 0x0003e20000100a00 */
[----:B0-----:R-:W-:Y:S02]  /*7b60*/  CS2R R12, SRZ ;  /* 0x00000000000c7805 */ /* 0x001fe4000001ff00 */
[----:B-1----:R-:W-:Y:S01]  /*7b70*/  CS2R R22, SRZ ;  /* 0x0000000000167805 */ /* 0x002fe2000001ff00 */
[----:B------:R0:W-:Y:S02]  /*7b80*/  STL.64 [R1+0x88], R2 ;  /* 0x0000880201007387 */ /* 0x0001e40000100a00 */
[----:B0-----:R-:W-:-:S02]  /*7b90*/  CS2R R2, SRZ ;  /* 0x0000000000027805 */ /* 0x001fc4000001ff00 */
[----:B----4-:R-:W-:Y:S02]  /*7ba0*/  @!P1 MOV R3, R8 ;  /* 0x0000000800039202 */ /* 0x010fe40000000f00 */
[----:B------:R-:W-:-:S03]  /*7bb0*/  @!P1 MOV R2, R9 ;  /* 0x0000000900029202 */ /* 0x000fc60000000f00 */
[----:B------:R-:W-:Y:S04]  /*7bc0*/  STL [R1+0x5e0], R3 ;  /* 0x0005e00301007387 */ /* 0x000fe80000100800 */
[----:B------:R0:W-:Y:S02]  /*7bd0*/  STL [R1+0x5cc], R2 ;  /* 0x0005cc0201007387 */ /* 0x0001e40000100800 */
[----:B0-----:R-:W-:-:S06]  /*7be0*/  CS2R R2, SRZ ;  /* 0x0000000000027805 */ /* 0x001fcc000001ff00 */
[----:B------:R-:W4:Y:S04]  /*7bf0*/  @!P3 LDG.E.64 R2, desc[UR10][R18.64] ;  /* 0x0000000a1202b981 */ /* 0x000f28000c1e1b00 */
[----:B------:R-:W4:Y:S04]  /*7c00*/  LDL.LU.64 R18, [R1+0x790] ;  /* 0x0007900001127983 */ /* 0x000f280000300a00 */
[----:B--2---:R0:W2:Y:S04]  /*7c10*/  @!P3 LDG.E.64 R22, desc[UR10][R16.64] ;  /* 0x0000000a1016b981 */ /* 0x0040a8000c1e1b00 */
[----:B---3--:R-:W3:Y:S01]  /*7c20*/  @!P2 LDG.E.64 R12, desc[UR10][R4.64] ;  /* 0x0000000a040ca981 */ /* 0x008ee2000c1e1b00 */
[----:B------:R-:W-:-:S02]  /*7c30*/  HFMA2.MMA R20, -RZ, RZ, 0, 0 ;  /* 0x00000000ff147435 */ /* 0x000fc400000001ff */
[----:B0-----:R-:W-:Y:S01]  /*7c40*/  HFMA2.MMA R16, -RZ, RZ, 0, 0 ;  /* 0x00000000ff107435 */ /* 0x001fe200000001ff */
[----:B------:R0:W-:Y:S01]  /*7c50*/  STL.64 [R1+0x90], R10 ;  /* 0x0000900a01007387 */ /* 0x0001e20000100a00 */
[----:B------:R-:W-:-:S03]  /*7c60*/  MOV R17, R15 ;  /* 0x0000000f00117202 */ /* 0x000fc60000000f00 */
[----:B------:R-:W3:Y:S01]  /*7c70*/  LDL.LU.64 R4, [R1+0x468] ;  /* 0x0004680001047983 */ /* 0x000ee20000300a00 */
[----:B0-----:R-:W-:Y:S02]  /*7c80*/  CS2R R10, SRZ ;  /* 0x00000000000a7805 */ /* 0x001fe4000001ff00 */
[----:B----4-:R-:W-:Y:S02]  /*7c90*/  @!P3 MOV R11, R2 ;  /* 0x00000002000bb202 */ /* 0x010fe40000000f00 */
[----:B------:R-:W-:-:S03]  /*7ca0*/  @!P3 MOV R10, R3 ;  /* 0x00000003000ab202 */ /* 0x000fc60000000f00 */
[----:B------:R-:W-:Y:S04]  /*7cb0*/  STL [R1+0x5f0], R11 ;  /* 0x0005f00b01007387 */ /* 0x000fe80000100800 */
[----:B------:R0:W-:Y:S02]  /*7cc0*/  STL [R1+0x5e4], R10 ;  /* 0x0005e40a01007387 */ /* 0x0001e40000100800 */
[----:B0-----:R-:W-:-:S06]  /*7cd0*/  CS2R R10, SRZ ;  /* 0x00000000000a7805 */ /* 0x001fcc000001ff00 */
[----:B------:R0:W4:Y:S04]  /*7ce0*/  @!P2 LDG.E.64 R10, desc[UR10][R18.64] ;  /* 0x0000000a120aa981 */ /* 0x000128000c1e1b00 */
[----:B------:R-:W4:Y:S01]  /*7cf0*/  LDL.LU.64 R18, [R1+0x8c8] ;  /* 0x0008c80001127983 */ /* 0x000f220000300a00 */
[----:B--2---:R-:W-:Y:S02]  /*7d00*/  @!P3 MOV R16, R22 ;  /* 0x000000160010b202 */ /* 0x004fe40000000f00 */
[----:B---3--:R-:W-:-:S05]  /*7d10*/  @!P2 MOV R20, R12 ;  /* 0x0000000c0014a202 */ /* 0x008fca0000000f00 */
[----:B------:R1:W-:Y:S04]  /*7d20*/  STL [R1+0x790], R20 ;  /* 0x0007901401007387 */ /* 0x0003e80000100800 */
[----:B------:R2:W-:Y:S01]  /*7d30*/  STL [R1+0x7a8], R16 ;  /* 0x0007a81001007387 */ /* 0x0005e20000100800 */
[----:B-1----:R-:W-:Y:S02]  /*7d40*/  HFMA2.MMA R20, -RZ, RZ, 0, 0 ;  /* 0x00000000ff147435 */ /* 0x002fe400000001ff */
[----:B--2---:R-:W-:-:S04]  /*7d50*/  HFMA2.MMA R16, -RZ, RZ, 0, 0 ;  /* 0x00000000ff107435 */ /* 0x004fc800000001ff */
[----:B------:R-:W-:-:S05]  /*7d60*/  @!P2 MOV R20, R13 ;  /* 0x0000000d0014a202 */ /* 0x000fca0000000f00 */
[----:B------:R1:W-:Y:S01]  /*7d70*/  STL [R1+0x794], R20 ;  /* 0x0007941401007387 */ /* 0x0003e20000100800 */
[----:B------:R-:W-:-:S03]  /*7d80*/  @!P3 MOV R16, R23 ;  /* 0x000000170010b202 */ /* 0x000fc60000000f00 */
[----:B-1----:R-:W2:Y:S04]  /*7d90*/  LDL.LU R20, [R1+0x8c4] ;  /* 0x0008c40001147983 */ /* 0x002ea80000300800 */
[----:B------:R1:W-:Y:S02]  /*7da0*/  STL [R1+0x7ac], R16 ;  /* 0x0007ac1001007387 */ /* 0x0003e40000100800 */
[----:B-1----:R-:W-:Y:S02]  /*7db0*/  MOV R16, R14 ;  /* 0x0000000e00107202 */ /* 0x002fe40000000f00 */
[----:B------:R-:W3:Y:S01]  /*7dc0*/  LDL.LU.64 R14, [R1+0x788] ;  /* 0x00078800010e7983 */ /* 0x000ee20000300a00 */
[----:B------:R-:W-:-:S03]  /*7dd0*/  LOP3.LUT P1, RZ, R0, 0x10, RZ, 0xc0, !PT ;  /* 0x0000001000ff7812 */ /* 0x000fc6000782c0ff */
[----:B------:R1:W-:Y:S04]  /*7de0*/  STL.64 [R1+0x2a0], R8 ;  /* 0x0002a00801007387 */ /* 0x0003e80000100a00 */
[----:B-1----:R-:W3:Y:S04]  /*7df0*/  LDL.LU.64 R8, [R1+0x460] ;  /* 0x0004600001087983 */ /* 0x002ee80000300a00 */
[----:B----4-:R0:W-:Y:S02]  /*7e00*/  STL.64 [R1+0x98], R18 ;  /* 0x0000981201007387 */ /* 0x0101e40000100a00 */
[----:B0-----:R-:W-:-:S02]  /*7e10*/  CS2R R18, SRZ ;  /* 0x0000000000127805 */ /* 0x001fc4000001ff00 */
[----:B------:R-:W-:Y:S02]  /*7e20*/  @!P2 MOV R19, R10 ;  /* 0x0000000a0013a202 */ /* 0x000fe40000000f00 */
[----:B------:R-:W-:-:S03]  /*7e30*/  @!P2 MOV R18, R11 ;  /* 0x0000000b0012a202 */ /* 0x000fc60000000f00 */
[----:B------:R-:W-:Y:S04]  /*7e40*/  STL [R1+0x608], R19 ;  /* 0x0006081301007387 */ /* 0x000fe80000100800 */
[----:B------:R0:W-:Y:S04]  /*7e50*/  STL [R1+0x5f4], R18 ;  /* 0x0005f41201007387 */ /* 0x0001e80000100800 */
[----:B0-----:R-:W4:Y:S04]  /*7e60*/  LDL.LU.64 R18, [R1+0x780] ;  /* 0x0007800001127983 */ /* 0x001f280000300a00 */
[----:B--2---:R0:W-:Y:S02]  /*7e70*/  STL.64 [R1+0x298], R20 ;  /* 0x0002981401007387 */ /* 0x0041e40000100a00 */
[----:B0-----:R-:W-:-:S02]  /*7e80*/  MOV R20, R16 ;  /* 0x0000001000147202 */ /* 0x001fc40000000f00 */
[----:B------:R-:W-:Y:S02]  /*7e90*/  MOV R21, R17 ;  /* 0x0000001100157202 */ /* 0x000fe40000000f00 */
[----:B------:R-:W-:-:S06]  /*7ea0*/  CS2R R16, SRZ ;  /* 0x0000000000107805 */ /* 0x000fcc000001ff00 */
[----:B---3--:R0:W2:Y:S02]  /*7eb0*/  @!P1 LDG.E.64 R16, desc[UR10][R14.64] ;  /* 0x0000000a0e109981 */ /* 0x0080a4000c1e1b00 */
[----:B0-----:R-:W-:-:S06]  /*7ec0*/  CS2R R14, SRZ ;  /* 0x00000000000e7805 */ /* 0x001fcc000001ff00 */
[----:B------:R-:W3:Y:S01]  /*7ed0*/  @!P1 LDG.E.64 R14, desc[UR10][R4.64] ;  /* 0x0000000a040e9981 */ /* 0x000ee2000c1e1b00 */
[----:B------:R-:W-:-:S03]  /*7ee0*/  LOP3.LUT P3, RZ, R0, 0x8, RZ, 0xc0, !PT ;  /* 0x0000000800ff7812 */ /* 0x000fc6000786c0ff */
[----:B------:R0:W-:Y:S04]  /*7ef0*/  STL.64 [R1+0xa0], R24 ;  /* 0x0000a01801007387 */ /* 0x0001e80000100a00 */
[----:B------:R1:W-:Y:S01]  /*7f00*/  STL.64 [R1+0x2a8], R2 ;  /* 0x0002a80201007387 */ /* 0x0003e20000100a00 */
[----:B------:R-:W-:-:S03]  /*7f10*/  LOP3.LUT P2, RZ, R0, 0x4, RZ, 0xc0, !PT ;  /* 0x0000000400ff7812 */ /* 0x000fc6000784c0ff */
[----:B------:R-:W-:Y:S01]  /*7f20*/  STL [R1+0x898], R0 ;  /* 0x0008980001007387 */ /* 0x000fe20000100800 */
[----:B0-----:R-:W-:-:S03]  /*7f30*/  CS2R R24, SRZ ;  /* 0x0000000000187805 */ /* 0x001fc6000001ff00 */
[----:B------:R0:W-:Y:S04]  /*7f40*/  STL.64 [R1+0xb0], R12 ;  /* 0x0000b00c01007387 */ /* 0x0001e80000100a00 */
[----:B-1----:R-:W4:Y:S04]  /*7f50*/  LDL.LU.64 R2, [R1+0x778] ;  /* 0x0007780001027983 */ /* 0x002f280000300a00 */
[----:B------:R1:W-:Y:S04]  /*7f60*/  STL.64 [R1+0xa8], R22 ;  /* 0x0000a81601007387 */ /* 0x0003e80000100a00 */
[----:B------:R-:W4:Y:S01]  /*7f70*/  LDL.LU R5, [R1+0x8c0] ;  /* 0x0008c00001057983 */ /* 0x000f220000300800 */
[----:B--2---:R-:W-:-:S02]  /*7f80*/  @!P1 MOV R25, R17 ;  /* 0x0000001100199202 */ /* 0x004fc40000000f00 */
[----:B---3--:R-:W-:-:S03]  /*7f90*/  @!P1 MOV R24, R14 ;  /* 0x0000000e00189202 */ /* 0x008fc60000000f00 */
[----:B------:R2:W-:Y:S04]  /*7fa0*/  STL [R1+0x78c], R25 ;  /* 0x00078c1901007387 */ /* 0x0005e80000100800 */
[----:B------:R3:W-:Y:S01]  /*7fb0*/  STL [R1+0x470], R24 ;  /* 0x0004701801007387 */ /* 0x0007e20000100800 */
[----:B------:R-:W-:Y:S02]  /*7fc0*/  HFMA2.MMA R4, -RZ, RZ, 0, 0 ;  /* 0x00000000ff047435 */ /* 0x000fe400000001ff */
[----:B0-----:R-:W-:Y:S01]  /*7fd0*/  HFMA2.MMA R12, -RZ, RZ, 0, 0 ;  /* 0x00000000ff0c7435 */ /* 0x001fe200000001ff */
[----:B-1----:R-:W4:Y:S01]  /*7fe0*/  LDL.LU.64 R22, [R1+0x458] ;  /* 0x0004580001167983 */ /* 0x002f220000300a00 */
[----:B--2---:R-:W-:Y:S02]  /*7ff0*/  MOV R25, R21 ;  /* 0x0000001500197202 */ /* 0x004fe40000000f00 */
[----:B---3--:R-:W-:-:S02]  /*8000*/  MOV R24, R20 ;  /* 0x0000001400187202 */ /* 0x008fc40000000f00 */
[----:B------:R-:W-:-:S06]  /*8010*/  CS2R R20, SRZ ;  /* 0x0000000000147805 */ /* 0x000fcc000001ff00 */
[----:B----4-:R0:W2:Y:S02]  /*8020*/  @!P3 LDG.E.64 R20, desc[UR10][R18.64] ;  /* 0x0000000a1214b981 */ /* 0x0100a4000c1e1b00 */
[----:B0-----:R-:W-:-:S06]  /*8030*/  CS2R R18, SRZ ;  /* 0x0000000000127805 */ /* 0x001fcc000001ff00 */
[----:B------:R0:W3:Y:S02]  /*8040*/  @!P3 LDG.E.64 R18, desc[UR10][R8.64] ;  /* 0x0000000a0812b981 */ /* 0x0000e4000c1e1b00 */
[----:B0-----:R-:W-:Y:S02]  /*8050*/  CS2R R8, SRZ ;  /* 0x0000000000087805 */ /* 0x001fe4000001ff00 */
[----:B------:R-:W-:Y:S02]  /*8060*/  @!P1 MOV R4, R16 ;  /* 0x0000001000049202 */ /* 0x000fe40000000f00 */
[----:B--2---:R-:W-:-:S05]  /*8070*/  @!P3 MOV R9, R21 ;  /* 0x000000150009b202 */ /* 0x004fca0000000f00 */
[----:B------:R-:W-:Y:S01]  /*8080*/  STL [R1+0x784], R9 ;  /* 0x0007840901007387 */ /* 0x000fe20000100800 */
[----:B---3--:R-:W-:-:S05]  /*8090*/  @!P3 MOV R8, R18 ;  /* 0x000000120008b202 */ /* 0x008fca0000000f00 */
[----:B------:R0:W-:Y:S02]  /*80a0*/  STL [R1+0x464], R8 ;  /* 0x0004640801007387 */ /* 0x0001e40000100800 */
[----:B0-----:R-:W-:-:S06]  /*80b0*/  CS2R R8, SRZ ;  /* 0x0000000000087805 */ /* 0x001fcc000001ff00 */
[----:B------:R-:W2:Y:S04]  /*80c0*/  @!P2 LDG.E.64 R8, desc[UR10][R2.64] ;  /* 0x0000000a0208a981 */ /* 0x000ea8000c1e1b00 */
        /* <DEDUP_REMOVED lines=8> */
[----:B0-----:R-:W-:-:S06]  /*8150*/  HFMA2.MMA R4, -RZ, RZ, 0, 0 ;  /* 0x00000000ff047435 */ /* 0x001fcc00000001ff */
[----:B------:R-:W-:Y:S02]  /*8160*/  @!P3 MOV R4, R19 ;  /* 0x000000130004b202 */ /* 0x000fe40000000f00 */
[----:B------:R-:W-:Y:S01]  /*8170*/  LOP3.LUT P3, RZ, R0, 0x1, RZ, 0xc0, !PT ;  /* 0x0000000100ff7812 */ /* 0x000fe2000786c0ff */
[----:B------:R-:W-:-:S06]  /*8180*/  HFMA2.MMA R0, -RZ, RZ, 0, 0 ;  /* 0x00000000ff007435 */ /* 0x000fcc00000001ff */
[----:B--2---:R-:W-:Y:S01]  /*8190*/  @!P2 MOV R0, R8 ;  /* 0x000000080000a202 */ /* 0x004fe20000000f00 */
[----:B------:R0:W-:Y:S01]  /*81a0*/  STL.64 [R1+0x8b8], R8 ;  /* 0x0008b80801007387 */ /* 0x0001e20000100a00 */
[----:B------:R-:W-:-:S03]  /*81b0*/  @!P2 MOV R12, R9 ;  /* 0x00000009000ca202 */ /* 0x000fc60000000f00 */
[----:B0-----:R-:W2:Y:S04]  /*81c0*/  LDL.LU.64 R8, [R1+0x770] ;  /* 0x0007700001087983 */ /* 0x001ea80000300a00 */
[----:B------:R0:W-:Y:S02]  /*81d0*/  STL [R1+0x77c], R12 ;  /* 0x00077c0c01007387 */ /* 0x0001e40000100800 */
[----:B0-----:R-:W-:Y:S02]  /*81e0*/  CS2R R12, SRZ ;  /* 0x00000000000c7805 */ /* 0x001fe4000001ff00 */
[----:B------:R-:W-:-:S06]  /*81f0*/  CS2R R2, SRZ ;  /* 0x0000000000027805 */ /* 0x000fcc000001ff00 */
[----:B------:R-:W3:Y:S04]  /*8200*/  @!P2 LDG.E.64 R2, desc[UR10][R22.64] ;  /* 0x0000000a1602a981 */ /* 0x000ee8000c1e1b00 */
[----:B------:R-:W4:Y:S04]  /*8210*/  LDL.LU.64 R22, [R1+0x450] ;  /* 0x0004500001167983 */ /* 0x000f280000300a00 */
[----:B--2---:R-:W2:Y:S04]  /*8220*/  @!P1 LDG.E.64 R12, desc[UR10][R8.64] ;  /* 0x0000000a080c9981 */ /* 0x004ea8000c1e1b00 */
[----:B------:R-:W2:Y:S04]  /*8230*/  LDL.LU.64 R8, [R1+0x760] ;  /* 0x0007600001087983 */ /* 0x000ea80000300a00 */
[----:B------:R0:W-:Y:S02]  /*8240*/  STL.64 [R1+0xb8], R16 ;  /* 0x0000b81001007387 */ /* 0x0001e40000100a00 */
[----:B0-----:R-:W-:-:S02]  /*8250*/  HFMA2.MMA R16, -RZ, RZ, 0, 0 ;  /* 0x00000000ff107435 */ /* 0x001fc400000001ff */
[----:B------:R0:W-:Y:S02]  /*8260*/  STL [R1+0x778], R0 ;  /* 0x0007780001007387 */ /* 0x0001e40000100800 */
[----:B0-----:R-:W-:-:S06]  /*8270*/  HFMA2.MMA R0, -RZ, RZ, 0, 0 ;  /* 0x00000000ff007435 */ /* 0x001fcc00000001ff */
[----:B---3--:R-:W-:-:S05]  /*8280*/  @!P2 MOV R0, R3 ;  /* 0x000000030000a202 */ /* 0x008fca0000000f00 */
[----:B------:R0:W-:Y:S02]  /*8290*/  STL [R1+0x45c], R0 ;  /* 0x00045c0001007387 */ /* 0x0001e40000100800 */
[----:B0-----:R-:W-:Y:S02]  /*82a0*/  HFMA2.MMA R0, -RZ, RZ, 0, 0 ;  /* 0x00000000ff007435 */ /* 0x001fe400000001ff */
[----:B------:R0:W-:Y:S02]  /*82b0*/  STL.64 [R1+0x2b0], R10 ;  /* 0x0002b00a01007387 */ /* 0x0001e40000100a00 */
[----:B0-----:R-:W-:-:S06]  /*82c0*/  CS2R R10, SRZ ;  /* 0x00000000000a7805 */ /* 0x001fcc000001ff00 */
[----:B----4-:R-:W3:Y:S04]  /*82d0*/  @!P1 LDG.E.64 R10, desc[UR10][R22.64] ;  /* 0x0000000a160a9981 */ /* 0x010ee8000c1e1b00 */
[----:B------:R-:W4:Y:S01]  /*82e0*/  LDL.LU.64 R22, [R1+0x448] ;  /* 0x0004480001167983 */ /* 0x000f220000300a00 */
[----:B--2---:R-:W-:-:S05]  /*82f0*/  @!P1 MOV R16, R13 ;  /* 0x0000000d00109202 */ /* 0x004fca0000000f00 */
[----:B------:R0:W-:Y:S02]  /*8300*/  STL [R1+0x774], R16 ;  /* 0x0007741001007387 */ /* 0x0001e40000100800 */
[----:B0-----:R-:W-:-:S06]  /*8310*/  CS2R R16, SRZ ;  /* 0x0000000000107805 */ /* 0x001fcc000001ff00 */
[----:B------:R-:W2:Y:S01]  /*8320*/  @!P3 LDG.E.64 R16, desc[UR10][R8.64] ;  /* 0x0000000a0810b981 */ /* 0x000ea2000c1e1b00 */
[----:B------:R-:W-:-:S03]  /*8330*/  @!P1 MOV R0, R12 ;  /* 0x0000000c00009202 */ /* 0x000fc60000000f00 */
[----:B------:R-:W3:Y:S04]  /*8340*/  LDL.LU.64 R8, [R1+0x440] ;  /* 0x0004400001087983 */ /* 0x000ee80000300a00 */
[----:B------:R0:W-:Y:S04]  /*8350*/  STL.64 [R1+0x8b0], R12 ;  /* 0x0008b00c01007387 */ /* 0x0001e80000100a00 */
[----:B0-----:R-:W3:Y:S04]  /*8360*/  LDL.LU.64 R12, [R1+0x758] ;  /* 0x00075800010c7983 */ /* 0x001ee80000300a00 */
[----:B------:R0:W-:Y:S04]  /*8370*/  STL [R1+0x460], R4 ;  /* 0x0004600401007387 */ /* 0x0001e80000100800 */
[----:B------:R1:W-:Y:S01]  /*8380*/  STL.64 [R1+0xc0], R20 ;  /* 0x0000c01401007387 */ /* 0x0003e20000100a00 */
[----:B0-----:R-:W-:-:S02]  /*8390*/  MOV R4, RZ ;  /* 0x000000ff00047202 */ /* 0x001fc40000000f00 */
[----:B------:R-:W-:Y:S02]  /*83a0*/  @!P2 MOV R4, R2 ;  /* 0x000000020004a202 */ /* 0x000fe40000000f00 */
[----:B------:R-:W-:Y:S01]  /*83b0*/  LOP3.LUT P2, RZ, R5, 0x80000000, RZ, 0xc0, !PT ;  /* 0x8000000005ff7812 */ /* 0x000fe2000784c0ff */
[----:B-1----:R-:W-:Y:S01]  /*83c0*/  HFMA2.MMA R20, -RZ, RZ, 0, 0 ;  /* 0x00000000ff147435 */ /* 0x002fe200000001ff */
[----:B------:R0:W-:Y:S02]  /*83d0*/  STL.64 [R1+0x2c0], R18 ;  /* 0x0002c01201007387 */ /* 0x0001e40000100a00 */
[----:B0-----:R-:W-:Y:S02]  /*83e0*/  CS2R R18, SRZ ;  /* 0x0000000000127805 */ /* 0x001fe4000001ff00 */
[----:B------:R0:W-:Y:S02]  /*83f0*/  STL.64 [R1+0x2b8], R14 ;  /* 0x0002b80e01007387 */ /* 0x0001e40000100a00 */
[----:B0-----:R-:W-:-:S06]  /*8400*/  CS2R R14, SRZ ;  /* 0x00000000000e7805 */ /* 0x001fcc000001ff00 */
[----:B----4-:R-:W4:Y:S04]  /*8410*/  @!P3 LDG.E.64 R14, desc[UR10][R22.64] ;  /* 0x0000000a160eb981 */ /* 0x010f28000c1e1b00 */
[----:B------:R-:W4:Y:S01]  /*8420*/  LDL.LU.64 R22, [R1+0x750] ;  /* 0x0007500001167983 */ /* 0x000f220000300a00 */
[----:B--2---:R-:W-:-:S05]  /*8430*/  @!P3 MOV R20, R17 ;  /* 0x000000110014b202 */ /* 0x004fca0000000f00 */
[----:B------:R0:W-:Y:S04]  /*8440*/  STL [R1+0x764], R20 ;  /* 0x0007641401007387 */ /* 0x0001e80000100800 */
[----:B---3--:R1:W2:Y:S01]  /*8450*/  @!P2 LDG.E.64 R18, desc[UR10][R8.64] ;  /* 0x0000000a0812a981 */ /* 0x0082a2000c1e1b00 */
[----:B0-----:R-:W-:-:S03]  /*8460*/  CS2R R20, SRZ ;  /* 0x0000000000147805 */ /* 0x001fc6000001ff00 */
[----:B------:R-:W3:Y:S04]  /*8470*/  LDL.LU.64 R8, [R1+0x8b8] ;  /* 0x0008b80001087983 */ /* 0x000ee80000300a00 */
[----:B------:R-:W4:Y:S04]  /*8480*/  @!P2 LDG.E.64 R20, desc[UR10][R12.64] ;  /* 0x0000000a0c14a981 */ /* 0x000f28000c1e1b00 */
[----:B------:R-:W2:Y:S04]  /*8490*/  LDL.LU.64 R12, [R1+0x438] ;  /* 0x00043800010c7983 */ /* 0x000ea80000300a00 */
[----:B------:R0:W-:Y:S04]  /*84a0*/  STL [R1+0x770], R0 ;  /* 0x0007700001007387 */ /* 0x0001e80000100800 */
[----:B------:R1:W-:Y:S01]  /*84b0*/  STL [R1+0x468], R4 ;  /* 0x0004680401007387 */ /* 0x0003e20000100800 */
[----:B0-----:R-:W-:Y:S01]  /*84c0*/  HFMA2.MMA R0, -RZ, RZ, 0, 0 ;  /* 0x00000000ff007435 */ /* 0x001fe200000001ff */
[----:B-1----:R-:W-:-:S02]  /*84d0*/  MOV R4, RZ ;  /* 0x000000ff00047202 */ /* 0x002fc40000000f00 */
[----:B------:R-:W-:-:S03]  /*84e0*/  @!P1 MOV R4, R10 ;  /* 0x0000000a00049202 */ /* 0x000fc60000000f00 */
[----:B------:R-:W-:Y:S02]  /*84f0*/  @!P1 MOV R0, R11 ;  /* 0x0000000b00009202 */ /* 0x000fe40000000f00 */
[----:B------:R-:W-:Y:S01]  /*8500*/  LOP3.LUT P1, RZ, R5, 0x40000000, RZ, 0xc0, !PT ;  /* 0x4000000005ff7812 */ /* 0x000fe2000782c0ff */
[----:B------:R0:W-:Y:S02]  /*8510*/  STL.64 [R1+0x2c8], R2 ;  /* 0x0002c80201007387 */ /* 0x0001e40000100a00 */
[----:B0-----:R-:W-:Y:S02]  /*8520*/  CS2R R2, SRZ ;  /* 0x0000000000027805 */ /* 0x001fe4000001ff00 */
[----:B------:R0:W-:Y:S04]  /*8530*/  STL.64 [R1+0x2d0], R10 ;  /* 0x0002d00a01007387 */ /* 0x0001e80000100a00 */
[----:B0-----:R-:W4:Y:S04]  /*8540*/  LDL.LU.64 R10, [R1+0x428] ;  /* 0x00042800010a7983 */ /* 0x001f280000300a00 */
[----:B---3--:R0:W-:Y:S02]  /*8550*/  STL.64 [R1+0xc8], R8 ;  /* 0x0000c80801007387 */ /* 0x0081e40000100a00 */
[----:B0-----:R-:W-:-:S02]  /*8560*/  HFMA2.MMA R8, -RZ, RZ, 0, 0 ;  /* 0x00000000ff087435 */ /* 0x001fc400000001ff */
[----:B--2---:R0:W2:Y:S04]  /*8570*/  @!P1 LDG.E.64 R2, desc[UR10][R12.64] ;  /* 0x0000000a0c029981 */ /* 0x0040a8000c1e1b00 */
[----:B----4-:R-:W-:-:S05]  /*8580*/  @!P2 MOV R8, R21 ;  /* 0x000000150008a202 */ /* 0x010fca0000000f00 */
[----:B------:R1:W-:Y:S04]  /*8590*/  STL [R1+0x75c], R8 ;  /* 0x00075c0801007387 */ /* 0x0003e80000100800 */
[----:B------:R-:W3:Y:S01]  /*85a0*/  LDL.LU.64 R12, [R1+0x8b0] ;  /* 0x0008b000010c7983 */ /* 0x000ee20000300a00 */
[----:B-1----:R-:W-:-:S06]  /*85b0*/  CS2R R8, SRZ ;  /* 0x0000000000087805 */ /* 0x002fcc000001ff00 */
[----:B------:R-:W4:Y:S04]  /*85c0*/  @!P1 LDG.E.64 R8, desc[UR10][R22.64] ;  /* 0x0000000a16089981 */ /* 0x000f28000c1e1b00 */
[----:B------:R1:W-:Y:S04]  /*85d0*/  STL [R1+0x450], R0 ;  /* 0x0004500001007387 */ /* 0x0003e80000100800 */
[----:B------:R0:W-:Y:S04]  /*85e0*/  STL [R1+0x454], R4 ;  /* 0x0004540401007387 */ /* 0x0001e80000100800 */
[----:B------:R-:W-:Y:S01]  /*85f0*/  STL.64 [R1+0xd8], R16 ;  /* 0x0000d81001007387 */ /* 0x000fe20000100a00 */
[----:B-1----:R-:W-:-:S03]  /*8600*/  HFMA2.MMA R0, -RZ, RZ, 0, 0 ;  /* 0x00000000ff007435 */ /* 0x002fc600000001ff */
[----:B------:R-:W2:Y:S03]  /*8610*/  LDL.LU.64 R22, [R1+0x420] ;  /* 0x0004200001167983 */ /* 0x000ea60000300a00 */
[----:B------:R-:W-:-:S05]  /*8620*/  @!P3 MOV R0, R16 ;  /* 0x000000100000b202 */ /* 0x000fca0000000f00 */
[----:B------:R1:W-:Y:S01]  /*8630*/  STL [R1+0x760], R0 ;  /* 0x0007600001007387 */ /* 0x0003e20000100800 */
[----:B0-----:R-:W-:Y:S02]  /*8640*/  MOV R4, RZ ;  /* 0x000000ff00047202 */ /* 0x001fe40000000f00 */
[----:B------:R-:W-:Y:S01]  /*8650*/  @!P3 MOV R4, R14 ;  /* 0x0000000e0004b202 */ /* 0x000fe20000000f00 */
[----:B-1----:R-:W-:-:S06]  /*8660*/  HFMA2.MMA R0, -RZ, RZ, 0, 0 ;  /* 0x00000000ff007435 */ /* 0x002fcc00000001ff */
[----:B------:R-:W-:Y:S02]  /*8670*/  @!P3 MOV R0, R15 ;  /* 0x0000000f0000b202 */ /* 0x000fe40000000f00 */
[----:B------:R-:W-:Y:S01]  /*8680*/  LOP3.LUT P3, RZ, R5, 0x20000000, RZ, 0xc0, !PT ;  /* 0x2000000005ff7812 */ /* 0x000fe2000786c0ff */
[----:B---3--:R0:W-:Y:S02]  /*8690*/  STL.64 [R1+0xd0], R12 ;  /* 0x0000d00c01007387 */ /* 0x0081e40000100a00 */
[----:B0-----:R-:W-:-:S06]  /*86a0*/  HFMA2.MMA R12, -RZ, RZ, 0, 0 ;  /* 0x00000000ff0c7435 */ /* 0x001fcc00000001ff */
[----:B----4-:R-:W-:-:S05]  /*86b0*/  @!P1 MOV R12, R9 ;  /* 0x00000009000c9202 */ /* 0x010fca0000000f00 */
[----:B------:R0:W-:Y:S02]  /*86c0*/  STL [R1+0x754], R12 ;  /* 0x0007540c01007387 */ /* 0x0001e40000100800 */
[----:B0-----:R-:W-:-:S06]  /*86d0*/  CS2R R12, SRZ ;  /* 0x00000000000c7805 */ /* 0x001fcc000001ff00 */
[----:B------:R-:W3:Y:S04]  /*86e0*/  @!P3 LDG.E.64 R12, desc[UR10][R10.64] ;  /* 0x0000000a0a0cb981 */ /* 0x000ee8000c1e1b00 */
        /* <DEDUP_REMOVED lines=11> */
[----:B--2---:R-:W-:Y:S01]  /*87a0*/  @!P1 MOV R0, R3 ;  /* 0x0000000300009202 */ /* 0x004fe20000000f00 */
[----:B------:R-:W-:-:S04]  /*87b0*/  HFMA2.MMA R16, -RZ, RZ, 0, 0 ;  /* 0x00000000ff107435 */ /* 0x000fc800000001ff */
[----:B------:R0:W-:Y:S02]  /*87c0*/  STL [R1+0x43c], R0 ;  /* 0x00043c0001007387 */ /* 0x0001e40000100800 */
[----:B0-----:R-:W-:-:S06]  /*87d0*/  HFMA2.MMA R0, -RZ, RZ, 0, 0 ;  /* 0x00000000ff007435 */ /* 0x001fcc00000001ff */
[----:B---3--:R-:W-:Y:S01]  /*87e0*/  @!P3 MOV R0, R12 ;  /* 0x0000000c0000b202 */ /* 0x008fe20000000f00 */
[----:B------:R0:W-:Y:S01]  /*87f0*/  STL.64 [R1+0x8a8], R12 ;  /* 0x0008a80c01007387 */ /* 0x0001e20000100a00 */
[----:B------:R-:W-:-:S03]  /*8800*/  @!P3 MOV R16, R13 ;  /* 0x0000000d0010b202 */ /* 0x000fc60000000f00 */
[----:B0-----:R-:W2:Y:S04]  /*8810*/  LDL.LU.64 R12, [R1+0x740] ;  /* 0x00074000010c7983 */ /* 0x001ea80000300a00 */
[----:B------:R0:W-:Y:S02]  /*8820*/  STL [R1+0x458], R4 ;  /* 0x0004580401007387 */ /* 0x0001e40000100800 */
[----:B0-----:R-:W-:Y:S02]  /*8830*/  MOV R4, RZ ;  /* 0x000000ff00047202 */ /* 0x001fe40000000f00 */
[----:B------:R-:W-:Y:S02]  /*8840*/  @!P2 MOV R4, R18 ;  /* 0x000000120004a202 */ /* 0x000fe40000000f00 */
[----:B------:R-:W-:Y:S01]  /*8850*/  LOP3.LUT P2, RZ, R5, 0x10000000, RZ, 0xc0, !PT ;  /* 0x1000000005ff7812 */ /* 0x000fe2000784c0ff */
[----:B------:R0:W-:Y:S01]  /*8860*/  STL [R1+0x7a4], R16 ;  /* 0x0007a41001007387 */ /* 0x0001e20000100800 */
[----:B------:R-:W-:-:S06]  /*8870*/  CS2R R10, SRZ ;  /* 0x00000000000a7805 */ /* 0x000fcc000001ff00 */
[----:B------:R-:W3:Y:S01]  /*8880*/  @!P3 LDG.E.64 R10, desc[UR10][R22.64] ;  /* 0x0000000a160ab981 */ /* 0x000ee2000c1e1b00 */
[----:B0-----:R-:W-:-:S03]  /*8890*/  CS2R R16, SRZ ;  /* 0x0000000000107805 */ /* 0x001fc6000001ff00 */
[----:B------:R-:W4:Y:S04]  /*88a0*/  LDL.LU.64 R22, [R1+0x738] ;  /* 0x0007380001167983 */ /* 0x000f280000300a00 */
[----:B--2---:R-:W2:Y:S04]  /*88b0*/  @!P2 LDG.E.64 R16, desc[UR10][R12.64] ;  /* 0x0000000a0c10a981 */ /* 0x004ea8000c1e1b00 */
[----:B------:R-:W2:Y:S04]  /*88c0*/  LDL.LU.64 R12, [R1+0x730] ;  /* 0x00073000010c7983 */ /* 0x000ea80000300a00 */
[----:B------:R0:W-:Y:S02]  /*88d0*/  STL [R1+0x444], R4 ;  /* 0x0004440401007387 */ /* 0x0001e40000100800 */
[----:B0-----:R-:W-:-:S02]  /*88e0*/  MOV R4, RZ ;  /* 0x000000ff00047202 */ /* 0x001fc40000000f00 */
[----:B------:R-:W-:Y:S02]  /*88f0*/  @!P1 MOV R4, R2 ;  /* 0x0000000200049202 */ /* 0x000fe40000000f00 */
[----:B------:R-:W-:Y:S01]  /*8900*/  LOP3.LUT P1, RZ, R5, 0x8000000, RZ, 0xc0, !PT ;  /* 0x0800000005ff7812 */ /* 0x000fe2000782c0ff */
[----:B------:R0:W-:Y:S04]  /*8910*/  STL.64 [R1+0x2e0], R18 ;  /* 0x0002e01201007387 */ /* 0x0001e80000100a00 */
[----:B------:R1:W-:Y:S01]  /*8920*/  STL [R1+0x7a0], R0 ;  /* 0x0007a00001007387 */ /* 0x0003e20000100800 */
[----:B0-----:R-:W-:Y:S01]  /*8930*/  CS2R R18, SRZ ;  /* 0x0000000000127805 */ /* 0x001fe2000001ff00 */
[----:B-1----:R-:W-:Y:S02]  /*8940*/  HFMA2.MMA R0, -RZ, RZ, 0, 0 ;  /* 0x00000000ff007435 */ /* 0x002fe400000001ff */
[----:B------:R0:W-:Y:S04]  /*8950*/  STL.64 [R1+0x2d8], R14 ;  /* 0x0002d80e01007387 */ /* 0x0001e80000100a00 */
[----:B---3--:R-:W-:Y:S01]  /*8960*/  @!P3 MOV R0, R11 ;  /* 0x0000000b0000b202 */ /* 0x008fe20000000f00 */
[----:B------:R1:W-:Y:S04]  /*8970*/  STL.64 [R1+0xe0], R20 ;  /* 0x0000e01401007387 */ /* 0x0003e80000100a00 */
[----:B------:R3:W-:Y:S01]  /*8980*/  STL [R1+0x424], R0 ;  /* 0x0004240001007387 */ /* 0x0007e20000100800 */
[----:B0-----:R-:W-:Y:S01]  /*8990*/  CS2R R14, SRZ ;  /* 0x00000000000e7805 */ /* 0x001fe2000001ff00 */
[----:B-1----:R-:W-:-:S05]  /*89a0*/  HFMA2.MMA R20, -RZ, RZ, 0, 0 ;  /* 0x00000000ff147435 */ /* 0x002fca00000001ff */
[----:B----4-:R-:W4:Y:S01]  /*89b0*/  @!P2 LDG.E.64 R14, desc[UR10][R22.64] ;  /* 0x0000000a160ea981 */ /* 0x010f22000c1e1b00 */
[----:B---3--:R-:W-:-:S03]  /*89c0*/  HFMA2.MMA R0, -RZ, RZ, 0, 0 ;  /* 0x00000000ff007435 */ /* 0x008fc600000001ff */
[----:B------:R-:W3:Y:S04]  /*89d0*/  LDL.LU.64 R22, [R1+0x418] ;  /* 0x0004180001167983 */ /* 0x000ee80000300a00 */
[----:B--2---:R-:W2:Y:S01]  /*89e0*/  @!P1 LDG.E.64 R18, desc[UR10][R12.64] ;  /* 0x0000000a0c129981 */ /* 0x004ea2000c1e1b00 */
[----:B------:R-:W-:Y:S02]  /*89f0*/  @!P2 MOV R0, R16 ;  /* 0x000000100000a202 */ /* 0x000fe40000000f00 */
[----:B------:R-:W-:Y:S01]  /*8a00*/  @!P2 MOV R20, R17 ;  /* 0x000000110014a202 */ /* 0x000fe20000000f00 */
[----:B------:R-:W4:Y:S04]  /*8a10*/  LDL.LU.64 R12, [R1+0x720] ;  /* 0x00072000010c7983 */ /* 0x000f280000300a00 */
[----:B------:R0:W-:Y:S04]  /*8a20*/  STL.64 [R1+0x8a0], R16 ;  /* 0x0008a01001007387 */ /* 0x0001e80000100a00 */
[----:B0-----:R-:W4:Y:S04]  /*8a30*/  LDL.LU.64 R16, [R1+0x728] ;  /* 0x0007280001107983 */ /* 0x001f280000300a00 */
[----:B------:R0:W-:Y:S04]  /*8a40*/  STL.64 [R1+0xe8], R8 ;  /* 0x0000e80801007387 */ /* 0x0001e80000100a00 */
[----:B------:R1:W-:Y:S01]  /*8a50*/  STL [R1+0x448], R4 ;  /* 0x0004480401007387 */ /* 0x0003e20000100800 */
[----:B0-----:R-:W-:Y:S01]  /*8a60*/  HFMA2.MMA R8, -RZ, RZ, 0, 0 ;  /* 0x00000000ff087435 */ /* 0x001fe200000001ff */
[----:B-1----:R-:W-:-:S02]  /*8a70*/  MOV R4, RZ ;  /* 0x000000ff00047202 */ /* 0x002fc40000000f00 */
[----:B------:R-:W-:Y:S02]  /*8a80*/  @!P3 MOV R4, R10 ;  /* 0x0000000a0004b202 */ /* 0x000fe40000000f00 */
[----:B------:R-:W-:Y:S01]  /*8a90*/  LOP3.LUT P3, RZ, R5, 0x4000000, RZ, 0xc0, !PT ;  /* 0x0400000005ff7812 */ /* 0x000fe2000786c0ff */
[----:B------:R0:W-:Y:S04]  /*8aa0*/  STL [R1+0x73c], R20 ;  /* 0x00073c1401007387 */ /* 0x0001e80000100800 */
[----:B------:R1:W-:Y:S01]  /*8ab0*/  STL.64 [R1+0x2e8], R2 ;  /* 0x0002e80201007387 */ /* 0x0003e20000100a00 */
[----:B0-----:R-:W-:Y:S02]  /*8ac0*/  CS2R R20, SRZ ;  /* 0x0000000000147805 */ /* 0x001fe4000001ff00 */
[----:B-1----:R-:W-:-:S04]  /*8ad0*/  CS2R R2, SRZ ;  /* 0x0000000000027805 */ /* 0x002fc8000001ff00 */
[----:B---3--:R-:W3:Y:S04]  /*8ae0*/  @!P1 LDG.E.64 R20, desc[UR10][R22.64] ;  /* 0x0000000a16149981 */ /* 0x008ee8000c1e1b00 */
[----:B------:R-:W3:Y:S01]  /*8af0*/  LDL.LU.64 R22, [R1+0x718] ;  /* 0x0007180001167983 */ /* 0x000ee20000300a00 */
[----:B--2---:R-:W-:-:S05]  /*8b00*/  @!P1 MOV R8, R19 ;  /* 0x0000001300089202 */ /* 0x004fca0000000f00 */
[----:B------:R0:W-:Y:S02]  /*8b10*/  STL [R1+0x734], R8 ;  /* 0x0007340801007387 */ /* 0x0001e40000100800 */
[----:B0-----:R-:W-:-:S06]  /*8b20*/  CS2R R8, SRZ ;  /* 0x0000000000087805 */ /* 0x001fcc000001ff00 */
[----:B----4-:R0:W2:Y:S04]  /*8b30*/  @!P3 LDG.E.64 R8, desc[UR10][R12.64] ;  /* 0x0000000a0c08b981 */ /* 0x0100a8000c1e1b00 */
[----:B------:R-:W4:Y:S04]  /*8b40*/  @!P3 LDG.E.64 R2, desc[UR10][R16.64] ;  /* 0x0000000a1002b981 */ /* 0x000f28000c1e1b00 */
[----:B------:R-:W2:Y:S04]  /*8b50*/  LDL.LU.64 R12, [R1+0x8a8] ;  /* 0x0008a800010c7983 */ /* 0x000ea80000300a00 */
[----:B------:R-:W4:Y:S04]  /*8b60*/  LDL.LU.64 R16, [R1+0x708] ;  /* 0x0007080001107983 */ /* 0x000f280000300a00 */
[----:B------:R1:W-:Y:S04]  /*8b70*/  STL [R1+0x738], R0 ;  /* 0x0007380001007387 */ /* 0x0003e80000100800 */
[----:B------:R0:W-:Y:S01]  /*8b80*/  STL [R1+0x428], R4 ;  /* 0x0004280401007387 */ /* 0x0001e20000100800 */
[----:B-1----:R-:W-:Y:S01]  /*8b90*/  HFMA2.MMA R0, -RZ, RZ, 0, 0 ;  /* 0x00000000ff007435 */ /* 0x002fe200000001ff */
[----:B0-----:R-:W-:-:S02]  /*8ba0*/  MOV R4, RZ ;  /* 0x000000ff00047202 */ /* 0x001fc40000000f00 */
[----:B------:R-:W-:-:S03]  /*8bb0*/  @!P2 MOV R4, R14 ;  /* 0x0000000e0004a202 */ /* 0x000fc60000000f00 */
[----:B------:R-:W-:Y:S02]  /*8bc0*/  @!P2 MOV R0, R15 ;  /* 0x0000000f0000a202 */ /* 0x000fe40000000f00 */
[----:B------:R-:W-:Y:S01]  /*8bd0*/  LOP3.LUT P2, RZ, R5, 0x2000000, RZ, 0xc0, !PT ;  /* 0x0200000005ff7812 */ /* 0x000fe2000784c0ff */
[----:B------:R0:W-:Y:S02]  /*8be0*/  STL.64 [R1+0x2f0], R10 ;  /* 0x0002f00a01007387 */ /* 0x0001e40000100a00 */
[----:B0-----:R-:W-:-:S10]  /*8bf0*/  CS2R R10, SRZ ;  /* 0x00000000000a7805 */ /* 0x001fd4000001ff00 */
[----:B---3--:R-:W3:Y:S04]  /*8c00*/  @!P2 LDG.E.64 R10, desc[UR10][R22.64] ;  /* 0x0000000a160aa981 */ /* 0x008ee8000c1e1b00 */
[----:B--2---:R0:W-:Y:S04]  /*8c10*/  STL.64 [R1+0xf0], R12 ;  /* 0x0000f00c01007387 */ /* 0x0041e80000100a00 */
[----:B------:R-:W-:Y:S04]  /*8c20*/  STL [R1+0x89c], R14 ;  /* 0x00089c0e01007387 */ /* 0x000fe80000100800 */
[----:B------:R-:W-:Y:S01]  /*8c30*/  STL [R1+0x420], R0 ;  /* 0x0004200001007387 */ /* 0x000fe20000100800 */
[----:B0-----:R-:W-:-:S03]  /*8c40*/  HFMA2.MMA R12, -RZ, RZ, 0, 0 ;  /* 0x00000000ff0c7435 */ /* 0x001fc600000001ff */
[----:B------:R-:W-:Y:S04]  /*8c50*/  STL [R1+0x438], R4 ;  /* 0x0004380401007387 */ /* 0x000fe80000100800 */
[----:B------:R-:W2:Y:S01]  /*8c60*/  LDL.LU.64 R22, [R1+0x6f8] ;  /* 0x0006f80001167983 */ /* 0x000ea20000300a00 */
[----:B----4-:R-:W-:-:S05]  /*8c70*/  @!P3 MOV R12, R3 ;  /* 0x00000003000cb202 */ /* 0x010fca0000000f00 */
[----:B------:R0:W-:Y:S02]  /*8c80*/  STL [R1+0x724], R12 ;  /* 0x0007240c01007387 */ /* 0x0001e40000100800 */
[----:B0-----:R-:W-:-:S06]  /*8c90*/  CS2R R12, SRZ ;  /* 0x00000000000c7805 */ /* 0x001fcc000001ff00 */
[----:B------:R-:W4:Y:S04]  /*8ca0*/  @!P2 LDG.E.64 R12, desc[UR10][R16.64] ;  /* 0x0000000a100ca981 */ /* 0x000f28000c1e1b00 */
[----:B------:R-:W2:Y:S01]  /*8cb0*/  LDL.LU.64 R16, [R1+0x8a0] ;  /* 0x0008a00001107983 */ /* 0x000ea20000300a00 */
[----:B------:R-:W-:-:S06]  /*8cc0*/  HFMA2.MMA R14, -RZ, RZ, 0, 0 ;  /* 0x00000000ff0e7435 */ /* 0x000fcc00000001ff */
[----:B---3--:R-:W-:-:S05]  /*8cd0*/  @!P2 MOV R14, R11 ;  /* 0x0000000b000ea202 */ /* 0x008fca0000000f00 */
[----:B------:R0:W-:Y:S04]  /*8ce0*/  STL [R1+0x718], R14 ;  /* 0x0007180e01007387 */ /* 0x0001e80000100800 */
[----:B0-----:R-:W3:Y:S01]  /*8cf0*/  LDL.LU R14, [R1+0x89c] ;  /* 0x00089c00010e7983 */ /* 0x001ee20000300800 */
[----:B------:R-:W-:-:S03]  /*8d00*/  HFMA2.MMA R0, -RZ, RZ, 0, 0 ;  /* 0x00000000ff007435 */ /* 0x000fc600000001ff */
[----:B--2---:R0:W-:Y:S04]  /*8d10*/  STL.64 [R1+0xf8], R16 ;  /* 0x0000f81001007387 */ /* 0x0041e80000100a00 */
[----:B0-----:R-:W2:Y:S01]  /*8d20*/  LDL.LU.64 R16, [R1+0x700] ;  /* 0x0007000001107983 */ /* 0x001ea20000300a00 */
[----:B------:R-:W-:-:S05]  /*8d30*/  @!P1 MOV R0, R18 ;  /* 0x0000001200009202 */ /* 0x000fca0000000f00 */
[----:B------:R0:W-:Y:S01]  /*8d40*/  STL [R1+0x730], R0 ;  /* 0x0007300001007387 */ /* 0x0001e20000100800 */
[----:B------:R-:W-:Y:S02]  /*8d50*/  MOV R4, RZ ;  /* 0x000000ff00047202 */ /* 0x000fe40000000f00 */
[----:B------:R-:W-:Y:S01]  /*8d60*/  @!P1 MOV R4, R20 ;  /* 0x0000001400049202 */ /* 0x000fe20000000f00 */
[----:B0-----:R-:W-:-:S06]  /*8d70*/  HFMA2.MMA R0, -RZ, RZ, 0, 0 ;  /* 0x00000000ff007435 */ /* 0x001fcc00000001ff */
[----:B------:R-:W-:Y:S02]  /*8d80*/  @!P1 MOV R0, R21 ;  /* 0x0000001500009202 */ /* 0x000fe40000000f00 */
[----:B------:R-:W-:Y:S01]  /*8d90*/  LOP3.LUT P1, RZ, R5, 0x1000000, RZ, 0xc0, !PT ;  /* 0x0100000005ff7812 */ /* 0x000fe2000782c0ff */
[----:B---3--:R0:W-:Y:S02]  /*8da0*/  STL.64 [R1+0x2f8], R14 ;  /* 0x0002f80e01007387 */ /* 0x0081e40000100a00 */
[----:B0-----:R-:W-:-:S10]  /*8db0*/  CS2R R14, SRZ ;  /* 0x00000000000e7805 */ /* 0x001fd4000001ff00 */
[----:B--2---:R0:W2:Y:S04]  /*8dc0*/  @!P1 LDG.E.64 R14, desc[UR10][R16.64] ;  /* 0x0000000a100e9981 */ /* 0x0040a8000c1e1b00 */
[----:B------:R1:W-:Y:S02]  /*8dd0*/  STL [R1+0x418], R4 ;  /* 0x0004180401007387 */ /* 0x0003e40000100800 */
[----:B-1----:R-:W-:Y:S02]  /*8de0*/  MOV R4, RZ ;  /* 0x000000ff00047202 */ /* 0x002fe40000000f00 */
[----:B------:R-:W-:Y:S02]  /*8df0*/  @!P3 MOV R4, R8 ;  /* 0x000000080004b202 */ /* 0x000fe40000000f00 */
[----:B0-----:R-:W-:-:S03]  /*8e00*/  CS2R R16, SRZ ;  /* 0x0000000000107805 */ /* 0x001fc6000001ff00 */
[----:B------:R0:W-:Y:S04]  /*8e10*/  STL [R1+0x41c], R4 ;  /* 0x00041c0401007387 */ /* 0x0001e80000100800 */
[----:B------:R-:W3:Y:S01]  /*8e20*/  @!P1 LDG.E.64 R16, desc[UR10][R22.64] ;  /* 0x0000000a16109981 */ /* 0x000ee2000c1e1b00 */
[----:B0-----:R-:W-:-:S03]  /*8e30*/  HFMA2.MMA R4, -RZ, RZ, 0, 0 ;  /* 0x00000000ff047435 */ /* 0x001fc600000001ff */
[----:B------:R-:W3:Y:S03]  /*8e40*/  LDL.LU.64 R22, [R1+0x6e8] ;  /* 0x0006e80001167983 */ /* 0x000ee60000300a00 */
[----:B----4-:R-:W-:-:S05]  /*8e50*/  @!P2 MOV R4, R13 ;  /* 0x0000000d0004a202 */ /* 0x010fca0000000f00 */
[----:B------:R0:W-:Y:S04]  /*8e60*/  STL [R1+0x708], R4 ;  /* 0x0007080401007387 */ /* 0x0001e80000100800 */
[----:B------:R1:W-:Y:S01]  /*8e70*/  STL.64 [R1+0x100], R18 ;  /* 0x0001001201007387 */ /* 0x0003e20000100a00 */
[----:B0-----:R-:W-:Y:S01]  /*8e80*/  HFMA2.MMA R4, -RZ, RZ, 0, 0 ;  /* 0x00000000ff047435 */ /* 0x001fe200000001ff */
[----:B-1----:R-:W-:-:S05]  /*8e90*/  CS2R R18, SRZ ;  /* 0x0000000000127805 */ /* 0x002fca000001ff00 */
[----:B--2---:R-:W-:Y:S01]  /*8ea0*/  @!P1 MOV R4, R14 ;  /* 0x0000000e00049202 */ /* 0x004fe20000000f00 */
[----:B------:R0:W-:Y:S01]  /*8eb0*/  STL.64 [R1+0x890], R14 ;  /* 0x0008900e01007387 */ /* 0x0001e20000100a00 */
[----:B------:R-:W-:-:S03]  /*8ec0*/  @!P1 MOV R19, R15 ;  /* 0x0000000f00139202 */ /* 0x000fc60000000f00 */
[----:B0-----:R-:W2:Y:S04]  /*8ed0*/  LDL.LU.64 R14, [R1+0x6f0] ;  /* 0x0006f000010e7983 */ /* 0x001ea80000300a00 */
        /* <DEDUP_REMOVED lines=8> */
[----:B---3--:R-:W-:Y:S02]  /*8f60*/  @!P1 MOV R18, R16 ;  /* 0x0000001000129202 */ /* 0x008fe40000000f00 */
[----:B0-----:R-:W-:Y:S01]  /*8f70*/  CS2R R20, SRZ ;  /* 0x0000000000147805 */ /* 0x001fe2000001ff00 */
[----:B------:R-:W-:Y:S08]  /*8f80*/  STL [R1+0x704], R19 ;  /* 0x0007041301007387 */ /* 0x000ff00000100800 */
[----:B------:R-:W3:Y:S04]  /*8f90*/  @!P3 LDG.E.64 R20, desc[UR10][R22.64] ;  /* 0x0000000a1614b981 */ /* 0x000ee8000c1e1b00 */
[----:B------:R0:W-:Y:S04]  /*8fa0*/  STL [R1+0x6f8], R18 ;  /* 0x0006f81201007387 */ /* 0x0001e80000100800 */
[----:B------:R-:W4:Y:S01]  /*8fb0*/  LDL.LU.64 R22, [R1+0x6d8] ;  /* 0x0006d80001167983 */ /* 0x000f220000300a00 */
[----:B0-----:R-:W-:-:S06]  /*8fc0*/  CS2R R18, SRZ ;  /* 0x0000000000127805 */ /* 0x001fcc000001ff00 */
[----:B--2---:R-:W2:Y:S04]  /*8fd0*/  @!P3 LDG.E.64 R18, desc[UR10][R14.64] ;  /* 0x0000000a0e12b981 */ /* 0x004ea8000c1e1b00 */
[----:B------:R-:W2:Y:S04]  /*8fe0*/  LDL.LU.64 R14, [R1+0x6e0] ;  /* 0x0006e000010e7983 */ /* 0x000ea80000300a00 */
[----:B------:R0:W-:Y:S02]  /*8ff0*/  STL [R1+0x410], R0 ;  /* 0x0004100001007387 */ /* 0x0001e40000100800 */
[----:B0-----:R-:W-:-:S02]  /*9000*/  HFMA2.MMA R0, -RZ, RZ, 0, 0 ;  /* 0x00000000ff007435 */ /* 0x001fc400000001ff */
[----:B------:R0:W-:Y:S04]  /*9010*/  STL [R1+0x700], R4 ;  /* 0x0007000401007387 */ /* 0x0001e80000100800 */
[----:B------:R-:W-:Y:S01]  /*9020*/  @!P2 MOV R0, R10 ;  /* 0x0000000a0000a202 */ /* 0x000fe20000000f00 */
[----:B------:R1:W-:Y:S01]  /*9030*/  STL.64 [R1+0x108], R2 ;  /* 0x0001080201007387 */ /* 0x0003e20000100a00 */
[----:B0-----:R-:W-:-:S03]  /*9040*/  HFMA2.MMA R4, -RZ, RZ, 0, 0 ;  /* 0x00000000ff047435 */ /* 0x001fc600000001ff */
[----:B------:R0:W-:Y:S03]  /*9050*/  STL [R1+0x70c], R0 ;  /* 0x00070c0001007387 */ /* 0x0001e60000100800 */
[----:B------:R-:W-:Y:S02]  /*9060*/  @!P1 MOV R4, R17 ;  /* 0x0000001100049202 */ /* 0x000fe40000000f00 */
[----:B-1----:R-:W-:Y:S02]  /*9070*/  CS2R R2, SRZ ;  /* 0x0000000000027805 */ /* 0x002fe4000001ff00 */
[----:B0-----:R-:W-:Y:S02]  /*9080*/  MOV R0, RZ ;  /* 0x000000ff00007202 */ /* 0x001fe40000000f00 */
[----:B------:R-:W-:Y:S02]  /*9090*/  @!P2 MOV R0, R12 ;  /* 0x0000000c0000a202 */ /* 0x000fe40000000f00 */
[----:B------:R-:W-:Y:S01]  /*90a0*/  LOP3.LUT P2, RZ, R5, 0x400000, RZ, 0xc0, !PT ;  /* 0x0040000005ff7812 */ /* 0x000fe2000784c0ff */
[----:B------:R0:W-:Y:S04]  /*90b0*/  STL [R1+0x6fc], R4 ;  /* 0x0006fc0401007387 */ /* 0x0001e80000100800 */
[----:B------:R1:W-:Y:S01]  /*90c0*/  STL.64 [R1+0x308], R8 ;  /* 0x0003080801007387 */ /* 0x0003e20000100a00 */
[----:B---3--:R-:W-:-:S02]  /*90d0*/  @!P3 MOV R3, R20 ;  /* 0x000000140003b202 */ /* 0x008fc40000000f00 */
[----:B------:R-:W-:Y:S01]  /*90e0*/  @!P3 MOV R2, R21 ;  /* 0x000000150002b202 */ /* 0x000fe20000000f00 */
[----:B0-----:R-:W-:Y:S02]  /*90f0*/  HFMA2.MMA R4, -RZ, RZ, 0, 0 ;  /* 0x00000000ff047435 */ /* 0x001fe400000001ff */
[----:B------:R-:W-:Y:S01]  /*9100*/  STL [R1+0x6e8], R3 ;  /* 0x0006e80301007387 */ /* 0x000fe20000100800 */
[----:B-1----:R-:W-:-:S03]  /*9110*/  CS2R R8, SRZ ;  /* 0x0000000000087805 */ /* 0x002fc6000001ff00 */
[----:B------:R0:W-:Y:S04]  /*9120*/  STL [R1+0x6ec], R2 ;  /* 0x0006ec0201007387 */ /* 0x0001e80000100800 */
[----:B----4-:R-:W3:Y:S01]  /*9130*/  @!P2 LDG.E.64 R8, desc[UR10][R22.64] ;  /* 0x0000000a1608a981 */ /* 0x010ee2000c1e1b00 */
[----:B0-----:R-:W-:-:S03]  /*9140*/  CS2R R2, SRZ ;  /* 0x0000000000027805 */ /* 0x001fc6000001ff00 */
[----:B--2---:R-:W-:Y:S01]  /*9150*/  STL.64 [R1+0x888], R18 ;  /* 0x0008881201007387 */ /* 0x004fe20000100a00 */
[----:B------:R-:W-:Y:S02]  /*9160*/  @!P3 MOV R4, R18 ;  /* 0x000000120004b202 */ /* 0x000fe40000000f00 */
[----:B------:R-:W-:Y:S01]  /*9170*/  LOP3.LUT P1, RZ, R5, 0x200000, RZ, 0xc0, !PT ;  /* 0x0020000005ff7812 */ /* 0x000fe2000782c0ff */
[----:B------:R-:W-:Y:S04]  /*9180*/  STL.64 [R1+0x110], R10 ;  /* 0x0001100a01007387 */ /* 0x000fe80000100a00 */
[----:B------:R-:W-:Y:S04]  /*9190*/  STL.64 [R1+0x310], R12 ;  /* 0x0003100c01007387 */ /* 0x000fe80000100a00 */
[----:B------:R-:W2:Y:S04]  /*91a0*/  @!P2 LDG.E.64 R2, desc[UR10][R14.64] ;  /* 0x0000000a0e02a981 */ /* 0x000ea8000c1e1b00 */
[----:B------:R0:W-:Y:S04]  /*91b0*/  STL [R1+0x6f0], R4 ;  /* 0x0006f00401007387 */ /* 0x0001e80000100800 */
[----:B------:R-:W4:Y:S04]  /*91c0*/  LDL.LU.64 R22, [R1+0x6b8] ;  /* 0x0006b80001167983 */ /* 0x000f280000300a00 */
[----:B------:R-:W4:Y:S01]  /*91d0*/  LDL.LU.64 R14, [R1+0x6c0] ;  /* 0x0006c000010e7983 */ /* 0x000f220000300a00 */
[----:B0-----:R-:W-:-:S06]  /*91e0*/  HFMA2.MMA R4, -RZ, RZ, 0, 0 ;  /* 0x00000000ff047435 */ /* 0x001fcc00000001ff */
[----:B------:R-:W-:Y:S02]  /*91f0*/  @!P3 MOV R4, R19 ;  /* 0x000000130004b202 */ /* 0x000fe40000000f00 */
[----:B------:R-:W4:Y:S01]  /*9200*/  LDL.LU.64 R18, [R1+0x6c8] ;  /* 0x0006c80001127983 */ /* 0x000f220000300a00 */
[----:B------:R-:W-:Y:S02]  /*9210*/  CS2R R10, SRZ ;  /* 0x00000000000a7805 */ /* 0x000fe4000001ff00 */
[----:B------:R-:W-:Y:S02]  /*9220*/  CS2R R12, SRZ ;  /* 0x00000000000c7805 */ /* 0x000fe4000001ff00 */
[----:B---3--:R-:W-:-:S05]  /*9230*/  @!P2 MOV R10, R8 ;  /* 0x00000008000aa202 */ /* 0x008fca0000000f00 */
[----:B------:R-:W-:Y:S01]  /*9240*/  STL [R1+0x6d8], R10 ;  /* 0x0006d80a01007387 */ /* 0x000fe20000100800 */
[----:B--2---:R-:W-:-:S05]  /*9250*/  @!P2 MOV R11, R3 ;  /* 0x00000003000ba202 */ /* 0x004fca0000000f00 */
[----:B------:R0:W-:Y:S04]  /*9260*/  STL [R1+0x6e4], R11 ;  /* 0x0006e40b01007387 */ /* 0x0001e80000100800 */
[----:B----4-:R1:W2:Y:S01]  /*9270*/  @!P1 LDG.E.64 R12, desc[UR10][R14.64] ;  /* 0x0000000a0e0c9981 */ /* 0x0102a2000c1e1b00 */
[----:B0-----:R-:W-:-:S03]  /*9280*/  CS2R R10, SRZ ;  /* 0x00000000000a7805 */ /* 0x001fc6000001ff00 */
[----:B------:R-:W3:Y:S04]  /*9290*/  LDL.LU.64 R14, [R1+0x890] ;  /* 0x00089000010e7983 */ /* 0x000ee80000300a00 */
[----:B------:R-:W4:Y:S04]  /*92a0*/  @!P1 LDG.E.64 R10, desc[UR10][R18.64] ;  /* 0x0000000a120a9981 */ /* 0x000f28000c1e1b00 */
[----:B------:R-:W2:Y:S01]  /*92b0*/  LDL.LU.64 R18, [R1+0x6b0] ;  /* 0x0006b00001127983 */ /* 0x000ea20000300a00 */
[----:B------:R-:W-:-:S03]  /*92c0*/  LOP3.LUT P3, RZ, R5, 0x100000, RZ, 0xc0, !PT ;  /* 0x0010000005ff7812 */ /* 0x000fc6000786c0ff */
[----:B------:R0:W-:Y:S02]  /*92d0*/  STL.64 [R1+0x318], R16 ;  /* 0x0003181001007387 */ /* 0x0001e40000100a00 */
[----:B0-----:R-:W-:Y:S02]  /*92e0*/  CS2R R16, SRZ ;  /* 0x0000000000107805 */ /* 0x001fe4000001ff00 */
[----:B------:R0:W-:Y:S04]  /*92f0*/  STL.64 [R1+0x320], R20 ;  /* 0x0003201401007387 */ /* 0x0001e80000100a00 */
[----:B0-----:R-:W2:Y:S04]  /*9300*/  LDL.LU.64 R20, [R1+0x6a8] ;  /* 0x0006a80001147983 */ /* 0x001ea80000300a00 */
[----:B---3--:R1:W-:Y:S02]  /*9310*/  STL.64 [R1+0x118], R14 ;  /* 0x0001180e01007387 */ /* 0x0083e40000100a00 */
[----:B-1----:R-:W-:-:S02]  /*9320*/  CS2R R14, SRZ ;  /* 0x00000000000e7805 */ /* 0x002fc4000001ff00 */
[----:B----4-:R-:W-:Y:S01]  /*9330*/  @!P1 MOV R15, R11 ;  /* 0x0000000b000f9202 */ /* 0x010fe20000000f00 */
        /* <DEDUP_REMOVED lines=39> */
[----:B------:R-:W4:Y:S03]  /*95b0*/  LDL.LU.64 R22, [R1+0x690] ;  /* 0x0006900001167983 */ /* 0x000f260000300a00 */
[----:B--2---:R-:W-:-:S05]  /*95c0*/  @!P2 MOV R4, R18 ;  /* 0x000000120004a202 */ /* 0x004fca0000000f00 */
[----:B------:R0:W-:Y:S04]  /*95d0*/  STL [R1+0x6a8], R4 ;  /* 0x0006a80401007387 */ /* 0x0001e80000100800 */
[----:B------:R1:W-:Y:S01]  /*95e0*/  STL.64 [R1+0x880], R18 ;  /* 0x0008801201007387 */ /* 0x0003e20000100a00 */
[----:B0-----:R-:W-:-:S06]  /*95f0*/  HFMA2.MMA R4, -RZ, RZ, 0, 0 ;  /* 0x00000000ff047435 */ /* 0x001fcc00000001ff */
[----:B------:R-:W-:Y:S02]  /*9600*/  @!P2 MOV R4, R19 ;  /* 0x000000130004a202 */ /* 0x000fe40000000f00 */
[----:B-1----:R-:W2:Y:S01]  /*9610*/  LDL.LU.64 R18, [R1+0x698] ;  /* 0x0006980001127983 */ /* 0x002ea20000300a00 */
[----:B------:R-:W-:-:S03]  /*9620*/  LOP3.LUT P1, RZ, R5, 0x40000, RZ, 0xc0, !PT ;  /* 0x0004000005ff7812 */ /* 0x000fc6000782c0ff */
[----:B------:R0:W-:Y:S04]  /*9630*/  STL.64 [R1+0x128], R2 ;  /* 0x0001280201007387 */ /* 0x0001e80000100a00 */
[----:B------:R1:W-:Y:S01]  /*9640*/  STL.64 [R1+0x328], R8 ;  /* 0x0003280801007387 */ /* 0x0003e20000100a00 */
[----:B0-----:R-:W-:Y:S02]  /*9650*/  CS2R R2, SRZ ;  /* 0x0000000000027805 */ /* 0x001fe4000001ff00 */
[----:B-1----:R-:W-:Y:S02]  /*9660*/  CS2R R8, SRZ ;  /* 0x0000000000087805 */ /* 0x002fe4000001ff00 */
[----:B---3--:R-:W-:Y:S02]  /*9670*/  @!P2 MOV R3, R20 ;  /* 0x000000140003a202 */ /* 0x008fe40000000f00 */
[----:B------:R-:W-:-:S03]  /*9680*/  @!P2 MOV R2, R21 ;  /* 0x000000150002a202 */ /* 0x000fc60000000f00 */
[----:B------:R-:W-:Y:S04]  /*9690*/  STL [R1+0x6a0], R3 ;  /* 0x0006a00301007387 */ /* 0x000fe80000100800 */
        /* <DEDUP_REMOVED lines=8> */
[----:B------:R1:W-:Y:S01]  /*9720*/  STL.64 [R1+0x330], R12 ;  /* 0x0003300c01007387 */ /* 0x0003e20000100a00 */
[----:B0-----:R-:W-:Y:S02]  /*9730*/  CS2R R10, SRZ ;  /* 0x00000000000a7805 */ /* 0x001fe4000001ff00 */
[----:B-1----:R-:W-:Y:S01]  /*9740*/  CS2R R12, SRZ ;  /* 0x00000000000c7805 */ /* 0x002fe2000001ff00 */
[----:B------:R0:W-:Y:S02]  /*9750*/  STL [R1+0x6ac], R4 ;  /* 0x0006ac0401007387 */ /* 0x0001e40000100800 */
[----:B0-----:R-:W-:Y:S01]  /*9760*/  HFMA2.MMA R4, -RZ, RZ, 0, 0 ;  /* 0x00000000ff047435 */ /* 0x001fe200000001ff */
[----:B---3--:R-:W-:-:S05]  /*9770*/  @!P1 MOV R10, R8 ;  /* 0x00000008000a9202 */ /* 0x008fca0000000f00 */
[----:B------:R-:W-:Y:S04]  /*9780*/  STL [R1+0x690], R10 ;  /* 0x0006900a01007387 */ /* 0x000fe80000100800 */
[----:B----4-:R-:W3:Y:S01]  /*9790*/  @!P3 LDG.E.64 R12, desc[UR10][R22.64] ;  /* 0x0000000a160cb981 */ /* 0x010ee2000c1e1b00 */
[----:B------:R-:W-:-:S03]  /*97a0*/  LOP3.LUT P2, RZ, R5, 0x10000, RZ, 0xc0, !PT ;  /* 0x0001000005ff7812 */ /* 0x000fc6000784c0ff */
[----:B------:R-:W-:Y:S04]  /*97b0*/  STL.64 [R1+0x138], R14 ;  /* 0x0001380e01007387 */ /* 0x000fe80000100a00 */
[----:B------:R-:W-:Y:S04]  /*97c0*/  STL.64 [R1+0x338], R16 ;  /* 0x0003381001007387 */ /* 0x000fe80000100a00 */
[----:B------:R-:W4:Y:S01]  /*97d0*/  LDL.LU.64 R22, [R1+0x660] ;  /* 0x0006600001167983 */ /* 0x000f220000300a00 */
        /* <DEDUP_REMOVED lines=8> */
[----:B------:R-:W-:Y:S02]  /*9860*/  CS2R R14, SRZ ;  /* 0x00000000000e7805 */ /* 0x000fe4000001ff00 */
[----:B---3--:R-:W-:-:S05]  /*9870*/  @!P3 MOV R14, R12 ;  /* 0x0000000c000eb202 */ /* 0x008fca0000000f00 */
[----:B------:R-:W-:Y:S01]  /*9880*/  STL [R1+0x678], R14 ;  /* 0x0006780e01007387 */ /* 0x000fe20000100800 */
[----:B--2---:R-:W-:-:S05]  /*9890*/  @!P3 MOV R15, R11 ;  /* 0x0000000b000fb202 */ /* 0x004fca0000000f00 */
[----:B------:R0:W-:Y:S02]  /*98a0*/  STL [R1+0x684], R15 ;  /* 0x0006840f01007387 */ /* 0x0001e40000100800 */
[----:B0-----:R-:W-:-:S06]  /*98b0*/  CS2R R14, SRZ ;  /* 0x00000000000e7805 */ /* 0x001fcc000001ff00 */
[----:B----4-:R-:W2:Y:S04]  /*98c0*/  @!P2 LDG.E.64 R14, desc[UR10][R2.64] ;  /* 0x0000000a020ea981 */ /* 0x010ea8000c1e1b00 */
[----:B------:R-:W3:Y:S01]  /*98d0*/  LDL.LU.64 R2, [R1+0x650] ;  /* 0x0006500001027983 */ /* 0x000ee20000300a00 */
[----:B------:R-:W-:-:S03]  /*98e0*/  CS2R R16, SRZ ;  /* 0x0000000000107805 */ /* 0x000fc6000001ff00 */
[----:B------:R0:W-:Y:S04]  /*98f0*/  STL [R1+0x698], R4 ;  /* 0x0006980401007387 */ /* 0x0001e80000100800 */
[----:B------:R1:W4:Y:S01]  /*9900*/  @!P2 LDG.E.64 R16, desc[UR10][R18.64] ;  /* 0x0000000a1210a981 */ /* 0x000322000c1e1b00 */
[----:B0-----:R-:W-:-:S03]  /*9910*/  HFMA2.MMA R4, -RZ, RZ, 0, 0 ;  /* 0x00000000ff047435 */ /* 0x001fc600000001ff */
[----:B------:R-:W2:Y:S03]  /*9920*/  LDL.LU.64 R18, [R1+0x880] ;  /* 0x0008800001127983 */ /* 0x000ea60000300a00 */
[----:B------:R-:W-:Y:S02]  /*9930*/  @!P1 MOV R4, R9 ;  /* 0x0000000900049202 */ /* 0x000fe40000000f00 */
[----:B------:R-:W-:Y:S01]  /*9940*/  LOP3.LUT P1, RZ, R5, 0x8000, RZ, 0xc0, !PT ;  /* 0x0000800005ff7812 */ /* 0x000fe2000782c0ff */
[----:B------:R0:W-:Y:S02]  /*9950*/  STL.64 [R1+0x340], R20 ;  /* 0x0003401401007387 */ /* 0x0001e40000100a00 */
[----:B0-----:R-:W-:Y:S02]  /*9960*/  CS2R R20, SRZ ;  /* 0x0000000000147805 */ /* 0x001fe4000001ff00 */
[----:B------:R0:W-:Y:S04]  /*9970*/  STL.64 [R1+0x348], R8 ;  /* 0x0003480801007387 */ /* 0x0001e80000100a00 */
[----:B0-----:R-:W4:Y:S04]  /*9980*/  LDL.LU.64 R8, [R1+0x648] ;  /* 0x0006480001087983 */ /* 0x001f280000300a00 */
[----:B---3--:R0:W3:Y:S04]  /*9990*/  @!P1 LDG.E.64 R20, desc[UR10][R2.64] ;  /* 0x0000000a02149981 */ /* 0x0080e8000c1e1b00 */
[----:B------:R-:W3:Y:S04]  /*99a0*/  LDL.LU.64 R2, [R1+0x878] ;  /* 0x0008780001027983 */ /* 0x000ee80000300a00 */
[----:B--2---:R1:W-:Y:S04]  /*99b0*/  STL.64 [R1+0x140], R18 ;  /* 0x0001401201007387 */ /* 0x0043e80000100a00 */
[----:B------:R2:W-:Y:S01]  /*99c0*/  STL [R1+0x694], R4 ;  /* 0x0006940401007387 */ /* 0x0005e20000100800 */
[----:B-1----:R-:W-:-:S02]  /*99d0*/  CS2R R18, SRZ ;  /* 0x0000000000127805 */ /* 0x002fc4000001ff00 */
[----:B------:R-:W-:Y:S02]  /*99e0*/  @!P2 MOV R19, R15 ;  /* 0x0000000f0013a202 */ /* 0x000fe40000000f00 */
[----:B----4-:R-:W-:Y:S01]  /*99f0*/  @!P2 MOV R18, R16 ;  /* 0x000000100012a202 */ /* 0x010fe20000000f00 */
[----:B--2---:R-:W-:Y:S02]  /*9a00*/  HFMA2.MMA R4, -RZ, RZ, 0, 0 ;  /* 0x00000000ff047435 */ /* 0x004fe400000001ff */
[----:B------:R-:W-:Y:S04]  /*9a10*/  STL [R1+0x674], R19 ;  /* 0x0006741301007387 */ /* 0x000fe80000100800 */
[----:B------:R1:W-:Y:S01]  /*9a20*/  STL [R1+0x668], R18 ;  /* 0x0006681201007387 */ /* 0x0003e20000100800 */
[----:B------:R-:W-:-:S02]  /*9a30*/  @!P3 MOV R4, R10 ;  /* 0x0000000a0004b202 */ /* 0x000fc40000000f00 */
[----:B-1----:R-:W-:-:S03]  /*9a40*/  CS2R R18, SRZ ;  /* 0x0000000000127805 */ /* 0x002fc6000001ff00 */
[----:B------:R1:W-:Y:S04]  /*9a50*/  STL [R1+0x680], R4 ;  /* 0x0006800401007387 */ /* 0x0003e80000100800 */
[----:B------:R-:W2:Y:S01]  /*9a60*/  @!P1 LDG.E.64 R18, desc[UR10][R22.64] ;  /* 0x0000000a16129981 */ /* 0x000ea2000c1e1b00 */
[----:B-1----:R-:W-:-:S03]  /*9a70*/  HFMA2.MMA R4, -RZ, RZ, 0, 0 ;  /* 0x00000000ff047435 */ /* 0x002fc600000001ff */
[----:B------:R-:W4:Y:S03]  /*9a80*/  LDL.LU.64 R22, [R1+0x640] ;  /* 0x0006400001167983 */ /* 0x000f260000300a00 */
[----:B------:R-:W-:Y:S02]  /*9a90*/  @!P3 MOV R4, R13 ;  /* 0x0000000d0004b202 */ /* 0x000fe40000000f00 */
[----:B------:R-:W-:Y:S01]  /*9aa0*/  LOP3.LUT P3, RZ, R5, 0x4000, RZ, 0xc0, !PT ;  /* 0x0000400005ff7812 */ /* 0x000fe2000786c0ff */
[----:B---3--:R0:W-:Y:S02]  /*9ab0*/  STL.64 [R1+0x148], R2 ;  /* 0x0001480201007387 */ /* 0x0081e40000100a00 */
[----:B0-----:R-:W-:Y:S02]  /*9ac0*/  CS2R R2, SRZ ;  /* 0x0000000000027805 */ /* 0x001fe4000001ff00 */
[----:B------:R-:W-:-:S02]  /*9ad0*/  @!P1 MOV R3, R20 ;  /* 0x0000001400039202 */ /* 0x000fc40000000f00 */
[----:B------:R-:W-:-:S03]  /*9ae0*/  @!P1 MOV R2, R21 ;  /* 0x0000001500029202 */ /* 0x000fc60000000f00 */
[----:B------:R-:W-:Y:S04]  /*9af0*/  STL [R1+0x650], R3 ;  /* 0x0006500301007387 */ /* 0x000fe80000100800 */
[----:B------:R0:W-:Y:S02]  /*9b00*/  STL [R1+0x654], R2 ;  /* 0x0006540201007387 */ /* 0x0001e40000100800 */
[----:B0-----:R-:W-:-:S06]  /*9b10*/  CS2R R2, SRZ ;  /* 0x0000000000027805 */ /* 0x001fcc000001ff00 */
[----:B------:R0:W3:Y:S04]  /*9b20*/  @!P3 LDG.E.64 R2, desc[UR10][R8.64] ;  /* 0x0000000a0802b981 */ /* 0x0000e8000c1e1b00 */
        /* <DEDUP_REMOVED lines=8> */
[----:B--2---:R-:W-:Y:S02]  /*9bb0*/  @!P1 MOV R4, R18 ;  /* 0x0000001200049202 */ /* 0x004fe40000000f00 */
[----:B0-----:R-:W-:-:S03]  /*9bc0*/  CS2R R8, SRZ ;  /* 0x0000000000087805 */ /* 0x001fc6000001ff00 */
[----:B------:R0:W-:Y:S04]  /*9bd0*/  STL [R1+0x660], R4 ;  /* 0x0006600401007387 */ /* 0x0001e80000100800 */
[----:B----4-:R-:W2:Y:S01]  /*9be0*/  @!P3 LDG.E.64 R8, desc[UR10][R22.64] ;  /* 0x0000000a1608b981 */ /* 0x010ea2000c1e1b00 */
[----:B0-----:R-:W-:-:S03]  /*9bf0*/  HFMA2.MMA R4, -RZ, RZ, 0, 0 ;  /* 0x00000000ff047435 */ /* 0x001fc600000001ff */
[----:B------:R0:W-:Y:S04]  /*9c00*/  STL.64 [R1+0x150], R10 ;  /* 0x0001500a01007387 */ /* 0x0001e80000100a00 */
[----:B------:R-:W4:Y:S01]  /*9c10*/  LDL.LU.64 R22, [R1+0x630] ;  /* 0x0006300001167983 */ /* 0x000f220000300a00 */
[----:B------:R-:W-:-:S05]  /*9c20*/  @!P1 MOV R4, R19 ;  /* 0x0000001300049202 */ /* 0x000fca0000000f00 */
[----:B------:R1:W-:Y:S01]  /*9c30*/  STL [R1+0x664], R4 ;  /* 0x0006640401007387 */ /* 0x0003e20000100800 */
[----:B0-----:R-:W-:Y:S01]  /*9c40*/  CS2R R10, SRZ ;  /* 0x00000000000a7805 */ /* 0x001fe2000001ff00 */
[----:B-1----:R-:W-:-:S06]  /*9c50*/  HFMA2.MMA R4, -RZ, RZ, 0, 0 ;  /* 0x00000000ff047435 */ /* 0x002fcc00000001ff */
[----:B---3--:R-:W-:Y:S01]  /*9c60*/  @!P3 MOV R4, R2 ;  /* 0x000000020004b202 */ /* 0x008fe20000000f00 */
[----:B------:R0:W-:Y:S01]  /*9c70*/  STL.64 [R1+0x870], R2 ;  /* 0x0008700201007387 */ /* 0x0001e20000100a00 */
[----:B------:R-:W-:-:S03]  /*9c80*/  @!P3 MOV R11, R3 ;  /* 0x00000003000bb202 */ /* 0x000fc60000000f00 */
[----:B0-----:R-:W3:Y:S01]  /*9c90*/  LDL.LU.64 R2, [R1+0x638] ;  /* 0x0006380001027983 */ /* 0x001ee20000300a00 */
[----:B------:R-:W-:-:S03]  /*9ca0*/  LOP3.LUT P2, RZ, R5, 0x2000, RZ, 0xc0, !PT ;  /* 0x0000200005ff7812 */ /* 0x000fc6000784c0ff */
[----:B------:R-:W-:Y:S04]  /*9cb0*/  STL [R1+0x64c], R11 ;  /* 0x00064c0b01007387 */ /* 0x000fe80000100800 */
[----:B------:R0:W-:Y:S02]  /*9cc0*/  STL.64 [R1+0x350], R12 ;  /* 0x0003500c01007387 */ /* 0x0001e40000100a00 */
[----:B0-----:R-:W-:Y:S02]  /*9cd0*/  CS2R R12, SRZ ;  /* 0x00000000000c7805 */ /* 0x001fe4000001ff00 */
[----:B--2---:R-:W-:-:S05]  /*9ce0*/  @!P3 MOV R10, R8 ;  /* 0x00000008000ab202 */ /* 0x004fca0000000f00 */
[----:B------:R0:W-:Y:S04]  /*9cf0*/  STL [R1+0x640], R10 ;  /* 0x0006400a01007387 */ /* 0x0001e80000100800 */
[----:B----4-:R-:W2:Y:S01]  /*9d00*/  @!P2 LDG.E.64 R12, desc[UR10][R22.64] ;  /* 0x0000000a160ca981 */ /* 0x010ea2000c1e1b00 */
[----:B0-----:R-:W-:-:S03]  /*9d10*/  CS2R R10, SRZ ;  /* 0x00000000000a7805 */ /* 0x001fc6000001ff00 */
[----:B------:R-:W4:Y:S04]  /*9d20*/  LDL.LU.64 R22, [R1+0x620] ;  /* 0x0006200001167983 */ /* 0x000f280000300a00 */
[----:B---3--:R-:W3:Y:S04]  /*9d30*/  @!P2 LDG.E.64 R10, desc[UR10][R2.64] ;  /* 0x0000000a020aa981 */ /* 0x008ee8000c1e1b00 */
[----:B------:R-:W3:Y:S01]  /*9d40*/  LDL.LU.64 R2, [R1+0x628] ;  /* 0x0006280001027983 */ /* 0x000ee20000300a00 */
        /* <DEDUP_REMOVED lines=10> */
[----:B--2---:R-:W-:-:S05]  /*9df0*/  @!P2 MOV R14, R12 ;  /* 0x0000000c000ea202 */ /* 0x004fca0000000f00 */
[----:B------:R-:W-:Y:S04]  /*9e00*/  STL [R1+0x630], R14 ;  /* 0x0006300e01007387 */ /* 0x000fe80000100800 */
[----:B----4-:R-:W2:Y:S01]  /*9e10*/  @!P1 LDG.E.64 R16, desc[UR10][R22.64] ;  /* 0x0000000a16109981 */ /* 0x010ea2000c1e1b00 */
[----:B---3--:R-:W-:-:S03]  /*9e20*/  @!P2 MOV R15, R11 ;  /* 0x0000000b000fa202 */ /* 0x008fc60000000f00 */
[----:B------:R0:W-:Y:S04]  /*9e30*/  STL.64 [R1+0x868], R10 ;  /* 0x0008680a01007387 */ /* 0x0001e80000100a00 */
[----:B------:R1:W-:Y:S01]  /*9e40*/  STL [R1+0x63c], R15 ;  /* 0x00063c0f01007387 */ /* 0x0003e20000100800 */
[----:B------:R-:W-:Y:S02]  /*9e50*/  @!P2 MOV R4, R10 ;  /* 0x0000000a0004a202 */ /* 0x000fe40000000f00 */
[----:B------:R-:W-:Y:S01]  /*9e60*/  LOP3.LUT P3, RZ, R5, 0x800, RZ, 0xc0, !PT ;  /* 0x0000080005ff7812 */ /* 0x000fe2000786c0ff */
[----:B------:R3:W-:Y:S04]  /*9e70*/  STL.64 [R1+0x360], R20 ;  /* 0x0003601401007387 */ /* 0x0007e80000100a00 */
[----:B0-----:R-:W4:Y:S01]  /*9e80*/  LDL.LU.64 R10, [R1+0x618] ;  /* 0x00061800010a7983 */ /* 0x001f220000300a00 */
[----:B-1----:R-:W-:-:S03]  /*9e90*/  CS2R R14, SRZ ;  /* 0x00000000000e7805 */ /* 0x002fc6000001ff00 */
        /* <DEDUP_REMOVED lines=10> */
[----:B------:R1:W2:Y:S01]  /*9f40*/  @!P3 LDG.E.64 R20, desc[UR10][R2.64] ;  /* 0x0000000a0214b981 */ /* 0x0002a2000c1e1b00 */
[----:B0-----:R-:W-:-:S03]  /*9f50*/  CS2R R18, SRZ ;  /* 0x0000000000127805 */ /* 0x001fc6000001ff00 */
[----:B------:R-:W3:Y:S04]  /*9f60*/  LDL.LU.64 R2, [R1+0x870] ;  /* 0x0008700001027983 */ /* 0x000ee80000300a00 */
[----:B------:R-:W4:Y:S04]  /*9f70*/  @!P3 LDG.E.64 R18, desc[UR10][R10.64] ;  /* 0x0000000a0a12b981 */ /* 0x000f28000c1e1b00 */
[----:B------:R-:W4:Y:S04]  /*9f80*/  LDL.LU.64 R10, [R1+0x5f8] ;  /* 0x0005f800010a7983 */ /* 0x000f280000300a00 */
[----:B------:R0:W-:Y:S02]  /*9f90*/  STL [R1+0x638], R4 ;  /* 0x0006380401007387 */ /* 0x0001e40000100800 */
[----:B0-----:R-:W-:-:S06]  /*9fa0*/  HFMA2.MMA R4, -RZ, RZ, 0, 0 ;  /* 0x00000000ff047435 */ /* 0x001fcc00000001ff */
[----:B------:R-:W-:Y:S02]  /*9fb0*/  @!P2 MOV R4, R13 ;  /* 0x0000000d0004a202 */ /* 0x000fe40000000f00 */
[----:B------:R-:W-:Y:S01]  /*9fc0*/  LOP3.LUT P2, RZ, R5, 0x400, RZ, 0xc0, !PT ;  /* 0x0000040005ff7812 */ /* 0x000fe2000784c0ff */
[----:B------:R0:W-:Y:S02]  /*9fd0*/  STL.64 [R1+0x368], R8 ;  /* 0x0003680801007387 */ /* 0x0001e40000100a00 */
[----:B0-----:R-:W-:Y:S02]  /*9fe0*/  CS2R R8, SRZ ;  /* 0x0000000000087805 */ /* 0x001fe4000001ff00 */
[----:B------:R0:W-:Y:S04]  /*9ff0*/  STL.64 [R1+0x370], R12 ;  /* 0x0003700c01007387 */ /* 0x0001e80000100a00 */
[----:B0-----:R-:W4:Y:S04]  /*a000*/  LDL.LU.64 R12, [R1+0x5e8] ;  /* 0x0005e800010c7983 */ /* 0x001f280000300a00 */
[----:B---3--:R1:W-:Y:S02]  /*a010*/  STL.64 [R1+0x168], R2 ;  /* 0x0001680201007387 */ /* 0x0083e40000100a00 */
[----:B-1----:R-:W-:-:S02]  /*a020*/  CS2R R2, SRZ ;  /* 0x0000000000027805 */ /* 0x002fc4000001ff00 */
[----:B--2---:R-:W-:Y:S01]  /*a030*/  @!P3 MOV R3, R20 ;  /* 0x000000140003b202 */ /* 0x004fe20000000f00 */
[----:B----4-:R0:W2:Y:S01]  /*a040*/  @!P2 LDG.E.64 R8, desc[UR10][R10.64] ;  /* 0x0000000a0a08a981 */ /* 0x0100a2000c1e1b00 */
        /* <DEDUP_REMOVED lines=46> */
[----:B------:R0:W-:Y:S04]  /*a330*/  STL [R1+0x5e8], R4 ;  /* 0x0005e80401007387 */ /* 0x0001e80000100800 */
[----:B------:R-:W-:Y:S04]  /*a340*/  STL [R1+0x5ec], R15 ;  /* 0x0005ec0f01007387 */ /* 0x000fe80000100800 */
[----:B------:R1:W-:Y:S01]  /*a350*/  STL.64 [R1+0x378], R16 ;  /* 0x0003781001007387 */ /* 0x0003e20000100a00 */
[----:B0-----:R-:W-:Y:S01]  /*a360*/  HFMA2.MMA R4, -RZ, RZ, 0, 0 ;  /* 0x00000000ff047435 */ /* 0x001fe200000001ff */
[----:B-1----:R-:W-:-:S02]  /*a370*/  CS2R R16, SRZ ;  /* 0x0000000000107805 */ /* 0x002fc4000001ff00 */
[----:B------:R0:W-:Y:S04]  /*a380*/  STL [R1+0x42c], R0 ;  /* 0x00042c0001007387 */ /* 0x0001e80000100800 */
[----:B0-----:R-:W2:Y:S01]  /*a390*/  LDL.LU R0, [R1+0x898] ;  /* 0x0008980001007983 */ /* 0x001ea20000300800 */
[----:B---3--:R-:W-:-:S05]  /*a3a0*/  @!P1 MOV R14, R12 ;  /* 0x0000000c000e9202 */ /* 0x008fca0000000f00 */
[----:B------:R0:W-:Y:S01]  /*a3b0*/  STL [R1+0x5d8], R14 ;  /* 0x0005d80e01007387 */ /* 0x0001e20000100800 */
[----:B------:R-:W-:-:S03]  /*a3c0*/  @!P1 MOV R4, R13 ;  /* 0x0000000d00049202 */ /* 0x000fc60000000f00 */
[----:B----4-:R-:W3:Y:S01]  /*a3d0*/  @!P3 LDG.E.64 R16, desc[UR10][R22.64] ;  /* 0x0000000a1610b981 */ /* 0x010ee2000c1e1b00 */
[----:B0-----:R-:W-:-:S03]  /*a3e0*/  CS2R R14, SRZ ;  /* 0x00000000000e7805 */ /* 0x001fc6000001ff00 */
[----:B------:R-:W-:Y:S04]  /*a3f0*/  STL [R1+0x5dc], R4 ;  /* 0x0005dc0401007387 */ /* 0x000fe80000100800 */
[----:B--2---:R-:W2:Y:S04]  /*a400*/  @!P3 LDG.E.64 R14, desc[UR10][R10.64] ;  /* 0x0000000a0a0eb981 */ /* 0x004ea8000c1e1b00 */
[----:B------:R-:W4:Y:S04]  /*a410*/  LDL.LU.64 R10, [R1+0x5a8] ;  /* 0x0005a800010a7983 */ /* 0x000f280000300a00 */
[----:B------:R-:W4:Y:S01]  /*a420*/  LDL.LU.64 R22, [R1+0x5b0] ;  /* 0x0005b00001167983 */ /* 0x000f220000300a00 */
[----:B------:R-:W-:-:S03]  /*a430*/  LOP3.LUT P2, RZ, R5, 0x80, RZ, 0xc0, !PT ;  /* 0x0000008005ff7812 */ /* 0x000fc6000784c0ff */
[----:B------:R0:W-:Y:S04]  /*a440*/  STL.64 [R1+0x180], R18 ;  /* 0x0001801201007387 */ /* 0x0001e80000100a00 */
[----:B------:R1:W-:Y:S01]  /*a450*/  STL.64 [R1+0x380], R20 ;  /* 0x0003801401007387 */ /* 0x0003e20000100a00 */
[----:B0-----:R-:W-:Y:S02]  /*a460*/  CS2R R18, SRZ ;  /* 0x0000000000127805 */ /* 0x001fe4000001ff00 */
[----:B-1----:R-:W-:Y:S01]  /*a470*/  CS2R R20, SRZ ;  /* 0x0000000000147805 */ /* 0x002fe2000001ff00 */
[----:B------:R-:W-:Y:S01]  /*a480*/  HFMA2.MMA R4, -RZ, RZ, 0, 0 ;  /* 0x00000000ff047435 */ /* 0x000fe200000001ff */
[----:B---3--:R-:W-:-:S05]  /*a490*/  @!P3 MOV R18, R16 ;  /* 0x000000100012b202 */ /* 0x008fca0000000f00 */
[----:B------:R-:W-:Y:S01]  /*a4a0*/  STL [R1+0x5c0], R18 ;  /* 0x0005c01201007387 */ /* 0x000fe20000100800 */
[----:B--2---:R-:W-:-:S05]  /*a4b0*/  @!P3 MOV R19, R15 ;  /* 0x0000000f0013b202 */ /* 0x004fca0000000f00 */
[----:B------:R0:W-:Y:S04]  /*a4c0*/  STL [R1+0x5d4], R19 ;  /* 0x0005d41301007387 */ /* 0x0001e80000100800 */
[----:B----4-:R1:W2:Y:S01]  /*a4d0*/  @!P2 LDG.E.64 R20, desc[UR10][R22.64] ;  /* 0x0000000a1614a981 */ /* 0x0102a2000c1e1b00 */
[----:B0-----:R-:W-:Y:S02]  /*a4e0*/  CS2R R18, SRZ ;  /* 0x0000000000127805 */ /* 0x001fe4000001ff00 */
[----:B------:R-:W-:-:S04]  /*a4f0*/  @!P3 MOV R4, R14 ;  /* 0x0000000e0004b202 */ /* 0x000fc80000000f00 */
[----:B------:R-:W3:Y:S04]  /*a500*/  @!P2 LDG.E.64 R18, desc[UR10][R10.64] ;  /* 0x0000000a0a12a981 */ /* 0x000ee8000c1e1b00 */
[----:B------:R0:W-:Y:S04]  /*a510*/  STL.64 [R1+0x858], R14 ;  /* 0x0008580e01007387 */ /* 0x0001e80000100a00 */
[----:B------:R-:W4:Y:S04]  /*a520*/  LDL.LU.64 R10, [R1+0x598] ;  /* 0x00059800010a7983 */ /* 0x000f280000300a00 */
[----:B0-----:R-:W3:Y:S01]  /*a530*/  LDL.LU.64 R14, [R1+0x590] ;  /* 0x00059000010e7983 */ /* 0x001ee20000300a00 */
[----:B------:R-:W-:-:S03]  /*a540*/  LOP3.LUT P1, RZ, R5, 0x40, RZ, 0xc0, !PT ;  /* 0x0000004005ff7812 */ /* 0x000fc6000782c0ff */
[----:B------:R0:W-:Y:S04]  /*a550*/  STL.64 [R1+0x188], R2 ;  /* 0x0001880201007387 */ /* 0x0001e80000100a00 */
[----:B------:R1:W-:Y:S01]  /*a560*/  STL.64 [R1+0x388], R8 ;  /* 0x0003880801007387 */ /* 0x0003e20000100a00 */
[----:B0-----:R-:W-:Y:S02]  /*a570*/  CS2R R2, SRZ ;  /* 0x0000000000027805 */ /* 0x001fe4000001ff00 */
[----:B-1----:R-:W-:Y:S02]  /*a580*/  CS2R R8, SRZ ;  /* 0x0000000000087805 */ /* 0x002fe4000001ff00 */
[----:B------:R-:W-:Y:S02]  /*a590*/  MOV R22, R24 ;  /* 0x0000001800167202 */ /* 0x000fe40000000f00 */
[----:B------:R-:W-:-:S02]  /*a5a0*/  MOV R23, R25 ;  /* 0x0000001900177202 */ /* 0x000fc40000000f00 */
[----:B------:R-:W-:Y:S02]  /*a5b0*/  MOV R24, R30 ;  /* 0x0000001e00187202 */ /* 0x000fe40000000f00 */
[----:B------:R-:W-:Y:S02]  /*a5c0*/  MOV R25, R31 ;  /* 0x0000001f00197202 */ /* 0x000fe40000000f00 */
[----:B------:R-:W-:Y:S02]  /*a5d0*/  MOV R30, R36 ;  /* 0x00000024001e7202 */ /* 0x000fe40000000f00 */
[----:B------:R-:W-:Y:S02]  /*a5e0*/  MOV R31, R37 ;  /* 0x00000025001f7202 */ /* 0x000fe40000000f00 */
[----:B------:R-:W3:Y:S01]  /*a5f0*/  LDL.LU.64 R36, [R1+0x578] ;  /* 0x0005780001247983 */ /* 0x000ee20000300a00 */
[----:B--2---:R-:W-:Y:S02]  /*a600*/  @!P2 MOV R3, R20 ;  /* 0x000000140003a202 */ /* 0x004fe40000000f00 */
[----:B------:R-:W-:-:S03]  /*a610*/  @!P2 MOV R2, R21 ;  /* 0x000000150002a202 */ /* 0x000fc60000000f00 */
[----:B------:R-:W-:Y:S04]  /*a620*/  STL [R1+0x5a8], R3 ;  /* 0x0005a80301007387 */ /* 0x000fe80000100800 */
[----:B------:R0:W-:Y:S04]  /*a630*/  STL [R1+0x5ac], R2 ;  /* 0x0005ac0201007387 */ /* 0x0001e80000100800 */
[----:B----4-:R1:W2:Y:S01]  /*a640*/  @!P1 LDG.E.64 R8, desc[UR10][R10.64] ;  /* 0x0000000a0a089981 */ /* 0x0102a2000c1e1b00 */
[----:B0-----:R-:W-:-:S06]  /*a650*/  CS2R R2, SRZ ;  /* 0x0000000000027805 */ /* 0x001fcc000001ff00 */
[----:B---3--:R-:W3:Y:S04]  /*a660*/  @!P1 LDG.E.64 R2, desc[UR10][R14.64] ;  /* 0x0000000a0e029981 */ /* 0x008ee8000c1e1b00 */
[----:B------:R-:W4:Y:S04]  /*a670*/  LDL.LU.64 R10, [R1+0x860] ;  /* 0x00086000010a7983 */ /* 0x000f280000300a00 */
[----:B------:R-:W2:Y:S04]  /*a680*/  LDL.LU.64 R14, [R1+0x580] ;  /* 0x00058000010e7983 */ /* 0x000ea80000300a00 */
[----:B------:R0:W-:Y:S02]  /*a690*/  STL [R1+0x5d0], R4 ;  /* 0x0005d00401007387 */ /* 0x0001e40000100800 */
[----:B0-----:R-:W-:-:S06]  /*a6a0*/  HFMA2.MMA R4, -RZ, RZ, 0, 0 ;  /* 0x00000000ff047435 */ /* 0x001fcc00000001ff */
[----:B------:R-:W-:Y:S02]  /*a6b0*/  @!P3 MOV R4, R17 ;  /* 0x000000110004b202 */ /* 0x000fe40000000f00 */
[----:B------:R-:W-:Y:S01]  /*a6c0*/  LOP3.LUT P3, RZ, R5, 0x20, RZ, 0xc0, !PT ;  /* 0x0000002005ff7812 */ /* 0x000fe2000786c0ff */
[----:B------:R0:W-:Y:S02]  /*a6d0*/  STL.64 [R1+0x390], R12 ;  /* 0x0003900c01007387 */ /* 0x0001e40000100a00 */
[----:B0-----:R-:W-:Y:S02]  /*a6e0*/  CS2R R12, SRZ ;  /* 0x00000000000c7805 */ /* 0x001fe4000001ff00 */
[----:B------:R0:W-:Y:S04]  /*a6f0*/  STL.64 [R1+0x398], R16 ;  /* 0x0003981001007387 */ /* 0x0001e80000100a00 */
[----:B0-----:R-:W3:Y:S04]  /*a700*/  LDL.LU.64 R16, [R1+0x560] ;  /* 0x0005600001107983 */ /* 0x001ee80000300a00 */
[----:B----4-:R1:W-:Y:S04]  /*a710*/  STL.64 [R1+0x190], R10 ;  /* 0x0001900a01007387 */ /* 0x0103e80000100a00 */
        /* <DEDUP_REMOVED lines=8> */
[----:B------:R0:W4:Y:S02]  /*a7a0*/  @!P3 LDG.E.64 R10, desc[UR10][R36.64] ;  /* 0x0000000a240ab981 */ /* 0x000124000c1e1b00 */
[----:B0-----:R-:W-:Y:S02]  /*a7b0*/  MOV R36, R42 ;  /* 0x0000002a00247202 */ /* 0x001fe40000000f00 */
[----:B------:R-:W-:Y:S02]  /*a7c0*/  MOV R37, R43 ;  /* 0x0000002b00257202 */ /* 0x000fe40000000f00 */
[----:B------:R-:W4:Y:S04]  /*a7d0*/  LDL.LU.64 R42, [R1+0x568] ;  /* 0x00056800012a7983 */ /* 0x000f280000300a00 */
[----:B------:R0:W-:Y:S02]  /*a7e0*/  STL [R1+0x5c4], R4 ;  /* 0x0005c40401007387 */ /* 0x0001e40000100800 */
[----:B0-----:R-:W-:-:S06]  /*a7f0*/  HFMA2.MMA R4, -RZ, RZ, 0, 0 ;  /* 0x00000000ff047435 */ /* 0x001fcc00000001ff */
[----:B------:R-:W-:-:S05]  /*a800*/  @!P2 MOV R4, R18 ;  /* 0x000000120004a202 */ /* 0x000fca0000000f00 */
[----:B------:R0:W-:Y:S02]  /*a810*/  STL [R1+0x5b0], R4 ;  /* 0x0005b00401007387 */ /* 0x0001e40000100800 */
[----:B0-----:R-:W-:-:S06]  /*a820*/  HFMA2.MMA R4, -RZ, RZ, 0, 0 ;  /* 0x00000000ff047435 */ /* 0x001fcc00000001ff */
[----:B------:R-:W-:Y:S02]  /*a830*/  @!P2 MOV R4, R19 ;  /* 0x000000130004a202 */ /* 0x000fe40000000f00 */
[----:B------:R-:W-:Y:S01]  /*a840*/  LOP3.LUT P2, RZ, R5, 0x10, RZ, 0xc0, !PT ;  /* 0x0000001005ff7812 */ /* 0x000fe2000784c0ff */
[----:B------:R0:W-:Y:S04]  /*a850*/  STL.64 [R1+0x3a0], R20 ;  /* 0x0003a01401007387 */ /* 0x0001e80000100a00 */
[----:B0-----:R-:W4:Y:S04]  /*a860*/  LDL.LU.64 R20, [R1+0x548] ;  /* 0x0005480001147983 */ /* 0x001f280000300a00 */
[----:B---3--:R0:W-:Y:S02]  /*a870*/  STL.64 [R1+0x198], R14 ;  /* 0x0001980e01007387 */ /* 0x0081e40000100a00 */
[----:B0-----:R-:W-:-:S02]  /*a880*/  CS2R R14, SRZ ;  /* 0x00000000000e7805 */ /* 0x001fc4000001ff00 */
[----:B--2---:R-:W-:-:S05]  /*a890*/  @!P3 MOV R14, R12 ;  /* 0x0000000c000eb202 */ /* 0x004fca0000000f00 */
[----:B------:R-:W-:Y:S01]  /*a8a0*/  STL [R1+0x578], R14 ;  /* 0x0005780e01007387 */ /* 0x000fe20000100800 */
[----:B----4-:R-:W-:-:S05]  /*a8b0*/  @!P3 MOV R15, R11 ;  /* 0x0000000b000fb202 */ /* 0x010fca0000000f00 */
[----:B------:R0:W-:Y:S02]  /*a8c0*/  STL [R1+0x584], R15 ;  /* 0x0005840f01007387 */ /* 0x0001e40000100800 */
[----:B0-----:R-:W-:-:S06]  /*a8d0*/  CS2R R14, SRZ ;  /* 0x00000000000e7805 */ /* 0x001fcc000001ff00 */
[----:B------:R0:W2:Y:S02]  /*a8e0*/  @!P2 LDG.E.64 R14, desc[UR10][R16.64] ;  /* 0x0000000a100ea981 */ /* 0x0000a4000c1e1b00 */
[----:B0-----:R-:W-:-:S06]  /*a8f0*/  CS2R R16, SRZ ;  /* 0x0000000000107805 */ /* 0x001fcc000001ff00 */
[----:B------:R-:W3:Y:S04]  /*a900*/  @!P2 LDG.E.64 R16, desc[UR10][R42.64] ;  /* 0x0000000a2a10a981 */ /* 0x000ee8000c1e1b00 */
[----:B------:R0:W-:Y:S04]  /*a910*/  STL [R1+0x5b4], R4 ;  /* 0x0005b40401007387 */ /* 0x0001e80000100800 */
[----:B------:R1:W-:Y:S04]  /*a920*/  STL.64 [R1+0x1a0], R18 ;  /* 0x0001a01201007387 */ /* 0x0003e80000100a00 */
[----:B------:R-:W-:Y:S01]  /*a930*/  STL.64 [R1+0x3a8], R8 ;  /* 0x0003a80801007387 */ /* 0x000fe20000100a00 */
[----:B0-----:R-:W-:-:S03]  /*a940*/  HFMA2.MMA R4, -RZ, RZ, 0, 0 ;  /* 0x00000000ff047435 */ /* 0x001fc600000001ff */
[----:B------:R-:W-:Y:S03]  /*a950*/  STL.64 [R1+0x1a8], R2 ;  /* 0x0001a80201007387 */ /* 0x000fe60000100a00 */
[----:B------:R-:W-:Y:S01]  /*a960*/  @!P1 MOV R4, R2 ;  /* 0x0000000200049202 */ /* 0x000fe20000000f00 */
[----:B------:R-:W-:Y:S04]  /*a970*/  STL.64 [R1+0x3b0], R12 ;  /* 0x0003b00c01007387 */ /* 0x000fe80000100a00 */
[----:B------:R0:W-:Y:S01]  /*a980*/  STL [R1+0x598], R4 ;  /* 0x0005980401007387 */ /* 0x0001e20000100800 */
[----:B-1----:R-:W-:-:S03]  /*a990*/  CS2R R18, SRZ ;  /* 0x0000000000127805 */ /* 0x002fc6000001ff00 */
[----:B------:R-:W-:Y:S01]  /*a9a0*/  STL.64 [R1+0x1b0], R10 ;  /* 0x0001b00a01007387 */ /* 0x000fe20000100a00 */
[----:B------:R-:W-:-:S03]  /*a9b0*/  UIMAD.WIDE UR6, UR5, 0x8, UR6 ;  /* 0x00000008050678a5 */ /* 0x000fc6000f8e0206 */
[----:B------:R-:W5:Y:S01]  /*a9c0*/  LDL.LU.64 R42, [R1+0x850] ;  /* 0x00085000012a7983 */ /* 0x000f620000300a00 */
        /* <DEDUP_REMOVED lines=14> */
[----:B------:R-:W-:Y:S04]  /*aab0*/  STL.64 [R1+0x3b8], R16 ;  /* 0x0003b81001007387 */ /* 0x000fe80000100a00 */
[----:B------:R-:W-:Y:S01]  /*aac0*/  STL.64 [R1+0x1b8], R14 ;  /* 0x0001b80e01007387 */ /* 0x000fe20000100a00 */
[----:B0-----:R-:W-:-:S03]  /*aad0*/  HFMA2.MMA R4, -RZ, RZ, 0, 0 ;  /* 0x00000000ff047435 */ /* 0x001fc600000001ff */
[----:B------:R-:W2:Y:S03]  /*aae0*/  LDL.LU.64 R28, [R1+0x848] ;  /* 0x00084800011c7983 */ /* 0x000ea60000300a00 */
[----:B------:R-:W-:-:S05]  /*aaf0*/  @!P3 MOV R4, R10 ;  /* 0x0000000a0004b202 */ /* 0x000fca0000000f00 */
[----:B------:R0:W-:Y:S02]  /*ab00*/  STL [R1+0x580], R4 ;  /* 0x0005800401007387 */ /* 0x0001e40000100800 */
[----:B0-----:R-:W-:-:S06]  /*ab10*/  HFMA2.MMA R4, -RZ, RZ, 0, 0 ;  /* 0x00000000ff047435 */ /* 0x001fcc00000001ff */
[----:B------:R-:W-:Y:S02]  /*ab20*/  @!P3 MOV R4, R13 ;  /* 0x0000000d0004b202 */ /* 0x000fe40000000f00 */
[----:B------:R-:W-:Y:S01]  /*ab30*/  LOP3.LUT P3, RZ, R5, 0x4, RZ, 0xc0, !PT ;  /* 0x0000000405ff7812 */ /* 0x000fe2000786c0ff */
[----:B------:R-:W2:Y:S01]  /*ab40*/  LDL.LU.64 R12, [R1+0x518] ;  /* 0x00051800010c7983 */ /* 0x000ea20000300a00 */
[----:B---3--:R-:W-:Y:S02]  /*ab50*/  @!P1 MOV R3, R20 ;  /* 0x0000001400039202 */ /* 0x008fe40000000f00 */
[----:B------:R-:W-:-:S03]  /*ab60*/  @!P1 MOV R2, R21 ;  /* 0x0000001500029202 */ /* 0x000fc60000000f00 */
[----:B------:R-:W-:Y:S04]  /*ab70*/  STL [R1+0x548], R3 ;  /* 0x0005480301007387 */ /* 0x000fe80000100800 */
[----:B------:R0:W-:Y:S02]  /*ab80*/  STL [R1+0x54c], R2 ;  /* 0x00054c0201007387 */ /* 0x0001e40000100800 */
[----:B0-----:R-:W-:-:S06]  /*ab90*/  CS2R R2, SRZ ;  /* 0x0000000000027805 */ /* 0x001fcc000001ff00 */
[----:B----4-:R0:W3:Y:S02]  /*aba0*/  @!P3 LDG.E.64 R2, desc[UR10][R8.64] ;  /* 0x0000000a0802b981 */ /* 0x0100e4000c1e1b00 */
[----:B0-----:R-:W-:-:S06]  /*abb0*/  CS2R R8, SRZ ;  /* 0x0000000000087805 */ /* 0x001fcc000001ff00 */
[----:B------:R-:W4:Y:S04]  /*abc0*/  @!P3 LDG.E.64 R8, desc[UR10][R44.64] ;  /* 0x0000000a2c08b981 */ /* 0x000f28000c1e1b00 */
[----:B------:R0:W-:Y:S01]  /*abd0*/  STL [R1+0x57c], R4 ;  /* 0x00057c0401007387 */ /* 0x0001e20000100800 */
[----:B------:R-:W-:-:S03]  /*abe0*/  CS2R R10, SRZ ;  /* 0x00000000000a7805 */ /* 0x000fc6000001ff00 */
[----:B--2---:R-:W-:Y:S04]  /*abf0*/  STL.64 [R1+0x1c0], R18 ;  /* 0x0001c01201007387 */ /* 0x004fe80000100a00 */
[----:B------:R-:W2:Y:S01]  /*ac00*/  LDL.LU.64 R44, [R1+0x838] ;  /* 0x00083800012c7983 */ /* 0x000ea20000300a00 */
[----:B0-----:R-:W-:-:S06]  /*ac10*/  HFMA2.MMA R4, -RZ, RZ, 0, 0 ;  /* 0x00000000ff047435 */ /* 0x001fcc00000001ff */
[----:B------:R-:W-:-:S05]  /*ac20*/  @!P2 MOV R4, R14 ;  /* 0x0000000e0004a202 */ /* 0x000fca0000000f00 */
[----:B------:R0:W-:Y:S02]  /*ac30*/  STL [R1+0x568], R4 ;  /* 0x0005680401007387 */ /* 0x0001e40000100800 */
[----:B0-----:R-:W-:-:S06]  /*ac40*/  HFMA2.MMA R4, -RZ, RZ, 0, 0 ;  /* 0x00000000ff047435 */ /* 0x001fcc00000001ff */
[----:B------:R-:W-:Y:S02]  /*ac50*/  @!P2 MOV R4, R17 ;  /* 0x000000110004a202 */ /* 0x000fe40000000f00 */
[----:B------:R-:W-:Y:S01]  /*ac60*/  LOP3.LUT P2, RZ, R5, 0x2, RZ, 0xc0, !PT ;  /* 0x0000000205ff7812 */ /* 0x000fe2000784c0ff */
[----:B------:R-:W2:Y:S01]  /*ac70*/  LDL.LU.64 R16, [R1+0x500] ;  /* 0x0005000001107983 */ /* 0x000ea20000300a00 */
[----:B---3--:R-:W-:-:S05]  /*ac80*/  @!P3 MOV R11, R3 ;  /* 0x00000003000bb202 */ /* 0x008fca0000000f00 */
[----:B------:R-:W-:Y:S01]  /*ac90*/  STL [R1+0x53c], R11 ;  /* 0x00053c0b01007387 */ /* 0x000fe20000100800 */
[----:B----4-:R-:W-:-:S05]  /*aca0*/  @!P3 MOV R10, R8 ;  /* 0x00000008000ab202 */ /* 0x010fca0000000f00 */
[----:B------:R0:W-:Y:S02]  /*acb0*/  STL [R1+0x530], R10 ;  /* 0x0005300a01007387 */ /* 0x0001e40000100800 */
[----:B0-----:R-:W-:-:S06]  /*acc0*/  CS2R R10, SRZ ;  /* 0x00000000000a7805 */ /* 0x001fcc000001ff00 */
[----:B------:R0:W3:Y:S02]  /*acd0*/  @!P2 LDG.E.64 R10, desc[UR10][R12.64] ;  /* 0x0000000a0c0aa981 */ /* 0x0000e4000c1e1b00 */
[----:B0-----:R-:W-:-:S06]  /*ace0*/  CS2R R12, SRZ ;  /* 0x00000000000c7805 */ /* 0x001fcc000001ff00 */
[----:B------:R-:W4:Y:S04]  /*acf0*/  @!P2 LDG.E.64 R12, desc[UR10][R6.64] ;  /* 0x0000000a060ca981 */ /* 0x000f28000c1e1b00 */
[----:B------:R0:W-:Y:S01]  /*ad00*/  STL [R1+0x564], R4 ;  /* 0x0005640401007387 */ /* 0x0001e20000100800 */
[----:B------:R-:W-:-:S03]  /*ad10*/  CS2R R14, SRZ ;  /* 0x00000000000e7805 */ /* 0x000fc6000001ff00 */
[----:B------:R-:W-:Y:S04]  /*ad20*/  STL.64 [R1+0x3c0], R20 ;  /* 0x0003c01401007387 */ /* 0x000fe80000100a00 */
[----:B------:R-:W5:Y:S01]  /*ad30*/  LDL.LU.64 R6, [R1+0x830] ;  /* 0x0008300001067983 */ /* 0x000f620000300a00 */
[----:B0-----:R-:W-:-:S06]  /*ad40*/  HFMA2.MMA R4, -RZ, RZ, 0, 0 ;  /* 0x00000000ff047435 */ /* 0x001fcc00000001ff */
[----:B------:R-:W-:-:S05]  /*ad50*/  @!P1 MOV R4, R18 ;  /* 0x0000001200049202 */ /* 0x000fca0000000f00 */
[----:B------:R0:W-:Y:S02]  /*ad60*/  STL [R1+0x550], R4 ;  /* 0x0005500401007387 */ /* 0x0001e40000100800 */
[----:B0-----:R-:W-:-:S06]  /*ad70*/  HFMA2.MMA R4, -RZ, RZ, 0, 0 ;  /* 0x00000000ff047435 */ /* 0x001fcc00000001ff */
[----:B------:R-:W-:Y:S02]  /*ad80*/  @!P1 MOV R4, R19 ;  /* 0x0000001300049202 */ /* 0x000fe40000000f00 */
[----:B------:R-:W-:Y:S02]  /*ad90*/  LOP3.LUT P1, RZ, R5, 0x1, RZ, 0xc0, !PT ;  /* 0x0000000105ff7812 */ /* 0x000fe4000782c0ff */
[----:B---3--:R-:W-:-:S05]  /*ada0*/  @!P2 MOV R15, R11 ;  /* 0x0000000b000fa202 */ /* 0x008fca0000000f00 */
[----:B------:R-:W-:Y:S01]  /*adb0*/  STL [R1+0x524], R15 ;  /* 0x0005240f01007387 */ /* 0x000fe20000100800 */
[----:B----4-:R-:W-:-:S05]  /*adc0*/  @!P2 MOV R14, R12 ;  /* 0x0000000c000ea202 */ /* 0x010fca0000000f00 */
[----:B------:R0:W-:Y:S02]  /*add0*/  STL [R1+0x518], R14 ;  /* 0x0005180e01007387 */ /* 0x0001e40000100800 */
[----:B0-----:R-:W-:-:S06]  /*ade0*/  CS2R R14, SRZ ;  /* 0x00000000000e7805 */ /* 0x001fcc000001ff00 */
[----:B--2---:R0:W2:Y:S02]  /*adf0*/  @!P1 LDG.E.64 R14, desc[UR10][R16.64] ;  /* 0x0000000a100e9981 */ /* 0x0040a4000c1e1b00 */
[----:B0-----:R-:W-:-:S06]  /*ae00*/  CS2R R16, SRZ ;  /* 0x0000000000107805 */ /* 0x001fcc000001ff00 */
[----:B------:R-:W3:Y:S04]  /*ae10*/  @!P1 LDG.E.64 R16, desc[UR10][R40.64] ;  /* 0x0000000a28109981 */ /* 0x000ee8000c1e1b00 */
[----:B------:R-:W4:Y:S01]  /*ae20*/  LDL.LU.64 R40, [R1+0x828] ;  /* 0x0008280001287983 */ /* 0x000f220000300a00 */
[----:B------:R-:W-:-:S06]  /*ae30*/  HFMA2.MMA R5, -RZ, RZ, 0, 0 ;  /* 0x00000000ff057435 */ /* 0x000fcc00000001ff */
        /* <DEDUP_REMOVED lines=12> */
[----:B------:R-:W-:Y:S02]  /*af00*/  CS2R R18, SRZ ;  /* 0x0000000000127805 */ /* 0x000fe4000001ff00 */
[C---:B------:R-:W-:Y:S02]  /*af10*/  LOP3.LUT P2, RZ, R0.reuse, 0x10000000, RZ, 0xc0, !PT ;  /* 0x1000000000ff7812 */ /* 0x040fe4000784c0ff */
[----:B------:R-:W-:Y:S02]  /*af20*/  LOP3.LUT P3, RZ, R0, 0x20000000, RZ, 0xc0, !PT ;  /* 0x2000000000ff7812 */ /* 0x000fe4000786c0ff */
[----:B--2---:R-:W-:-:S05]  /*af30*/  @!P1 MOV R5, R14 ;  /* 0x0000000e00059202 */ /* 0x004fca0000000f00 */
[----:B------:R0:W-:Y:S01]  /*af40*/  STL [R1+0x508], R5 ;  /* 0x0005080501007387 */ /* 0x0001e20000100800 */
[----:B------:R-:W-:Y:S01]  /*af50*/  @!P1 MOV R19, R15 ;  /* 0x0000000f00139202 */ /* 0x000fe20000000f00 */
[----:B0-----:R-:W-:Y:S01]  /*af60*/  HFMA2.MMA R5, -RZ, RZ, 0, 0 ;  /* 0x00000000ff057435 */ /* 0x001fe200000001ff */
[----:B---3--:R-:W-:-:S05]  /*af70*/  @!P1 MOV R18, R16 ;  /* 0x0000001000129202 */ /* 0x008fca0000000f00 */
[----:B------:R-:W-:Y:S02]  /*af80*/  @!P1 MOV R5, R17 ;  /* 0x0000001100059202 */ /* 0x000fe40000000f00 */
[----:B------:R-:W-:Y:S01]  /*af90*/  LOP3.LUT P1, RZ, R0, 0x8000000, RZ, 0xc0, !PT ;  /* 0x0800000000ff7812 */ /* 0x000fe2000782c0ff */
[----:B------:R-:W-:Y:S04]  /*afa0*/  STL [R1+0x50c], R19 ;  /* 0x00050c1301007387 */ /* 0x000fe80000100800 */
[----:B------:R0:W-:Y:S02]  /*afb0*/  STL [R1+0x500], R18 ;  /* 0x0005001201007387 */ /* 0x0001e40000100800 */
[----:B0-----:R-:W-:-:S06]  /*afc0*/  CS2R R18, SRZ ;  /* 0x0000000000127805 */ /* 0x001fcc000001ff00 */
[----:B------:R0:W2:Y:S02]  /*afd0*/  @!P1 LDG.E.64 R18, desc[UR10][R22.64] ;  /* 0x0000000a16129981 */ /* 0x0000a4000c1e1b00 */
[----:B0-----:R-:W-:-:S06]  /*afe0*/  CS2R R22, SRZ ;  /* 0x0000000000167805 */ /* 0x001fcc000001ff00 */
[----:B------:R0:W3:Y:S02]  /*aff0*/  @!P2 LDG.E.64 R22, desc[UR10][R26.64] ;  /* 0x0000000a1a16a981 */ /* 0x0000e4000c1e1b00 */
[----:B0-----:R-:W-:-:S06]  /*b000*/  CS2R R26, SRZ ;  /* 0x00000000001a7805 */ /* 0x001fcc000001ff00 */
[----:B------:R0:W3:Y:S02]  /*b010*/  @!P3 LDG.E.64 R26, desc[UR10][R32.64] ;  /* 0x0000000a201ab981 */ /* 0x0000e4000c1e1b00 */
[----:B0-----:R-:W-:-:S06]  /*b020*/  CS2R R32, SRZ ;  /* 0x0000000000207805 */ /* 0x001fcc000001ff00 */
[----:B------:R0:W3:Y:S02]  /*b030*/  @!P4 LDG.E.64 R32, desc[UR10][R36.64] ;  /* 0x0000000a2420c981 */ /* 0x0000e4000c1e1b00 */
[----:B0-----:R-:W-:-:S06]  /*b040*/  CS2R R36, SRZ ;  /* 0x0000000000247805 */ /* 0x001fcc000001ff00 */
[----:B----4-:R-:W4:Y:S04]  /*b050*/  @!P5 LDG.E.64 R36, desc[UR10][R40.64] ;  /* 0x0000000a2824d981 */ /* 0x010f28000c1e1b00 */
[----:B------:R-:W2:Y:S01]  /*b060*/  LDL.LU.64 R40, [R1+0x498] ;  /* 0x0004980001287983 */ /* 0x000ea20000300a00 */
[----:B------:R-:W-:-:S06]  /*b070*/  CS2R R20, SRZ ;  /* 0x0000000000147805 */ /* 0x000fcc000001ff00 */
        /* <DEDUP_REMOVED lines=8> */
[----:B--2---:R0:W2:Y:S02]  /*b100*/  @!P5 LDG.E.64 R38, desc[UR10][R40.64] ;  /* 0x0000000a2826d981 */ /* 0x0040a4000c1e1b00 */
[----:B0-----:R-:W-:-:S06]  /*b110*/  CS2R R40, SRZ ;  /* 0x0000000000287805 */ /* 0x001fcc000001ff00 */
[----:B------:R0:W2:Y:S02]  /*b120*/  @!P6 LDG.E.64 R40, desc[UR10][R44.64] ;  /* 0x0000000a2c28e981 */ /* 0x0000a4000c1e1b00 */
[----:B0-----:R-:W-:-:S06]  /*b130*/  CS2R R44, SRZ ;  /* 0x00000000002c7805 */ /* 0x001fcc000001ff00 */
[----:B------:R0:W2:Y:S02]  /*b140*/  @!P6 LDG.E.64 R44, desc[UR10][R28.64] ;  /* 0x0000000a1c2ce981 */ /* 0x0000a4000c1e1b00 */
[----:B0-----:R-:W-:Y:S02]  /*b150*/  MOV R28, UR6 ;  /* 0x00000006001c7c02 */ /* 0x001fe40008000f00 */
[----:B------:R-:W-:-:S06]  /*b160*/  MOV R29, UR7 ;  /* 0x00000007001d7c02 */ /* 0x000fcc0008000f00 */
[----:B------:R-:W2:Y:S04]  /*b170*/  LDG.E.64 R28, desc[UR10][R28.64] ;  /* 0x0000000a1c1c7981 */ /* 0x000ea8000c1e1b00 */
[----:B------:R-:W-:Y:S04]  /*b180*/  STL [R1+0x504], R5 ;  /* 0x0005040501007387 */ /* 0x000fe80000100800 */
[----:B------:R0:W-:Y:S04]  /*b190*/  STL [R1+0x554], R4 ;  /* 0x0005540401007387 */ /* 0x0001e80000100800 */
[----:B0-----:R0:W5:Y:S04]  /*b1a0*/  LDL.LU R4, [R1+0x840] ;  /* 0x0008400001047983 */ /* 0x0011680000300800 */
[----:B------:R1:W-:Y:S02]  /*b1b0*/  STL.64 [R1+0x1c8], R2 ;  /* 0x0001c80201007387 */ /* 0x0003e40000100a00 */
[----:B-1----:R-:W-:-:S02]  /*b1c0*/  CS2R R2, SRZ ;  /* 0x0000000000027805 */ /* 0x002fc4000001ff00 */
[----:B------:R-:W-:-:S05]  /*b1d0*/  @!P1 MOV R2, R19 ;  /* 0x0000001300029202 */ /* 0x000fca0000000f00 */
[----:B------:R1:W-:Y:S02]  /*b1e0*/  STL [R1+0x4d8], R2 ;  /* 0x0004d80201007387 */ /* 0x0003e40000100800 */
[----:B-1----:R-:W-:-:S06]  /*b1f0*/  HFMA2.MMA R2, -RZ, RZ, 0, 0 ;  /* 0x00000000ff027435 */ /* 0x002fcc00000001ff */
[----:B---3--:R-:W-:-:S05]  /*b200*/  @!P1 MOV R2, R20 ;  /* 0x0000001400029202 */ /* 0x008fca0000000f00 */
        /* <DEDUP_REMOVED lines=11> */
[----:B----4-:R-:W-:-:S05]  /*b2c0*/  @!P2 MOV R2, R24 ;  /* 0x000000180002a202 */ /* 0x010fca0000000f00 */
[----:B------:R1:W-:Y:S01]  /*b2d0*/  STL [R1+0x4ac], R2 ;  /* 0x0004ac0201007387 */ /* 0x0003e20000100800 */
[----:B--2---:R-:W-:Y:S02]  /*b2e0*/  MOV R0, R28 ;  /* 0x0000001c00007202 */ /* 0x004fe40000000f00 */
[----:B------:R-:W-:Y:S02]  /*b2f0*/  MOV R5, R29 ;  /* 0x0000001d00057202 */ /* 0x000fe40000000f00 */
[----:B------:R0:W5:Y:S01]  /*b300*/  LDL.LU.64 R28, [R1+0x820] ;  /* 0x00082000011c7983 */ /* 0x0001620000300a00 */
        /* <DEDUP_REMOVED lines=9> */
[----:B------:R-:W-:Y:S01]  /*b3a0*/  R2UR UR16, R0 ;  /* 0x00000000001072ca */ /* 0x000fe200000e0000 */
[----:B------:R-:W-:Y:S02]  /*b3b0*/  HFMA2.MMA R0, -RZ, RZ, 0, 0 ;  /* 0x00000000ff007435 */ /* 0x000fe400000001ff */
[----:B-1----:R-:W-:-:S04]  /*b3c0*/  HFMA2.MMA R2, -RZ, RZ, 0, 0 ;  /* 0x00000000ff027435 */ /* 0x002fc800000001ff */
[----:B------:R-:W-:Y:S02]  /*b3d0*/  @!P3 MOV R0, R30 ;  /* 0x0000001e0000b202 */ /* 0x000fe40000000f00 */
[----:B------:R-:W-:-:S03]  /*b3e0*/  @!P4 MOV R2, R33 ;  /* 0x000000210002c202 */ /* 0x000fc60000000f00 */
[----:B------:R1:W-:Y:S04]  /*b3f0*/  STL [R1+0x4a8], R0 ;  /* 0x0004a80001007387 */ /* 0x0003e80000100800 */
[----:B------:R2:W-:Y:S01]  /*b400*/  STL [R1+0x71c], R2 ;  /* 0x00071c0201007387 */ /* 0x0005e20000100800 */
[----:B-1----:R-:W-:Y:S02]  /*b410*/  HFMA2.MMA R0, -RZ, RZ, 0, 0 ;  /* 0x00000000ff007435 */ /* 0x002fe400000001ff */
[----:B--2---:R-:W-:-:S04]  /*b420*/  HFMA2.MMA R2, -RZ, RZ, 0, 0 ;  /* 0x00000000ff027435 */ /* 0x004fc800000001ff */
        /* <DEDUP_REMOVED lines=10> */
[----:B-1----:R-:W-:Y:S01]  /*b4d0*/  MOV R0, UR16 ;  /* 0x0000001000007c02 */ /* 0x002fe20008000f00 */
[----:B--2---:R-:W-:-:S04]  /*b4e0*/  HFMA2.MMA R2, -RZ, RZ, 0, 0 ;  /* 0x00000000ff027435 */ /* 0x004fc800000001ff */
[----:B------:R-:W-:Y:S02]  /*b4f0*/  FFMA.FTZ R0, -R0, UR16, R5 ;  /* 0x0000001000007c23 */ /* 0x000fe40008010105 */
[----:B------:R-:W-:Y:S02]  /*b500*/  @!P5 MOV R2, R36 ;  /* 0x000000240002d202 */ /* 0x000fe40000000f00 */
[----:B------:R-:W-:-:S03]  /*b510*/  @!P1 MOV R3, R18 ;  /* 0x0000001200039202 */ /* 0x000fc60000000f00 */
[----:B------:R1:W-:Y:S01]  /*b520*/  STL [R1+0x740], R2 ;  /* 0x0007400201007387 */ /* 0x0003e20000100800 */
[----:B------:R-:W-:Y:S01]  /*b530*/  FSETP.GTU.FTZ.AND P1, PT, R0, RZ, PT ;  /* 0x000000ff0000720b */ /* 0x000fe20003f3c000 */
[----:B-1----:R-:W-:-:S06]  /*b540*/  HFMA2.MMA R2, -RZ, RZ, 0, 0 ;  /* 0x00000000ff027435 */ /* 0x002fcc00000001ff */
[----:B------:R-:W-:-:S06]  /*b550*/  @!P5 MOV R2, R37 ;  /* 0x000000250002d202 */ /* 0x000fcc0000000f00 */
[----:B------:R-:W-:Y:S01]  /*b560*/  VOTEU.ANY UP0, P1 ;  /* 0x00000000003f7886 */ /* 0x000fe20000800100 */
[----:B------:R1:W-:Y:S01]  /*b570*/  STL [R1+0x72c], R2 ;  /* 0x00072c0201007387 */ /* 0x0003e20000100800 */
[----:B------:R-:W-:-:S03]  /*b580*/  PLOP3.LUT P1, PT, PT, PT, UP0, 0x80, 0x0 ;  /* 0x000000000000781c */ /* 0x000fc60003f2f008 */
[----:B------:R-:W-:Y:S01]  /*b590*/  @UP0 ULDC UR6, c[0x0][0x250] ;  /* 0x0000940000060ab9 */ /* 0x000fe20000000800 */
[----:B-1----:R-:W-:-:S06]  /*b5a0*/  HFMA2.MMA R2, -RZ, RZ, 0, 0 ;  /* 0x00000000ff027435 */ /* 0x002fcc00000001ff */
[----:B------:R-:W-:-:S05]  /*b5b0*/  @!P5 MOV R2, R38 ;  /* 0x000000260002d202 */ /* 0x000fca0000000f00 */
[----:B------:R1:W-:Y:S01]  /*b5c0*/  STL [R1+0x4a0], R2 ;  /* 0x0004a00201007387 */ /* 0x0003e20000100800 */
[----:B------:R-:W-:Y:S01]  /*b5d0*/  @P1 FADD.FTZ R0, R0, UR6 ;  /* 0x0000000600001e21 */ /* 0x000fe20008010000 */
[----:B-1----:R-:W-:-:S05]  /*b5e0*/  HFMA2.MMA R2, -RZ, RZ, 0, 0 ;  /* 0x00000000ff027435 */ /* 0x002fca00000001ff */
[----:B------:R-:W1:Y:S01]  /*b5f0*/  @P1 MUFU.RSQ R0, R0 ;  /* 0x0000000000001308 */ /* 0x000e620000001400 */
[----:B------:R-:W-:-:S05]  /*b600*/  @!P5 MOV R2, R39 ;  /* 0x000000270002d202 */ /* 0x000fca0000000f00 */
[----:B------:R2:W-:Y:S02]  /*b610*/  STL [R1+0x4b8], R2 ;  /* 0x0004b80201007387 */ /* 0x0005e40000100800 */
[----:B--2---:R-:W-:-:S06]  /*b620*/  HFMA2.MMA R2, -RZ, RZ, 0, 0 ;  /* 0x00000000ff027435 */ /* 0x004fcc00000001ff */
[----:B------:R-:W-:Y:S01]  /*b630*/  @!P6 MOV R2, R40 ;  /* 0x000000280002e202 */ /* 0x000fe20000000f00 */
[----:B------:R-:W-:Y:S04]  /*b640*/  STL.64 [R1+0x3c8], R8 ;  /* 0x0003c80801007387 */ /* 0x000fe80000100a00 */
[----:B------:R2:W-:Y:S04]  /*b650*/  STL [R1+0x80c], R2 ;  /* 0x00080c0201007387 */ /* 0x0005e80000100800 */
[----:B------:R-:W-:Y:S04]  /*b660*/  STL.64 [R1+0x1d0], R10 ;  /* 0x0001d00a01007387 */ /* 0x000fe80000100a00 */
[----:B------:R-:W-:Y:S01]  /*b670*/  STL.64 [R1+0x3d0], R12 ;  /* 0x0003d00c01007387 */ /* 0x000fe20000100a00 */
[----:B--2---:R-:W-:-:S03]  /*b680*/  HFMA2.MMA R2, -RZ, RZ, 0, 0 ;  /* 0x00000000ff027435 */ /* 0x004fc600000001ff */
        /* <DEDUP_REMOVED lines=14> */
[----:B-1----:R-:W-:Y:S01]  /*b770*/  @P1 R2UR UR6, R0 ;  /* 0x00000000000612ca */ /* 0x002fe200000e0000 */
[----:B------:R-:W-:Y:S01]  /*b780*/  HFMA2.MMA R0, -RZ, RZ, 0, 0 ;  /* 0x00000000ff007435 */ /* 0x000fe200000001ff */
[----:B------:R-:W-:Y:S01]  /*b790*/  @!P6 MOV R2, R41 ;  /* 0x000000290002e202 */ /* 0x000fe20000000f00 */
[----:B------:R-:W-:Y:S04]  /*b7a0*/  STL [R1+0x4dc], R3 ;  /* 0x0004dc0301007387 */ /* 0x000fe80000100800 */
[----:B------:R1:W-:Y:S01]  /*b7b0*/  STL [R1+0x744], R2 ;  /* 0x0007440201007387 */ /* 0x0003e20000100800 */
[----:B------:R-:W-:Y:S01]  /*b7c0*/  @!P6 MOV R0, R45 ;  /* 0x0000002d0000e202 */ /* 0x000fe20000000f00 */
[----:B------:R-:W-:Y:S01]  /*b7d0*/  UMOV UR12, 0x3f800000 ;  /* 0x3f800000000c7882 */ /* 0x000fe20000000000 */
[----:B------:R-:W-:Y:S01]  /*b7e0*/  BSSY B0, `(.L_x_3079) ;  /* 0x000001c000007945 */ /* 0x000fe20003800000 */
[----:B------:R-:W-:Y:S01]  /*b7f0*/  HFMA2.MMA R5, -RZ, RZ, 0, 0 ;  /* 0x00000000ff057435 */ /* 0x000fe200000001ff */
[----:B-1----:R-:W-:-:S02]  /*b800*/  CS2R R2, SRZ ;  /* 0x0000000000027805 */ /* 0x002fc4000001ff00 */
[----:B------:R-:W-:Y:S01]  /*b810*/  @!P6 MOV R2, R44 ;  /* 0x0000002c0002e202 */ /* 0x000fe20000000f00 */
[----:B------:R-:W-:Y:S01]  /*b820*/  @UP0 UMOV UR12, UR6 ;  /* 0x00000006000c0c82 */ /* 0x000fe20008000000 */
[----:B------:R1:W-:Y:S04]  /*b830*/  STL [R1+0x498], R0 ;  /* 0x0004980001007387 */ /* 0x0003e80000100800 */
[----:B------:R2:W-:Y:S01]  /*b840*/  STL [R1+0x49c], R2 ;  /* 0x00049c0201007387 */ /* 0x0005e20000100800 */
[----:B-1----:R-:W-:Y:S01]  /*b850*/  HFMA2.MMA R0, -RZ, RZ, 0, 0 ;  /* 0x00000000ff007435 */ /* 0x002fe200000001ff */
[----:B--2---:R-:W-:Y:S01]  /*b860*/  MOV R2, RZ ;  /* 0x000000ff00027202 */ /* 0x004fe20000000f00 */
[----:B0-----:R-:W-:Y:S09]  /*b870*/  @P0 BRA `(.L_x_3080) ;  /* 0x0000000000480947 */ /* 0x001ff20003800000 */
        /* <DEDUP_REMOVED lines=18> */
.L_x_3080:
[----:B------:R-:W-:Y:S05]  /*b9a0*/  BSYNC B0 ;  /* 0x0000000000007941 */ /* 0x000fea0003800000 */
.L_x_3079:
[----:B------:R-:W2:Y:S01]  /*b9b0*/  LDL.LU R8, [R1+0x60c] ;  /* 0x00060c0001087983 */ /* 0x000ea20000300800 */
        /* <DEDUP_REMOVED lines=26> */
.L_x_3081:
        /* <DEDUP_REMOVED lines=34> */
.L_x_3082:
        /* <DEDUP_REMOVED lines=43> */
.L_x_3083:
        /* <DEDUP_REMOVED lines=39> */
.L_x_3084:
        /* <DEDUP_REMOVED lines=39> */
.L_x_3085:
[----:B------:R-:W2:Y:S04]  /*c510*/  LDL.LU R18, [R1+0x74c] ;  /* 0x00074c0001127983 */ /* 0x000ea80000300800 */
[----:B------:R-:W3:Y:S04]  /*c520*/  LDL.LU R19, [R1+0x768] ;  /* 0x0007680001137983 */ /* 0x000ee80000300800 */
[----:B------:R4:W5:Y:S04]  /*c530*/  LDL R24, [R1+0x4b0] ;  /* 0x0004b00001187983 */ /* 0x0009680000100800 */
[----:B-1----:R4:W5:Y:S02]  /*c540*/  LDL R23, [R1+0x494] ;  /* 0x0004940001177983 */ /* 0x0029640000100800 */
        /* <DEDUP_REMOVED lines=13> */
[----:B----4-:R-:W-:Y:S06]  /*c620*/  @!P1 BRA `(.L_x_3086) ;  /* 0x0000000000509947 */ /* 0x010fec0003800000 */
        /* <DEDUP_REMOVED lines=20> */
.L_x_3086:
[----:B------:R-:W2:Y:S04]  /*c770*/  LDL.LU R15, [R1+0x76c] ;  /* 0x00076c00010f7983 */ /* 0x000ea80000300800 */
[----:B0-----:R-:W3:Y:S04]  /*c780*/  LDL.LU R20, [R1+0x798] ;  /* 0x0007980001147983 */ /* 0x001ee80000300800 */
[----:B------:R0:W5:Y:S04]  /*c790*/  LDL R22, [R1+0x4c8] ;  /* 0x0004c80001167983 */ /* 0x0001680000100800 */
[----:B------:R0:W5:Y:S01]  /*c7a0*/  LDL R21, [R1+0x4b4] ;  /* 0x0004b40001157983 */ /* 0x0001620000100800 */
[-C--:B------:R-:W-:Y:S01]  /*c7b0*/  FMUL.FTZ R9, R0, R24.reuse ;  /* 0x0000001800097220 */ /* 0x080fe20000410000 */
[----:B------:R-:W-:Y:S01]  /*c7c0*/  FADD.FTZ R17, R17, R13 ;  /* 0x0000000d11117221 */ /* 0x000fe20000010000 */
[C---:B------:R-:W-:Y:S01]  /*c7d0*/  FFMA.FTZ R8, R18.reuse, R24, R8 ;  /* 0x0000001812087223 */ /* 0x040fe20000010008 */
        /* <DEDUP_REMOVED lines=32> */
.L_x_3087:
        /* <DEDUP_REMOVED lines=40> */
.L_x_3088:
[----:B------:R-:W2:Y:S04]  /*cc60*/  LDL R13, [R1+0x4e4] ;  /* 0x0004e400010d7983 */ /* 0x000ea80000100800 */
[----:B------:R-:W3:Y:S04]  /*cc70*/  LDL.LU R20, [R1+0x7cc] ;  /* 0x0007cc0001147983 */ /* 0x000ee80000300800 */
[----:B------:R-:W4:Y:S04]  /*cc80*/  LDL.LU R18, [R1+0x7f8] ;  /* 0x0007f80001127983 */ /* 0x000f280000300800 */
[----:B0-----:R0:W5:Y:S01]  /*cc90*/  LDL R22, [R1+0x4f8] ;  /* 0x0004f80001167983 */ /* 0x0011620000100800 */
[----:B------:R-:W-:Y:S01]  /*cca0*/  FADD.FTZ R17, R17, R10 ;  /* 0x0000000a11117221 */ /* 0x000fe20000010000 */
[-C--:B------:R-:W-:Y:S01]  /*ccb0*/  FFMA.FTZ R8, R15, R24.reuse, R8 ;  /* 0x000000180f087223 */ /* 0x080fe20000010008 */
        /* <DEDUP_REMOVED lines=34> */
.L_x_3089:
        /* <DEDUP_REMOVED lines=39> */
.L_x_3090:
        /* <DEDUP_REMOVED lines=39> */
.L_x_3091:
        /* <DEDUP_REMOVED lines=39> */
.L_x_3092:
        /* <DEDUP_REMOVED lines=39> */
.L_x_3093:
        /* <DEDUP_REMOVED lines=39> */
.L_x_3094:
        /* <DEDUP_REMOVED lines=39> */
.L_x_3095:
        /* <DEDUP_REMOVED lines=39> */
.L_x_3096:
        /* <DEDUP_REMOVED lines=39> */
.L_x_3097:
        /* <DEDUP_REMOVED lines=39> */
.L_x_3098:
        /* <DEDUP_REMOVED lines=39> */
.L_x_3099:
        /* <DEDUP_REMOVED lines=39> */
.L_x_3100:
        /* <DEDUP_REMOVED lines=39> */
.L_x_3101:
        /* <DEDUP_REMOVED lines=39> */
.L_x_3102:
        /* <DEDUP_REMOVED lines=39> */
.L_x_3103:
        /* <DEDUP_REMOVED lines=39> */
.L_x_3104:
        /* <DEDUP_REMOVED lines=39> */
.L_x_3105:
        /* <DEDUP_REMOVED lines=39> */
.L_x_3106:
        /* <DEDUP_REMOVED lines=39> */
.L_x_3107:
        /* <DEDUP_REMOVED lines=39> */
.L_x_3108:
        /* <DEDUP_REMOVED lines=39> */
.L_x_3109:
        /* <DEDUP_REMOVED lines=39> */
.L_x_3110:
        /* <DEDUP_REMOVED lines=39> */
.L_x_3111:
        /* <DEDUP_REMOVED lines=39> */
.L_x_3112:
[----:B0-----:R-:W2:Y:S04]  /*106f0*/  LDL.LU R22, [R1+0x70c] ;  /* 0x00070c0001167983 */ /* 0x001ea80000300800 */
[----:B------:R-:W3:Y:S04]  /*10700*/  LDL.LU R18, [R1+0x718] ;  /* 0x0007180001127983 */ /* 0x000ee80000300800 */
[----:B------:R0:W5:Y:S04]  /*10710*/  LDL R21, [R1+0x42c] ;  /* 0x00042c0001157983 */ /* 0x0001680000100800 */
[----:B------:R0:W5:Y:S01]  /*10720*/  LDL R20, [R1+0x708] ;  /* 0x0007080001147983 */ /* 0x0001620000100800 */
[-C--:B------:R-:W-:Y:S01]  /*10730*/  FMUL.FTZ R13, R0, R24.reuse ;  /* 0x00000018000d7220 */ /* 0x080fe20000410000 */
[----:B------:R-:W-:Y:S01]  /*10740*/  FFMA.FTZ R8, R15, R24, R8 ;  /* 0x000000180f087223 */ /* 0x000fe20000010008 */
[----:B------:R-:W-:Y:S01]  /*10750*/  FFMA.FTZ R14, R19, R23, R14 ;  /* 0x00000017130e7223 */ /* 0x000fe2000001000e */
[----:B------:R-:W-:Y:S01]  /*10760*/  FADD.FTZ R17, R17, R10 ;  /* 0x0000000a11117221 */ /* 0x000fe20000010000 */
[----:B------:R-:W-:Y:S01]  /*10770*/  FFMA.FTZ R11, R15, R13, R11 ;  /* 0x0000000d0f0b7223 */ /* 0x000fe2000001000b */
[----:B------:R-:W-:Y:S01]  /*10780*/  FADD.FTZ R15, R16, R23 ;  /* 0x00000017100f7221 */ /* 0x000fe20000010000 */
[----:B------:R-:W-:Y:S01]  /*10790*/  FMUL.FTZ R10, R5, R23 ;  /* 0x00000017050a7220 */ /* 0x000fe20000410000 */
[----:B------:R0:W-:Y:S01]  /*107a0*/  STL [R1+0x4b4], R14 ;  /* 0x0004b40e01007387 */ /* 0x0001e20000100800 */
[----:B------:R-:W-:Y:S01]  /*107b0*/  FADD.FTZ R17, R9, R17 ;  /* 0x0000001109117221 */ /* 0x000fe20000010000 */
[----:B------:R-:W-:Y:S01]  /*107c0*/  FADD.FTZ R12, R12, R24 ;  /* 0x000000180c0c7221 */ /* 0x000fe20000010000 */
[----:B------:R-:W-:Y:S01]  /*107d0*/  FFMA.FTZ R11, R19, R10, R11 ;  /* 0x0000000a130b7223 */ /* 0x000fe2000001000b */
[----:B------:R0:W-:Y:S01]  /*107e0*/  STL [R1+0x4c8], R15 ;  /* 0x0004c80f01007387 */ /* 0x0001e20000100800 */
[----:B------:R-:W-:Y:S01]  /*107f0*/  FADD.FTZ R17, R17, R13 ;  /* 0x0000000d11117221 */ /* 0x000fe20000010000 */
        /* <DEDUP_REMOVED lines=25> */
.L_x_3113:
[----:B------:R-:W2:Y:S04]  /*10990*/  LDL.LU R14, [R1+0x700] ;  /* 0x00070000010e7983 */ /* 0x000ea80000300800 */
[----:B------:R-:W3:Y:S04]  /*109a0*/  LDL.LU R13, [R1+0x704] ;  /* 0x00070400010d7983 */ /* 0x000ee80000300800 */
[----:B------:R4:W5:Y:S04]  /*109b0*/  LDL R18, [R1+0x6f8] ;  /* 0x0006f80001127983 */ /* 0x0009680000100800 */
[----:B------:R4:W5:Y:S02]  /*109c0*/  LDL R15, [R1+0x6fc] ;  /* 0x0006fc00010f7983 */ /* 0x0009640000100800 */
[----:B-----5:R-:W-:Y:S01]  /*109d0*/  FADD.FTZ R16, R12, R21 ;  /* 0x000000150c107221 */ /* 0x020fe20000010000 */
[-C--:B------:R-:W-:Y:S01]  /*109e0*/  FFMA.FTZ R8, R9, R21.reuse, R8 ;  /* 0x0000001509087223 */ /* 0x080fe20000010008 */
[----:B------:R-:W-:Y:S01]  /*109f0*/  FMUL.FTZ R12, R0, R21 ;  /* 0x00000015000c7220 */ /* 0x000fe20000410000 */
[----:B------:R-:W-:Y:S01]  /*10a00*/  FADD.FTZ R17, R10, R17 ;  /* 0x000000110a117221 */ /* 0x000fe20000010000 */
[----:B------:R-:W-:Y:S01]  /*10a10*/  FMUL.FTZ R10, R5, R20 ;  /* 0x00000014050a7220 */ /* 0x000fe20000410000 */
[----:B------:R-:W-:Y:S01]  /*10a20*/  STL [R1+0x4b0], R16 ;  /* 0x0004b01001007387 */ /* 0x000fe20000100800 */
[----:B------:R-:W-:Y:S01]  /*10a30*/  FFMA.FTZ R11, R9, R12, R11 ;  /* 0x0000000c090b7223 */ /* 0x000fe2000001000b */
[----:B------:R-:W-:-:S02]  /*10a40*/  FADD.FTZ R9, R17, R12 ;  /* 0x0000000c11097221 */ /* 0x000fc40000010000 */
[----:B------:R3:W-:Y:S01]  /*10a50*/  STL [R1+0x494], R8 ;  /* 0x0004940801007387 */ /* 0x0007e20000100800 */
[----:B--2---:R-:W-:Y:S01]  /*10a60*/  FADD.FTZ R30, R14, -UR16 ;  /* 0x800000100e1e7e21 */ /* 0x004fe20008010000 */
[----:B---3--:R-:W-:-:S03]  /*10a70*/  FADD.FTZ R8, R13, -UR16 ;  /* 0x800000100d087e21 */ /* 0x008fc60008010000 */
[----:B------:R-:W-:Y:S01]  /*10a80*/  FMUL.FTZ R30, R30, UR12 ;  /* 0x0000000c1e1e7c20 */ /* 0x000fe20008410000 */
[----:B------:R-:W-:Y:S01]  /*10a90*/  FMUL.FTZ R8, R8, UR12 ;  /* 0x0000000c08087c20 */ /* 0x000fe20008410000 */
[----:B----4-:R-:W-:Y:S06]  /*10aa0*/  @!P1 BRA `(.L_x_3114) ;  /* 0x0000000000509947 */ /* 0x010fec0003800000 */
        /* <DEDUP_REMOVED lines=20> */
.L_x_3114:
[----:B------:R-:W3:Y:S04]  /*10bf0*/  LDL.LU R14, [R1+0x6f0] ;  /* 0x0006f000010e7983 */ /* 0x000ee80000300800 */
[----:B------:R-:W4:Y:S04]  /*10c00*/  LDL.LU R13, [R1+0x6f4] ;  /* 0x0006f400010d7983 */ /* 0x000f280000300800 */
[----:B------:R0:W5:Y:S04]  /*10c10*/  LDL R19, [R1+0x6e8] ;  /* 0x0006e80001137983 */ /* 0x0001680000100800 */
        /* <DEDUP_REMOVED lines=8> */
[----:B------:R-:W-:Y:S01]  /*10ca0*/  FMUL.FTZ R10, R10, UR12 ;  /* 0x0000000c0a0a7c20 */ /* 0x000fe20008410000 */
[----:B------:R-:W-:Y:S01]  /*10cb0*/  FMUL.FTZ R13, R5, R15 ;  /* 0x0000000f050d7220 */ /* 0x000fe20000410000 */
[----:B------:R-:W-:Y:S01]  /*10cc0*/  FMUL.FTZ R11, R11, UR12 ;  /* 0x0000000c0b0b7c20 */ /* 0x000fe20008410000 */
[----:B0-----:R-:W-:Y:S06]  /*10cd0*/  @!P1 BRA `(.L_x_3115) ;  /* 0x0000000000509947 */ /* 0x001fec0003800000 */
[----:B------:R-:W-:-:S04]  /*10ce0*/  FFMA.FTZ R14, R10, R0, R3 ;  /* 0x000000000a0e7223 */ /* 0x000fc80000010003 */
[----:B------:R-:W-:-:S06]  /*10cf0*/  FMUL.FTZ R9, R14, -1.4426950216293334961 ;  /* 0xbfb8aa3b0e097820 */ /* 0x000fcc0000410000 */
[----:B------:R-:W0:Y:S02]  /*10d00*/  MUFU.EX2 R9, R9 ;  /* 0x0000000900097308 */ /* 0x000e240000000800 */
[----:B0-----:R-:W-:-:S06]  /*10d10*/  FADD.FTZ R9, R9, 1 ;  /* 0x3f80000009097421 */ /* 0x001fcc0000010000 */
[----:B--2---:R-:W0:Y:S02]  /*10d20*/  MUFU.RCP R15, R9 ;  /* 0x00000009000f7308 */ /* 0x004e240000001000 */
        /* <DEDUP_REMOVED lines=15> */
.L_x_3115:
[----:B------:R-:W3:Y:S04]  /*10e20*/  LDL.LU R17, [R1+0x6e0] ;  /* 0x0006e00001117983 */ /* 0x000ee80000300800 */
[----:B--2---:R-:W2:Y:S04]  /*10e30*/  LDL.LU R15, [R1+0x6e4] ;  /* 0x0006e400010f7983 */ /* 0x004ea80000300800 */
        /* <DEDUP_REMOVED lines=8> */
[----:B--2---:R-:W-:-:S03]  /*10ec0*/  FADD.FTZ R13, R15, -UR16 ;  /* 0x800000100f0d7e21 */ /* 0x004fc60008010000 */
[----:B------:R-:W-:Y:S01]  /*10ed0*/  FMUL.FTZ R12, R12, UR12 ;  /* 0x0000000c0c0c7c20 */ /* 0x000fe20008410000 */
[----:B------:R-:W-:Y:S01]  /*10ee0*/  FMUL.FTZ R15, R5, R16 ;  /* 0x00000010050f7220 */ /* 0x000fe20000410000 */
[----:B------:R-:W-:Y:S01]  /*10ef0*/  FMUL.FTZ R13, R13, UR12 ;  /* 0x0000000c0d0d7c20 */ /* 0x000fe20008410000 */
[----:B----4-:R-:W-:Y:S06]  /*10f00*/  @!P1 BRA `(.L_x_3116) ;  /* 0x0000000000509947 */ /* 0x010fec0003800000 */
        /* <DEDUP_REMOVED lines=20> */
.L_x_3116:
[----:B0-----:R-:W3:Y:S04]  /*11050*/  LDL.LU R19, [R1+0x6c8] ;  /* 0x0006c80001137983 */ /* 0x001ee80000300800 */
[----:B------:R-:W4:Y:S04]  /*11060*/  LDL.LU R17, [R1+0x6cc] ;  /* 0x0006cc0001117983 */ /* 0x000f280000300800 */
[----:B-1----:R0:W5:Y:S04]  /*11070*/  LDL R24, [R1+0x6c0] ;  /* 0x0006c00001187983 */ /* 0x0021680000100800 */
[----:B------:R0:W5:Y:S01]  /*11080*/  LDL R20, [R1+0x6c4] ;  /* 0x0006c40001147983 */ /* 0x0001620000100800 */
[----:B------:R-:W-:Y:S01]  /*11090*/  FFMA.FTZ R42, R11, R15, R42 ;  /* 0x0000000f0b2a7223 */ /* 0x000fe2000001002a */
[----:B------:R-:W-:Y:S01]  /*110a0*/  FADD.FTZ R16, R15, R9 ;  /* 0x000000090f107221 */ /* 0x000fe20000010000 */
[----:B------:R-:W-:-:S04]  /*110b0*/  FMUL.FTZ R14, R0, R21 ;  /* 0x00000015000e7220 */ /* 0x000fc80000410000 */
[----:B------:R-:W-:Y:S01]  /*110c0*/  FFMA.FTZ R42, R12, R14, R42 ;  /* 0x0000000e0c2a7223 */ /* 0x000fe2000001002a */
[----:B------:R-:W-:Y:S01]  /*110d0*/  FADD.FTZ R14, R16, R14 ;  /* 0x0000000e100e7221 */ /* 0x000fe20000010000 */
[----:B---3--:R-:W-:Y:S01]  /*110e0*/  FADD.FTZ R15, R19, -UR16 ;  /* 0x80000010130f7e21 */ /* 0x008fe20008010000 */
[----:B----4-:R-:W-:-:S03]  /*110f0*/  FADD.FTZ R9, R17, -UR16 ;  /* 0x8000001011097e21 */ /* 0x010fc60008010000 */
        /* <DEDUP_REMOVED lines=26> */
.L_x_3117:
[----:B--2---:R-:W2:Y:S04]  /*112a0*/  LDL.LU R21, [R1+0x6b8] ;  /* 0x0006b80001157983 */ /* 0x004ea80000300800 */
        /* <DEDUP_REMOVED lines=36> */
.L_x_3118:
        /* <DEDUP_REMOVED lines=10> */
[----:B---3--:R-:W-:-:S03]  /*11590*/  FADD.FTZ R9, R17, -UR16 ;  /* 0x8000001011097e21 */ /* 0x008fc60008010000 */
[----:B----4-:R-:W-:Y:S01]  /*115a0*/  FMUL.FTZ R19, R15, UR12 ;  /* 0x0000000c0f137c20 */ /* 0x010fe20008410000 */
        /* <DEDUP_REMOVED lines=25> */
.L_x_3119:
        /* <DEDUP_REMOVED lines=37> */
.L_x_3120:
        /* <DEDUP_REMOVED lines=37> */
.L_x_3121:
        /* <DEDUP_REMOVED lines=37> */
.L_x_3122:
        /* <DEDUP_REMOVED lines=37> */
.L_x_3123:
        /* <DEDUP_REMOVED lines=37> */
.L_x_3124:
        /* <DEDUP_REMOVED lines=37> */
.L_x_3125:
        /* <DEDUP_REMOVED lines=37> */
.L_x_3126:
        /* <DEDUP_REMOVED lines=37> */
.L_x_3127:
        /* <DEDUP_REMOVED lines=37> */
.L_x_3128:
        /* <DEDUP_REMOVED lines=13> */
[----:B--2---:R-:W-:-:S03]  /*12ce0*/  FMUL.FTZ R22, R9, UR12 ;  /* 0x0000000c09167c20 */ /* 0x004fc60008410000 */
        /* <DEDUP_REMOVED lines=23> */
.L_x_3129:
        /* <DEDUP_REMOVED lines=37> */
.L_x_3130:
        /* <DEDUP_REMOVED lines=35> */
.L_x_3131:
        /* <DEDUP_REMOVED lines=35> */
.L_x_3132:
        /* <DEDUP_REMOVED lines=35> */
.L_x_3133:
        /* <DEDUP_REMOVED lines=35> */
.L_x_3134:
        /* <DEDUP_REMOVED lines=35> */
.L_x_3135:
        /* <DEDUP_REMOVED lines=35> */
.L_x_3136:
        /* <DEDUP_REMOVED lines=35> */
.L_x_3137:
        /* <DEDUP_REMOVED lines=35> */
.L_x_3138:
        /* <DEDUP_REMOVED lines=35> */
.L_x_3139:
        /* <DEDUP_REMOVED lines=35> */
.L_x_3140:
        /* <DEDUP_REMOVED lines=35> */
.L_x_3141:
        /* <DEDUP_REMOVED lines=37> */
.L_x_3142:
        /* <DEDUP_REMOVED lines=46> */
.L_x_3143:
[----:B------:R-:W2:Y:S04]  /*14df0*/  LDL.LU R44, [R1+0x418] ;  /* 0x00041800012c7983 */ /* 0x000ea80000300800 */
[----:B0-----:R-:W3:Y:S04]  /*14e00*/  LDL R9, [R1+0x4a0] ;  /* 0x0004a00001097983 */ /* 0x001ee80000100800 */
[----:B-----5:R0:W-:Y:S04]  /*14e10*/  STL [R1+0x824], R4 ;  /* 0x0008240401007387 */ /* 0x0201e80000100800 */
[----:B0-----:R-:W4:Y:S04]  /*14e20*/  LDL.LU R4, [R1+0x414] ;  /* 0x0004140001047983 */ /* 0x001f280000300800 */
[----:B------:R0:W-:Y:S04]  /*14e30*/  STL [R1+0x820], R3 ;  /* 0x0008200301007387 */ /* 0x0001e80000100800 */
[----:B------:R1:W-:Y:S04]  /*14e40*/  STL [R1+0x81c], R2 ;  /* 0x00081c0201007387 */ /* 0x0003e80000100800 */
        /* <DEDUP_REMOVED lines=48> */
.L_x_3144:
        /* <DEDUP_REMOVED lines=41> */
[----:B------:R-:W-:Y:S01]  /*153e0*/  FFMA.FTZ R27, R44, R45, R27 ;  /* 0x0000002d2c1b7223 */ /* 0x000fe2000001001b */
[----:B------:R-:W-:Y:S01]  /*153f0*/  FADD.FTZ R45, R4, R45 ;  /* 0x0000002d042d7221 */ /* 0x000fe20000010000 */
[----:B---3--:R-:W-:Y:S02]  /*15400*/  FFMA.FTZ R6, R31, R34, R35 ;  /* 0x000000221f067223 */ /* 0x008fe40000010023 */
[----:B------:R-:W3:Y:S01]  /*15410*/  LDL.LU R35, [R1+0x428] ;  /* 0x0004280001237983 */ /* 0x000ee20000300800 */
[----:B------:R-:W-:Y:S01]  /*15420*/  FMUL.FTZ R31, R5, R2 ;  /* 0x00000002051f7220 */ /* 0x000fe20000410000 */
[----:B-1----:R-:W-:-:S03]  /*15430*/  FFMA.FTZ R7, R30, R26, R32 ;  /* 0x0000001a1e077223 */ /* 0x002fc60000010020 */
[----:B------:R-:W-:Y:S01]  /*15440*/  FFMA.FTZ R30, R9, R31, R27 ;  /* 0x0000001f091e7223 */ /* 0x000fe2000001001b */
[----:B------:R-:W-:Y:S01]  /*15450*/  FADD.FTZ R31, R31, R45 ;  /* 0x0000002d1f1f7221 */ /* 0x000fe20000010000 */
[----:B------:R-:W4:Y:S04]  /*15460*/  LDL.LU R32, [R1+0x430] ;  /* 0x0004300001207983 */ /* 0x000f280000300800 */
[----:B------:R-:W4:Y:S01]  /*15470*/  LDL.LU R27, [R1+0x6b4] ;  /* 0x0006b400011b7983 */ /* 0x000f220000300800 */
[----:B------:R-:W-:-:S03]  /*15480*/  FADD.FTZ R45, R23, R26 ;  /* 0x0000001a172d7221 */ /* 0x000fc60000010000 */
[----:B------:R-:W3:Y:S01]  /*15490*/  LDL.LU R23, [R1+0x6b0] ;  /* 0x0006b00001177983 */ /* 0x000ee20000300800 */
[----:B------:R-:W-:-:S03]  /*154a0*/  FADD.FTZ R4, R33, R34 ;  /* 0x0000002221047221 */ /* 0x000fc60000010000 */
[----:B------:R-:W4:Y:S01]  /*154b0*/  LDL.LU R33, [R1+0x42c] ;  /* 0x00042c0001217983 */ /* 0x000f220000300800 */
[----:B------:R-:W-:-:S03]  /*154c0*/  FFMA.FTZ R8, R8, R22, R6 ;  /* 0x0000001608087223 */ /* 0x000fc60000010006 */
[----:B------:R-:W4:Y:S01]  /*154d0*/  LDL.LU R34, [R1+0x6c4] ;  /* 0x0006c40001227983 */ /* 0x000f220000300800 */
[----:B------:R-:W-:-:S03]  /*154e0*/  FADD.FTZ R6, R4, R22 ;  /* 0x0000001604067221 */ /* 0x000fc60000010000 */
[----:B------:R-:W4:Y:S01]  /*154f0*/  LDL.LU R26, [R1+0x434] ;  /* 0x00043400011a7983 */ /* 0x000f220000300800 */
[----:B------:R-:W-:Y:S01]  /*15500*/  FFMA.FTZ R8, R11, R24, R8 ;  /* 0x000000180b087223 */ /* 0x000fe20000010008 */
[----:B------:R-:W-:Y:S01]  /*15510*/  FFMA.FTZ R10, R10, R25, R7 ;  /* 0x000000190a0a7223 */ /* 0x000fe20000010007 */
[----:B------:R-:W-:Y:S01]  /*15520*/  FADD.FTZ R45, R45, R25 ;  /* 0x000000192d2d7221 */ /* 0x000fe20000010000 */
[----:B------:R-:W-:Y:S01]  /*15530*/  FADD.FTZ R11, R6, R24 ;  /* 0x00000018060b7221 */ /* 0x000fe20000010000 */
[----:B------:R-:W4:Y:S04]  /*15540*/  LDL.LU R25, [R1+0x6a0] ;  /* 0x0006a00001197983 */ /* 0x000f280000300800 */
[----:B------:R-:W4:Y:S04]  /*15550*/  LDL.LU R24, [R1+0x438] ;  /* 0x0004380001187983 */ /* 0x000f280000300800 */
[----:B------:R-:W4:Y:S01]  /*15560*/  LDL.LU R6, [R1+0x690] ;  /* 0x0006900001067983 */ /* 0x000f220000300800 */
[----:B------:R-:W-:-:S03]  /*15570*/  FFMA.FTZ R10, R12, R36, R10 ;  /* 0x000000240c0a7223 */ /* 0x000fc6000001000a */
[----:B------:R0:W-:Y:S01]  /*15580*/  STL [R1+0x83c], R41 ;  /* 0x00083c2901007387 */ /* 0x0001e20000100800 */
[----:B------:R-:W-:-:S03]  /*15590*/  FFMA.FTZ R8, R13, R39, R8 ;  /* 0x000000270d087223 */ /* 0x000fc60000010008 */
[----:B------:R-:W4:Y:S04]  /*155a0*/  LDL.LU R12, [R1+0x43c] ;  /* 0x00043c00010c7983 */ /* 0x000f280000300800 */
[----:B------:R-:W4:Y:S04]  /*155b0*/  LDL.LU R13, [R1+0x6a4] ;  /* 0x0006a400010d7983 */ /* 0x000f280000300800 */
[----:B------:R-:W4:Y:S04]  /*155c0*/  LDL.LU R7, [R1+0x440] ;  /* 0x0004400001077983 */ /* 0x000f280000300800 */
[----:B0-----:R-:W4:Y:S04]  /*155d0*/  LDL.LU R41, [R1+0x694] ;  /* 0x0006940001297983 */ /* 0x001f280000300800 */
[----:B------:R0:W-:Y:S04]  /*155e0*/  STL [R1+0x838], R42 ;  /* 0x0008382a01007387 */ /* 0x0001e80000100800 */
[----:B------:R1:W-:Y:S04]  /*155f0*/  STL [R1+0x834], R29 ;  /* 0x0008341d01007387 */ /* 0x0003e80000100800 */
[----:B0-----:R-:W4:Y:S04]  /*15600*/  LDL.LU R42, [R1+0x67c] ;  /* 0x00067c00012a7983 */ /* 0x001f280000300800 */
[----:B-1----:R-:W4:Y:S01]  /*15610*/  LDL.LU R29, [R1+0x448] ;  /* 0x00044800011d7983 */ /* 0x002f220000300800 */
[----:B------:R-:W-:-:S03]  /*15620*/  FADD.FTZ R45, R45, R36 ;  /* 0x000000242d2d7221 */ /* 0x000fc60000010000 */
[----:B------:R0:W-:Y:S04]  /*15630*/  STL [R1+0x830], R28 ;  /* 0x0008301c01007387 */ /* 0x0001e80000100800 */
[----:B0-----:R-:W4:Y:S01]  /*15640*/  LDL.LU R28, [R1+0x678] ;  /* 0x00067800011c7983 */ /* 0x001f220000300800 */
[----:B--2---:R-:W-:-:S03]  /*15650*/  FFMA.FTZ R10, R38, R37, R10 ;  /* 0x00000025260a7223 */ /* 0x004fc6000001000a */
[----:B------:R-:W2:Y:S01]  /*15660*/  LDL.LU R38, [R1+0x444] ;  /* 0x0004440001267983 */ /* 0x000ea20000300800 */
[----:B------:R-:W-:-:S03]  /*15670*/  FADD.FTZ R45, R45, R37 ;  /* 0x000000252d2d7221 */ /* 0x000fc60000010000 */
[----:B------:R-:W2:Y:S01]  /*15680*/  LDL.LU R37, [R1+0x450] ;  /* 0x0004500001257983 */ /* 0x000ea20000300800 */
[----:B---3--:R-:W-:Y:S01]  /*15690*/  FADD.FTZ R45, R45, R23 ;  /* 0x000000172d2d7221 */ /* 0x008fe20000010000 */
[----:B----4-:R-:W-:Y:S02]  /*156a0*/  FFMA.FTZ R10, R33, R23, R10 ;  /* 0x00000017210a7223 */ /* 0x010fe4000001000a */
        /* <DEDUP_REMOVED lines=8> */
[----:B------:R-:W-:Y:S02]  /*15730*/  FFMA.FTZ R8, R32, R27, R8 ;  /* 0x0000001b20087223 */ /* 0x000fe40000010008 */
[----:B------:R-:W3:Y:S01]  /*15740*/  LDL.LU R32, [R1+0x654] ;  /* 0x0006540001207983 */ /* 0x000ee20000300800 */
[----:B------:R-:W-:Y:S01]  /*15750*/  FADD.FTZ R11, R11, R27 ;  /* 0x0000001b0b0b7221 */ /* 0x000fe20000010000 */
[----:B------:R-:W-:Y:S02]  /*15760*/  FFMA.FTZ R10, R26, R25, R10 ;  /* 0x000000191a0a7223 */ /* 0x000fe4000001000a */
[----:B------:R-:W3:Y:S04]  /*15770*/  LDL.LU R27, [R1+0x644] ;  /* 0x00064400011b7983 */ /* 0x000ee80000300800 */
[----:B------:R1:W-:Y:S04]  /*15780*/  STL [R1+0x840], R40 ;  /* 0x0008402801007387 */ /* 0x0003e80000100800 */
[----:B------:R-:W3:Y:S01]  /*15790*/  LDL.LU R39, [R1+0x668] ;  /* 0x0006680001277983 */ /* 0x000ee20000300800 */
[----:B0-----:R-:W-:Y:S01]  /*157a0*/  ISETP.GT.AND P1, PT, R36, 0x1e, PT ;  /* 0x0000001e2400780c */ /* 0x001fe20003f24270 */
[----:B------:R-:W-:-:S02]  /*157b0*/  FFMA.FTZ R10, R12, R6, R10 ;  /* 0x000000060c0a7223 */ /* 0x000fc4000001000a */
[----:B-1----:R-:W3:Y:S01]  /*157c0*/  LDL.LU R40, [R1+0x44c] ;  /* 0x00044c0001287983 */ /* 0x002ee20000300800 */
[----:B------:R-:W-:Y:S01]  /*157d0*/  FFMA.FTZ R8, R24, R13, R8 ;  /* 0x0000000d18087223 */ /* 0x000fe20000010008 */
[----:B------:R-:W-:Y:S02]  /*157e0*/  FADD.FTZ R11, R11, R13 ;  /* 0x0000000d0b0b7221 */ /* 0x000fe40000010000 */
[----:B------:R-:W3:Y:S01]  /*157f0*/  LDL.LU R24, [R1+0x460] ;  /* 0x0004600001187983 */ /* 0x000ee20000300800 */
[----:B------:R-:W-:-:S03]  /*15800*/  FADD.FTZ R45, R45, R25 ;  /* 0x000000192d2d7221 */ /* 0x000fc60000010000 */
[----:B------:R-:W3:Y:S02]  /*15810*/  LDL.LU R35, [R1+0x454] ;  /* 0x0004540001237983 */ /* 0x000ee40000300800 */
[----:B------:R-:W-:Y:S01]  /*15820*/  @!P1 FADD.FTZ R30, R30, R22 ;  /* 0x000000161e1e9221 */ /* 0x000fe20000010000 */
[----:B----4-:R-:W-:Y:S01]  /*15830*/  @!P1 FADD.FTZ R31, R31, R4 ;  /* 0x000000041f1f9221 */ /* 0x010fe20000010000 */
[----:B------:R-:W-:Y:S01]  /*15840*/  FFMA.FTZ R8, R7, R41, R8 ;  /* 0x0000002907087223 */ /* 0x000fe20000010008 */
[----:B------:R-:W4:Y:S04]  /*15850*/  LDL.LU R34, [R1+0x650] ;  /* 0x0006500001227983 */ /* 0x000f280000300800 */
[----:B------:R-:W0:Y:S04]  /*15860*/  SHFL.DOWN PT, R12, R30, 0x2, 0x1f ;  /* 0x08401f001e0c7f89 */ /* 0x000e2800000e0000 */
[----:B------:R-:W1:Y:S01]  /*15870*/  SHFL.DOWN PT, R13, R31, 0x2, 0x1f ;  /* 0x08401f001f0d7f89 */ /* 0x000e6200000e0000 */
[----:B------:R-:W-:-:S03]  /*15880*/  ISETP.GT.AND P1, PT, R36, 0x1d, PT ;  /* 0x0000001d2400780c */ /* 0x000fc60003f24270 */
[----:B------:R-:W4:Y:S01]  /*15890*/  LDL.LU R7, [R1+0x634] ;  /* 0x0006340001077983 */ /* 0x000f220000300800 */
[----:B------:R-:W-:-:S03]  /*158a0*/  FFMA.FTZ R8, R29, R42, R8 ;  /* 0x0000002a1d087223 */ /* 0x000fc60000010008 */
[----:B------:R-:W4:Y:S04]  /*158b0*/  LDL.LU R26, [R1+0x45c] ;  /* 0x00045c00011a7983 */ /* 0x000f280000300800 */
[----:B------:R-:W4:Y:S04]  /*158c0*/  LDL.LU R29, [R1+0x468] ;  /* 0x00046800011d7983 */ /* 0x000f280000300800 */
[----:B------:R-:W4:Y:S01]  /*158d0*/  LDL.LU R25, [R1+0x640] ;  /* 0x0006400001197983 */ /* 0x000f220000300800 */
[----:B0-----:R-:W-:Y:S01]  /*158e0*/  @!P1 FADD.FTZ R30, R30, R12 ;  /* 0x0000000c1e1e9221 */ /* 0x001fe20000010000 */
[----:B------:R-:W-:-:S02]  /*158f0*/  FADD.FTZ R11, R11, R41 ;  /* 0x000000290b0b7221 */ /* 0x000fc40000010000 */
        /* <DEDUP_REMOVED lines=18> */
[----:B------:R-:W3:Y:S01]  /*15a20*/  LDL.LU R42, [R1+0x5c4] ;  /* 0x0005c400012a7983 */ /* 0x000ee20000300800 */
[----:B------:R-:W-:Y:S01]  /*15a30*/  FFMA.FTZ R8, R33, R32, R8 ;  /* 0x0000002021087223 */ /* 0x000fe20000010008 */
[----:B------:R-:W-:Y:S02]  /*15a40*/  FADD.FTZ R11, R11, R32 ;  /* 0x000000200b0b7221 */ /* 0x000fe40000010000 */
[----:B------:R-:W3:Y:S02]  /*15a50*/  LDL.LU R33, [R1+0x490] ;  /* 0x0004900001217983 */ /* 0x000ee40000300800 */
[----:B------:R-:W-:-:S02]  /*15a60*/  FADD.FTZ R11, R11, R27 ;  /* 0x0000001b0b0b7221 */ /* 0x000fc40000010000 */
[----:B------:R-:W3:Y:S04]  /*15a70*/  LDL.LU R32, [R1+0x5f8] ;  /* 0x0005f80001207983 */ /* 0x000ee80000300800 */
[----:B------:R-:W3:Y:S01]  /*15a80*/  LDL.LU R36, [R1+0x850] ;  /* 0x0008500001247983 */ /* 0x000ee20000300800 */
[----:B------:R-:W-:Y:S01]  /*15a90*/  FADD.FTZ R45, R45, R39 ;  /* 0x000000272d2d7221 */ /* 0x000fe20000010000 */
[----:B------:R-:W-:Y:S02]  /*15aa0*/  FFMA.FTZ R10, R40, R39, R10 ;  /* 0x00000027280a7223 */ /* 0x000fe4000001000a */
[----:B------:R-:W3:Y:S01]  /*15ab0*/  LDL.LU R39, [R1+0x5dc] ;  /* 0x0005dc0001277983 */ /* 0x000ee20000300800 */
[----:B------:R-:W-:-:S03]  /*15ac0*/  FFMA.FTZ R8, R24, R27, R8 ;  /* 0x0000001b18087223 */ /* 0x000fc60000010008 */
[----:B------:R-:W3:Y:S04]  /*15ad0*/  LDL.LU R40, [R1+0x480] ;  /* 0x0004800001287983 */ /* 0x000ee80000300800 */
[----:B------:R-:W3:Y:S01]  /*15ae0*/  LDL.LU R24, [R1+0x474] ;  /* 0x0004740001187983 */ /* 0x000ee20000300800 */
[----:B----4-:R-:W-:Y:S01]  /*15af0*/  FFMA.FTZ R10, R35, R34, R10 ;  /* 0x00000022230a7223 */ /* 0x010fe2000001000a */
[----:B------:R-:W-:Y:S02]  /*15b00*/  FADD.FTZ R45, R45, R34 ;  /* 0x000000222d2d7221 */ /* 0x000fe40000010000 */
[----:B------:R-:W4:Y:S04]  /*15b10*/  LDL.LU R27, [R1+0x47c] ;  /* 0x00047c00011b7983 */ /* 0x000f280000300800 */
[----:B------:R-:W4:Y:S04]  /*15b20*/  LDL.LU R34, [R1+0x5fc] ;  /* 0x0005fc0001227983 */ /* 0x000f280000300800 */
[----:B------:R-:W4:Y:S01]  /*15b30*/  LDL.LU R35, [R1+0x488] ;  /* 0x0004880001237983 */ /* 0x000f220000300800 */
[----:B------:R-:W-:Y:S01]  /*15b40*/  FADD.FTZ R11, R11, R7 ;  /* 0x000000070b0b7221 */ /* 0x000fe20000010000 */
[----:B------:R-:W-:-:S02]  /*15b50*/  FFMA.FTZ R8, R29, R7, R8 ;  /* 0x000000071d087223 */ /* 0x000fc40000010008 */
[----:B------:R-:W4:Y:S01]  /*15b60*/  LDL.LU R29, [R1+0x5a8] ;  /* 0x0005a800011d7983 */ /* 0x000f220000300800 */
[----:B------:R-:W-:-:S03]  /*15b70*/  FFMA.FTZ R10, R26, R25, R10 ;  /* 0x000000191a0a7223 */ /* 0x000fc6000001000a */
[----:B------:R-:W4:Y:S01]  /*15b80*/  LDL.LU R26, [R1+0x478] ;  /* 0x00047800011a7983 */ /* 0x000f220000300800 */
[----:B------:R-:W-:Y:S01]  /*15b90*/  FADD.FTZ R11, R11, R12 ;  /* 0x0000000c0b0b7221 */ /* 0x000fe20000010000 */
[----:B------:R-:W-:Y:S02]  /*15ba0*/  FADD.FTZ R45, R45, R25 ;  /* 0x000000192d2d7221 */ /* 0x000fe40000010000 */
[----:B------:R-:W4:Y:S01]  /*15bb0*/  LDL.LU R7, [R1+0x590] ;  /* 0x0005900001077983 */ /* 0x000f220000300800 */
[----:B------:R-:W-:-:S03]  /*15bc0*/  FFMA.FTZ R8, R13, R12, R8 ;  /* 0x0000000c0d087223 */ /* 0x000fc60000010008 */
[----:B------:R-:W0:Y:S04]  /*15bd0*/  SHFL.DOWN PT, R12, R30, 0x4, 0x1f ;  /* 0x08801f001e0c7f89 */ /* 0x000e2800000e0000 */
        /* <DEDUP_REMOVED lines=205> */
.L_x_3146:
[----:B------:R-:W-:Y:S05]  /*168b0*/  BSYNC B0 ;  /* 0x0000000000007941 */ /* 0x000fea0003800000 */
.L_x_3145:
        /* <DEDUP_REMOVED lines=38> */
.L_x_3148:
[----:B------:R-:W-:Y:S05]  /*16b20*/  BSYNC B0 ;  /* 0x0000000000007941 */ /* 0x000fea0003800000 */
.L_x_3147:
        /* <DEDUP_REMOVED lines=30> */
.L_x_3150:
[----:B------:R-:W-:Y:S05]  /*16d10*/  BSYNC B0 ;  /* 0x0000000000007941 */ /* 0x000fea0003800000 */
.L_x_3149:
        /* <DEDUP_REMOVED lines=40> */
.L_x_3154:
[----:B------:R-:W2:Y:S04]  /*16fa0*/  LDG.E.STRONG.GPU R8, desc[UR10][R12.64] ;  /* 0x0000000a0c087981 */ /* 0x000ea8000c1ef900 */
[----:B--2---:R-:W-:Y:S04]  /*16fb0*/  CCTL.IVALL ;  /* 0x00000000ff00798f */ /* 0x004fe80002000000 */
[----:B------:R0:W-:Y:S01]  /*16fc0*/  STL [R1], R8 ;  /* 0x0000000801007387 */ /* 0x0001e20000100800 */
[----:B------:R-:W-:-:S13]  /*16fd0*/  ISETP.NE.AND P1, PT, R8, UR6, PT ;  /* 0x0000000608007c0c */ /* 0x000fda000bf25270 */
[----:B0-----:R-:W-:Y:S05]  /*16fe0*/  @P1 BRA `(.L_x_3154) ;  /* 0xfffffffc00ec1947 */ /* 0x001fea000383ffff */
.L_x_3153:
[----:B------:R-:W-:Y:S05]  /*16ff0*/  BSYNC B0 ;  /* 0x0000000000007941 */ /* 0x000fea0003800000 */
.L_x_3152:
        /* <DEDUP_REMOVED lines=18> */
.L_x_3158:
        /* <DEDUP_REMOVED lines=115> */
.L_x_3157:
        /* <DEDUP_REMOVED lines=61> */
.L_x_3159:
[----:B------:R-:W-:-:S13]  /*17c20*/  ISETP.NE.OR P1, PT, R20, RZ, P1 ;  /* 0x000000ff1400720c */ /* 0x000fda0000f25670 */
[----:B------:R-:W-:Y:S05]  /*17c30*/  @!P1 BRA `(.L_x_3155) ;  /* 0x00000000007c9947 */ /* 0x000fea0003800000 */
.L_x_3156:
        /* <DEDUP_REMOVED lines=31> */
.L_x_3155:
        /* <DEDUP_REMOVED lines=11> */
.L_x_3161:
[----:B------:R-:W-:Y:S05]  /*17ee0*/  BSYNC B0 ;  /* 0x0000000000007941 */ /* 0x000fea0003800000 */
.L_x_3160:
        /* <DEDUP_REMOVED lines=19> */
.L_x_3151:
        /* <DEDUP_REMOVED lines=14> */
.L_x_3167:
[----:B------:R-:W-:-:S05]  /*18100*/  LEA R21, R19, UR14, 0x3 ;  /* 0x0000000e13157c11 */ /* 0x000fca000f8e18ff */
[----:B0-----:R-:W2:Y:S04]  /*18110*/  LDL.128 R8, [R21+0x10] ;  /* 0x0000100015087983 */ /* 0x001ea80000100c00 */
        /* <DEDUP_REMOVED lines=12> */
[----:B------:R-:W0:Y:S08]  /*181e0*/  @P3 MUFU.EX2 R20, R20 ;  /* 0x0000001400143308 */ /* 0x000e300000000800 */
[----:B------:R-:W1:Y:S01]  /*181f0*/  @P3 MUFU.EX2 R22, R22 ;  /* 0x0000001600163308 */ /* 0x000e620000000800 */
[----:B0-----:R-:W-:-:S07]  /*18200*/  @P3 FADD.FTZ R21, R20, 1 ;  /* 0x3f80000014153421 */ /* 0x001fce0000010000 */
[----:B------:R-:W0:Y:S01]  /*18210*/  @P3 MUFU.RCP R21, R21 ;  /* 0x0000001500153308 */ /* 0x000e220000001000 */
[----:B-1----:R-:W-:-:S07]  /*18220*/  @P3 FADD.FTZ R24, R22, 1 ;  /* 0x3f80000016183421 */ /* 0x002fce0000010000 */
[----:B------:R-:W1:Y:S01]  /*18230*/  @P3 MUFU.RCP R24, R24 ;  /* 0x0000001800183308 */ /* 0x000e620000001000 */
[----:B0-----:R-:W-:Y:S01]  /*18240*/  @P3 FADD.FTZ R23, -R21, 1 ;  /* 0x3f80000015173421 */ /* 0x001fe20000010100 */
[----:B---3--:R-:W-:Y:S01]  /*18250*/  @P3 FMUL.FTZ R25, R12, R21 ;  /* 0x000000150c193220 */ /* 0x008fe20000410000 */
[----:B------:R-:W-:Y:S02]  /*18260*/  MOV R21, R15 ;  /* 0x0000000f00157202 */ /* 0x000fe40000000f00 */
[----:B------:R-:W-:Y:S01]  /*18270*/  @P3 FFMA.FTZ R8, R8, R23, 1 ;  /* 0x3f80000008083423 */ /* 0x000fe20000010017 */
[----:B------:R-:W-:-:S03]  /*18280*/  LEA R23, R19, R4, 0x3 ;  /* 0x0000000413177211 */ /* 0x000fc600078e18ff */
[----:B------:R-:W-:Y:S01]  /*18290*/  @P3 FMUL.FTZ R12, R25, R8 ;  /* 0x00000008190c3220 */ /* 0x000fe20000410000 */
[----:B------:R-:W-:Y:S01]  /*182a0*/  FFMA.FTZ R25, R16, R26, R17 ;  /* 0x0000001a10197223 */ /* 0x000fe20000010011 */
[----:B------:R-:W-:Y:S01]  /*182b0*/  ISETP.GE.U32.AND P1, PT, R23, UR8, PT ;  /* 0x0000000817007c0c */ /* 0x000fe2000bf26070 */
[----:B-1----:R-:W-:Y:S01]  /*182c0*/  @P3 FADD.FTZ R27, -R24, 1 ;  /* 0x3f800000181b3421 */ /* 0x002fe20000010100 */
[----:B------:R-:W-:Y:S01]  /*182d0*/  @P3 FMUL.FTZ R24, R13, R24 ;  /* 0x000000180d183220 */ /* 0x000fe20000410000 */
[----:B------:R-:W-:Y:S01]  /*182e0*/  FFMA.FTZ R12, R12, R0, -R25 ;  /* 0x000000000c0c7223 */ /* 0x000fe20000010819 */
[----:B------:R-:W-:Y:S01]  /*182f0*/  SHF.R.S32.HI R25, RZ, 0x1f, R23 ;  /* 0x0000001fff197819 */ /* 0x000fe20000011417 */
[----:B------:R-:W-:Y:S01]  /*18300*/  @P3 FFMA.FTZ R27, R18, R27, 1 ;  /* 0x3f800000121b3423 */ /* 0x000fe2000001001b */
[----:B------:R-:W-:Y:S01]  /*18310*/  IADD3 R18, R23, 0x8, RZ ;  /* 0x0000000817127810 */ /* 0x000fe20007ffe0ff */
[----:B------:R-:W-:Y:S01]  /*18320*/  FMUL.FTZ R26, R11, UR12 ;  /* 0x0000000c0b1a7c20 */ /* 0x000fe20008410000 */
[----:B------:R-:W-:Y:S01]  /*18330*/  ISETP.GE.OR.EX P1, PT, R25, UR9, P0, P1 ;  /* 0x0000000919007c0c */ /* 0x000fe20008726710 */
[----:B------:R-:W-:Y:S01]  /*18340*/  @P3 FMUL.FTZ R13, R24, R27 ;  /* 0x0000001b180d3220 */ /* 0x000fe20000410000 */
[----:B------:R-:W-:Y:S01]  /*18350*/  ISETP.GE.U32.AND P2, PT, R18, UR8, PT ;  /* 0x0000000812007c0c */ /* 0x000fe2000bf46070 */
[----:B------:R-:W-:Y:S01]  /*18360*/  FMUL.FTZ R24, R10, UR12 ;  /* 0x0000000c0a187c20 */ /* 0x000fe20008410000 */
[----:B------:R-:W-:Y:S01]  /*18370*/  SHF.R.S32.HI R20, RZ, 0x1f, R18 ;  /* 0x0000001fff147819 */ /* 0x000fe20000011412 */
[C-C-:B------:R-:W-:Y:S01]  /*18380*/  FFMA.FTZ R8, R16.reuse, R9, R17.reuse ;  /* 0x0000000910087223 */ /* 0x140fe20000010011 */
[C-C-:B------:R-:W-:Y:S01]  /*18390*/  FFMA.FTZ R22, R16.reuse, R26, R17.reuse ;  /* 0x0000001a10167223 */ /* 0x140fe20000010011 */
[----:B------:R-:W-:Y:S01]  /*183a0*/  FFMA.FTZ R15, R16, R24, R17 ;  /* 0x00000018100f7223 */ /* 0x000fe20000010011 */
[----:B------:R-:W-:Y:S01]  /*183b0*/  ISETP.GE.OR.EX P2, PT, R20, UR9, P0, P2 ;  /* 0x0000000914007c0c */ /* 0x000fe20008746720 */
[----:B------:R-:W-:-:S04]  /*183c0*/  FFMA.FTZ R13, R13, R5, -R8 ;  /* 0x000000050d0d7223 */ /* 0x000fc80000010808 */
        /* <DEDUP_REMOVED lines=12> */
.L_x_3163:
[----:B------:R-:W-:Y:S05]  /*18490*/  BSYNC B0 ;  /* 0x0000000000007941 */ /* 0x000fea0003800000 */
.L_x_3162:
        /* <DEDUP_REMOVED lines=19> */
.L_x_3164:
[----:B------:R-:W-:Y:S01]  /*185d0*/  BSSY B0, `(.L_x_3165) ;  /* 0x000000f000007945 */ /* 0x000fe20003800000 */
[----:B------:R-:W-:Y:S01]  /*185e0*/  FFMA.FTZ R15, R14, R0, -R15 ;  /* 0x000000000e0f7223 */ /* 0x000fe2000001080f */
[----:B0-----:R-:W-:Y:S02]  /*185f0*/  FFMA.FTZ R13, R21, R5, -R22 ;  /* 0x00000005150d7223 */ /* 0x001fe40000010816 */
[----:B------:R-:W-:Y:S05]  /*18600*/  @P2 BRA `(.L_x_3166) ;  /* 0x00000000002c2947 */ /* 0x000fea0003800000 */
        /* <DEDUP_REMOVED lines=11> */
.L_x_3166:
[----:B------:R-:W-:Y:S05]  /*186c0*/  BSYNC B0 ;  /* 0x0000000000007941 */ /* 0x000fea0003800000 */
.L_x_3165:
        /* <DEDUP_REMOVED lines=12> */
.L_x_3078:
        /* <DEDUP_REMOVED lines=25> */
.L_x_3170:
[----:B------:R-:W-:Y:S05]  /*18920*/  BSYNC B0 ;  /* 0x0000000000007941 */ /* 0x000fea0003800000 */
.L_x_3169:
[----:B------:R-:W-:Y:S05]  /*18930*/  @P0 EXIT ;  /* 0x000000000000094d */ /* 0x000fea0003800000 */
[----:B------:R-:W-:Y:S05]  /*18940*/  @P2 BRA `(.L_x_3171) ;  /* 0x0000000000202947 */ /* 0x000fea0003800000 */
[----:B------:R-:W-:-:S05]  /*18950*/  IMAD R0, R6, R7, RZ ;  /* 0x0000000706007224 */ /* 0x000fca00078e02ff */
[----:B------:R-:W-:-:S13]  /*18960*/  ISETP.NE.AND P0, PT, R0, -0x1, PT ;  /* 0xffffffff0000780c */ /* 0x000fda0003f05270 */
[----:B------:R-:W-:Y:S05]  /*18970*/  @!P0 BRA `(.L_x_3171) ;  /* 0x0000000000148947 */ /* 0x000fea0003800000 */
.L_x_3172:
[----:B-1----:R-:W2:Y:S04]  /*18980*/  LDG.E.STRONG.GPU R5, desc[UR10][R2.64] ;  /* 0x0000000a02057981 */ /* 0x002ea8000c1ef900 */
[----:B--2---:R-:W-:Y:S01]  /*18990*/  CCTL.IVALL ;  /* 0x00000000ff00798f */ /* 0x004fe20002000000 */
[----:B------:R-:W-:Y:S05]  /*189a0*/  YIELD ;  /* 0x0000000000007946 */ /* 0x000fea0003800000 */
[----:B------:R-:W-:-:S13]  /*189b0*/  ISETP.NE.AND P0, PT, R5, R0, PT ;  /* 0x000000000500720c */ /* 0x000fda0003f05270 */
[----:B------:R-:W-:Y:S05]  /*189c0*/  @P0 BRA `(.L_x_3172) ;  /* 0xfffffffc00ec0947 */ /* 0x000fea000383ffff */
.L_x_3171:
        /* <DEDUP_REMOVED lines=27> */
.L_x_3173:
        /* <DEDUP_REMOVED lines=27> */
.L_x_3174:
        /* <DEDUP_REMOVED lines=13> */
.L_x_5601:


//--------------------- .text._Z35group_norm_nhwc_bwd_one_pass_kernelI11Fp32IOFp16WLi64ELi160ELi640EEv26Group_norm_nhwc_bwd_params --------------------------
	.section	.text._Z35group_norm_nhwc_bwd_one_pass_kernelI11Fp32IOFp16WLi64ELi160ELi640EEv26Group_norm_nhwc_bwd_params,"ax",@progbits
	.align	128
        .global         _Z35group_norm_nhwc_bwd_one_pass_kernelI11Fp32IOFp16WLi64ELi160ELi640EEv26Group_norm_nhwc_bwd_params
        .type           _Z35group_norm_nhwc_bwd_one_pass_kernelI11Fp32IOFp16WLi64ELi160ELi640EEv26Group_norm_nhwc_bwd_params,@function
        .size           _Z35group_norm_nhwc_bwd_one_pass_kernelI11Fp32IOFp16WLi64ELi160ELi640EEv26Group_norm_nhwc_bwd_params,(.L_x_5602 - _Z35group_norm_nhwc_bwd_one_pass_kernelI11Fp32IOFp16WLi64ELi160ELi640EEv26Group_norm_nhwc_bwd_params)
        .other          _Z35group_norm_nhwc_bwd_one_pass_kernelI11Fp32IOFp16WLi64ELi160ELi640EEv26Group_norm_nhwc_bwd_params,@"STO_CUDA_ENTRY STV_DEFAULT"
_Z35group_norm_nhwc_bwd_one_pass_kernelI11Fp32IOFp16WLi64ELi160ELi640EEv26Group_norm_nhwc_bwd_params:
.text._Z35group_norm_nhwc_bwd_one_pass_kernelI11Fp32IOFp16WLi64ELi160ELi640EEv26Group_norm_nhwc_bwd_params:
        /* <DEDUP_REMOVED lines=52> */
.L_x_3226:
        /* <DEDUP_REMOVED lines=248> */
[----:B---3--:R-:W-:-:S02]  /*12c0*/  HADD2.F32 R69, -RZ, R69.H0_H0 ;  /* 0x20000045ff457230 */ /* 0x008fc40000004100 */
[----:B--2---:R-:W-:Y:S02]  /*12d0*/  HADD2.F32 R68, -RZ, R68.H0_H0 ;  /* 0x20000044ff447230 */ /* 0x004fe40000004100 */
[----:B----4-:R-:W-:Y:S02]  /*12e0*/  @P0 HADD2.F32 R54, -RZ, R70.H0_H0 ;  /* 0x20000046ff360230 */ /* 0x010fe40000004100 */
[----:B------:R-:W-:-:S07]  /*12f0*/  @P0 HADD2.F32 R51, -RZ, R41.H0_H0 ;  /* 0x20000029ff330230 */ /* 0x000fce0000004100 */
.L_x_3177:
[----:B------:R-:W-:Y:S05]  /*1300*/  BSYNC B0 ;  /* 0x0000000000007941 */ /* 0x000fea0003800000 */
.L_x_3176:
        /* <DEDUP_REMOVED lines=29> */
.L_x_3178:
        /* <DEDUP_REMOVED lines=26> */
.L_x_3179:
        /* <DEDUP_REMOVED lines=31> */
.L_x_3180:
        /* <DEDUP_REMOVED lines=31> */
.L_x_3181:
        /* <DEDUP_REMOVED lines=31> */
.L_x_3182:
        /* <DEDUP_REMOVED lines=31> */
.L_x_3183:
        /* <DEDUP_REMOVED lines=33> */
.L_x_3184:
        /* <DEDUP_REMOVED lines=31> */
.L_x_3185:
        /* <DEDUP_REMOVED lines=125> */
.L_x_3187:
[----:B------:R-:W-:Y:S05]  /*2a10*/  BSYNC B0 ;  /* 0x0000000000007941 */ /* 0x000fea0003800000 */
.L_x_3186:
        /* <DEDUP_REMOVED lines=38> */
.L_x_3189:
[----:B------:R-:W-:Y:S05]  /*2c80*/  BSYNC B0 ;  /* 0x0000000000007941 */ /* 0x000fea0003800000 */
.L_x_3188:
        /* <DEDUP_REMOVED lines=18> */
.L_x_3191:
[----:B------:R-:W-:Y:S05]  /*2db0*/  BSYNC B0 ;  /* 0x0000000000007941 */ /* 0x000fea0003800000 */
.L_x_3190:
        /* <DEDUP_REMOVED lines=32> */
.L_x_3194:
[----:B-1----:R-:W2:Y:S04]  /*2fc0*/  LDG.E.STRONG.GPU R30, desc[UR8][R28.64] ;  /* 0x000000081c1e7981 */ /* 0x002ea8000c1ef900 */
[----:B--2---:R-:W-:Y:S01]  /*2fd0*/  CCTL.IVALL ;  /* 0x00000000ff00798f */ /* 0x004fe20002000000 */
[----:B------:R-:W-:Y:S05]  /*2fe0*/  YIELD ;  /* 0x0000000000007946 */ /* 0x000fea0003800000 */
[----:B------:R-:W-:-:S13]  /*2ff0*/  ISETP.NE.AND P0, PT, R30, R35, PT ;  /* 0x000000231e00720c */ /* 0x000fda0003f05270 */
[----:B------:R-:W-:Y:S05]  /*3000*/  @P0 BRA `(.L_x_3194) ;  /* 0xfffffffc00ec0947 */ /* 0x000fea000383ffff */
.L_x_3193:
        /* <DEDUP_REMOVED lines=17> */
.L_x_3198:
        /* <DEDUP_REMOVED lines=115> */
.L_x_3197:
        /* <DEDUP_REMOVED lines=61> */
.L_x_3199:
[----:B------:R-:W-:-:S13]  /*3c20*/  ISETP.NE.OR P0, PT, R39, RZ, P0 ;  /* 0x000000ff2700720c */ /* 0x000fda0000705670 */
[----:B------:R-:W-:Y:S05]  /*3c30*/  @!P0 BRA `(.L_x_3195) ;  /* 0x00000000007c8947 */ /* 0x000fea0003800000 */
.L_x_3196:
        /* <DEDUP_REMOVED lines=31> */
.L_x_3195:
        /* <DEDUP_REMOVED lines=11> */
.L_x_3201:
[----:B------:R-:W-:Y:S05]  /*3ee0*/  BSYNC B0 ;  /* 0x0000000000007941 */ /* 0x000fea0003800000 */
.L_x_3200:
        /* <DEDUP_REMOVED lines=16> */
.L_x_3192:
        /* <DEDUP_REMOVED lines=37> */
.L_x_3202:
        /* <DEDUP_REMOVED lines=19> */
.L_x_3204:
[----:B------:R-:W-:Y:S05]  /*4370*/  BSYNC B0 ;  /* 0x0000000000007941 */ /* 0x000fea0003800000 */
.L_x_3203:
        /* <DEDUP_REMOVED lines=19> */
.L_x_3205:
        /* <DEDUP_REMOVED lines=19> */
.L_x_3207:
[----:B------:R-:W-:Y:S05]  /*45e0*/  BSYNC B0 ;  /* 0x0000000000007941 */ /* 0x000fea0003800000 */
.L_x_3206:
        /* <DEDUP_REMOVED lines=19> */
.L_x_3208:
        /* <DEDUP_REMOVED lines=19> */
.L_x_3210:
[----:B------:R-:W-:Y:S05]  /*4850*/  BSYNC B0 ;  /* 0x0000000000007941 */ /* 0x000fea0003800000 */
.L_x_3209:
        /* <DEDUP_REMOVED lines=32> */
.L_x_3211:
        /* <DEDUP_REMOVED lines=19> */
.L_x_3213:
[----:B------:R-:W-:Y:S05]  /*4b90*/  BSYNC B0 ;  /* 0x0000000000007941 */ /* 0x000fea0003800000 */
.L_x_3212:
        /* <DEDUP_REMOVED lines=19> */
.L_x_3214:
        /* <DEDUP_REMOVED lines=19> */
.L_x_3216:
[----:B------:R-:W-:Y:S05]  /*4e00*/  BSYNC B0 ;  /* 0x0000000000007941 */ /* 0x000fea0003800000 */
.L_x_3215:
        /* <DEDUP_REMOVED lines=19> */
.L_x_3217:
        /* <DEDUP_REMOVED lines=19> */
.L_x_3219:
[----:B------:R-:W-:Y:S05]  /*5070*/  BSYNC B0 ;  /* 0x0000000000007941 */ /* 0x000fea0003800000 */
.L_x_3218:
        /* <DEDUP_REMOVED lines=19> */
.L_x_3220:
        /* <DEDUP_REMOVED lines=19> */
.L_x_3222:
[----:B------:R-:W-:Y:S05]  /*52e0*/  BSYNC B0 ;  /* 0x0000000000007941 */ /* 0x000fea0003800000 */
.L_x_3221:
        /* <DEDUP_REMOVED lines=19> */
.L_x_3223:
        /* <DEDUP_REMOVED lines=18> */
.L_x_3225:
[----:B------:R-:W-:Y:S05]  /*5540*/  BSYNC B0 ;  /* 0x0000000000007941 */ /* 0x000fea0003800000 */
.L_x_3224:
[----:B0-----:R-:W0:Y:S01]  /*5550*/  LDC R7, c[0x0][0x10] ;  /* 0x00000400ff077b82 */ /* 0x001e220000000800 */
[----:B------:R-:W-:Y:S02]  /*5560*/  IADD3 R55, R55, 0x1, RZ ;  /* 0x0000000137377810 */ /* 0x000fe40007ffe0ff */
[----:B0-----:R-:W-:-:S04]  /*5570*/  IADD3 R64, R7, R64, RZ ;  /* 0x0000004007407210 */ /* 0x001fc80007ffe0ff */
[----:B------:R-:W-:-:S13]  /*5580*/  ISETP.GE.AND P0, PT, R64, UR4, PT ;  /* 0x0000000440007c0c */ /* 0x000fda000bf06270 */
[----:B------:R-:W-:Y:S05]  /*5590*/  @!P0 BRA `(.L_x_3226) ;  /* 0xffffffac00688947 */ /* 0x000fea000383ffff */
.L_x_3175:
        /* <DEDUP_REMOVED lines=19> */
.L_x_3228:
[----:B------:R-:W-:Y:S05]  /*56d0*/  BSYNC B0 ;  /* 0x0000000000007941 */ /* 0x000fea0003800000 */
.L_x_3227:
        /* <DEDUP_REMOVED lines=11> */
.L_x_3230:
[----:B------:R-:W5:Y:S04]  /*5790*/  LDG.E.STRONG.GPU R5, desc[UR8][R2.64] ;  /* 0x0000000802057981 */ /* 0x000f68000c1ef900 */
[----:B-----5:R-:W-:Y:S01]  /*57a0*/  CCTL.IVALL ;  /* 0x00000000ff00798f */ /* 0x020fe20002000000 */
[----:B------:R-:W-:Y:S05]  /*57b0*/  YIELD ;  /* 0x0000000000007946 */ /* 0x000fea0003800000 */
[----:B------:R-:W-:-:S13]  /*57c0*/  ISETP.NE.AND P0, PT, R5, R0, PT ;  /* 0x000000000500720c */ /* 0x000fda0003f05270 */
[----:B------:R-:W-:Y:S05]  /*57d0*/  @P0 BRA `(.L_x_3230) ;  /* 0xfffffffc00ec0947 */ /* 0x000fea000383ffff */
.L_x_3229:
        /* <DEDUP_REMOVED lines=24> */
.L_x_3231:
        /* <DEDUP_REMOVED lines=25> */
.L_x_3232:
        /* <DEDUP_REMOVED lines=9> */
.L_x_5602:


//--------------------- .text._Z35group_norm_nhwc_bwd_one_pass_kernelI11Fp32IOFp16WLi128ELi160ELi640EEv26Group_norm_nhwc_bwd_params --------------------------
	.section	.text._Z35group_norm_nhwc_bwd_one_pass_kernelI11Fp32IOFp16WLi128ELi160ELi640EEv26Group_norm_nhwc_bwd_params,"ax",@progbits
	.align	128
        .global         _Z35group_norm_nhwc_bwd_one_pass_kernelI11Fp32IOFp16WLi128ELi160ELi640EEv26Group_norm_nhwc_bwd_params
        .type           _Z35group_norm_nhwc_bwd_one_pass_kernelI11Fp32IOFp16WLi128ELi160ELi640EEv26Group_norm_nhwc_bwd_params,@function
        .size           _Z35group_norm_nhwc_bwd_one_pass_kernelI11Fp32IOFp16WLi128ELi160ELi640EEv26Group_norm_nhwc_bwd_params,(.L_x_5603 - _Z35group_norm_nhwc_bwd_one_pass_kernelI11Fp32IOFp16WLi128ELi160ELi640EEv26Group_norm_nhwc_bwd_params)
        .other          _Z35group_norm_nhwc_bwd_one_pass_kernelI11Fp32IOFp16WLi128ELi160ELi640EEv26Group_norm_nhwc_bwd_params,@"STO_CUDA_ENTRY STV_DEFAULT"
_Z35group_norm_nhwc_bwd_one_pass_kernelI11Fp32IOFp16WLi128ELi160ELi640EEv26Group_norm_nhwc_bwd_params:
.text._Z35group_norm_nhwc_bwd_one_pass_kernelI11Fp32IOFp16WLi128ELi160ELi640EEv26Group_norm_nhwc_bwd_params:
        /* <DEDUP_REMOVED lines=52> */
.L_x_3316:
        /* <DEDUP_REMOVED lines=299> */
[----:B------:R-:W-:Y:S02]  /*15f0*/  SHF.R.S32.HI R41, RZ, 0x1f, R74 ;  /* 0x0000001fff297819 */ /* 0x000fe4000001144a */
[----:B------:R-:W-:Y:S02]  /*1600*/  @!P3 IADD3.X R11, R44, R11, RZ, P6, !PT ;  /* 0x0000000b2c0bb210 */ /* 0x000fe400037fe4ff */
[----:B------:R-:W-:-:S02]  /*1610*/  CS2R R46, SRZ ;  /* 0x00000000002e7805 */ /* 0x000fc4000001ff00 */
[----:B-1----:R-:W-:Y:S01]  /*1620*/  @!P3 IADD3 R16, P6, R3, R16, RZ ;  /* 0x000000100310b210 */ /* 0x002fe20007fde0ff */
[----:B------:R-:W0:Y:S01]  /*1630*/  @!P5 LDC.64 R66, c[0x0][0x228] ;  /* 0x00008a00ff42db82 */ /* 0x000e220000000a00 */
[C---:B------:R-:W-:Y:S01]  /*1640*/  @!P0 SHF.L.U32 R3, R22.reuse, 0x2, RZ ;  /* 0x0000000216038819 */ /* 0x040fe200000006ff */
[----:B------:R-:W-:Y:S01]  /*1650*/  @!P2 IMAD R23, R65, R7, R20 ;  /* 0x000000074117a224 */ /* 0x000fe200078e0214 */
[----:B------:R-:W-:Y:S01]  /*1660*/  @!P0 SHF.L.U64.HI R22, R22, 0x2, R21 ;  /* 0x0000000216168819 */ /* 0x000fe20000010215 */
[----:B------:R1:W5:Y:S01]  /*1670*/  @!P3 LDG.E.64 R46, desc[UR22][R10.64] ;  /* 0x000000160a2eb981 */ /* 0x000362000c1e1b00 */
[----:B------:R-:W-:Y:S02]  /*1680*/  @!P3 IADD3.X R17, R44, R17, RZ, P6, !PT ;  /* 0x000000112c11b210 */ /* 0x000fe400037fe4ff */
[----:B------:R-:W-:Y:S02]  /*1690*/  @!P2 MOV R20, R48 ;  /* 0x000000300014a202 */ /* 0x000fe40000000f00 */
[----:B------:R-:W-:-:S02]  /*16a0*/  @!P2 MOV R21, R39 ;  /* 0x000000270015a202 */ /* 0x000fc40000000f00 */
[----:B------:R-:W-:Y:S01]  /*16b0*/  @!P0 IADD3 R8, P6, R3, R8, RZ ;  /* 0x0000000803088210 */ /* 0x000fe20007fde0ff */
[----:B------:R-:W-:-:S03]  /*16c0*/  @!P2 IMAD.WIDE.U32 R6, R65, R6, R20 ;  /* 0x000000064106a225 */ /* 0x000fc600078e0014 */
[----:B------:R-:W-:Y:S01]  /*16d0*/  @!P0 IADD3.X R9, R22, R9, RZ, P6, !PT ;  /* 0x0000000916098210 */ /* 0x000fe200037fe4ff */
[----:B-1----:R-:W1:Y:S01]  /*16e0*/  @!P2 LDC.64 R10, c[0x0][0x228] ;  /* 0x00008a00ff0aab82 */ /* 0x002e620000000a00 */
[----:B---3--:R-:W-:Y:S02]  /*16f0*/  @!P0 IADD3 R4, P6, R3, R4, RZ ;  /* 0x0000000403048210 */ /* 0x008fe40007fde0ff */
[----:B------:R-:W-:Y:S02]  /*1700*/  CS2R R44, SRZ ;  /* 0x00000000002c7805 */ /* 0x000fe4000001ff00 */
[----:B------:R-:W-:Y:S01]  /*1710*/  @!P2 IADD3 R3, R7, R23, RZ ;  /* 0x000000170703a210 */ /* 0x000fe20007ffe0ff */
[----:B----4-:R-:W-:Y:S01]  /*1720*/  @!P5 IMAD R20, R64, R50, RZ ;  /* 0x000000324014d224 */ /* 0x010fe200078e02ff */
[----:B------:R-:W-:Y:S02]  /*1730*/  @!P0 IADD3.X R5, R22, R5, RZ, P6, !PT ;  /* 0x0000000516058210 */ /* 0x000fe400037fe4ff */
[----:B------:R-:W-:-:S02]  /*1740*/  CS2R R22, SRZ ;  /* 0x0000000000167805 */ /* 0x000fc4000001ff00 */
[----:B------:R-:W-:Y:S01]  /*1750*/  @!P2 SHF.L.U32 R40, R6, 0x2, RZ ;  /* 0x000000020628a819 */ /* 0x000fe200000006ff */
[----:B------:R-:W5:Y:S01]  /*1760*/  @!P4 LDG.E.64 R44, desc[UR22][R18.64] ;  /* 0x00000016122cc981 */ /* 0x000f62000c1e1b00 */
[----:B------:R-:W2:Y:S03]  /*1770*/  @!P5 LDC.64 R64, c[0x0][0x230] ;  /* 0x00008c00ff40db82 */ /* 0x000ea60000000a00 */
[----:B------:R3:W5:Y:S01]  /*1780*/  @!P4 LDG.E.64 R22, desc[UR22][R12.64] ;  /* 0x000000160c16c981 */ /* 0x000762000c1e1b00 */
[----:B------:R-:W-:-:S03]  /*1790*/  ISETP.GE.U32.AND P4, PT, R74, UR18, PT ;  /* 0x000000124a007c0c */ /* 0x000fc6000bf86070 */
[----:B------:R-:W5:Y:S01]  /*17a0*/  @!P0 LDG.E.64 R72, desc[UR22][R8.64] ;  /* 0x0000001608488981 */ /* 0x000f62000c1e1b00 */
[----:B------:R-:W-:-:S04]  /*17b0*/  ISETP.GE.AND.EX P4, PT, R41, UR19, PT, P4 ;  /* 0x0000001329007c0c */ /* 0x000fc8000bf86340 */
[----:B------:R-:W-:Y:S01]  /*17c0*/  ISETP.GT.U32.OR P4, PT, R0, 0x27f, P4 ;  /* 0x0000027f0000780c */ /* 0x000fe20002784470 */
[----:B---3--:R-:W3:Y:S01]  /*17d0*/  @!P2 LDC.64 R12, c[0x0][0x230] ;  /* 0x00008c00ff0cab82 */ /* 0x008ee20000000a00 */
[----:B------:R-:W-:Y:S02]  /*17e0*/  CS2R R18, SRZ ;  /* 0x0000000000127805 */ /* 0x000fe4000001ff00 */
[----:B------:R-:W-:-:S04]  /*17f0*/  @!P2 SHF.L.U64.HI R6, R6, 0x2, R3 ;  /* 0x000000020606a819 */ /* 0x000fc80000010203 */
[----:B------:R4:W5:Y:S05]  /*1800*/  @!P0 LDG.E.64 R18, desc[UR22][R4.64] ;  /* 0x0000001604128981 */ /* 0x00096a000c1e1b00 */
[----:B------:R-:W0:Y:S01]  /*1810*/  @!P4 LDC.64 R78, c[0x0][0x288] ;  /* 0x0000a200ff4ecb82 */ /* 0x000e220000000a00 */
[----:B------:R-:W-:Y:S01]  /*1820*/  @!P5 IMAD R7, R70, R51, R20 ;  /* 0x000000334607d224 */ /* 0x000fe200078e0214 */
[----:B----4-:R-:W-:Y:S02]  /*1830*/  @!P5 MOV R4, R48 ;  /* 0x000000300004d202 */ /* 0x010fe40000000f00 */
[----:B------:R-:W-:Y:S01]  /*1840*/  @!P5 MOV R5, R39 ;  /* 0x000000270005d202 */ /* 0x000fe20000000f00 */
[----:B------:R-:W-:Y:S01]  /*1850*/  UIMAD.WIDE UR6, UR8, 0x8, UR6 ;  /* 0x00000008080678a5 */ /* 0x000fe2000f8e0206 */
[----:B------:R-:W-:-:S02]  /*1860*/  IADD3 R81, R2, 0x28, RZ ;  /* 0x0000002802517810 */ /* 0x000fc40007ffe0ff */
[----:B------:R-:W4:Y:S01]  /*1870*/  @!P4 LDC.64 R8, c[0x0][0x228] ;  /* 0x00008a00ff08cb82 */ /* 0x000f220000000a00 */
[----:B---3--:R-:W-:Y:S01]  /*1880*/  @!P2 IADD3 R12, P0, R40, R12, RZ ;  /* 0x0000000c280ca210 */ /* 0x008fe20007f1e0ff */
[----:B------:R-:W-:-:S03]  /*1890*/  @!P5 IMAD.WIDE.U32 R50, R70, R50, R4 ;  /* 0x000000324632d225 */ /* 0x000fc600078e0004 */
[----:B------:R-:W-:Y:S02]  /*18a0*/  @!P2 IADD3.X R13, R6, R13, RZ, P0, !PT ;  /* 0x0000000d060da210 */ /* 0x000fe400007fe4ff */
[----:B-1----:R-:W-:Y:S02]  /*18b0*/  @!P2 IADD3 R10, P0, R40, R10, RZ ;  /* 0x0000000a280aa210 */ /* 0x002fe40007f1e0ff */
[----:B------:R-:W-:Y:S02]  /*18c0*/  @!P5 IADD3 R7, R51, R7, RZ ;  /* 0x000000073307d210 */ /* 0x000fe40007ffe0ff */
[----:B------:R-:W-:Y:S02]  /*18d0*/  @!P5 SHF.L.U32 R5, R50, 0x2, RZ ;  /* 0x000000023205d819 */ /* 0x000fe400000006ff */
[----:B------:R-:W-:Y:S01]  /*18e0*/  @!P2 IADD3.X R11, R6, R11, RZ, P0, !PT ;  /* 0x0000000b060ba210 */ /* 0x000fe200007fe4ff */
[----:B0-----:R-:W-:Y:S01]  /*18f0*/  @!P4 IMAD R4, R41, R78, RZ ;  /* 0x0000004e2904c224 */ /* 0x001fe200078e02ff */
[----:B------:R-:W-:-:S02]  /*1900*/  @!P5 SHF.L.U64.HI R50, R50, 0x2, R7 ;  /* 0x000000023232d819 */ /* 0x000fc40000010207 */
[C---:B--2---:R-:W-:Y:S01]  /*1910*/  @!P5 IADD3 R64, P0, R5.reuse, R64, RZ ;  /* 0x000000400540d210 */ /* 0x044fe20007f1e0ff */
[----:B------:R-:W-:Y:S01]  /*1920*/  @!P4 IMAD R51, R74, R79, R4 ;  /* 0x0000004f4a33c224 */ /* 0x000fe200078e0204 */
[----:B------:R-:W-:Y:S02]  /*1930*/  MOV R4, UR6 ;  /* 0x0000000600047c02 */ /* 0x000fe40008000f00 */
[----:B------:R-:W-:Y:S02]  /*1940*/  CS2R R20, SRZ ;  /* 0x0000000000147805 */ /* 0x000fe4000001ff00 */
[----:B------:R-:W-:Y:S01]  /*1950*/  @!P5 IADD3.X R65, R50, R65, RZ, P0, !PT ;  /* 0x000000413241d210 */ /* 0x000fe200007fe4ff */
[----:B------:R-:W0:Y:S01]  /*1960*/  @!P4 LDC.64 R6, c[0x0][0x230] ;  /* 0x00008c00ff06cb82 */ /* 0x000e220000000a00 */
[----:B------:R-:W-:Y:S02]  /*1970*/  @!P5 IADD3 R66, P0, R5, R66, RZ ;  /* 0x000000420542d210 */ /* 0x000fe40007f1e0ff */
[----:B------:R-:W-:Y:S01]  /*1980*/  MOV R5, UR7 ;  /* 0x0000000700057c02 */ /* 0x000fe20008000f00 */
[----:B------:R1:W5:Y:S05]  /*1990*/  @!P3 LDG.E.64 R20, desc[UR22][R16.64] ;  /* 0x000000161014b981 */ /* 0x00036a000c1e1b00 */
[----:B------:R-:W2:Y:S01]  /*19a0*/  LDG.E.64 R4, desc[UR22][R4.64] ;  /* 0x0000001604047981 */ /* 0x000ea2000c1e1b00 */
[----:B------:R-:W-:-:S02]  /*19b0*/  SHF.R.S32.HI R75, RZ, 0x1f, R81 ;  /* 0x0000001fff4b7819 */ /* 0x000fc40000011451 */
[----:B------:R-:W-:-:S04]  /*19c0*/  ISETP.GE.U32.AND P3, PT, R81, UR18, PT ;  /* 0x0000001251007c0c */ /* 0x000fc8000bf66070 */
[----:B------:R-:W-:-:S04]  /*19d0*/  ISETP.GE.AND.EX P3, PT, R75, UR19, PT, P3 ;  /* 0x000000134b007c0c */ /* 0x000fc8000bf66330 */
[----:B------:R-:W-:Y:S02]  /*19e0*/  ISETP.GT.U32.OR P3, PT, R0, 0x27f, P3 ;  /* 0x0000027f0000780c */ /* 0x000fe40001f64470 */
[----:B------:R-:W-:Y:S02]  /*19f0*/  @!P4 MOV R40, R48 ;  /* 0x000000300028c202 */ /* 0x000fe40000000f00 */
[----:B------:R-:W-:-:S09]  /*1a00*/  @!P4 MOV R41, R39 ;  /* 0x000000270029c202 */ /* 0x000fd20000000f00 */
[----:B------:R-:W3:Y:S01]  /*1a10*/  @!P3 LDC.64 R70, c[0x0][0x288] ;  /* 0x0000a200ff46bb82 */ /* 0x000ee20000000a00 */
[----:B------:R-:W-:Y:S01]  /*1a20*/  @!P4 IMAD.WIDE.U32 R78, R74, R78, R40 ;  /* 0x0000004e4a4ec225 */ /* 0x000fe200078e0028 */
[----:B------:R-:W-:-:S06]  /*1a30*/  @!P5 IADD3.X R67, R50, R67, RZ, P0, !PT ;  /* 0x000000433243d210 */ /* 0x000fcc00007fe4ff */
[----:B------:R-:W1:Y:S01]  /*1a40*/  @!P3 LDC.64 R40, c[0x0][0x230] ;  /* 0x00008c00ff28bb82 */ /* 0x000e620000000a00 */
[----:B------:R-:W-:Y:S02]  /*1a50*/  @!P4 IADD3 R74, R79, R51, RZ ;  /* 0x000000334f4ac210 */ /* 0x000fe40007ffe0ff */
[----:B------:R-:W-:-:S05]  /*1a60*/  @!P4 SHF.L.U32 R80, R78, 0x2, RZ ;  /* 0x000000024e50c819 */ /* 0x000fca00000006ff */
[----:B------:R-:W1:Y:S01]  /*1a70*/  @!P3 LDC.64 R50, c[0x0][0x228] ;  /* 0x00008a00ff32bb82 */ /* 0x000e620000000a00 */
[----:B------:R-:W-:Y:S02]  /*1a80*/  @!P3 MOV R76, R48 ;  /* 0x00000030004cb202 */ /* 0x000fe40000000f00 */
[----:B------:R-:W-:Y:S01]  /*1a90*/  @!P3 MOV R77, R39 ;  /* 0x00000027004db202 */ /* 0x000fe20000000f00 */
[----:B---3--:R-:W-:Y:S01]  /*1aa0*/  @!P3 IMAD R79, R75, R70, RZ ;  /* 0x000000464b4fb224 */ /* 0x008fe200078e02ff */
[----:B------:R-:W-:Y:S02]  /*1ab0*/  @!P4 SHF.L.U64.HI R78, R78, 0x2, R74 ;  /* 0x000000024e4ec819 */ /* 0x000fe4000001024a */
[----:B0-----:R-:W-:Y:S01]  /*1ac0*/  @!P4 IADD3 R6, P0, R80, R6, RZ ;  /* 0x000000065006c210 */ /* 0x001fe20007f1e0ff */
[C---:B------:R-:W-:Y:S02]  /*1ad0*/  @!P3 IMAD R79, R81.reuse, R71, R79 ;  /* 0x00000047514fb224 */ /* 0x040fe400078e024f */
[----:B------:R-:W-:Y:S01]  /*1ae0*/  @!P3 IMAD.WIDE.U32 R70, R81, R70, R76 ;  /* 0x000000465146b225 */ /* 0x000fe200078e004c */
[----:B------:R-:W-:-:S02]  /*1af0*/  @!P4 IADD3.X R7, R78, R7, RZ, P0, !PT ;  /* 0x000000074e07c210 */ /* 0x000fc400007fe4ff */
[----:B----4-:R-:W-:Y:S02]  /*1b00*/  @!P4 IADD3 R8, P0, R80, R8, RZ ;  /* 0x000000085008c210 */ /* 0x010fe40007f1e0ff */
[----:B------:R-:W-:Y:S02]  /*1b10*/  @!P3 IADD3 R80, R71, R79, RZ ;  /* 0x0000004f4750b210 */ /* 0x000fe40007ffe0ff */
[----:B------:R-:W-:Y:S02]  /*1b20*/  @!P3 SHF.L.U32 R79, R70, 0x2, RZ ;  /* 0x00000002464fb819 */ /* 0x000fe400000006ff */
[----:B------:R-:W-:Y:S02]  /*1b30*/  @!P4 IADD3.X R9, R78, R9, RZ, P0, !PT ;  /* 0x000000094e09c210 */ /* 0x000fe400007fe4ff */
[----:B------:R-:W-:Y:S02]  /*1b40*/  @!P3 SHF.L.U64.HI R78, R70, 0x2, R80 ;  /* 0x00000002464eb819 */ /* 0x000fe40000010250 */
[----:B-1----:R-:W-:-:S04]  /*1b50*/  @!P3 IADD3 R40, P0, R79, R40, RZ ;  /* 0x000000284f28b210 */ /* 0x002fc80007f1e0ff */
[----:B------:R-:W-:Y:S02]  /*1b60*/  @!P3 IADD3.X R41, R78, R41, RZ, P0, !PT ;  /* 0x000000294e29b210 */ /* 0x000fe400007fe4ff */
[----:B------:R-:W-:-:S04]  /*1b70*/  @!P3 IADD3 R50, P0, R79, R50, RZ ;  /* 0x000000324f32b210 */ /* 0x000fc80007f1e0ff */
[----:B------:R-:W-:Y:S02]  /*1b80*/  @!P3 IADD3.X R51, R78, R51, RZ, P0, !PT ;  /* 0x000000334e33b210 */ /* 0x000fe400007fe4ff */
[----:B------:R-:W-:-:S06]  /*1b90*/  CS2R R78, SRZ ;  /* 0x00000000004e7805 */ /* 0x000fcc000001ff00 */
[----:B------:R0:W3:Y:S01]  /*1ba0*/  @P1 LDG.E.64 R78, desc[UR22][R68.64] ;  /* 0x00000016444e1981 */ /* 0x0000e2000c1e1b00 */
        /* <DEDUP_REMOVED lines=42> */
[----:B--2---:R-:W-:Y:S02]  /*1e50*/  R2UR UR6, R4 ;  /* 0x00000000040672ca */ /* 0x004fe400000e0000 */
        /* <DEDUP_REMOVED lines=17> */
[----:B---3--:R-:W-:Y:S01]  /*1f70*/  FADD.FTZ R76, R78, -UR6 ;  /* 0x800000064e4c7e21 */ /* 0x008fe20008010000 */
        /* <DEDUP_REMOVED lines=18> */
.L_x_3235:
[----:B------:R-:W-:Y:S05]  /*20a0*/  BSYNC B0 ;  /* 0x0000000000007941 */ /* 0x000fea0003800000 */
.L_x_3234:
        /* <DEDUP_REMOVED lines=23> */
.L_x_3236:
        /* <DEDUP_REMOVED lines=31> */
.L_x_3237:
        /* <DEDUP_REMOVED lines=37> */
.L_x_3238:
        /* <DEDUP_REMOVED lines=35> */
.L_x_3239:
        /* <DEDUP_REMOVED lines=35> */
.L_x_3240:
        /* <DEDUP_REMOVED lines=35> */
.L_x_3241:
        /* <DEDUP_REMOVED lines=35> */
.L_x_3242:
        /* <DEDUP_REMOVED lines=35> */
.L_x_3243:
        /* <DEDUP_REMOVED lines=35> */
.L_x_3244:
        /* <DEDUP_REMOVED lines=35> */
.L_x_3245:
        /* <DEDUP_REMOVED lines=35> */
.L_x_3246:
        /* <DEDUP_REMOVED lines=35> */
.L_x_3247:
        /* <DEDUP_REMOVED lines=35> */
.L_x_3248:
        /* <DEDUP_REMOVED lines=33> */
.L_x_3249:
        /* <DEDUP_REMOVED lines=31> */
.L_x_3250:
        /* <DEDUP_REMOVED lines=31> */
.L_x_3251:
        /* <DEDUP_REMOVED lines=116> */
.L_x_3253:
[----:B------:R-:W-:Y:S05]  /*4970*/  BSYNC B0 ;  /* 0x0000000000007941 */ /* 0x000fea0003800000 */
.L_x_3252:
        /* <DEDUP_REMOVED lines=38> */
.L_x_3255:
[----:B------:R-:W-:Y:S05]  /*4be0*/  BSYNC B0 ;  /* 0x0000000000007941 */ /* 0x000fea0003800000 */
.L_x_3254:
        /* <DEDUP_REMOVED lines=20> */
.L_x_3257:
[----:B------:R-:W-:Y:S05]  /*4d30*/  BSYNC B0 ;  /* 0x0000000000007941 */ /* 0x000fea0003800000 */
.L_x_3256:
        /* <DEDUP_REMOVED lines=40> */
.L_x_3260:
[----:B------:R-:W-:Y:S02]  /*4fc0*/  MOV R40, UR18 ;  /* 0x0000001200287c02 */ /* 0x000fe40008000f00 */
[----:B------:R-:W-:-:S05]  /*4fd0*/  MOV R41, UR19 ;  /* 0x0000001300297c02 */ /* 0x000fca0008000f00 */
[----:B------:R-:W2:Y:S04]  /*4fe0*/  LDG.E.STRONG.GPU R40, desc[UR22][R40.64] ;  /* 0x0000001628287981 */ /* 0x000ea8000c1ef900 */
[----:B--2---:R-:W-:Y:S01]  /*4ff0*/  CCTL.IVALL ;  /* 0x00000000ff00798f */ /* 0x004fe20002000000 */
[----:B------:R-:W-:Y:S05]  /*5000*/  YIELD ;  /* 0x0000000000007946 */ /* 0x000fea0003800000 */
[----:B------:R-:W-:-:S13]  /*5010*/  ISETP.NE.AND P0, PT, R40, R42, PT ;  /* 0x0000002a2800720c */ /* 0x000fda0003f05270 */
[----:B------:R-:W-:Y:S05]  /*5020*/  @P0 BRA `(.L_x_3260) ;  /* 0xfffffffc00e40947 */ /* 0x000fea000383ffff */
.L_x_3259:
        /* <DEDUP_REMOVED lines=19> */
.L_x_3264:
        /* <DEDUP_REMOVED lines=165> */
.L_x_3263:
        /* <DEDUP_REMOVED lines=87> */
.L_x_3265:
[----:B------:R-:W-:-:S13]  /*6120*/  ISETP.NE.OR P0, PT, RZ, UR16, P0 ;  /* 0x00000010ff007c0c */ /* 0x000fda0008705670 */
[----:B------:R-:W-:Y:S05]  /*6130*/  @!P0 BRA `(.L_x_3261) ;  /* 0x0000000000b08947 */ /* 0x000fea0003800000 */
.L_x_3262:
        /* <DEDUP_REMOVED lines=44> */
.L_x_3261:
        /* <DEDUP_REMOVED lines=14> */
.L_x_3267:
[----:B------:R-:W-:Y:S05]  /*64e0*/  BSYNC B0 ;  /* 0x0000000000007941 */ /* 0x000fea0003800000 */
.L_x_3266:
        /* <DEDUP_REMOVED lines=25> */
.L_x_3258:
        /* <DEDUP_REMOVED lines=30> */
.L_x_3268:
        /* <DEDUP_REMOVED lines=22> */
.L_x_3270:
[----:B------:R-:W-:Y:S05]  /*69c0*/  BSYNC B0 ;  /* 0x0000000000007941 */ /* 0x000fea0003800000 */
.L_x_3269:
        /* <DEDUP_REMOVED lines=26> */
.L_x_3271:
        /* <DEDUP_REMOVED lines=21> */
.L_x_3273:
[----:B------:R-:W-:Y:S05]  /*6cc0*/  BSYNC B0 ;  /* 0x0000000000007941 */ /* 0x000fea0003800000 */
.L_x_3272:
        /* <DEDUP_REMOVED lines=45> */
.L_x_3274:
        /* <DEDUP_REMOVED lines=21> */
.L_x_3276:
[----:B------:R-:W-:Y:S05]  /*70f0*/  BSYNC B0 ;  /* 0x0000000000007941 */ /* 0x000fea0003800000 */
.L_x_3275:
        /* <DEDUP_REMOVED lines=19> */
.L_x_3277:
        /* <DEDUP_REMOVED lines=21> */
.L_x_3279:
[----:B------:R-:W-:Y:S05]  /*7380*/  BSYNC B0 ;  /* 0x0000000000007941 */ /* 0x000fea0003800000 */
.L_x_3278:
        /* <DEDUP_REMOVED lines=19> */
.L_x_3280:
        /* <DEDUP_REMOVED lines=21> */
.L_x_3282:
[----:B------:R-:W-:Y:S05]  /*7610*/  BSYNC B0 ;  /* 0x0000000000007941 */ /* 0x000fea0003800000 */
.L_x_3281:
        /* <DEDUP_REMOVED lines=19> */
.L_x_3283:
        /* <DEDUP_REMOVED lines=21> */
.L_x_3285:
[----:B------:R-:W-:Y:S05]  /*78a0*/  BSYNC B0 ;  /* 0x0000000000007941 */ /* 0x000fea0003800000 */
.L_x_3284:
        /* <DEDUP_REMOVED lines=44> */
.L_x_3286:
        /* <DEDUP_REMOVED lines=21> */
.L_x_3288:
[----:B------:R-:W-:Y:S05]  /*7cc0*/  BSYNC B0 ;  /* 0x0000000000007941 */ /* 0x000fea0003800000 */
.L_x_3287:
        /* <DEDUP_REMOVED lines=19> */
.L_x_3289:
        /* <DEDUP_REMOVED lines=21> */
.L_x_3291:
[----:B------:R-:W-:Y:S05]  /*7f50*/  BSYNC B0 ;  /* 0x0000000000007941 */ /* 0x000fea0003800000 */
.L_x_3290:
        /* <DEDUP_REMOVED lines=19> */
.L_x_3292:
        /* <DEDUP_REMOVED lines=21> */
.L_x_3294:
[----:B------:R-:W-:Y:S05]  /*81e0*/  BSYNC B0 ;  /* 0x0000000000007941 */ /* 0x000fea0003800000 */
.L_x_3293:
        /* <DEDUP_REMOVED lines=19> */
.L_x_3295:
        /* <DEDUP_REMOVED lines=21> */
.L_x_3297:
[----:B------:R-:W-:Y:S05]  /*8470*/  BSYNC B0 ;  /* 0x0000000000007941 */ /* 0x000fea0003800000 */
.L_x_3296:
        /* <DEDUP_REMOVED lines=19> */
.L_x_3298:
        /* <DEDUP_REMOVED lines=21> */
.L_x_3300:
[----:B------:R-:W-:Y:S05]  /*8700*/  BSYNC B0 ;  /* 0x0000000000007941 */ /* 0x000fea0003800000 */
.L_x_3299:
        /* <DEDUP_REMOVED lines=42> */
.L_x_3301:
        /* <DEDUP_REMOVED lines=21> */
.L_x_3303:
[----:B------:R-:W-:Y:S05]  /*8b00*/  BSYNC B0 ;  /* 0x0000000000007941 */ /* 0x000fea0003800000 */
.L_x_3302:
        /* <DEDUP_REMOVED lines=19> */
.L_x_3304:
        /* <DEDUP_REMOVED lines=21> */
.L_x_3306:
[----:B------:R-:W-:Y:S05]  /*8d90*/  BSYNC B0 ;  /* 0x0000000000007941 */ /* 0x000fea0003800000 */
.L_x_3305:
        /* <DEDUP_REMOVED lines=19> */
.L_x_3307:
        /* <DEDUP_REMOVED lines=21> */
.L_x_3309:
[----:B------:R-:W-:Y:S05]  /*9020*/  BSYNC B0 ;  /* 0x0000000000007941 */ /* 0x000fea0003800000 */
.L_x_3308:
        /* <DEDUP_REMOVED lines=19> */
.L_x_3310:
        /* <DEDUP_REMOVED lines=21> */
.L_x_3312:
[----:B------:R-:W-:Y:S05]  /*92b0*/  BSYNC B0 ;  /* 0x0000000000007941 */ /* 0x000fea0003800000 */
.L_x_3311:
        /* <DEDUP_REMOVED lines=19> */
.L_x_3313:
        /* <DEDUP_REMOVED lines=20> */
.L_x_3315:
[----:B------:R-:W-:Y:S05]  /*9530*/  BSYNC B0 ;  /* 0x0000000000007941 */ /* 0x000fea0003800000 */
.L_x_3314:
        /* <DEDUP_REMOVED lines=9> */
.L_x_3233:
        /* <DEDUP_REMOVED lines=19> */
.L_x_3318:
[----:B------:R-:W-:Y:S05]  /*9700*/  BSYNC B0 ;  /* 0x0000000000007941 */ /* 0x000fea0003800000 */
.L_x_3317:
        /* <DEDUP_REMOVED lines=11> */
.L_x_3320:
[----:B------:R-:W4:Y:S04]  /*97c0*/  LDG.E.STRONG.GPU R5, desc[UR22][R2.64] ;  /* 0x0000001602057981 */ /* 0x000f28000c1ef900 */
[----:B----4-:R-:W-:Y:S01]  /*97d0*/  CCTL.IVALL ;  /* 0x00000000ff00798f */ /* 0x010fe20002000000 */
[----:B------:R-:W-:Y:S05]  /*97e0*/  YIELD ;  /* 0x0000000000007946 */ /* 0x000fea0003800000 */
[----:B------:R-:W-:-:S13]  /*97f0*/  ISETP.NE.AND P0, PT, R5, R4, PT ;  /* 0x000000040500720c */ /* 0x000fda0003f05270 */
[----:B------:R-:W-:Y:S05]  /*9800*/  @P0 BRA `(.L_x_3320) ;  /* 0xfffffffc00ec0947 */ /* 0x000fea000383ffff */
.L_x_3319:
        /* <DEDUP_REMOVED lines=25> */
.L_x_3321:
        /* <DEDUP_REMOVED lines=17> */
[----:B---3--:R-:W-:Y:S01]  /*9ab0*/  F2FP.F16.F32.PACK_AB R19, R9, R2 ;  /* 0x000000020913723e */ /* 0x008fe200000000ff */
[----:B0-----:R-:W-:-:S04]  /*9ac0*/  IMAD.WIDE R2, R5, 0x2, R14 ;  /* 0x0000000205027825 */ /* 0x001fc800078e020e */
[----:B-1----:R-:W-:Y:S01]  /*9ad0*/  IMAD.WIDE R4, R5, 0x2, R16 ;  /* 0x0000000205047825 */ /* 0x002fe200078e0210 */
[----:B----4-:R-:W-:Y:S01]  /*9ae0*/  F2FP.F16.F32.PACK_AB R21, R13, R10 ;  /* 0x0000000a0d15723e */ /* 0x010fe200000000ff */
[----:B------:R2:W-:Y:S04]  /*9af0*/  STG.E desc[UR22][R2.64], R19 ;  /* 0x0000001302007986 */ /* 0x0005e8000c101916 */
[----:B------:R2:W-:Y:S01]  /*9b00*/  STG.E desc[UR22][R4.64], R21 ;  /* 0x0000001504007986 */ /* 0x0005e2000c101916 */
[----:B------:R-:W-:Y:S05]  /*9b10*/  @P0 BRA `(.L_x_3321) ;  /* 0xfffffffc00a00947 */ /* 0x000fea000383ffff */
[----:B------:R-:W-:Y:S05]  /*9b20*/  EXIT ;  /* 0x000000000000794d */ /* 0x000fea0003800000 */
.L_x_3322:
        /* <DEDUP_REMOVED lines=13> */
.L_x_5603:


//--------------------- .text._Z35group_norm_nhwc_bwd_one_pass_kernelI11Fp32IOFp16WLi256ELi160ELi640EEv26Group_norm_nhwc_bwd_params --------------------------
	.section	.text._Z35group_norm_nhwc_bwd_one_pass_kernelI11Fp32IOFp16WLi256ELi160ELi640EEv26Group_norm_nhwc_bwd_params,"ax",@progbits
	.align	128
        .global         _Z35group_norm_nhwc_bwd_one_pass_kernelI11Fp32IOFp16WLi256ELi160ELi640EEv26Group_norm_nhwc_bwd_params
        .type           _Z35group_norm_nhwc_bwd_one_pass_kernelI11Fp32IOFp16WLi256ELi160ELi640EEv26Group_norm_nhwc_bwd_params,@function
        .size           _Z35group_norm_nhwc_bwd_one_pass_kernelI11Fp32IOFp16WLi256ELi160ELi640EEv26Group_norm_nhwc_bwd_params,(.L_x_5604 - _Z35group_norm_nhwc_bwd_one_pass_kernelI11Fp32IOFp16WLi256ELi160ELi640EEv26Group_norm_nhwc_bwd_params)
        .other          _Z35group_norm_nhwc_bwd_one_pass_kernelI11Fp32IOFp16WLi256ELi160ELi640EEv26Group_norm_nhwc_bwd_params,@"STO_CUDA_ENTRY STV_DEFAULT"
_Z35group_norm_nhwc_bwd_one_pass_kernelI11Fp32IOFp16WLi256ELi160ELi640EEv26Group_norm_nhwc_bwd_params:
.text._Z35group_norm_nhwc_bwd_one_pass_kernelI11Fp32IOFp16WLi256ELi160ELi640EEv26Group_norm_nhwc_bwd_params:
        /* <DEDUP_REMOVED lines=59> */
.L_x_3470:
        /* <DEDUP_REMOVED lines=298> */
[----:B------:R-:W-:Y:S02]  /*1650*/  @!P0 SHF.L.U32 R11, R24, 0x2, RZ ;  /* 0x00000002180b8819 */ /* 0x000fe400000006ff */
[----:B------:R-:W-:Y:S02]  /*1660*/  @!P0 IADD3 R5, R25, R15, RZ ;  /* 0x0000000f19058210 */ /* 0x000fe40007ffe0ff */
[C---:B----4-:R-:W-:Y:S02]  /*1670*/  @!P0 IADD3 R8, P2, R11.reuse, R8, RZ ;  /* 0x000000080b088210 */ /* 0x050fe40007f5e0ff */
[----:B------:R-:W-:-:S02]  /*1680*/  @!P0 IADD3 R16, P6, R11, R16, RZ ;  /* 0x000000100b108210 */ /* 0x000fc40007fde0ff */
[----:B------:R-:W-:Y:S01]  /*1690*/  @!P0 SHF.L.U64.HI R5, R24, 0x2, R5 ;  /* 0x0000000218058819 */ /* 0x000fe20000010205 */
[----:B-1----:R-:W-:Y:S02]  /*16a0*/  @!P5 IMAD R14, R10, R22, RZ ;  /* 0x000000160a0ed224 */ /* 0x002fe400078e02ff */
[----:B------:R-:W1:Y:S01]  /*16b0*/  @!P5 LDC.64 R10, c[0x0][0x228] ;  /* 0x00008a00ff0adb82 */ /* 0x000e620000000a00 */
[----:B------:R-:W-:Y:S02]  /*16c0*/  @!P5 MOV R24, R30 ;  /* 0x0000001e0018d202 */ /* 0x000fe40000000f00 */
[----:B------:R-:W-:Y:S01]  /*16d0*/  @!P5 MOV R25, R29 ;  /* 0x0000001d0019d202 */ /* 0x000fe20000000f00 */
        /* <DEDUP_REMOVED lines=45> */
[----:B------:R-:W-:Y:S01]  /*19b0*/  ISETP.GT.U32.OR P4, PT, R0, 0x27f, P4 ;  /* 0x0000027f0000780c */ /* 0x000fe20002784470 */
[----:B------:R1:W-:Y:S01]  /*19c0*/  STL.64 [R1+0x120], R18 ;  /* 0x0001201201007387 */ /* 0x0003e20000100a00 */
[----:B------:R-:W-:Y:S02]  /*19d0*/  @!P3 IADD3 R5, R17, R14, RZ ;  /* 0x0000000e1105b210 */ /* 0x000fe40007ffe0ff */
[----:B------:R-:W-:Y:S01]  /*19e0*/  CS2R R36, SRZ ;  /* 0x0000000000247805 */ /* 0x000fe2000001ff00 */
[----:B--2---:R-:W2:Y:S01]  /*19f0*/  @!P0 LDC.64 R22, c[0x0][0x288] ;  /* 0x0000a200ff168b82 */ /* 0x004ea20000000a00 */
[----:B------:R-:W-:Y:S01]  /*1a00*/  @!P3 SHF.L.U32 R14, R16, 0x2, RZ ;  /* 0x00000002100eb819 */ /* 0x000fe200000006ff */
[----:B0-----:R-:W-:Y:S01]  /*1a10*/  @!P2 IMAD R24, R26, R20, RZ ;  /* 0x000000141a18a224 */ /* 0x001fe200078e02ff */
[----:B------:R-:W-:-:S02]  /*1a20*/  @!P3 SHF.L.U64.HI R5, R16, 0x2, R5 ;  /* 0x000000021005b819 */ /* 0x000fc40000010205 */
[----:B------:R0:W2:Y:S03]  /*1a30*/  @!P5 LDG.E.64 R36, desc[UR22][R12.64] ;  /* 0x000000160c24d981 */ /* 0x0000a6000c1e1b00 */
[----:B-1----:R-:W1:Y:S01]  /*1a40*/  @!P2 LDC.64 R18, c[0x0][0x230] ;  /* 0x00008c00ff12ab82 */ /* 0x002e620000000a00 */
[----:B------:R-:W-:Y:S02]  /*1a50*/  IADD3 R3, R2, 0xe0, RZ ;  /* 0x000000e002037810 */ /* 0x000fe40007ffe0ff */
[----:B------:R-:W-:Y:S02]  /*1a60*/  @!P2 MOV R10, R30 ;  /* 0x0000001e000aa202 */ /* 0x000fe40000000f00 */
[----:B------:R-:W-:-:S03]  /*1a70*/  @!P2 MOV R11, R29 ;  /* 0x0000001d000ba202 */ /* 0x000fc60000000f00 */
[----:B------:R-:W1:Y:S01]  /*1a80*/  @!P2 LDC.64 R16, c[0x0][0x228] ;  /* 0x00008a00ff10ab82 */ /* 0x000e620000000a00 */
[----:B------:R-:W-:Y:S01]  /*1a90*/  ISETP.GE.U32.AND P5, PT, R3, UR18, PT ;  /* 0x0000001203007c0c */ /* 0x000fe2000bfa6070 */
[C---:B------:R-:W-:Y:S01]  /*1aa0*/  @!P2 IMAD R24, R15.reuse, R21, R24 ;  /* 0x000000150f18a224 */ /* 0x040fe200078e0218 */
[----:B----4-:R-:W-:Y:S01]  /*1ab0*/  @!P3 IADD3 R6, P6, R14, R6, RZ ;  /* 0x000000060e06b210 */ /* 0x010fe20007fde0ff */
[----:B------:R-:W-:-:S04]  /*1ac0*/  @!P2 IMAD.WIDE.U32 R20, R15, R20, R10 ;  /* 0x000000140f14a225 */ /* 0x000fc800078e000a */
[----:B0-----:R-:W0:Y:S01]  /*1ad0*/  @!P4 LDC.64 R12, c[0x0][0x288] ;  /* 0x0000a200ff0ccb82 */ /* 0x001e220000000a00 */
[----:B------:R-:W-:Y:S02]  /*1ae0*/  @!P3 IADD3.X R7, R5, R7, RZ, P6, !PT ;  /* 0x000000070507b210 */ /* 0x000fe400037fe4ff */
[----:B------:R-:W-:Y:S02]  /*1af0*/  @!P3 IADD3 R8, P6, R14, R8, RZ ;  /* 0x000000080e08b210 */ /* 0x000fe40007fde0ff */
[----:B------:R-:W-:-:S03]  /*1b00*/  @!P2 IADD3 R24, R21, R24, RZ ;  /* 0x000000181518a210 */ /* 0x000fc60007ffe0ff */
[----:B------:R-:W4:Y:S01]  /*1b10*/  @!P0 LDC.64 R14, c[0x0][0x230] ;  /* 0x00008c00ff0e8b82 */ /* 0x000f220000000a00 */
[----:B------:R-:W-:Y:S02]  /*1b20*/  @!P3 IADD3.X R9, R5, R9, RZ, P6, !PT ;  /* 0x000000090509b210 */ /* 0x000fe400037fe4ff */
[C---:B------:R-:W-:Y:S02]  /*1b30*/  @!P2 SHF.L.U32 R26, R20.reuse, 0x2, RZ ;  /* 0x00000002141aa819 */ /* 0x040fe400000006ff */
[----:B------:R-:W-:Y:S02]  /*1b40*/  @!P2 SHF.L.U64.HI R5, R20, 0x2, R24 ;  /* 0x000000021405a819 */ /* 0x000fe40000010218 */
[----:B------:R-:W-:Y:S01]  /*1b50*/  @!P0 MOV R24, R30 ;  /* 0x0000001e00188202 */ /* 0x000fe20000000f00 */
[----:B------:R-:W4:Y:S01]  /*1b60*/  @!P0 LDC.64 R10, c[0x0][0x228] ;  /* 0x00008a00ff0a8b82 */ /* 0x000f220000000a00 */
[----:B-1----:R-:W-:-:S04]  /*1b70*/  @!P2 IADD3 R18, P6, R26, R18, RZ ;  /* 0x000000121a12a210 */ /* 0x002fc80007fde0ff */
[----:B------:R-:W-:-:S03]  /*1b80*/  @!P2 IADD3.X R19, R5, R19, RZ, P6, !PT ;  /* 0x000000130513a210 */ /* 0x000fc600037fe4ff */
[----:B------:R-:W1:Y:S01]  /*1b90*/  @!P4 LDC.64 R20, c[0x0][0x230] ;  /* 0x00008c00ff14cb82 */ /* 0x000e620000000a00 */
[----:B------:R-:W-:-:S04]  /*1ba0*/  @!P2 IADD3 R16, P6, R26, R16, RZ ;  /* 0x000000101a10a210 */ /* 0x000fc80007fde0ff */
[----:B------:R-:W-:Y:S01]  /*1bb0*/  @!P2 IADD3.X R17, R5, R17, RZ, P6, !PT ;  /* 0x000000110511a210 */ /* 0x000fe200037fe4ff */
[----:B---3--:R3:W-:Y:S02]  /*1bc0*/  STL.64 [R1+0x128], R32 ;  /* 0x0001282001007387 */ /* 0x0087e40000100a00 */
[----:B---3--:R-:W-:-:S04]  /*1bd0*/  SHF.R.S32.HI R33, RZ, 0x1f, R3 ;  /* 0x0000001fff217819 */ /* 0x008fc80000011403 */
[----:B------:R-:W-:Y:S01]  /*1be0*/  ISETP.GE.AND.EX P5, PT, R33, UR19, PT, P5 ;  /* 0x0000001321007c0c */ /* 0x000fe2000bfa6350 */
[----:B--2---:R-:W-:-:S03]  /*1bf0*/  @!P0 IMAD R32, R25, R22, RZ ;  /* 0x0000001619208224 */ /* 0x004fc600078e02ff */
[----:B------:R-:W-:Y:S02]  /*1c00*/  ISETP.GT.U32.OR P5, PT, R0, 0x27f, P5 ;  /* 0x0000027f0000780c */ /* 0x000fe40002fa4470 */
[----:B------:R-:W-:Y:S01]  /*1c10*/  @!P0 MOV R25, R29 ;  /* 0x0000001d00198202 */ /* 0x000fe20000000f00 */
[C---:B------:R-:W-:Y:S02]  /*1c20*/  @!P0 IMAD R32, R27.reuse, R23, R32 ;  /* 0x000000171b208224 */ /* 0x040fe400078e0220 */
[----:B------:R-:W-:-:S03]  /*1c30*/  @!P0 IMAD.WIDE.U32 R22, R27, R22, R24 ;  /* 0x000000161b168225 */ /* 0x000fc600078e0018 */
[----:B------:R-:W2:Y:S02]  /*1c40*/  @!P4 LDC.64 R24, c[0x0][0x228] ;  /* 0x00008a00ff18cb82 */ /* 0x000ea40000000a00 */
[----:B------:R-:W-:Y:S01]  /*1c50*/  @!P0 IADD3 R32, R23, R32, RZ ;  /* 0x0000002017208210 */ /* 0x000fe20007ffe0ff */
[----:B0-----:R-:W-:-:S05]  /*1c60*/  @!P4 IMAD R23, R34, R12, RZ ;  /* 0x0000000c2217c224 */ /* 0x001fca00078e02ff */
[----:B------:R-:W0:Y:S01]  /*1c70*/  @!P5 LDC.64 R26, c[0x0][0x288] ;  /* 0x0000a200ff1adb82 */ /* 0x000e220000000a00 */
[----:B------:R-:W-:Y:S01]  /*1c80*/  @!P0 SHF.L.U32 R5, R22, 0x2, RZ ;  /* 0x0000000216058819 */ /* 0x000fe200000006ff */
[----:B------:R-:W-:Y:S01]  /*1c90*/  @!P4 IMAD R13, R4, R13, R23 ;  /* 0x0000000d040dc224 */ /* 0x000fe200078e0217 */
[----:B------:R-:W-:Y:S02]  /*1ca0*/  @!P0 SHF.L.U64.HI R32, R22, 0x2, R32 ;  /* 0x0000000216208819 */ /* 0x000fe40000010220 */
        /* <DEDUP_REMOVED lines=12> */
[----:B------:R-:W-:Y:S02]  /*1d70*/  CS2R R32, SRZ ;  /* 0x0000000000207805 */ /* 0x000fe4000001ff00 */
[----:B------:R-:W-:Y:S02]  /*1d80*/  @!P4 IADD3.X R21, R13, R21, RZ, P6, !PT ;  /* 0x000000150d15c210 */ /* 0x000fe400037fe4ff */
[----:B--2---:R-:W-:Y:S02]  /*1d90*/  @!P4 IADD3 R24, P6, R4, R24, RZ ;  /* 0x000000180418c210 */ /* 0x004fe40007fde0ff */
[----:B------:R-:W-:Y:S02]  /*1da0*/  @!P5 MOV R4, R30 ;  /* 0x0000001e0004d202 */ /* 0x000fe40000000f00 */
[----:B------:R-:W-:Y:S01]  /*1db0*/  @!P5 MOV R5, R29 ;  /* 0x0000001d0005d202 */ /* 0x000fe20000000f00 */
[C---:B------:R-:W-:Y:S01]  /*1dc0*/  @!P5 IMAD R12, R3.reuse, R27, R12 ;  /* 0x0000001b030cd224 */ /* 0x040fe200078e020c */
[----:B------:R-:W-:Y:S01]  /*1dd0*/  CS2R R22, SRZ ;  /* 0x0000000000167805 */ /* 0x000fe2000001ff00 */
[----:B------:R0:W2:Y:S01]  /*1de0*/  @!P3 LDG.E.64 R32, desc[UR22][R6.64] ;  /* 0x000000160620b981 */ /* 0x0000a2000c1e1b00 */
[----:B------:R-:W-:Y:S01]  /*1df0*/  @!P5 IMAD.WIDE.U32 R26, R3, R26, R4 ;  /* 0x0000001a031ad225 */ /* 0x000fe200078e0004 */
[----:B------:R-:W-:-:S03]  /*1e00*/  CS2R R4, SRZ ;  /* 0x0000000000047805 */ /* 0x000fc6000001ff00 */
[----:B------:R1:W3:Y:S04]  /*1e10*/  @!P3 LDG.E.64 R22, desc[UR22][R8.64] ;  /* 0x000000160816b981 */ /* 0x0002e8000c1e1b00 */
[----:B------:R-:W4:Y:S01]  /*1e20*/  @!P2 LDG.E.64 R4, desc[UR22][R16.64] ;  /* 0x000000161004a981 */ /* 0x000f22000c1e1b00 */
[----:B0-----:R-:W-:-:S03]  /*1e30*/  CS2R R6, SRZ ;  /* 0x0000000000067805 */ /* 0x001fc6000001ff00 */
[----:B------:R-:W-:Y:S01]  /*1e40*/  STL.64 [R1+0x148], R36 ;  /* 0x0001482401007387 */ /* 0x000fe20000100a00 */
[----:B------:R-:W-:Y:S01]  /*1e50*/  @!P4 IADD3.X R25, R13, R25, RZ, P6, !PT ;  /* 0x000000190d19c210 */ /* 0x000fe200037fe4ff */
[----:B-1----:R-:W0:Y:S02]  /*1e60*/  @!P5 LDC.64 R8, c[0x0][0x228] ;  /* 0x00008a00ff08db82 */ /* 0x002e240000000a00 */
[----:B------:R1:W2:Y:S02]  /*1e70*/  @!P2 LDG.E.64 R6, desc[UR22][R18.64] ;  /* 0x000000161206a981 */ /* 0x0002a4000c1e1b00 */
[----:B-1----:R-:W-:-:S06]  /*1e80*/  CS2R R18, SRZ ;  /* 0x0000000000127805 */ /* 0x002fcc000001ff00 */
[----:B------:R1:W4:Y:S04]  /*1e90*/  @!P0 LDG.E.64 R18, desc[UR22][R10.64] ;  /* 0x000000160a128981 */ /* 0x000328000c1e1b00 */
[----:B---3--:R-:W-:Y:S04]  /*1ea0*/  STL.64 [R1+0xc0], R22 ;  /* 0x0000c01601007387 */ /* 0x008fe80000100a00 */
[----:B--2---:R-:W-:Y:S04]  /*1eb0*/  STL.64 [R1+0x1c0], R6 ;  /* 0x0001c00601007387 */ /* 0x004fe80000100a00 */
[----:B----4-:R-:W-:Y:S04]  /*1ec0*/  STL.64 [R1+0x110], R4 ;  /* 0x0001100401007387 */ /* 0x010fe80000100a00 */
[----:B------:R2:W-:Y:S02]  /*1ed0*/  STL.64 [R1+0x160], R32 ;  /* 0x0001602001007387 */ /* 0x0005e40000100a00 */
[----:B--2---:R-:W-:-:S06]  /*1ee0*/  CS2R R32, SRZ ;  /* 0x0000000000207805 */ /* 0x004fcc000001ff00 */
[----:B------:R-:W2:Y:S01]  /*1ef0*/  @!P0 LDG.E.64 R32, desc[UR22][R14.64] ;  /* 0x000000160e208981 */ /* 0x000ea2000c1e1b00 */
[----:B------:R-:W-:-:S04]  /*1f00*/  IADD3 R3, R2, 0xe8, RZ ;  /* 0x000000e802037810 */ /* 0x000fc80007ffe0ff */
[----:B------:R-:W-:Y:S02]  /*1f10*/  ISETP.GE.U32.AND P3, PT, R3, UR18, PT ;  /* 0x0000001203007c0c */ /* 0x000fe4000bf66070 */
[----:B------:R-:W-:-:S04]  /*1f20*/  SHF.R.S32.HI R22, RZ, 0x1f, R3 ;  /* 0x0000001fff167819 */ /* 0x000fc80000011403 */
[----:B------:R-:W-:-:S04]  /*1f30*/  ISETP.GE.AND.EX P3, PT, R22, UR19, PT, P3 ;  /* 0x0000001316007c0c */ /* 0x000fc8000bf66330 */
[----:B------:R-:W-:-:S13]  /*1f40*/  ISETP.GT.U32.OR P3, PT, R0, 0x27f, P3 ;  /* 0x0000027f0000780c */ /* 0x000fda0001f64470 */
[----:B------:R-:W3:Y:S01]  /*1f50*/  @!P3 LDC.64 R16, c[0x0][0x288] ;  /* 0x0000a200ff10bb82 */ /* 0x000ee20000000a00 */
[----:B------:R-:W-:Y:S01]  /*1f60*/  @!P5 IADD3 R7, R27, R12, RZ ;  /* 0x0000000c1b07d210 */ /* 0x000fe20007ffe0ff */
[----:B--2---:R-:W-:Y:S06]  /*1f70*/  STL.64 [R1+0x1c8], R32 ;  /* 0x0001c82001007387 */ /* 0x004fec0000100a00 */
[----:B-1----:R-:W1:Y:S01]  /*1f80*/  @!P3 LDC.64 R10, c[0x0][0x230] ;  /* 0x00008c00ff0abb82 */ /* 0x002e620000000a00 */
[----:B------:R2:W-:Y:S01]  /*1f90*/  STL.64 [R1+0xa8], R18 ;  /* 0x0000a81201007387 */ /* 0x0005e20000100a00 */
[----:B------:R-:W-:Y:S01]  /*1fa0*/  @!P5 SHF.L.U32 R4, R26, 0x2, RZ ;  /* 0x000000021a04d819 */ /* 0x000fe200000006ff */
[----:B---3--:R-:W-:Y:S01]  /*1fb0*/  @!P3 IMAD R22, R22, R16, RZ ;  /* 0x000000101616b224 */ /* 0x008fe200078e02ff */
[----:B------:R-:W-:-:S04]  /*1fc0*/  IADD3 R6, R2, 0xf0, RZ ;  /* 0x000000f002067810 */ /* 0x000fc80007ffe0ff */
[----:B------:R-:W3:Y:S01]  /*1fd0*/  @!P5 LDC.64 R12, c[0x0][0x230] ;  /* 0x00008c00ff0cdb82 */ /* 0x000ee20000000a00 */
[----:B--2---:R-:W-:-:S06]  /*1fe0*/  CS2R R18, SRZ ;  /* 0x0000000000127805 */ /* 0x004fcc000001ff00 */
[----:B------:R-:W2:Y:S01]  /*1ff0*/  @!P4 LDG.E.64 R18, desc[UR22][R24.64] ;  /* 0x000000161812c981 */ /* 0x000ea2000c1e1b00 */
[----:B------:R-:W-:Y:S02]  /*2000*/  @!P5 SHF.L.U64.HI R7, R26, 0x2, R7 ;  /* 0x000000021a07d819 */ /* 0x000fe40000010207 */
[----:B------:R-:W-:Y:S01]  /*2010*/  CS2R R26, SRZ ;  /* 0x00000000001a7805 */ /* 0x000fe2000001ff00 */
[----:B------:R-:W-:-:S05]  /*2020*/  @!P3 IMAD R22, R3, R17, R22 ;  /* 0x000000110316b224 */ /* 0x000fca00078e0216 */
[----:B------:R4:W3:Y:S02]  /*2030*/  @!P4 LDG.E.64 R26, desc[UR22][R20.64] ;  /* 0x00000016141ac981 */ /* 0x0008e4000c1e1b00 */
        /* <DEDUP_REMOVED lines=468> */
.L_x_3325:
[----:B------:R-:W-:Y:S05]  /*3d80*/  BSYNC B0 ;  /* 0x0000000000007941 */ /* 0x000fea0003800000 */
.L_x_3324:
        /* <DEDUP_REMOVED lines=25> */
.L_x_3326:
        /* <DEDUP_REMOVED lines=35> */
.L_x_3327:
        /* <DEDUP_REMOVED lines=49> */
.L_x_3328:
        /* <DEDUP_REMOVED lines=43> */
.L_x_3329:
        /* <DEDUP_REMOVED lines=38> */
.L_x_3330:
        /* <DEDUP_REMOVED lines=39> */
.L_x_3331:
        /* <DEDUP_REMOVED lines=39> */
.L_x_3332:
        /* <DEDUP_REMOVED lines=39> */
.L_x_3333:
        /* <DEDUP_REMOVED lines=39> */
.L_x_3334:
        /* <DEDUP_REMOVED lines=39> */
.L_x_3335:
        /* <DEDUP_REMOVED lines=39> */
.L_x_3336:
        /* <DEDUP_REMOVED lines=39> */
.L_x_3337:
        /* <DEDUP_REMOVED lines=45> */
.L_x_3338:
        /* <DEDUP_REMOVED lines=45> */
.L_x_3339:
        /* <DEDUP_REMOVED lines=45> */
.L_x_3340:
        /* <DEDUP_REMOVED lines=45> */
.L_x_3341:
        /* <DEDUP_REMOVED lines=45> */
.L_x_3342:
        /* <DEDUP_REMOVED lines=45> */
.L_x_3343:
        /* <DEDUP_REMOVED lines=45> */
.L_x_3344:
        /* <DEDUP_REMOVED lines=45> */
.L_x_3345:
        /* <DEDUP_REMOVED lines=45> */
.L_x_3346:
        /* <DEDUP_REMOVED lines=45> */
.L_x_3347:
        /* <DEDUP_REMOVED lines=45> */
.L_x_3348:
        /* <DEDUP_REMOVED lines=45> */
.L_x_3349:
        /* <DEDUP_REMOVED lines=45> */
.L_x_3350:
        /* <DEDUP_REMOVED lines=45> */
.L_x_3351:
        /* <DEDUP_REMOVED lines=45> */
.L_x_3352:
        /* <DEDUP_REMOVED lines=45> */
.L_x_3353:
        /* <DEDUP_REMOVED lines=46> */
.L_x_3354:
        /* <DEDUP_REMOVED lines=37> */
.L_x_3355:
        /* <DEDUP_REMOVED lines=37> */
.L_x_3356:
        /* <DEDUP_REMOVED lines=35> */
.L_x_3357:
        /* <DEDUP_REMOVED lines=142> */
.L_x_3359:
[----:B------:R-:W-:Y:S05]  /*9a10*/  BSYNC B0 ;  /* 0x0000000000007941 */ /* 0x000fea0003800000 */
.L_x_3358:
        /* <DEDUP_REMOVED lines=38> */
.L_x_3361:
[----:B------:R-:W-:Y:S05]  /*9c80*/  BSYNC B0 ;  /* 0x0000000000007941 */ /* 0x000fea0003800000 */
.L_x_3360:
        /* <DEDUP_REMOVED lines=19> */
.L_x_3363:
[----:B------:R-:W-:Y:S05]  /*9dc0*/  BSYNC B0 ;  /* 0x0000000000007941 */ /* 0x000fea0003800000 */
.L_x_3362:
        /* <DEDUP_REMOVED lines=41> */
.L_x_3366:
[----:B------:R-:W-:Y:S02]  /*a060*/  MOV R16, UR18 ;  /* 0x0000001200107c02 */ /* 0x000fe40008000f00 */
[----:B------:R-:W-:-:S05]  /*a070*/  MOV R17, UR19 ;  /* 0x0000001300117c02 */ /* 0x000fca0008000f00 */
[----:B------:R-:W2:Y:S04]  /*a080*/  LDG.E.STRONG.GPU R16, desc[UR22][R16.64] ;  /* 0x0000001610107981 */ /* 0x000ea8000c1ef900 */
[----:B--2---:R-:W-:Y:S01]  /*a090*/  CCTL.IVALL ;  /* 0x00000000ff00798f */ /* 0x004fe20002000000 */
[----:B------:R-:W-:Y:S05]  /*a0a0*/  YIELD ;  /* 0x0000000000007946 */ /* 0x000fea0003800000 */
[----:B------:R-:W-:-:S13]  /*a0b0*/  ISETP.NE.AND P0, PT, R16, R18, PT ;  /* 0x000000121000720c */ /* 0x000fda0003f05270 */
[----:B------:R-:W-:Y:S05]  /*a0c0*/  @P0 BRA `(.L_x_3366) ;  /* 0xfffffffc00e40947 */ /* 0x000fea000383ffff */
.L_x_3365:
        /* <DEDUP_REMOVED lines=19> */
.L_x_3370:
        /* <DEDUP_REMOVED lines=165> */
.L_x_3369:
        /* <DEDUP_REMOVED lines=87> */
.L_x_3371:
[----:B------:R-:W-:-:S13]  /*b1c0*/  ISETP.NE.OR P0, PT, RZ, UR16, P0 ;  /* 0x00000010ff007c0c */ /* 0x000fda0008705670 */
[----:B------:R-:W-:Y:S05]  /*b1d0*/  @!P0 BRA `(.L_x_3367) ;  /* 0x0000000000b08947 */ /* 0x000fea0003800000 */
.L_x_3368:
        /* <DEDUP_REMOVED lines=44> */
.L_x_3367:
        /* <DEDUP_REMOVED lines=14> */
.L_x_3373:
[----:B------:R-:W-:Y:S05]  /*b580*/  BSYNC B0 ;  /* 0x0000000000007941 */ /* 0x000fea0003800000 */
.L_x_3372:
        /* <DEDUP_REMOVED lines=25> */
.L_x_3364:
        /* <DEDUP_REMOVED lines=32> */
.L_x_3374:
        /* <DEDUP_REMOVED lines=22> */
.L_x_3376:
[----:B------:R-:W-:Y:S05]  /*ba80*/  BSYNC B0 ;  /* 0x0000000000007941 */ /* 0x000fea0003800000 */
.L_x_3375:
        /* <DEDUP_REMOVED lines=32> */
.L_x_3377:
        /* <DEDUP_REMOVED lines=21> */
.L_x_3379:
[----:B------:R-:W-:Y:S05]  /*bde0*/  BSYNC B0 ;  /* 0x0000000000007941 */ /* 0x000fea0003800000 */
.L_x_3378:
        /* <DEDUP_REMOVED lines=37> */
.L_x_3380:
        /* <DEDUP_REMOVED lines=21> */
.L_x_3382:
[----:B------:R-:W-:Y:S05]  /*c190*/  BSYNC B0 ;  /* 0x0000000000007941 */ /* 0x000fea0003800000 */
.L_x_3381:
        /* <DEDUP_REMOVED lines=25> */
.L_x_3383:
        /* <DEDUP_REMOVED lines=25> */
.L_x_3385:
[----:B------:R-:W-:Y:S05]  /*c4c0*/  BSYNC B0 ;  /* 0x0000000000007941 */ /* 0x000fea0003800000 */
.L_x_3384:
        /* <DEDUP_REMOVED lines=39> */
.L_x_3386:
        /* <DEDUP_REMOVED lines=21> */
.L_x_3388:
[----:B------:R-:W-:Y:S05]  /*c890*/  BSYNC B0 ;  /* 0x0000000000007941 */ /* 0x000fea0003800000 */
.L_x_3387:
        /* <DEDUP_REMOVED lines=21> */
.L_x_3389:
        /* <DEDUP_REMOVED lines=23> */
.L_x_3391:
[----:B------:R-:W-:Y:S05]  /*cb60*/  BSYNC B0 ;  /* 0x0000000000007941 */ /* 0x000fea0003800000 */
.L_x_3390:
        /* <DEDUP_REMOVED lines=21> */
.L_x_3392:
        /* <DEDUP_REMOVED lines=23> */
.L_x_3394:
[----:B------:R-:W-:Y:S05]  /*ce30*/  BSYNC B0 ;  /* 0x0000000000007941 */ /* 0x000fea0003800000 */
.L_x_3393:
        /* <DEDUP_REMOVED lines=49> */
.L_x_3395:
        /* <DEDUP_REMOVED lines=21> */
.L_x_3397:
[----:B------:R-:W-:Y:S05]  /*d2a0*/  BSYNC B0 ;  /* 0x0000000000007941 */ /* 0x000fea0003800000 */
.L_x_3396:
        /* <DEDUP_REMOVED lines=21> */
.L_x_3398:
        /* <DEDUP_REMOVED lines=23> */
.L_x_3400:
[----:B------:R-:W-:Y:S05]  /*d570*/  BSYNC B0 ;  /* 0x0000000000007941 */ /* 0x000fea0003800000 */
.L_x_3399:
        /* <DEDUP_REMOVED lines=21> */
.L_x_3401:
        /* <DEDUP_REMOVED lines=23> */
.L_x_3403:
[----:B------:R-:W-:Y:S05]  /*d840*/  BSYNC B0 ;  /* 0x0000000000007941 */ /* 0x000fea0003800000 */
.L_x_3402:
        /* <DEDUP_REMOVED lines=21> */
.L_x_3404:
        /* <DEDUP_REMOVED lines=23> */
.L_x_3406:
[----:B------:R-:W-:Y:S05]  /*db10*/  BSYNC B0 ;  /* 0x0000000000007941 */ /* 0x000fea0003800000 */
.L_x_3405:
        /* <DEDUP_REMOVED lines=21> */
.L_x_3407:
        /* <DEDUP_REMOVED lines=23> */
.L_x_3409:
[----:B------:R-:W-:Y:S05]  /*dde0*/  BSYNC B0 ;  /* 0x0000000000007941 */ /* 0x000fea0003800000 */
.L_x_3408:
        /* <DEDUP_REMOVED lines=50> */
.L_x_3410:
        /* <DEDUP_REMOVED lines=21> */
.L_x_3412:
[----:B------:R-:W-:Y:S05]  /*e260*/  BSYNC B0 ;  /* 0x0000000000007941 */ /* 0x000fea0003800000 */
.L_x_3411:
        /* <DEDUP_REMOVED lines=25> */
.L_x_3413:
        /* <DEDUP_REMOVED lines=25> */
.L_x_3415:
[----:B------:R-:W-:Y:S05]  /*e590*/  BSYNC B0 ;  /* 0x0000000000007941 */ /* 0x000fea0003800000 */
.L_x_3414:
        /* <DEDUP_REMOVED lines=25> */
.L_x_3416:
        /* <DEDUP_REMOVED lines=25> */
.L_x_3418:
[----:B------:R-:W-:Y:S05]  /*e8c0*/  BSYNC B0 ;  /* 0x0000000000007941 */ /* 0x000fea0003800000 */
.L_x_3417:
        /* <DEDUP_REMOVED lines=25> */
.L_x_3419:
        /* <DEDUP_REMOVED lines=25> */
.L_x_3421:
[----:B------:R-:W-:Y:S05]  /*ebf0*/  BSYNC B0 ;  /* 0x0000000000007941 */ /* 0x000fea0003800000 */
.L_x_3420:
        /* <DEDUP_REMOVED lines=25> */
.L_x_3422:
        /* <DEDUP_REMOVED lines=25> */
.L_x_3424:
[----:B------:R-:W-:Y:S05]  /*ef20*/  BSYNC B0 ;  /* 0x0000000000007941 */ /* 0x000fea0003800000 */
.L_x_3423:
        /* <DEDUP_REMOVED lines=50> */
.L_x_3425:
        /* <DEDUP_REMOVED lines=21> */
.L_x_3427:
[----:B------:R-:W-:Y:S05]  /*f3a0*/  BSYNC B0 ;  /* 0x0000000000007941 */ /* 0x000fea0003800000 */
.L_x_3426:
        /* <DEDUP_REMOVED lines=25> */
.L_x_3428:
        /* <DEDUP_REMOVED lines=25> */
.L_x_3430:
[----:B------:R-:W-:Y:S05]  /*f6d0*/  BSYNC B0 ;  /* 0x0000000000007941 */ /* 0x000fea0003800000 */
.L_x_3429:
        /* <DEDUP_REMOVED lines=25> */
.L_x_3431:
        /* <DEDUP_REMOVED lines=25> */
.L_x_3433:
[----:B------:R-:W-:Y:S05]  /*fa00*/  BSYNC B0 ;  /* 0x0000000000007941 */ /* 0x000fea0003800000 */
.L_x_3432:
        /* <DEDUP_REMOVED lines=25> */
.L_x_3434:
        /* <DEDUP_REMOVED lines=25> */
.L_x_3436:
[----:B------:R-:W-:Y:S05]  /*fd30*/  BSYNC B0 ;  /* 0x0000000000007941 */ /* 0x000fea0003800000 */
.L_x_3435:
        /* <DEDUP_REMOVED lines=25> */
.L_x_3437:
        /* <DEDUP_REMOVED lines=25> */
.L_x_3439:
[----:B------:R-:W-:Y:S05]  /*10060*/  BSYNC B0 ;  /* 0x0000000000007941 */ /* 0x000fea0003800000 */
.L_x_3438:
        /* <DEDUP_REMOVED lines=55> */
.L_x_3440:
        /* <DEDUP_REMOVED lines=21> */
.L_x_3442:
[----:B------:R-:W-:Y:S05]  /*10530*/  BSYNC B0 ;  /* 0x0000000000007941 */ /* 0x000fea0003800000 */
.L_x_3441:
        /* <DEDUP_REMOVED lines=25> */
.L_x_3443:
        /* <DEDUP_REMOVED lines=25> */
.L_x_3445:
[----:B------:R-:W-:Y:S05]  /*10860*/  BSYNC B0 ;  /* 0x0000000000007941 */ /* 0x000fea0003800000 */
.L_x_3444:
        /* <DEDUP_REMOVED lines=25> */
.L_x_3446:
        /* <DEDUP_REMOVED lines=25> */
.L_x_3448:
[----:B------:R-:W-:Y:S05]  /*10b90*/  BSYNC B0 ;  /* 0x0000000000007941 */ /* 0x000fea0003800000 */
.L_x_3447:
        /* <DEDUP_REMOVED lines=25> */
.L_x_3449:
        /* <DEDUP_REMOVED lines=25> */
.L_x_3451:
[----:B------:R-:W-:Y:S05]  /*10ec0*/  BSYNC B0 ;  /* 0x0000000000007941 */ /* 0x000fea0003800000 */
.L_x_3450:
        /* <DEDUP_REMOVED lines=25> */
.L_x_3452:
        /* <DEDUP_REMOVED lines=25> */
.L_x_3454:
[----:B------:R-:W-:Y:S05]  /*111f0*/  BSYNC B0 ;  /* 0x0000000000007941 */ /* 0x000fea0003800000 */
.L_x_3453:
        /* <DEDUP_REMOVED lines=53> */
.L_x_3455:
        /* <DEDUP_REMOVED lines=21> */
.L_x_3457:
[----:B------:R-:W-:Y:S05]  /*116a0*/  BSYNC B0 ;  /* 0x0000000000007941 */ /* 0x000fea0003800000 */
.L_x_3456:
        /* <DEDUP_REMOVED lines=25> */
.L_x_3458:
        /* <DEDUP_REMOVED lines=25> */
.L_x_3460:
[----:B------:R-:W-:Y:S05]  /*119d0*/  BSYNC B0 ;  /* 0x0000000000007941 */ /* 0x000fea0003800000 */
.L_x_3459:
        /* <DEDUP_REMOVED lines=25> */
.L_x_3461:
        /* <DEDUP_REMOVED lines=25> */
.L_x_3463:
[----:B------:R-:W-:Y:S05]  /*11d00*/  BSYNC B0 ;  /* 0x0000000000007941 */ /* 0x000fea0003800000 */
.L_x_3462:
        /* <DEDUP_REMOVED lines=25> */
.L_x_3464:
        /* <DEDUP_REMOVED lines=25> */
.L_x_3466:
[----:B------:R-:W-:Y:S05]  /*12030*/  BSYNC B0 ;  /* 0x0000000000007941 */ /* 0x000fea0003800000 */
.L_x_3465:
        /* <DEDUP_REMOVED lines=21> */
.L_x_3467:
        /* <DEDUP_REMOVED lines=22> */
.L_x_3469:
[----:B------:R-:W-:Y:S05]  /*122f0*/  BSYNC B0 ;  /* 0x0000000000007941 */ /* 0x000fea0003800000 */
.L_x_3468:
        /* <DEDUP_REMOVED lines=9> */
.L_x_3323:
        /* <DEDUP_REMOVED lines=19> */
.L_x_3472:
[----:B------:R-:W-:Y:S05]  /*124c0*/  BSYNC B0 ;  /* 0x0000000000007941 */ /* 0x000fea0003800000 */
.L_x_3471:
        /* <DEDUP_REMOVED lines=11> */
.L_x_3474:
[----:B------:R-:W2:Y:S04]  /*12580*/  LDG.E.STRONG.GPU R5, desc[UR22][R2.64] ;  /* 0x0000001602057981 */ /* 0x000ea8000c1ef900 */
[----:B--2---:R-:W-:Y:S01]  /*12590*/  CCTL.IVALL ;  /* 0x00000000ff00798f */ /* 0x004fe20002000000 */
[----:B------:R-:W-:Y:S05]  /*125a0*/  YIELD ;  /* 0x0000000000007946 */ /* 0x000fea0003800000 */
[----:B------:R-:W-:-:S13]  /*125b0*/  ISETP.NE.AND P0, PT, R5, R4, PT ;  /* 0x000000040500720c */ /* 0x000fda0003f05270 */
[----:B------:R-:W-:Y:S05]  /*125c0*/  @P0 BRA `(.L_x_3474) ;  /* 0xfffffffc00ec0947 */ /* 0x000fea000383ffff */
.L_x_3473:
        /* <DEDUP_REMOVED lines=25> */
.L_x_3475:
        /* <DEDUP_REMOVED lines=19> */
[----:B---3--:R-:W-:Y:S02]  /*12890*/  F2FP.F16.F32.PACK_AB R3, R14, R3 ;  /* 0x000000030e03723e */ /* 0x008fe400000000ff */
[----:B----4-:R-:W-:-:S03]  /*128a0*/  F2FP.F16.F32.PACK_AB R21, R19, R16 ;  /* 0x000000101315723e */ /* 0x010fc600000000ff */
[----:B------:R2:W-:Y:S04]  /*128b0*/  STG.E desc[UR22][R8.64], R3 ;  /* 0x0000000308007986 */ /* 0x0005e8000c101916 */
[----:B------:R2:W-:Y:S02]  /*128c0*/  STG.E desc[UR22][R10.64], R21 ;  /* 0x000000150a007986 */ /* 0x0005e4000c101916 */
[----:B------:R-:W-:Y:S05]  /*128d0*/  @P0 BRA `(.L_x_3475) ;  /* 0xfffffffc00a00947 */ /* 0x000fea000383ffff */
[----:B------:R-:W-:Y:S05]  /*128e0*/  EXIT ;  /* 0x000000000000794d */ /* 0x000fea0003800000 */
.L_x_3476:
        /* <DEDUP_REMOVED lines=9> */
.L_x_5604:


//--------------------- .text._Z35group_norm_nhwc_bwd_one_pass_kernelI11Fp32IOFp16WLi512ELi160ELi640EEv26Group_norm_nhwc_bwd_params --------------------------
	.section	.text._Z35group_norm_nhwc_bwd_one_pass_kernelI11Fp32IOFp16WLi512ELi160ELi640EEv26Group_norm_nhwc_bwd_params,"ax",@progbits
	.align	128
        .global         _Z35group_norm_nhwc_bwd_one_pass_kernelI11Fp32IOFp16WLi512ELi160ELi640EEv26Group_norm_nhwc_bwd_params
        .type           _Z35group_norm_nhwc_bwd_one_pass_kernelI11Fp32IOFp16WLi512ELi160ELi640EEv26Group_norm_nhwc_bwd_params,@function
        .size           _Z35group_norm_nhwc_bwd_one_pass_kernelI11Fp32IOFp16WLi512ELi160ELi640EEv26Group_norm_nhwc_bwd_params,(.L_x_5605 - _Z35group_norm_nhwc_bwd_one_pass_kernelI11Fp32IOFp16WLi512ELi160ELi640EEv26Group_norm_nhwc_bwd_params)
        .other          _Z35group_norm_nhwc_bwd_one_pass_kernelI11Fp32IOFp16WLi512ELi160ELi640EEv26Group_norm_nhwc_bwd_params,@"STO_CUDA_ENTRY STV_DEFAULT"
_Z35group_norm_nhwc_bwd_one_pass_kernelI11Fp32IOFp16WLi512ELi160ELi640EEv26Group_norm_nhwc_bwd_params:
.text._Z35group_norm_nhwc_bwd_one_pass_kernelI11Fp32IOFp16WLi512ELi160ELi640EEv26Group_norm_nhwc_bwd_params:
        /* <DEDUP_REMOVED lines=32> */
.L_x_3567:
        /* <DEDUP_REMOVED lines=2938> */
.L_x_3479:
[----:B------:R-:W-:Y:S05]  /*b9a0*/  BSYNC B0 ;  /* 0x0000000000007941 */ /* 0x000fea0003800000 */
.L_x_3478:
        /* <DEDUP_REMOVED lines=27> */
.L_x_3480:
        /* <DEDUP_REMOVED lines=34> */
.L_x_3481:
        /* <DEDUP_REMOVED lines=43> */
.L_x_3482:
        /* <DEDUP_REMOVED lines=39> */
.L_x_3483:
        /* <DEDUP_REMOVED lines=39> */
.L_x_3484:
        /* <DEDUP_REMOVED lines=38> */
.L_x_3485:
        /* <DEDUP_REMOVED lines=39> */
.L_x_3486:
        /* <DEDUP_REMOVED lines=40> */
.L_x_3487:
        /* <DEDUP_REMOVED lines=40> */
.L_x_3488:
        /* <DEDUP_REMOVED lines=39> */
.L_x_3489:
        /* <DEDUP_REMOVED lines=39> */
.L_x_3490:
        /* <DEDUP_REMOVED lines=39> */
.L_x_3491:
        /* <DEDUP_REMOVED lines=39> */
.L_x_3492:
        /* <DEDUP_REMOVED lines=39> */
.L_x_3493:
        /* <DEDUP_REMOVED lines=39> */
.L_x_3494:
        /* <DEDUP_REMOVED lines=39> */
.L_x_3495:
        /* <DEDUP_REMOVED lines=39> */
.L_x_3496:
        /* <DEDUP_REMOVED lines=39> */
.L_x_3497:
        /* <DEDUP_REMOVED lines=39> */
.L_x_3498:
        /* <DEDUP_REMOVED lines=39> */
.L_x_3499:
        /* <DEDUP_REMOVED lines=39> */
.L_x_3500:
        /* <DEDUP_REMOVED lines=39> */
.L_x_3501:
        /* <DEDUP_REMOVED lines=39> */
.L_x_3502:
        /* <DEDUP_REMOVED lines=39> */
.L_x_3503:
        /* <DEDUP_REMOVED lines=39> */
.L_x_3504:
        /* <DEDUP_REMOVED lines=39> */
.L_x_3505:
        /* <DEDUP_REMOVED lines=39> */
.L_x_3506:
        /* <DEDUP_REMOVED lines=39> */
.L_x_3507:
        /* <DEDUP_REMOVED lines=39> */
.L_x_3508:
        /* <DEDUP_REMOVED lines=39> */
.L_x_3509:
        /* <DEDUP_REMOVED lines=39> */
.L_x_3510:
        /* <DEDUP_REMOVED lines=39> */
.L_x_3511:
        /* <DEDUP_REMOVED lines=42> */
.L_x_3512:
        /* <DEDUP_REMOVED lines=38> */
.L_x_3513:
        /* <DEDUP_REMOVED lines=35> */
.L_x_3514:
        /* <DEDUP_REMOVED lines=35> */
.L_x_3515:
        /* <DEDUP_REMOVED lines=37> */
.L_x_3516:
        /* <DEDUP_REMOVED lines=37> */
.L_x_3517:
        /* <DEDUP_REMOVED lines=37> */
.L_x_3518:
        /* <DEDUP_REMOVED lines=37> */
.L_x_3519:
        /* <DEDUP_REMOVED lines=37> */
.L_x_3520:
        /* <DEDUP_REMOVED lines=37> */
.L_x_3521:
        /* <DEDUP_REMOVED lines=37> */
.L_x_3522:
        /* <DEDUP_REMOVED lines=37> */
.L_x_3523:
        /* <DEDUP_REMOVED lines=37> */
.L_x_3524:
        /* <DEDUP_REMOVED lines=37> */
.L_x_3525:
        /* <DEDUP_REMOVED lines=37> */
.L_x_3526:
        /* <DEDUP_REMOVED lines=37> */
.L_x_3527:
        /* <DEDUP_REMOVED lines=37> */
.L_x_3528:
        /* <DEDUP_REMOVED lines=37> */
.L_x_3529:
        /* <DEDUP_REMOVED lines=35> */
.L_x_3530:
        /* <DEDUP_REMOVED lines=35> */
.L_x_3531:
        /* <DEDUP_REMOVED lines=35> */
.L_x_3532:
        /* <DEDUP_REMOVED lines=35> */
.L_x_3533:
        /* <DEDUP_REMOVED lines=35> */
.L_x_3534:
        /* <DEDUP_REMOVED lines=35> */
.L_x_3535:
        /* <DEDUP_REMOVED lines=35> */
.L_x_3536:
        /* <DEDUP_REMOVED lines=35> */
.L_x_3537:
        /* <DEDUP_REMOVED lines=35> */
.L_x_3538:
        /* <DEDUP_REMOVED lines=35> */
.L_x_3539:
        /* <DEDUP_REMOVED lines=35> */
.L_x_3540:
        /* <DEDUP_REMOVED lines=37> */
.L_x_3541:
        /* <DEDUP_REMOVED lines=46> */
.L_x_3542:
        /* <DEDUP_REMOVED lines=54> */
.L_x_3543:
        /* <DEDUP_REMOVED lines=374> */
.L_x_3545:
[----:B------:R-:W-:Y:S05]  /*168b0*/  BSYNC B0 ;  /* 0x0000000000007941 */ /* 0x000fea0003800000 */
.L_x_3544:
        /* <DEDUP_REMOVED lines=38> */
.L_x_3547:
[----:B------:R-:W-:Y:S05]  /*16b20*/  BSYNC B0 ;  /* 0x0000000000007941 */ /* 0x000fea0003800000 */
.L_x_3546:
        /* <DEDUP_REMOVED lines=30> */
.L_x_3549:
[----:B------:R-:W-:Y:S05]  /*16d10*/  BSYNC B0 ;  /* 0x0000000000007941 */ /* 0x000fea0003800000 */
.L_x_3548:
        /* <DEDUP_REMOVED lines=40> */
.L_x_3553:
[----:B------:R-:W2:Y:S04]  /*16fa0*/  LDG.E.STRONG.GPU R8, desc[UR10][R12.64] ;  /* 0x0000000a0c087981 */ /* 0x000ea8000c1ef900 */
[----:B--2---:R-:W-:Y:S04]  /*16fb0*/  CCTL.IVALL ;  /* 0x00000000ff00798f */ /* 0x004fe80002000000 */
[----:B------:R0:W-:Y:S01]  /*16fc0*/  STL [R1], R8 ;  /* 0x0000000801007387 */ /* 0x0001e20000100800 */
[----:B------:R-:W-:-:S13]  /*16fd0*/  ISETP.NE.AND P1, PT, R8, UR6, PT ;  /* 0x0000000608007c0c */ /* 0x000fda000bf25270 */
[----:B0-----:R-:W-:Y:S05]  /*16fe0*/  @P1 BRA `(.L_x_3553) ;  /* 0xfffffffc00ec1947 */ /* 0x001fea000383ffff */
.L_x_3552:
[----:B------:R-:W-:Y:S05]  /*16ff0*/  BSYNC B0 ;  /* 0x0000000000007941 */ /* 0x000fea0003800000 */
.L_x_3551:
        /* <DEDUP_REMOVED lines=18> */
.L_x_3557:
        /* <DEDUP_REMOVED lines=115> */
.L_x_3556:
        /* <DEDUP_REMOVED lines=61> */
.L_x_3558:
[----:B------:R-:W-:-:S13]  /*17c20*/  ISETP.NE.OR P1, PT, R20, RZ, P1 ;  /* 0x000000ff1400720c */ /* 0x000fda0000f25670 */
[----:B------:R-:W-:Y:S05]  /*17c30*/  @!P1 BRA `(.L_x_3554) ;  /* 0x00000000007c9947 */ /* 0x000fea0003800000 */
.L_x_3555:
        /* <DEDUP_REMOVED lines=31> */
.L_x_3554:
        /* <DEDUP_REMOVED lines=11> */
.L_x_3560:
[----:B------:R-:W-:Y:S05]  /*17ee0*/  BSYNC B0 ;  /* 0x0000000000007941 */ /* 0x000fea0003800000 */
.L_x_3559:
        /* <DEDUP_REMOVED lines=19> */
.L_x_3550:
        /* <DEDUP_REMOVED lines=14> */
.L_x_3566:
        /* <DEDUP_REMOVED lines=57> */
.L_x_3562:
[----:B------:R-:W-:Y:S05]  /*18490*/  BSYNC B0 ;  /* 0x0000000000007941 */ /* 0x000fea0003800000 */
.L_x_3561:
        /* <DEDUP_REMOVED lines=19> */
.L_x_3563:
        /* <DEDUP_REMOVED lines=15> */
.L_x_3565:
[----:B------:R-:W-:Y:S05]  /*186c0*/  BSYNC B0 ;  /* 0x0000000000007941 */ /* 0x000fea0003800000 */
.L_x_3564:
        /* <DEDUP_REMOVED lines=12> */
.L_x_3477:
        /* <DEDUP_REMOVED lines=25> */
.L_x_3569:
[----:B------:R-:W-:Y:S05]  /*18920*/  BSYNC B0 ;  /* 0x0000000000007941 */ /* 0x000fea0003800000 */
.L_x_3568:
[----:B------:R-:W-:Y:S05]  /*18930*/  @P0 EXIT ;  /* 0x000000000000094d */ /* 0x000fea0003800000 */
[----:B------:R-:W-:Y:S05]  /*18940*/  @P2 BRA `(.L_x_3570) ;  /* 0x0000000000202947 */ /* 0x000fea0003800000 */
[----:B------:R-:W-:-:S05]  /*18950*/  IMAD R0, R6, R7, RZ ;  /* 0x0000000706007224 */ /* 0x000fca00078e02ff */
[----:B------:R-:W-:-:S13]  /*18960*/  ISETP.NE.AND P0, PT, R0, -0x1, PT ;  /* 0xffffffff0000780c */ /* 0x000fda0003f05270 */
[----:B------:R-:W-:Y:S05]  /*18970*/  @!P0 BRA `(.L_x_3570) ;  /* 0x0000000000148947 */ /* 0x000fea0003800000 */
.L_x_3571:
[----:B-1----:R-:W2:Y:S04]  /*18980*/  LDG.E.STRONG.GPU R5, desc[UR10][R2.64] ;  /* 0x0000000a02057981 */ /* 0x002ea8000c1ef900 */
[----:B--2---:R-:W-:Y:S01]  /*18990*/  CCTL.IVALL ;  /* 0x00000000ff00798f */ /* 0x004fe20002000000 */
[----:B------:R-:W-:Y:S05]  /*189a0*/  YIELD ;  /* 0x0000000000007946 */ /* 0x000fea0003800000 */
[----:B------:R-:W-:-:S13]  /*189b0*/  ISETP.NE.AND P0, PT, R5, R0, PT ;  /* 0x000000000500720c */ /* 0x000fda0003f05270 */
[----:B------:R-:W-:Y:S05]  /*189c0*/  @P0 BRA `(.L_x_3571) ;  /* 0xfffffffc00ec0947 */ /* 0x000fea000383ffff */
.L_x_3570:
        /* <DEDUP_REMOVED lines=27> */
.L_x_3572:
        /* <DEDUP_REMOVED lines=27> */
.L_x_3573:
        /* <DEDUP_REMOVED lines=13> */
.L_x_5605:


//--------------------- .text._Z35group_norm_nhwc_fwd_one_pass_kernelI11Bf16IOFp32WLi64ELi160ELi640EEv26Group_norm_nhwc_fwd_params --------------------------
	.section	.text._Z35group_norm_nhwc_fwd_one_pass_kernelI11Bf16IOFp32WLi64ELi160ELi640EEv26Group_norm_nhwc_fwd_params,"ax",@progbits
	.align	128
        .global         _Z35group_norm_nhwc_fwd_one_pass_kernelI11Bf16IOFp32WLi64ELi160ELi640EEv26Group_norm_nhwc_fwd_params
        .type           _Z35group_norm_nhwc_fwd_one_pass_kernelI11Bf16IOFp32WLi64ELi160ELi640EEv26Group_norm_nhwc_fwd_params,@function
        .size           _Z35group_norm_nhwc_fwd_one_pass_kernelI11Bf16IOFp32WLi64ELi160ELi640EEv26Group_norm_nhwc_fwd_params,(.L_x_5606 - _Z35group_norm_nhwc_fwd_one_pass_kernelI11Bf16IOFp32WLi64ELi160ELi640EEv26Group_norm_nhwc_fwd_params)
        .other          _Z35group_norm_nhwc_fwd_one_pass_kernelI11Bf16IOFp32WLi64ELi160ELi640EEv26Group_norm_nhwc_fwd_params,@"STO_CUDA_ENTRY STV_DEFAULT"
_Z35group_norm_nhwc_fwd_one_pass_kernelI11Bf16IOFp32WLi64ELi160ELi640EEv26Group_norm_nhwc_fwd_params:
.text._Z35group_norm_nhwc_fwd_one_pass_kernelI11Bf16IOFp32WLi64ELi160ELi640EEv26Group_norm_nhwc_fwd_params:
[----:B------:R-:W-:Y:S01]  /*0000*/  LDC R1, c[0x0][0x28] ;  /* 0x00000a00ff017b82 */ /* 0x000fe20000000800 */
[----:B------:R-:W0:Y:S01]  /*0010*/  S2R R34, SR_CTAID.Y ;  /* 0x0000000000227919 */ /* 0x000e220000002600 */
[----:B------:R-:W-:Y:S01]  /*0020*/  ULDC UR4, c[0x0][0x288] ;  /* 0x0000a20000047ab9 */ /* 0x000fe20000000800 */
[----:B------:R-:W-:Y:S02]  /*0030*/  ULDC UR5, c[0x0][0x258] ;  /* 0x0000960000057ab9 */ /* 0x000fe40000000800 */
[----:B------:R-:W-:-:S06]  /*0040*/  UIMAD UR4, UR4, UR5, URZ ;  /* 0x00000005040472a4 */ /* 0x000fcc000f8e023f */
[----:B0-----:R-:W-:-:S13]  /*0050*/  ISETP.GE.AND P0, PT, R34, UR4, PT ;  /* 0x0000000422007c0c */ /* 0x001fda000bf06270 */
[----:B------:R-:W-:Y:S05]  /*0060*/  @P0 EXIT ;  /* 0x000000000000094d */ /* 0x000fea0003800000 */
[----:B------:R-:W0:Y:S01]  /*0070*/  S2R R7, SR_TID.X ;  /* 0x0000000000077919 */ /* 0x000e220000002100 */
[----:B------:R-:W-:Y:S01]  /*0080*/  S2UR UR7, SR_CTAID.X ;  /* 0x00000000000779c3 */ /* 0x000fe20000002500 */
[----:B------:R-:W-:Y:S01]  /*0090*/  ULDC.64 UR8, c[0x0][0x278] ;  /* 0x00009e0000087ab9 */ /* 0x000fe20000000a00 */
[----:B------:R-:W-:Y:S01]  /*00a0*/  UMOV UR5, 0x400 ;  /* 0x0000040000057882 */ /* 0x000fe20000000000 */
[----:B------:R-:W-:Y:S01]  /*00b0*/  HFMA2.MMA R28, -RZ, RZ, 0, 0 ;  /* 0x00000000ff1c7435 */ /* 0x000fe200000001ff */
[----:B------:R-:W-:-:S04]  /*00c0*/  ULDC.U8 UR10, c[0x0][0x28c] ;  /* 0x0000a300000a7ab9 */ /* 0x000fc80000000000 */
[----:B------:R-:W1:Y:S08]  /*00d0*/  LDC R33, c[0x0][0x294] ;  /* 0x0000a500ff217b82 */ /* 0x000e700000000800 */
[----:B------:R-:W2:Y:S01]  /*00e0*/  S2UR UR6, SR_CgaCtaId ;  /* 0x00000000000679c3 */ /* 0x000ea20000008800 */
[----:B0-----:R-:W-:Y:S01]  /*00f0*/  IMAD.WIDE.U32 R2, R7, -0x33333333, RZ ;  /* 0xcccccccd07027825 */ /* 0x001fe200078e00ff */
[----:B------:R-:W-:-:S04]  /*0100*/  SHF.R.S32.HI R0, RZ, 0x1f, R7 ;  /* 0x0000001fff007819 */ /* 0x000fc80000011407 */
[----:B------:R-:W-:Y:S02]  /*0110*/  SHF.R.U32.HI R2, RZ, 0x6, R3 ;  /* 0x00000006ff027819 */ /* 0x000fe40000011603 */
[----:B------:R-:W-:Y:S01]  /*0120*/  LEA.HI R0, R0, R7, RZ, 0x5 ;  /* 0x0000000700007211 */ /* 0x000fe200078f28ff */
[----:B--2---:R-:W-:Y:S02]  /*0130*/  ULEA UR5, UR6, UR5, 0x18 ;  /* 0x0000000506057291 */ /* 0x004fe4000f8ec03f */
[----:B-1----:R-:W-:Y:S01]  /*0140*/  IMAD R33, R33, UR7, R2 ;  /* 0x0000000721217c24 */ /* 0x002fe2000f8e0202 */
[----:B------:R-:W-:Y:S01]  /*0150*/  SHF.R.S32.HI R0, RZ, 0x5, R0 ;  /* 0x00000005ff007819 */ /* 0x000fe20000011400 */
[----:B------:R-:W-:-:S03]  /*0160*/  IMAD R35, R2, -0x50, R7 ;  /* 0xffffffb002237824 */ /* 0x000fc600078e0207 */
[----:B------:R-:W-:Y:S02]  /*0170*/  ISETP.GE.U32.AND P0, PT, R33, UR8, PT ;  /* 0x0000000821007c0c */ /* 0x000fe4000bf06070 */
[----:B------:R-:W-:Y:S02]  /*0180*/  SHF.R.S32.HI R6, RZ, 0x1f, R33 ;  /* 0x0000001fff067819 */ /* 0x000fe40000011421 */
[----:B------:R-:W-:Y:S02]  /*0190*/  SHF.L.U32 R35, R35, 0x1, RZ ;  /* 0x0000000123237819 */ /* 0x000fe400000006ff */
[----:B------:R-:W-:Y:S01]  /*01a0*/  ISETP.GE.AND.EX P0, PT, R6, UR9, PT, P0 ;  /* 0x0000000906007c0c */ /* 0x000fe2000bf06300 */
[----:B------:R-:W-:Y:S01]  /*01b0*/  ULDC.64 UR8, c[0x0][0x208] ;  /* 0x0000820000087ab9 */ /* 0x000fe20000000a00 */
[----:B------:R-:W-:Y:S02]  /*01c0*/  LEA R29, R0, UR5, 0x3 ;  /* 0x00000005001d7c11 */ /* 0x000fe4000f8e18ff */
[----:B------:R-:W-:-:S02]  /*01d0*/  ISETP.LT.U32.AND P0, PT, R7, 0x280, !P0 ;  /* 0x000002800700780c */ /* 0x000fc40004701070 */
[C---:B------:R-:W-:Y:S02]  /*01e0*/  IADD3 R32, R33.reuse, 0x8, RZ ;  /* 0x0000000821207810 */ /* 0x040fe40007ffe0ff */
[C---:B------:R-:W-:Y:S02]  /*01f0*/  IADD3 R31, R33.reuse, 0x10, RZ ;  /* 0x00000010211f7810 */ /* 0x040fe40007ffe0ff */
[----:B------:R-:W-:-:S07]  /*0200*/  IADD3 R30, R33, 0x18, RZ ;  /* 0x00000018211e7810 */ /* 0x000fce0007ffe0ff */
.L_x_3607:
[----:B01----:R-:W0:Y:S01]  /*0210*/  LDC R11, c[0x0][0x288] ;  /* 0x0000a200ff0b7b82 */ /* 0x003e220000000800 */
[----:B------:R-:W-:Y:S01]  /*0220*/  ULDC.64 UR14, c[0x0][0x278] ;  /* 0x00009e00000e7ab9 */ /* 0x000fe20000000a00 */
[----:B------:R-:W-:Y:S01]  /*0230*/  IADD3 R21, R33, 0x20, RZ ;  /* 0x0000002021157810 */ /* 0x000fe20007ffe0ff */
[----:B------:R-:W-:Y:S01]  /*0240*/  ULDC.64 UR12, c[0x0][0x280] ;  /* 0x0000a000000c7ab9 */ /* 0x000fe20000000a00 */
[----:B------:R-:W-:Y:S02]  /*0250*/  ISETP.GE.U32.AND P4, PT, R31, UR14, PT ;  /* 0x0000000e1f007c0c */ /* 0x000fe4000bf86070 */
[----:B---3--:R-:W-:Y:S02]  /*0260*/  SHF.R.S32.HI R23, RZ, 0x1f, R21 ;  /* 0x0000001fff177819 */ /* 0x008fe40000011415 */
[----:B------:R-:W1:Y:S01]  /*0270*/  @P0 LDC.64 R14, c[0x0][0x220] ;  /* 0x00008800ff0e0b82 */ /* 0x000e620000000a00 */
[----:B0-2---:R-:W-:-:S04]  /*0280*/  IABS R5, R11 ;  /* 0x0000000b00057213 */ /* 0x005fc80000000000 */
[----:B------:R-:W0:Y:S08]  /*0290*/  I2F.RP R0, R5 ;  /* 0x0000000500007306 */ /* 0x000e300000209400 */
[----:B0-----:R-:W0:Y:S02]  /*02a0*/  MUFU.RCP R0, R0 ;  /* 0x0000000000007308 */ /* 0x001e240000001000 */
[----:B0-----:R-:W-:-:S06]  /*02b0*/  IADD3 R2, R0, 0xffffffe, RZ ;  /* 0x0ffffffe00027810 */ /* 0x001fcc0007ffe0ff */
[----:B------:R0:W2:Y:S02]  /*02c0*/  F2I.FTZ.U32.TRUNC.NTZ R3, R2 ;  /* 0x0000000200037305 */ /* 0x0000a4000021f000 */
[----:B0-----:R-:W-:Y:S02]  /*02d0*/  MOV R2, RZ ;  /* 0x000000ff00027202 */ /* 0x001fe40000000f00 */
[----:B--2---:R-:W-:-:S05]  /*02e0*/  IADD3 R4, RZ, -R3, RZ ;  /* 0x80000003ff047210 */ /* 0x004fca0007ffe0ff */
[----:B------:R-:W-:Y:S01]  /*02f0*/  IMAD R9, R4, R5, RZ ;  /* 0x0000000504097224 */ /* 0x000fe200078e02ff */
[----:B------:R-:W-:-:S03]  /*0300*/  IABS R4, R34 ;  /* 0x0000002200047213 */ /* 0x000fc60000000000 */
[----:B------:R-:W-:Y:S01]  /*0310*/  IMAD.HI.U32 R3, R3, R9, R2 ;  /* 0x0000000903037227 */ /* 0x000fe200078e0002 */
[----:B------:R-:W-:-:S05]  /*0320*/  SHF.R.S32.HI R2, RZ, 0x1f, R35 ;  /* 0x0000001fff027819 */ /* 0x000fca0000011423 */
[----:B------:R-:W-:-:S05]  /*0330*/  IMAD.HI.U32 R3, R3, R4, RZ ;  /* 0x0000000403037227 */ /* 0x000fca00078e00ff */
[----:B------:R-:W-:-:S05]  /*0340*/  IADD3 R0, -R3, RZ, RZ ;  /* 0x000000ff03007210 */ /* 0x000fca0007ffe1ff */
[----:B------:R-:W-:Y:S01]  /*0350*/  IMAD R0, R5, R0, R4 ;  /* 0x0000000005007224 */ /* 0x000fe200078e0204 */
[----:B------:R-:W-:-:S04]  /*0360*/  SHF.R.S32.HI R4, RZ, 0x1f, R31 ;  /* 0x0000001fff047819 */ /* 0x000fc8000001141f */
[----:B------:R-:W-:Y:S02]  /*0370*/  ISETP.GT.U32.AND P2, PT, R5, R0, PT ;  /* 0x000000000500720c */ /* 0x000fe40003f44070 */
[----:B------:R-:W-:-:S04]  /*0380*/  ISETP.GE.AND.EX P4, PT, R4, UR15, PT, P4 ;  /* 0x0000000f04007c0c */ /* 0x000fc8000bf86340 */
[----:B------:R-:W-:-:S07]  /*0390*/  ISETP.GT.U32.OR P4, PT, R7, 0x27f, P4 ;  /* 0x0000027f0700780c */ /* 0x000fce0002784470 */
[-C--:B------:R-:W-:Y:S02]  /*03a0*/  @!P2 IADD3 R0, R0, -R5.reuse, RZ ;  /* 0x800000050000a210 */ /* 0x080fe40007ffe0ff */
[----:B------:R-:W-:Y:S02]  /*03b0*/  @!P2 IADD3 R3, R3, 0x1, RZ ;  /* 0x000000010303a810 */ /* 0x000fe40007ffe0ff */
[----:B------:R-:W-:Y:S02]  /*03c0*/  ISETP.GE.U32.AND P1, PT, R0, R5, PT ;  /* 0x000000050000720c */ /* 0x000fe40003f26070 */
[----:B------:R-:W-:Y:S01]  /*03d0*/  LOP3.LUT R0, R34, R11, RZ, 0x3c, !PT ;  /* 0x0000000b22007212 */ /* 0x000fe200078e3cff */
[----:B------:R-:W0:Y:S01]  /*03e0*/  @!P4 LDC.64 R12, c[0x0][0x270] ;  /* 0x00009c00ff0ccb82 */ /* 0x000e220000000a00 */
[----:B------:R-:W-:Y:S02]  /*03f0*/  ISETP.NE.AND P2, PT, R11, RZ, PT ;  /* 0x000000ff0b00720c */ /* 0x000fe40003f45270 */
[----:B------:R-:W-:-:S02]  /*0400*/  ISETP.GE.AND P3, PT, R0, RZ, PT ;  /* 0x000000ff0000720c */ /* 0x000fc40003f66270 */
[----:B------:R-:W-:-:S05]  /*0410*/  SHF.R.S32.HI R5, RZ, 0x1f, R32 ;  /* 0x0000001fff057819 */ /* 0x000fca0000011420 */
[----:B------:R-:W-:-:S04]  /*0420*/  @P1 IADD3 R3, R3, 0x1, RZ ;  /* 0x0000000103031810 */ /* 0x000fc80007ffe0ff */
[----:B------:R-:W-:-:S04]  /*0430*/  MOV R9, R3 ;  /* 0x0000000300097202 */ /* 0x000fc80000000f00 */
[----:B------:R-:W-:Y:S02]  /*0440*/  @!P3 IADD3 R9, -R9, RZ, RZ ;  /* 0x000000ff0909b210 */ /* 0x000fe40007ffe1ff */
[----:B------:R-:W-:Y:S02]  /*0450*/  ISETP.GE.U32.AND P3, PT, R32, UR14, PT ;  /* 0x0000000e20007c0c */ /* 0x000fe4000bf66070 */
[----:B------:R-:W-:Y:S02]  /*0460*/  @!P2 LOP3.LUT R9, RZ, R11, RZ, 0x33, !PT ;  /* 0x0000000bff09a212 */ /* 0x000fe400078e33ff */
[----:B------:R-:W-:Y:S01]  /*0470*/  ISETP.GE.AND.EX P3, PT, R5, UR15, PT, P3 ;  /* 0x0000000f05007c0c */ /* 0x000fe2000bf66330 */
[----:B0-----:R-:W-:Y:S01]  /*0480*/  @!P4 IMAD R20, R4, R12, RZ ;  /* 0x0000000c0414c224 */ /* 0x001fe200078e02ff */
[----:B------:R-:W-:Y:S02]  /*0490*/  IADD3 R3, -R9, RZ, RZ ;  /* 0x000000ff09037210 */ /* 0x000fe40007ffe1ff */
[----:B------:R-:W-:Y:S01]  /*04a0*/  ISETP.GT.U32.OR P3, PT, R7, 0x27f, P3 ;  /* 0x0000027f0700780c */ /* 0x000fe20001f64470 */
[----:B------:R-:W-:Y:S01]  /*04b0*/  @!P4 IMAD R20, R31, R13, R20 ;  /* 0x0000000d1f14c224 */ /* 0x000fe200078e0214 */
[----:B------:R-:W-:Y:S01]  /*04c0*/  SHF.R.S32.HI R0, RZ, 0x1f, R9 ;  /* 0x0000001fff007819 */ /* 0x000fe20000011409 */
[----:B------:R-:W-:Y:S01]  /*04d0*/  IMAD R3, R11, R3, R34 ;  /* 0x000000030b037224 */ /* 0x000fe200078e0222 */
[----:B------:R-:W-:Y:S01]  /*04e0*/  ISETP.GE.U32.AND P2, PT, R30, UR14, PT ;  /* 0x0000000e1e007c0c */ /* 0x000fe2000bf46070 */
[----:B------:R-:W0:Y:S02]  /*04f0*/  @P0 LDC.64 R10, c[0x0][0x270] ;  /* 0x00009c00ff0a0b82 */ /* 0x000e240000000a00 */
[----:B------:R-:W-:-:S02]  /*0500*/  IMAD R3, R3, 0xa0, RZ ;  /* 0x000000a003037824 */ /* 0x000fc400078e02ff */
[----:B------:R-:W-:-:S03]  /*0510*/  IMAD R0, R0, UR12, RZ ;  /* 0x0000000c00007c24 */ /* 0x000fc6000f8e02ff */
[----:B------:R-:W-:Y:S01]  /*0520*/  IADD3 R40, P1, R35, R3, RZ ;  /* 0x0000000323287210 */ /* 0x000fe20007f3e0ff */
[----:B------:R-:W2:Y:S01]  /*0530*/  @!P3 LDC.64 R16, c[0x0][0x270] ;  /* 0x00009c00ff10bb82 */ /* 0x000ea20000000a00 */
[----:B------:R-:W-:Y:S02]  /*0540*/  IMAD R43, R9, UR13, R0 ;  /* 0x0000000d092b7c24 */ /* 0x000fe4000f8e0200 */
[----:B------:R-:W-:Y:S02]  /*0550*/  LEA.HI.X.SX32 R41, R3, R2, 0x1, P1 ;  /* 0x0000000203297211 */ /* 0x000fe400008f0eff */
[----:B------:R-:W-:Y:S02]  /*0560*/  ISETP.GE.U32.AND P1, PT, R21, UR14, PT ;  /* 0x0000000e15007c0c */ /* 0x000fe4000bf26070 */
[----:B------:R-:W-:Y:S01]  /*0570*/  SHF.R.S32.HI R2, RZ, 0x1f, R30 ;  /* 0x0000001fff027819 */ /* 0x000fe2000001141e */
[----:B------:R-:W3:Y:S01]  /*0580*/  @!P3 LDC.64 R18, c[0x0][0x220] ;  /* 0x00008800ff12bb82 */ /* 0x000ee20000000a00 */
[----:B------:R-:W-:Y:S01]  /*0590*/  ISETP.GE.AND.EX P1, PT, R23, UR15, PT, P1 ;  /* 0x0000000f17007c0c */ /* 0x000fe2000bf26310 */
[----:B------:R-:W-:Y:S01]  /*05a0*/  IMAD.WIDE.U32 R40, R9, UR12, R40 ;  /* 0x0000000c09287c25 */ /* 0x000fe2000f8e0028 */
[----:B------:R-:W-:-:S02]  /*05b0*/  ISETP.GE.AND.EX P2, PT, R2, UR15, PT, P2 ;  /* 0x0000000f02007c0c */ /* 0x000fc4000bf46320 */
[----:B------:R-:W-:Y:S02]  /*05c0*/  ISETP.GT.U32.OR P1, PT, R7, 0x27f, P1 ;  /* 0x0000027f0700780c */ /* 0x000fe40000f24470 */
[----:B------:R-:W-:Y:S01]  /*05d0*/  IADD3 R43, R41, R43, RZ ;  /* 0x0000002b292b7210 */ /* 0x000fe20007ffe0ff */
[----:B------:R-:W4:Y:S01]  /*05e0*/  @!P4 LDC.64 R8, c[0x0][0x220] ;  /* 0x00008800ff08cb82 */ /* 0x000f220000000a00 */
[----:B------:R-:W-:Y:S01]  /*05f0*/  ISETP.GT.U32.OR P2, PT, R7, 0x27f, P2 ;  /* 0x0000027f0700780c */ /* 0x000fe20001744470 */
[----:B0-----:R-:W-:Y:S01]  /*0600*/  @P0 IMAD R0, R6, R10, RZ ;  /* 0x0000000a06000224 */ /* 0x001fe200078e02ff */
[-C--:B------:R-:W-:Y:S02]  /*0610*/  @P0 MOV R42, R40.reuse ;  /* 0x00000028002a0202 */ /* 0x080fe40000000f00 */
[----:B------:R-:W-:Y:S01]  /*0620*/  @!P3 MOV R26, R40 ;  /* 0x00000028001ab202 */ /* 0x000fe20000000f00 */
[----:B------:R-:W-:Y:S01]  /*0630*/  @P0 IMAD R0, R33, R11, R0 ;  /* 0x0000000b21000224 */ /* 0x000fe200078e0200 */
[-C--:B------:R-:W-:Y:S01]  /*0640*/  @!P3 MOV R27, R43.reuse ;  /* 0x0000002b001bb202 */ /* 0x080fe20000000f00 */
[----:B--2---:R-:W-:Y:S01]  /*0650*/  @!P3 IMAD R22, R5, R16, RZ ;  /* 0x000000100516b224 */ /* 0x004fe200078e02ff */
[----:B------:R-:W-:Y:S01]  /*0660*/  @!P4 MOV R38, R40 ;  /* 0x000000280026c202 */ /* 0x000fe20000000f00 */
[----:B------:R-:W-:Y:S01]  /*0670*/  @P0 IMAD.WIDE.U32 R24, R33, R10, R42 ;  /* 0x0000000a21180225 */ /* 0x000fe200078e002a */
[----:B------:R-:W-:-:S03]  /*0680*/  @!P4 MOV R39, R43 ;  /* 0x0000002b0027c202 */ /* 0x000fc60000000f00 */
[C---:B------:R-:W-:Y:S01]  /*0690*/  @!P3 IMAD R22, R32.reuse, R17, R22 ;  /* 0x000000112016b224 */ /* 0x040fe200078e0216 */
[----:B------:R-:W-:Y:S01]  /*06a0*/  @P0 IADD3 R0, R25, R0, RZ ;  /* 0x0000000019000210 */ /* 0x000fe20007ffe0ff */
[----:B------:R-:W-:Y:S01]  /*06b0*/  @!P3 IMAD.WIDE.U32 R26, R32, R16, R26 ;  /* 0x00000010201ab225 */ /* 0x000fe200078e001a */
[----:B-1----:R-:W-:Y:S01]  /*06c0*/  @P0 LEA R36, P5, R24, R14, 0x1 ;  /* 0x0000000e18240211 */ /* 0x002fe200078a08ff */
[----:B------:R-:W0:Y:S02]  /*06d0*/  @!P1 LDC.64 R16, c[0x0][0x270] ;  /* 0x00009c00ff109b82 */ /* 0x000e240000000a00 */
[----:B------:R-:W-:Y:S01]  /*06e0*/  @!P4 IMAD.WIDE.U32 R12, R31, R12, R38 ;  /* 0x0000000c1f0cc225 */ /* 0x000fe200078e0026 */
[----:B------:R-:W-:Y:S02]  /*06f0*/  @!P3 IADD3 R14, R27, R22, RZ ;  /* 0x000000161b0eb210 */ /* 0x000fe40007ffe0ff */
[----:B---3--:R-:W-:Y:S02]  /*0700*/  @!P3 LEA R18, P6, R26, R18, 0x1 ;  /* 0x000000121a12b211 */ /* 0x008fe400078c08ff */
[----:B------:R-:W-:Y:S01]  /*0710*/  IADD3 R22, R33, 0x28, RZ ;  /* 0x0000002821167810 */ /* 0x000fe20007ffe0ff */
[----:B------:R-:W1:Y:S01]  /*0720*/  @!P2 LDC.64 R10, c[0x0][0x270] ;  /* 0x00009c00ff0aab82 */ /* 0x000e620000000a00 */
[----:B------:R-:W-:-:S02]  /*0730*/  @P0 LEA.HI.X R37, R24, R15, R0, 0x1, P5 ;  /* 0x0000000f18250211 */ /* 0x000fc400028f0c00 */
[----:B------:R-:W-:Y:S02]  /*0740*/  MOV R0, RZ ;  /* 0x000000ff00007202 */ /* 0x000fe40000000f00 */
[----:B------:R-:W-:Y:S02]  /*0750*/  @!P3 LEA.HI.X R19, R26, R19, R14, 0x1, P6 ;  /* 0x000000131a13b211 */ /* 0x000fe400030f0c0e */
[----:B------:R-:W-:Y:S02]  /*0760*/  @!P4 IADD3 R20, R13, R20, RZ ;  /* 0x000000140d14c210 */ /* 0x000fe40007ffe0ff */
[----:B----4-:R-:W-:Y:S01]  /*0770*/  @!P4 LEA R14, P6, R12, R8, 0x1 ;  /* 0x000000080c0ec211 */ /* 0x010fe200078c08ff */
[----:B------:R2:W3:Y:S01]  /*0780*/  @!P3 LDG.E R0, desc[UR8][R18.64] ;  /* 0x000000081200b981 */ /* 0x0004e2000c1e1900 */
[----:B------:R-:W-:Y:S02]  /*0790*/  ISETP.GE.U32.AND P5, PT, R22, UR14, PT ;  /* 0x0000000e16007c0c */ /* 0x000fe4000bfa6070 */
[----:B------:R-:W-:-:S02]  /*07a0*/  SHF.R.S32.HI R25, RZ, 0x1f, R22 ;  /* 0x0000001fff197819 */ /* 0x000fc40000011416 */
[----:B------:R-:W-:Y:S02]  /*07b0*/  @!P4 LEA.HI.X R15, R12, R9, R20, 0x1, P6 ;  /* 0x000000090c0fc211 */ /* 0x000fe400030f0c14 */
[----:B------:R-:W-:Y:S01]  /*07c0*/  ISETP.GE.AND.EX P3, PT, R25, UR15, PT, P5 ;  /* 0x0000000f19007c0c */ /* 0x000fe2000bf66350 */
[----:B------:R-:W4:Y:S01]  /*07d0*/  @!P2 LDC.64 R8, c[0x0][0x220] ;  /* 0x00008800ff08ab82 */ /* 0x000f220000000a00 */
[----:B------:R-:W-:Y:S02]  /*07e0*/  CS2R R26, SRZ ;  /* 0x00000000001a7805 */ /* 0x000fe4000001ff00 */
[----:B------:R-:W-:Y:S02]  /*07f0*/  ISETP.GT.U32.OR P3, PT, R7, 0x27f, P3 ;  /* 0x0000027f0700780c */ /* 0x000fe40001f64470 */
[----:B--2---:R-:W-:Y:S01]  /*0800*/  IADD3 R19, R33, 0x30, RZ ;  /* 0x0000003021137810 */ /* 0x004fe20007ffe0ff */
[----:B0-----:R-:W-:Y:S01]  /*0810*/  @!P1 IMAD R38, R23, R16, RZ ;  /* 0x0000001017269224 */ /* 0x001fe200078e02ff */
[----:B------:R0:W2:Y:S01]  /*0820*/  @!P4 LDG.E R26, desc[UR8][R14.64] ;  /* 0x000000080e1ac981 */ /* 0x0000a2000c1e1900 */
[----:B------:R-:W5:Y:S01]  /*0830*/  @!P1 LDC.64 R12, c[0x0][0x220] ;  /* 0x00008800ff0c9b82 */ /* 0x000f620000000a00 */
[----:B------:R-:W-:-:S02]  /*0840*/  ISETP.GE.U32.AND P4, PT, R19, UR14, PT ;  /* 0x0000000e13007c0c */ /* 0x000fc4000bf86070 */
[----:B------:R-:W-:Y:S01]  /*0850*/  SHF.R.S32.HI R20, RZ, 0x1f, R19 ;  /* 0x0000001fff147819 */ /* 0x000fe20000011413 */
[----:B------:R-:W-:Y:S01]  /*0860*/  @!P1 IMAD R17, R21, R17, R38 ;  /* 0x0000001115119224 */ /* 0x000fe200078e0226 */
[----:B------:R-:W-:Y:S01]  /*0870*/  @!P2 MOV R38, R40 ;  /* 0x000000280026a202 */ /* 0x000fe20000000f00 */
[-C--:B-1----:R-:W-:Y:S01]  /*0880*/  @!P2 IMAD R24, R2, R10.reuse, RZ ;  /* 0x0000000a0218a224 */ /* 0x082fe200078e02ff */
[----:B------:R-:W-:Y:S01]  /*0890*/  ISETP.GE.AND.EX P4, PT, R20, UR15, PT, P4 ;  /* 0x0000000f14007c0c */ /* 0x000fe2000bf86340 */
[----:B------:R1:W2:Y:S01]  /*08a0*/  @P0 LDG.E R27, desc[UR8][R36.64] ;  /* 0x00000008241b0981 */ /* 0x0002a2000c1e1900 */
[----:B------:R-:W-:Y:S01]  /*08b0*/  @!P2 MOV R39, R43 ;  /* 0x0000002b0027a202 */ /* 0x000fe20000000f00 */
[----:B0-----:R-:W0:Y:S01]  /*08c0*/  @!P3 LDC.64 R14, c[0x0][0x270] ;  /* 0x00009c00ff0ebb82 */ /* 0x001e220000000a00 */
[----:B------:R-:W-:Y:S01]  /*08d0*/  IADD3 R18, R33, 0x38, RZ ;  /* 0x0000003821127810 */ /* 0x000fe20007ffe0ff */
[C---:B------:R-:W-:Y:S01]  /*08e0*/  @!P2 IMAD R24, R30.reuse, R11, R24 ;  /* 0x0000000b1e18a224 */ /* 0x040fe200078e0218 */
[----:B------:R-:W-:Y:S01]  /*08f0*/  ISETP.GT.U32.OR P4, PT, R7, 0x27f, P4 ;  /* 0x0000027f0700780c */ /* 0x000fe20002784470 */
[----:B------:R-:W-:Y:S01]  /*0900*/  @!P2 IMAD.WIDE.U32 R10, R30, R10, R38 ;  /* 0x0000000a1e0aa225 */ /* 0x000fe200078e0026 */
[----:B------:R-:W-:-:S02]  /*0910*/  ISETP.GE.U32.AND P5, PT, R18, UR14, PT ;  /* 0x0000000e12007c0c */ /* 0x000fc4000bfa6070 */
[----:B------:R-:W-:Y:S02]  /*0920*/  SHF.R.S32.HI R23, RZ, 0x1f, R18 ;  /* 0x0000001fff177819 */ /* 0x000fe40000011412 */
[----:B------:R-:W-:Y:S02]  /*0930*/  @!P2 IADD3 R24, R11, R24, RZ ;  /* 0x000000180b18a210 */ /* 0x000fe40007ffe0ff */
[----:B----4-:R-:W-:Y:S02]  /*0940*/  @!P2 LEA R38, P6, R10, R8, 0x1 ;  /* 0x000000080a26a211 */ /* 0x010fe400078c08ff */
[----:B------:R-:W-:Y:S02]  /*0950*/  ISETP.GE.AND.EX P5, PT, R23, UR15, PT, P5 ;  /* 0x0000000f17007c0c */ /* 0x000fe4000bfa6350 */
[----:B------:R-:W-:Y:S02]  /*0960*/  @!P1 MOV R44, R40 ;  /* 0x00000028002c9202 */ /* 0x000fe40000000f00 */
[----:B------:R-:W-:-:S02]  /*0970*/  @!P1 MOV R45, R43 ;  /* 0x0000002b002d9202 */ /* 0x000fc40000000f00 */
[----:B------:R-:W-:Y:S02]  /*0980*/  @!P2 LEA.HI.X R39, R10, R9, R24, 0x1, P6 ;  /* 0x000000090a27a211 */ /* 0x000fe400030f0c18 */
[----:B------:R-:W-:Y:S01]  /*0990*/  ISETP.GT.U32.OR P5, PT, R7, 0x27f, P5 ;  /* 0x0000027f0700780c */ /* 0x000fe20002fa4470 */
[----:B------:R-:W4:Y:S01]  /*09a0*/  @!P3 LDC.64 R8, c[0x0][0x220] ;  /* 0x00008800ff08bb82 */ /* 0x000f220000000a00 */
[----:B------:R-:W-:-:S07]  /*09b0*/  @!P1 IMAD.WIDE.U32 R44, R21, R16, R44 ;  /* 0x00000010152c9225 */ /* 0x000fce00078e002c */
[----:B------:R-:W4:Y:S01]  /*09c0*/  @!P4 LDC.64 R10, c[0x0][0x270] ;  /* 0x00009c00ff0acb82 */ /* 0x000f220000000a00 */
[----:B------:R-:W-:Y:S02]  /*09d0*/  @!P1 IADD3 R17, R45, R17, RZ ;  /* 0x000000112d119210 */ /* 0x000fe40007ffe0ff */
[C---:B-----5:R-:W-:Y:S01]  /*09e0*/  @!P1 LEA R16, P6, R44.reuse, R12, 0x1 ;  /* 0x0000000c2c109211 */ /* 0x060fe200078c08ff */
[----:B0-----:R-:W-:Y:S01]  /*09f0*/  @!P3 IMAD R21, R25, R14, RZ ;  /* 0x0000000e1915b224 */ /* 0x001fe200078e02ff */
[----:B-1----:R-:W-:Y:S02]  /*0a00*/  @!P3 MOV R36, R40 ;  /* 0x000000280024b202 */ /* 0x002fe40000000f00 */
[----:B------:R-:W-:Y:S02]  /*0a10*/  @!P3 MOV R37, R43 ;  /* 0x0000002b0025b202 */ /* 0x000fe40000000f00 */
[----:B------:R-:W-:Y:S02]  /*0a20*/  @!P1 LEA.HI.X R17, R44, R13, R17, 0x1, P6 ;  /* 0x0000000d2c119211 */ /* 0x000fe400030f0c11 */
[----:B------:R-:W0:Y:S01]  /*0a30*/  @!P5 LDC.64 R12, c[0x0][0x270] ;  /* 0x00009c00ff0cdb82 */ /* 0x000e220000000a00 */
[----:B------:R-:W-:Y:S01]  /*0a40*/  MOV R25, RZ ;  /* 0x000000ff00197202 */ /* 0x000fe20000000f00 */
[----:B------:R-:W-:-:S02]  /*0a50*/  @!P3 IMAD R21, R22, R15, R21 ;  /* 0x0000000f1615b224 */ /* 0x000fc400078e0215 */
[----:B------:R-:W-:-:S03]  /*0a60*/  @!P3 IMAD.WIDE.U32 R36, R22, R14, R36 ;  /* 0x0000000e1624b225 */ /* 0x000fc600078e0024 */
[----:B------:R1:W5:Y:S01]  /*0a70*/  @!P1 LDG.E R25, desc[UR8][R16.64] ;  /* 0x0000000810199981 */ /* 0x000362000c1e1900 */
[----:B------:R-:W0:Y:S01]  /*0a80*/  @!P4 LDC.64 R14, c[0x0][0x220] ;  /* 0x00008800ff0ecb82 */ /* 0x000e220000000a00 */
[----:B------:R-:W-:Y:S02]  /*0a90*/  @!P3 IADD3 R21, R37, R21, RZ ;  /* 0x000000152515b210 */ /* 0x000fe40007ffe0ff */
[----:B----4-:R-:W-:Y:S01]  /*0aa0*/  @!P3 LEA R8, P1, R36, R8, 0x1 ;  /* 0x000000082408b211 */ /* 0x010fe200078208ff */
[----:B------:R-:W-:-:S04]  /*0ab0*/  @!P4 IMAD R20, R20, R10, RZ ;  /* 0x0000000a1414c224 */ /* 0x000fc800078e02ff */
[----:B-1----:R-:W1:Y:S01]  /*0ac0*/  @!P5 LDC.64 R16, c[0x0][0x220] ;  /* 0x00008800ff10db82 */ /* 0x002e620000000a00 */
[----:B------:R-:W-:Y:S02]  /*0ad0*/  MOV R24, RZ ;  /* 0x000000ff00187202 */ /* 0x000fe40000000f00 */
[----:B------:R-:W-:Y:S02]  /*0ae0*/  @!P3 LEA.HI.X R9, R36, R9, R21, 0x1, P1 ;  /* 0x000000092409b211 */ /* 0x000fe400008f0c15 */
[----:B------:R-:W-:Y:S01]  /*0af0*/  CS2R R36, SRZ ;  /* 0x0000000000247805 */ /* 0x000fe2000001ff00 */
[----:B------:R-:W-:Y:S01]  /*0b00*/  @!P4 IMAD R11, R19, R11, R20 ;  /* 0x0000000b130bc224 */ /* 0x000fe200078e0214 */
[----:B------:R-:W-:Y:S01]  /*0b10*/  @!P4 MOV R20, R40 ;  /* 0x000000280014c202 */ /* 0x000fe20000000f00 */
[----:B------:R-:W4:Y:S01]  /*0b20*/  @!P2 LDG.E R24, desc[UR8][R38.64] ;  /* 0x000000082618a981 */ /* 0x000f22000c1e1900 */
[----:B------:R-:W-:Y:S01]  /*0b30*/  @!P4 MOV R21, R43 ;  /* 0x0000002b0015c202 */ /* 0x000fe20000000f00 */
[----:B0-----:R-:W-:-:S02]  /*0b40*/  @!P5 IMAD R23, R23, R12, RZ ;  /* 0x0000000c1717d224 */ /* 0x001fc400078e02ff */
[----:B------:R0:W4:Y:S01]  /*0b50*/  @!P3 LDG.E R36, desc[UR8][R8.64] ;  /* 0x000000080824b981 */ /* 0x000122000c1e1900 */
[----:B------:R-:W-:Y:S01]  /*0b60*/  @!P4 IMAD.WIDE.U32 R20, R19, R10, R20 ;  /* 0x0000000a1314c225 */ /* 0x000fe200078e0014 */
[----:B0-----:R-:W-:Y:S02]  /*0b70*/  @!P5 MOV R8, R40 ;  /* 0x000000280008d202 */ /* 0x001fe40000000f00 */
[----:B------:R-:W-:Y:S01]  /*0b80*/  @!P5 MOV R9, R43 ;  /* 0x0000002b0009d202 */ /* 0x000fe20000000f00 */
[----:B------:R-:W-:Y:S01]  /*0b90*/  @!P5 IMAD R13, R18, R13, R23 ;  /* 0x0000000d120dd224 */ /* 0x000fe200078e0217 */
[----:B------:R-:W-:Y:S02]  /*0ba0*/  @!P4 IADD3 R10, R21, R11, RZ ;  /* 0x0000000b150ac210 */ /* 0x000fe40007ffe0ff */
[----:B------:R-:W-:Y:S01]  /*0bb0*/  @!P4 LEA R14, P1, R20, R14, 0x1 ;  /* 0x0000000e140ec211 */ /* 0x000fe200078208ff */
[----:B------:R-:W-:-:S03]  /*0bc0*/  @!P5 IMAD.WIDE.U32 R8, R18, R12, R8 ;  /* 0x0000000c1208d225 */ /* 0x000fc600078e0008 */
[----:B------:R-:W-:Y:S02]  /*0bd0*/  @!P4 LEA.HI.X R15, R20, R15, R10, 0x1, P1 ;  /* 0x0000000f140fc211 */ /* 0x000fe400008f0c0a */
[----:B------:R-:W-:Y:S02]  /*0be0*/  @!P5 IADD3 R10, R9, R13, RZ ;  /* 0x0000000d090ad210 */ /* 0x000fe40007ffe0ff */
[C---:B-1----:R-:W-:Y:S01]  /*0bf0*/  @!P5 LEA R16, P1, R8.reuse, R16, 0x1 ;  /* 0x000000100810d211 */ /* 0x042fe200078208ff */
[----:B------:R-:W4:Y:S01]  /*0c00*/  @!P4 LDG.E R37, desc[UR8][R14.64] ;  /* 0x000000080e25c981 */ /* 0x000f22000c1e1900 */
[----:B------:R-:W-:Y:S02]  /*0c10*/  MOV R38, RZ ;  /* 0x000000ff00267202 */ /* 0x000fe40000000f00 */
[----:B------:R-:W-:-:S05]  /*0c20*/  @!P5 LEA.HI.X R17, R8, R17, R10, 0x1, P1 ;  /* 0x000000110811d211 */ /* 0x000fca00008f0c0a */
[----:B------:R0:W4:Y:S02]  /*0c30*/  @!P5 LDG.E R38, desc[UR8][R16.64] ;  /* 0x000000081026d981 */ /* 0x000124000c1e1900 */
[----:B0-----:R-:W0:Y:S02]  /*0c40*/  S2R R16, SR_LANEID ;  /* 0x0000000000107919 */ /* 0x001e240000000000 */
[----:B0-----:R-:W-:Y:S02]  /*0c50*/  ISETP.GT.AND P1, PT, R16, 0x1e, PT ;  /* 0x0000001e1000780c */ /* 0x001fe40003f24270 */
[----:B---3--:R-:W-:-:S04]  /*0c60*/  PRMT R10, R0, 0x7632, R10 ;  /* 0x00007632000a7816 */ /* 0x008fc8000000000a */
[----:B------:R-:W-:Y:S02]  /*0c70*/  SHF.L.U32 R13, R10, 0x10, RZ ;  /* 0x000000100a0d7819 */ /* 0x000fe400000006ff */
[----:B------:R-:W-:-:S03]  /*0c80*/  SHF.L.U32 R10, R0, 0x10, RZ ;  /* 0x00000010000a7819 */ /* 0x000fc600000006ff */
[----:B------:R-:W-:Y:S01]  /*0c90*/  FMUL.FTZ R15, R13, R13 ;  /* 0x0000000d0d0f7220 */ /* 0x000fe20000410000 */
[----:B--2---:R-:W-:-:S04]  /*0ca0*/  PRMT R8, R27, 0x7632, R8 ;  /* 0x000076321b087816 */ /* 0x004fc80000000008 */
[----:B------:R-:W-:Y:S02]  /*0cb0*/  SHF.L.U32 R9, R8, 0x10, RZ ;  /* 0x0000001008097819 */ /* 0x000fe400000006ff */
[----:B------:R-:W-:-:S03]  /*0cc0*/  SHF.L.U32 R8, R27, 0x10, RZ ;  /* 0x000000101b087819 */ /* 0x000fc600000006ff */
[----:B------:R-:W-:Y:S01]  /*0cd0*/  FMUL.FTZ R11, R9, R9 ;  /* 0x00000009090b7220 */ /* 0x000fe20000410000 */
[----:B------:R-:W-:Y:S01]  /*0ce0*/  PRMT R12, R26, 0x7632, R12 ;  /* 0x000076321a0c7816 */ /* 0x000fe2000000000c */
[C---:B------:R-:W-:Y:S02]  /*0cf0*/  FADD.FTZ R9, R8.reuse, R9 ;  /* 0x0000000908097221 */ /* 0x040fe40000010000 */
[----:B------:R-:W-:Y:S01]  /*0d00*/  FFMA.FTZ R11, R8, R8, R11 ;  /* 0x00000008080b7223 */ /* 0x000fe2000001000b */
[----:B------:R-:W-:Y:S01]  /*0d10*/  SHF.L.U32 R17, R12, 0x10, RZ ;  /* 0x000000100c117819 */ /* 0x000fe200000006ff */
[C---:B------:R-:W-:Y:S01]  /*0d20*/  FADD.FTZ R8, R10.reuse, R13 ;  /* 0x0000000d0a087221 */ /* 0x040fe20000010000 */
[----:B------:R-:W-:Y:S01]  /*0d30*/  FADD.FTZ R9, RZ, R9 ;  /* 0x00000009ff097221 */ /* 0x000fe20000010000 */
[----:B------:R-:W-:Y:S01]  /*0d40*/  FFMA.FTZ R10, R10, R10, R15 ;  /* 0x0000000a0a0a7223 */ /* 0x000fe2000001000f */
[----:B------:R-:W-:Y:S01]  /*0d50*/  FADD.FTZ R11, RZ, R11 ;  /* 0x0000000bff0b7221 */ /* 0x000fe20000010000 */
[----:B------:R-:W-:Y:S01]  /*0d60*/  SHF.L.U32 R12, R26, 0x10, RZ ;  /* 0x000000101a0c7819 */ /* 0x000fe200000006ff */
[----:B------:R-:W-:Y:S01]  /*0d70*/  FADD.FTZ R8, R9, R8 ;  /* 0x0000000809087221 */ /* 0x000fe20000010000 */
[----:B------:R-:W-:Y:S01]  /*0d80*/  FMUL.FTZ R9, R17, R17 ;  /* 0x0000001111097220 */ /* 0x000fe20000410000 */
[----:B------:R-:W-:-:S02]  /*0d90*/  FADD.FTZ R10, R11, R10 ;  /* 0x0000000a0b0a7221 */ /* 0x000fc40000010000 */
[C---:B------:R-:W-:Y:S01]  /*0da0*/  FADD.FTZ R17, R12.reuse, R17 ;  /* 0x000000110c117221 */ /* 0x040fe20000010000 */
[----:B------:R-:W-:-:S04]  /*0db0*/  FFMA.FTZ R9, R12, R12, R9 ;  /* 0x0000000c0c097223 */ /* 0x000fc80000010009 */
[----:B------:R-:W-:Y:S01]  /*0dc0*/  FADD.FTZ R9, R10, R9 ;  /* 0x000000090a097221 */ /* 0x000fe20000010000 */
[----:B------:R-:W-:Y:S01]  /*0dd0*/  FADD.FTZ R8, R8, R17 ;  /* 0x0000001108087221 */ /* 0x000fe20000010000 */
[----:B-----5:R-:W-:-:S04]  /*0de0*/  PRMT R13, R25, 0x7632, R13 ;  /* 0x00007632190d7816 */ /* 0x020fc8000000000d */
[----:B------:R-:W-:Y:S02]  /*0df0*/  SHF.L.U32 R15, R13, 0x10, RZ ;  /* 0x000000100d0f7819 */ /* 0x000fe400000006ff */
[----:B----4-:R-:W-:-:S04]  /*0e00*/  PRMT R11, R24, 0x7632, R11 ;  /* 0x00007632180b7816 */ /* 0x010fc8000000000b */
[----:B------:R-:W-:Y:S02]  /*0e10*/  SHF.L.U32 R12, R11, 0x10, RZ ;  /* 0x000000100b0c7819 */ /* 0x000fe400000006ff */
[----:B------:R-:W-:-:S03]  /*0e20*/  SHF.L.U32 R11, R24, 0x10, RZ ;  /* 0x00000010180b7819 */ /* 0x000fc600000006ff */
[----:B------:R-:W-:Y:S01]  /*0e30*/  FMUL.FTZ R10, R12, R12 ;  /* 0x0000000c0c0a7220 */ /* 0x000fe20000410000 */
[----:B------:R-:W-:Y:S01]  /*0e40*/  PRMT R14, R36, 0x7632, R14 ;  /* 0x00007632240e7816 */ /* 0x000fe2000000000e */
[----:B------:R-:W-:Y:S01]  /*0e50*/  FADD.FTZ R13, R11, R12 ;  /* 0x0000000c0b0d7221 */ /* 0x000fe20000010000 */
[----:B------:R-:W-:Y:S01]  /*0e60*/  SHF.L.U32 R12, R25, 0x10, RZ ;  /* 0x00000010190c7819 */ /* 0x000fe200000006ff */
[----:B------:R-:W-:Y:S01]  /*0e70*/  FFMA.FTZ R10, R11, R11, R10 ;  /* 0x0000000b0b0a7223 */ /* 0x000fe2000001000a */
[----:B------:R-:W-:Y:S01]  /*0e80*/  FMUL.FTZ R11, R15, R15 ;  /* 0x0000000f0f0b7220 */ /* 0x000fe20000410000 */
[----:B------:R-:W-:Y:S01]  /*0e90*/  FADD.FTZ R8, R8, R13 ;  /* 0x0000000d08087221 */ /* 0x000fe20000010000 */
[----:B------:R-:W-:Y:S01]  /*0ea0*/  SHF.L.U32 R13, R14, 0x10, RZ ;  /* 0x000000100e0d7819 */ /* 0x000fe200000006ff */
[----:B------:R-:W-:Y:S01]  /*0eb0*/  FADD.FTZ R15, R12, R15 ;  /* 0x0000000f0c0f7221 */ /* 0x000fe20000010000 */
[----:B------:R-:W-:Y:S01]  /*0ec0*/  FADD.FTZ R9, R9, R10 ;  /* 0x0000000a09097221 */ /* 0x000fe20000010000 */
[----:B------:R-:W-:Y:S01]  /*0ed0*/  SHF.L.U32 R10, R36, 0x10, RZ ;  /* 0x00000010240a7819 */ /* 0x000fe200000006ff */
[----:B------:R-:W-:Y:S01]  /*0ee0*/  FFMA.FTZ R12, R12, R12, R11 ;  /* 0x0000000c0c0c7223 */ /* 0x000fe2000001000b */
[----:B------:R-:W-:Y:S01]  /*0ef0*/  FMUL.FTZ R11, R13, R13 ;  /* 0x0000000d0d0b7220 */ /* 0x000fe20000410000 */
[----:B------:R-:W-:Y:S01]  /*0f00*/  FADD.FTZ R8, R8, R15 ;  /* 0x0000000f08087221 */ /* 0x000fe20000010000 */
[----:B------:R-:W-:Y:S01]  /*0f10*/  PRMT R14, R37, 0x7632, R14 ;  /* 0x00007632250e7816 */ /* 0x000fe2000000000e */
[----:B------:R-:W-:-:S03]  /*0f20*/  FADD.FTZ R13, R10, R13 ;  /* 0x0000000d0a0d7221 */ /* 0x000fc60000010000 */
[----:B------:R-:W-:Y:S01]  /*0f30*/  SHF.L.U32 R14, R14, 0x10, RZ ;  /* 0x000000100e0e7819 */ /* 0x000fe200000006ff */
[----:B------:R-:W-:Y:S01]  /*0f40*/  FADD.FTZ R9, R9, R12 ;  /* 0x0000000c09097221 */ /* 0x000fe20000010000 */
[----:B------:R-:W-:Y:S01]  /*0f50*/  FFMA.FTZ R10, R10, R10, R11 ;  /* 0x0000000a0a0a7223 */ /* 0x000fe2000001000b */
[----:B------:R-:W-:Y:S02]  /*0f60*/  PRMT R15, R38, 0x7632, R15 ;  /* 0x00007632260f7816 */ /* 0x000fe4000000000f */
[----:B------:R-:W-:Y:S01]  /*0f70*/  FMUL.FTZ R12, R14, R14 ;  /* 0x0000000e0e0c7220 */ /* 0x000fe20000410000 */
[----:B------:R-:W-:Y:S02]  /*0f80*/  SHF.L.U32 R11, R37, 0x10, RZ ;  /* 0x00000010250b7819 */ /* 0x000fe400000006ff */
[----:B------:R-:W-:Y:S01]  /*0f90*/  SHF.L.U32 R15, R15, 0x10, RZ ;  /* 0x000000100f0f7819 */ /* 0x000fe200000006ff */
[----:B------:R-:W-:Y:S01]  /*0fa0*/  FADD.FTZ R9, R9, R10 ;  /* 0x0000000a09097221 */ /* 0x000fe20000010000 */
[----:B------:R-:W-:Y:S01]  /*0fb0*/  FADD.FTZ R8, R8, R13 ;  /* 0x0000000d08087221 */ /* 0x000fe20000010000 */
[----:B------:R-:W-:Y:S01]  /*0fc0*/  SHF.L.U32 R10, R38, 0x10, RZ ;  /* 0x00000010260a7819 */ /* 0x000fe200000006ff */
[C---:B------:R-:W-:Y:S01]  /*0fd0*/  FADD.FTZ R13, R11.reuse, R14 ;  /* 0x0000000e0b0d7221 */ /* 0x040fe20000010000 */
[----:B------:R-:W-:Y:S01]  /*0fe0*/  FFMA.FTZ R12, R11, R11, R12 ;  /* 0x0000000b0b0c7223 */ /* 0x000fe2000001000c */
[----:B------:R-:W-:-:S02]  /*0ff0*/  FMUL.FTZ R11, R15, R15 ;  /* 0x0000000f0f0b7220 */ /* 0x000fc40000410000 */
[----:B------:R-:W-:Y:S01]  /*1000*/  FADD.FTZ R15, R10, R15 ;  /* 0x0000000f0a0f7221 */ /* 0x000fe20000010000 */
[----:B------:R-:W-:Y:S01]  /*1010*/  FADD.FTZ R8, R8, R13 ;  /* 0x0000000d08087221 */ /* 0x000fe20000010000 */
[----:B------:R-:W-:Y:S01]  /*1020*/  FADD.FTZ R9, R9, R12 ;  /* 0x0000000c09097221 */ /* 0x000fe20000010000 */
[----:B------:R-:W-:Y:S02]  /*1030*/  FFMA.FTZ R10, R10, R10, R11 ;  /* 0x0000000a0a0a7223 */ /* 0x000fe4000001000b */
[----:B------:R-:W-:Y:S02]  /*1040*/  FADD.FTZ R8, R8, R15 ;  /* 0x0000000f08087221 */ /* 0x000fe40000010000 */
[----:B------:R-:W-:-:S03]  /*1050*/  FADD.FTZ R9, R9, R10 ;  /* 0x0000000a09097221 */ /* 0x000fc60000010000 */
        /* <DEDUP_REMOVED lines=21> */
[C---:B------:R-:W-:Y:S02]  /*11b0*/  ISETP.GT.AND P1, PT, R16.reuse, 0xf, PT ;  /* 0x0000000f1000780c */ /* 0x040fe40003f24270 */
[----:B------:R-:W-:Y:S02]  /*11c0*/  ISETP.NE.AND P2, PT, R16, RZ, PT ;  /* 0x000000ff1000720c */ /* 0x000fe40003f45270 */
[----:B------:R-:W-:Y:S01]  /*11d0*/  ISETP.NE.AND P3, PT, R7, RZ, PT ;  /* 0x000000ff0700720c */ /* 0x000fe20003f65270 */
[----:B------:R-:W-:Y:S08]  /*11e0*/  BSSY B0, `(.L_x_3574) ;  /* 0x0000039000007945 */ /* 0x000ff00003800000 */
[----:B0-----:R-:W-:Y:S01]  /*11f0*/  @!P1 FADD.FTZ R8, R8, R11 ;  /* 0x0000000b08089221 */ /* 0x001fe20000010000 */
[----:B-1----:R-:W-:-:S05]  /*1200*/  @!P1 FADD.FTZ R9, R9, R10 ;  /* 0x0000000a09099221 */ /* 0x002fca0000010000 */
[----:B------:R0:W-:Y:S01]  /*1210*/  @!P2 STS.64 [R29+0x18], R8 ;  /* 0x000018081d00a388 */ /* 0x0001e20000000a00 */
[----:B------:R-:W-:Y:S06]  /*1220*/  BAR.SYNC.DEFER_BLOCKING 0x0 ;  /* 0x0000000000007b1d */ /* 0x000fec0000010000 */
[----:B------:R-:W-:Y:S05]  /*1230*/  @P3 BRA `(.L_x_3575) ;  /* 0x0000000000cc3947 */ /* 0x000fea0003800000 */
[----:B------:R-:W1:Y:S01]  /*1240*/  S2UR UR6, SR_CgaCtaId ;  /* 0x00000000000679c3 */ /* 0x000e620000008800 */
[----:B------:R-:W-:Y:S02]  /*1250*/  UMOV UR5, 0x400 ;  /* 0x0000040000057882 */ /* 0x000fe40000000000 */
[----:B-1----:R-:W-:-:S09]  /*1260*/  ULEA UR5, UR6, UR5, 0x18 ;  /* 0x0000000506057291 */ /* 0x002fd2000f8ec03f */
[----:B------:R-:W1:Y:S04]  /*1270*/  LDS.128 R16, [UR5+0x20] ;  /* 0x00002005ff107984 */ /* 0x000e680008000c00 */
[----:B------:R-:W2:Y:S04]  /*1280*/  LDS.128 R12, [UR5+0x30] ;  /* 0x00003005ff0c7984 */ /* 0x000ea80008000c00 */
[----:B------:R-:W3:Y:S01]  /*1290*/  LDS.128 R20, [UR5+0x40] ;  /* 0x00004005ff147984 */ /* 0x000ee20008000c00 */
[----:B-1----:R-:W-:Y:S01]  /*12a0*/  FADD.FTZ R11, R8, R16 ;  /* 0x00000010080b7221 */ /* 0x002fe20000010000 */
[----:B------:R-:W-:-:S03]  /*12b0*/  FADD.FTZ R16, R9, R17 ;  /* 0x0000001109107221 */ /* 0x000fc60000010000 */
[----:B------:R-:W-:Y:S01]  /*12c0*/  FADD.FTZ R17, R11, R18 ;  /* 0x000000120b117221 */ /* 0x000fe20000010000 */
[----:B------:R-:W-:Y:S01]  /*12d0*/  FADD.FTZ R44, R16, R19 ;  /* 0x00000013102c7221 */ /* 0x000fe20000010000 */
[----:B0-----:R-:W0:Y:S02]  /*12e0*/  LDS.128 R8, [UR5+0x50] ;  /* 0x00005005ff087984 */ /* 0x001e240008000c00 */
[----:B--2---:R-:W-:Y:S01]  /*12f0*/  FADD.FTZ R39, R17, R12 ;  /* 0x0000000c11277221 */ /* 0x004fe20000010000 */
[----:B------:R-:W-:Y:S01]  /*1300*/  FADD.FTZ R44, R44, R13 ;  /* 0x0000000d2c2c7221 */ /* 0x000fe20000010000 */
[----:B------:R-:W1:Y:S02]  /*1310*/  LDS.128 R16, [UR5+0x60] ;  /* 0x00006005ff107984 */ /* 0x000e640008000c00 */
        /* <DEDUP_REMOVED lines=8> */
[----:B0-----:R-:W-:Y:S01]  /*13a0*/  FADD.FTZ R39, R39, R8 ;  /* 0x0000000827277221 */ /* 0x001fe20000010000 */
[----:B------:R-:W-:-:S03]  /*13b0*/  FADD.FTZ R44, R44, R9 ;  /* 0x000000092c2c7221 */ /* 0x000fc60000010000 */
[----:B------:R-:W-:Y:S01]  /*13c0*/  FADD.FTZ R39, R39, R10 ;  /* 0x0000000a27277221 */ /* 0x000fe20000010000 */
[----:B------:R-:W-:Y:S02]  /*13d0*/  FADD.FTZ R44, R44, R11 ;  /* 0x0000000b2c2c7221 */ /* 0x000fe40000010000 */
[----:B------:R-:W0:Y:S01]  /*13e0*/  LDS.128 R8, [UR5+0x90] ;  /* 0x00009005ff087984 */ /* 0x000e220008000c00 */
[----:B-1----:R-:W-:Y:S01]  /*13f0*/  FADD.FTZ R39, R39, R16 ;  /* 0x0000001027277221 */ /* 0x002fe20000010000 */
[----:B------:R-:W-:-:S03]  /*1400*/  FADD.FTZ R44, R44, R17 ;  /* 0x000000112c2c7221 */ /* 0x000fc60000010000 */
[----:B------:R-:W-:Y:S01]  /*1410*/  FADD.FTZ R39, R39, R18 ;  /* 0x0000001227277221 */ /* 0x000fe20000010000 */
[----:B------:R-:W-:Y:S02]  /*1420*/  FADD.FTZ R44, R44, R19 ;  /* 0x000000132c2c7221 */ /* 0x000fe40000010000 */
[----:B------:R-:W1:Y:S01]  /*1430*/  LDS.128 R16, [UR5+0xa0] ;  /* 0x0000a005ff107984 */ /* 0x000e620008000c00 */
[----:B--2---:R-:W-:Y:S01]  /*1440*/  FADD.FTZ R39, R39, R12 ;  /* 0x0000000c27277221 */ /* 0x004fe20000010000 */
[----:B------:R-:W-:Y:S02]  /*1450*/  FADD.FTZ R44, R44, R13 ;  /* 0x0000000d2c2c7221 */ /* 0x000fe40000010000 */
[----:B------:R-:W2:Y:S01]  /*1460*/  LDS.64 R12, [UR5+0xb0] ;  /* 0x0000b005ff0c7984 */ /* 0x000ea20008000a00 */
[----:B------:R-:W-:Y:S01]  /*1470*/  FADD.FTZ R39, R39, R14 ;  /* 0x0000000e27277221 */ /* 0x000fe20000010000 */
[----:B------:R-:W-:-:S03]  /*1480*/  FADD.FTZ R44, R44, R15 ;  /* 0x0000000f2c2c7221 */ /* 0x000fc60000010000 */
[----:B---3--:R-:W-:Y:S01]  /*1490*/  FADD.FTZ R39, R39, R20 ;  /* 0x0000001427277221 */ /* 0x008fe20000010000 */
        /* <DEDUP_REMOVED lines=12> */
[----:B------:R-:W-:-:S07]  /*1560*/  FADD.FTZ R9, R44, R13 ;  /* 0x0000000d2c097221 */ /* 0x000fce0000010000 */
.L_x_3575:
[----:B------:R-:W-:Y:S05]  /*1570*/  BSYNC B0 ;  /* 0x0000000000007941 */ /* 0x000fea0003800000 */
.L_x_3574:
[----:B------:R-:W1:Y:S01]  /*1580*/  LDC R20, c[0x0][0xc] ;  /* 0x00000300ff147b82 */ /* 0x000e620000000800 */
[----:B------:R-:W-:Y:S02]  /*1590*/  PRMT R19, R27, 0x7632, R19 ;  /* 0x000076321b137816 */ /* 0x000fe40000000013 */
[----:B------:R-:W-:Y:S02]  /*15a0*/  PRMT R18, R0, 0x7632, R18 ;  /* 0x0000763200127816 */ /* 0x000fe40000000012 */
[----:B------:R-:W-:Y:S02]  /*15b0*/  PRMT R17, R26, 0x7632, R17 ;  /* 0x000076321a117816 */ /* 0x000fe40000000011 */
[----:B------:R-:W-:Y:S02]  /*15c0*/  PRMT R16, R24, 0x7632, R16 ;  /* 0x0000763218107816 */ /* 0x000fe40000000010 */
[----:B-1----:R-:W-:-:S13]  /*15d0*/  ISETP.GE.U32.AND P1, PT, R20, 0x2, PT ;  /* 0x000000021400780c */ /* 0x002fda0003f26070 */
[----:B------:R-:W-:Y:S05]  /*15e0*/  @!P1 BRA `(.L_x_3576) ;  /* 0x0000000800789947 */ /* 0x000fea0003800000 */
[----:B------:R-:W-:Y:S05]  /*15f0*/  @P3 BRA `(.L_x_3577) ;  /* 0x00000000007c3947 */ /* 0x000fea0003800000 */
[----:B------:R-:W1:Y:S01]  /*1600*/  LDC R14, c[0x0][0x10] ;  /* 0x00000400ff0e7b82 */ /* 0x000e620000000800 */
[----:B------:R-:W2:Y:S01]  /*1610*/  S2R R15, SR_CTAID.Y ;  /* 0x00000000000f7919 */ /* 0x000ea20000002600 */
[C---:B------:R-:W-:Y:S02]  /*1620*/  LOP3.LUT R21, R28.reuse, 0x1, RZ, 0xc0, !PT ;  /* 0x000000011c157812 */ /* 0x040fe400078ec0ff */
[----:B------:R-:W-:-:S04]  /*1630*/  LOP3.LUT P1, RZ, R28, 0x2, RZ, 0xc0, !PT ;  /* 0x000000021cff7812 */ /* 0x000fc8000782c0ff */
[----:B------:R-:W3:Y:S01]  /*1640*/  LDC.64 R12, c[0x0][0x248] ;  /* 0x00009200ff0c7b82 */ /* 0x000ee20000000a00 */
[----:B-1----:R-:W-:-:S04]  /*1650*/  IMAD R22, R21, R14, RZ ;  /* 0x0000000e15167224 */ /* 0x002fc800078e02ff */
[----:B------:R-:W-:-:S05]  /*1660*/  IMAD R10, R22, R20, RZ ;  /* 0x00000014160a7224 */ /* 0x000fca00078e02ff */
[----:B------:R-:W-:Y:S02]  /*1670*/  SHF.L.U32 R23, R10, 0x1, RZ ;  /* 0x000000010a177819 */ /* 0x000fe400000006ff */
[----:B------:R-:W1:Y:S01]  /*1680*/  LDC.64 R10, c[0x0][0x240] ;  /* 0x00009000ff0a7b82 */ /* 0x000e620000000a00 */
[----:B--2---:R-:W-:Y:S02]  /*1690*/  IADD3 R39, R22, R15, RZ ;  /* 0x0000000f16277210 */ /* 0x004fe40007ffe0ff */
[----:B---3--:R-:W-:-:S04]  /*16a0*/  IMAD.WIDE R12, R23, 0x4, R12 ;  /* 0x00000004170c7825 */ /* 0x008fc800078e020c */
[----:B------:R-:W-:-:S04]  /*16b0*/  IMAD R23, R14, UR7, R15 ;  /* 0x000000070e177c24 */ /* 0x000fc8000f8e020f */
[----:B------:R-:W-:Y:S01]  /*16c0*/  IMAD.WIDE.U32 R12, R23, 0x8, R12 ;  /* 0x00000008170c7825 */ /* 0x000fe200078e000c */
[----:B------:R-:W-:-:S04]  /*16d0*/  MOV R23, 0x1 ;  /* 0x0000000100177802 */ /* 0x000fc80000000f00 */
[----:B------:R1:W-:Y:S01]  /*16e0*/  STG.E.64 desc[UR8][R12.64], R8 ;  /* 0x000000080c007986 */ /* 0x0003e2000c101b08 */
[----:B------:R-:W-:Y:S01]  /*16f0*/  SEL R23, R23, 0xffffffff, !P1 ;  /* 0xffffffff17177807 */ /* 0x000fe20004800000 */
[----:B-1----:R-:W-:Y:S01]  /*1700*/  IMAD.WIDE.U32 R12, R39, 0x4, R10 ;  /* 0x00000004270c7825 */ /* 0x002fe200078e000a */
[----:B------:R-:W-:-:S04]  /*1710*/  SEL R39, R20, RZ, !P1 ;  /* 0x000000ff14277207 */ /* 0x000fc80004800000 */
[----:B------:R-:W-:Y:S01]  /*1720*/  ISETP.NE.AND P1, PT, R39, -0x1, PT ;  /* 0xffffffff2700780c */ /* 0x000fe20003f25270 */
[----:B------:R-:W-:Y:S06]  /*1730*/  MEMBAR.ALL.GPU ;  /* 0x0000000000007992 */ /* 0x000fec000000a000 */
[----:B------:R-:W-:-:S00]  /*1740*/  ERRBAR ;  /* 0x00000000000079ab */ /* 0x000fc00000000000 */
[----:B------:R-:W-:Y:S06]  /*1750*/  CGAERRBAR ;  /* 0x00000000000075ab */ /* 0x000fec0000000000 */
[----:B------:R1:W-:Y:S01]  /*1760*/  REDG.E.ADD.S32.STRONG.GPU desc[UR8][R12.64], R23 ;  /* 0x000000170c00798e */ /* 0x0003e2000c10e388 */
[----:B------:R-:W-:Y:S05]  /*1770*/  @!P1 BRA `(.L_x_3577) ;  /* 0x00000000001c9947 */ /* 0x000fea0003800000 */
[----:B------:R-:W-:-:S04]  /*1780*/  IMAD R15, R21, R14, R15 ;  /* 0x0000000e150f7224 */ /* 0x000fc800078e020f */
[----:B------:R-:W-:-:S07]  /*1790*/  IMAD.WIDE.U32 R10, R15, 0x4, R10 ;  /* 0x000000040f0a7825 */ /* 0x000fce00078e000a */
.L_x_3578:
[----:B-1----:R-:W2:Y:S04]  /*17a0*/  LDG.E.STRONG.GPU R12, desc[UR8][R10.64] ;  /* 0x000000080a0c7981 */ /* 0x002ea8000c1ef900 */
[----:B--2---:R-:W-:Y:S01]  /*17b0*/  CCTL.IVALL ;  /* 0x00000000ff00798f */ /* 0x004fe20002000000 */
[----:B------:R-:W-:Y:S05]  /*17c0*/  YIELD ;  /* 0x0000000000007946 */ /* 0x000fea0003800000 */
[----:B------:R-:W-:-:S13]  /*17d0*/  ISETP.NE.AND P1, PT, R12, R39, PT ;  /* 0x000000270c00720c */ /* 0x000fda0003f25270 */
[----:B------:R-:W-:Y:S05]  /*17e0*/  @P1 BRA `(.L_x_3578) ;  /* 0xfffffffc00ec1947 */ /* 0x000fea000383ffff */
.L_x_3577:
        /* <DEDUP_REMOVED lines=10> */
[----:B------:R-:W-:-:S07]  /*1890*/  IADD3 R22, -R11, R20, RZ ;  /* 0x000000140b167210 */ /* 0x000fce0007ffe1ff */
.L_x_3580:
[----:B------:R-:W-:-:S13]  /*18a0*/  ISETP.EQ.OR P1, PT, R21, UR7, P3 ;  /* 0x0000000715007c0c */ /* 0x000fda0009f22670 */
[----:B-1----:R-:W1:Y:S01]  /*18b0*/  @!P1 LDC R12, c[0x0][0x10] ;  /* 0x00000400ff0c9b82 */ /* 0x002e620000000800 */
[----:B------:R-:W2:Y:S01]  /*18c0*/  @!P1 S2R R14, SR_CTAID.Y ;  /* 0x00000000000e9919 */ /* 0x000ea20000002600 */
[----:B------:R-:W-:-:S06]  /*18d0*/  @!P1 LOP3.LUT R13, R28, 0x1, RZ, 0xc0, !PT ;  /* 0x000000011c0d9812 */ /* 0x000fcc00078ec0ff */
[----:B------:R-:W3:Y:S01]  /*18e0*/  @!P1 LDC.64 R10, c[0x0][0x248] ;  /* 0x00009200ff0a9b82 */ /* 0x000ee20000000a00 */
[----:B-1----:R-:W-:-:S04]  /*18f0*/  @!P1 IMAD R13, R12, R13, RZ ;  /* 0x0000000d0c0d9224 */ /* 0x002fc800078e02ff */
[----:B------:R-:W-:-:S05]  /*1900*/  @!P1 IMAD R13, R13, R20, RZ ;  /* 0x000000140d0d9224 */ /* 0x000fca00078e02ff */
[----:B------:R-:W-:-:S05]  /*1910*/  @!P1 SHF.L.U32 R13, R13, 0x1, RZ ;  /* 0x000000010d0d9819 */ /* 0x000fca00000006ff */
[----:B---3--:R-:W-:-:S04]  /*1920*/  @!P1 IMAD.WIDE R10, R13, 0x4, R10 ;  /* 0x000000040d0a9825 */ /* 0x008fc800078e020a */
[----:B--2---:R-:W-:-:S04]  /*1930*/  @!P1 IMAD R13, R12, R21, R14 ;  /* 0x000000150c0d9224 */ /* 0x004fc800078e020e */
[----:B------:R-:W-:-:S06]  /*1940*/  @!P1 IMAD.WIDE.U32 R10, R13, 0x8, R10 ;  /* 0x000000080d0a9825 */ /* 0x000fcc00078e000a */
[----:B------:R-:W0:Y:S01]  /*1950*/  @!P1 LDG.E.64 R10, desc[UR8][R10.64] ;  /* 0x000000080a0a9981 */ /* 0x000e22000c1e1b00 */
[C---:B------:R-:W-:Y:S02]  /*1960*/  IADD3 R12, R21.reuse, 0x1, RZ ;  /* 0x00000001150c7810 */ /* 0x040fe40007ffe0ff */
[----:B------:R-:W-:Y:S02]  /*1970*/  IADD3 R14, R21, 0x2, RZ ;  /* 0x00000002150e7810 */ /* 0x000fe40007ffe0ff */
[----:B------:R-:W-:Y:S02]  /*1980*/  ISETP.EQ.OR P2, PT, R12, UR7, P3 ;  /* 0x000000070c007c0c */ /* 0x000fe40009f42670 */
[----:B------:R-:W-:-:S11]  /*1990*/  ISETP.EQ.OR P4, PT, R14, UR7, P3 ;  /* 0x000000070e007c0c */ /* 0x000fd60009f82670 */
[----:B------:R-:W1:Y:S01]  /*19a0*/  @!P2 S2R R23, SR_CTAID.Y ;  /* 0x000000000017a919 */ /* 0x000e620000002600 */
[----:B------:R-:W1:Y:S01]  /*19b0*/  @!P2 LDC R45, c[0x0][0x10] ;  /* 0x00000400ff2dab82 */ /* 0x000e620000000800 */
[----:B------:R-:W-:Y:S01]  /*19c0*/  @!P2 LOP3.LUT R44, R28, 0x1, RZ, 0xc0, !PT ;  /* 0x000000011c2ca812 */ /* 0x000fe200078ec0ff */
[----:B------:R-:W2:Y:S06]  /*19d0*/  @!P4 S2R R39, SR_CTAID.Y ;  /* 0x000000000027c919 */ /* 0x000eac0000002600 */
[----:B------:R-:W2:Y:S01]  /*19e0*/  @!P4 LDC R15, c[0x0][0x10] ;  /* 0x00000400ff0fcb82 */ /* 0x000ea20000000800 */
[----:B-1----:R-:W-:-:S07]  /*19f0*/  @!P2 IMAD R23, R12, R45, R23 ;  /* 0x0000002d0c17a224 */ /* 0x002fce00078e0217 */
[----:B------:R-:W1:Y:S01]  /*1a00*/  @!P2 LDC.64 R12, c[0x0][0x248] ;  /* 0x00009200ff0cab82 */ /* 0x000e620000000a00 */
[----:B------:R-:W-:Y:S02]  /*1a10*/  @!P2 IMAD R45, R45, R44, RZ ;  /* 0x0000002c2d2da224 */ /* 0x000fe400078e02ff */
[----:B--2---:R-:W-:Y:S01]  /*1a20*/  @!P4 IMAD R14, R14, R15, R39 ;  /* 0x0000000f0e0ec224 */ /* 0x004fe200078e0227 */
[----:B------:R-:W-:Y:S01]  /*1a30*/  IADD3 R39, R21, 0x3, RZ ;  /* 0x0000000315277810 */ /* 0x000fe20007ffe0ff */
[----:B------:R-:W-:-:S05]  /*1a40*/  @!P2 IMAD R45, R45, R20, RZ ;  /* 0x000000142d2da224 */ /* 0x000fca00078e02ff */
[----:B------:R-:W-:-:S05]  /*1a50*/  @!P2 SHF.L.U32 R45, R45, 0x1, RZ ;  /* 0x000000012d2da819 */ /* 0x000fca00000006ff */
[----:B-1----:R-:W-:-:S04]  /*1a60*/  @!P2 IMAD.WIDE R12, R45, 0x4, R12 ;  /* 0x000000042d0ca825 */ /* 0x002fc800078e020c */
[----:B------:R-:W-:-:S04]  /*1a70*/  @!P2 IMAD.WIDE.U32 R12, R23, 0x8, R12 ;  /* 0x00000008170ca825 */ /* 0x000fc800078e000c */
[----:B0-----:R-:W-:Y:S01]  /*1a80*/  @!P1 FADD.FTZ R8, R8, R10 ;  /* 0x0000000a08089221 */ /* 0x001fe20000010000 */
[----:B------:R-:W-:Y:S01]  /*1a90*/  @!P1 FADD.FTZ R9, R9, R11 ;  /* 0x0000000b09099221 */ /* 0x000fe20000010000 */
[----:B------:R-:W-:Y:S02]  /*1aa0*/  ISETP.EQ.OR P1, PT, R39, UR7, P3 ;  /* 0x0000000727007c0c */ /* 0x000fe40009f22670 */
[----:B------:R-:W-:-:S05]  /*1ab0*/  @!P4 LOP3.LUT R10, R28, 0x1, RZ, 0xc0, !PT ;  /* 0x000000011c0ac812 */ /* 0x000fca00078ec0ff */
[----:B------:R-:W-:Y:S02]  /*1ac0*/  @!P4 IMAD R15, R15, R10, RZ ;  /* 0x0000000a0f0fc224 */ /* 0x000fe400078e02ff */
[----:B------:R-:W0:Y:S02]  /*1ad0*/  @!P4 LDC.64 R10, c[0x0][0x248] ;  /* 0x00009200ff0acb82 */ /* 0x000e240000000a00 */
[----:B------:R-:W-:Y:S02]  /*1ae0*/  @!P4 IMAD R15, R15, R20, RZ ;  /* 0x000000140f0fc224 */ /* 0x000fe400078e02ff */
[----:B------:R-:W1:Y:S03]  /*1af0*/  @!P1 S2R R23, SR_CTAID.Y ;  /* 0x0000000000179919 */ /* 0x000e660000002600 */
[----:B------:R-:W-:Y:S01]  /*1b00*/  @!P4 SHF.L.U32 R15, R15, 0x1, RZ ;  /* 0x000000010f0fc819 */ /* 0x000fe200000006ff */
[----:B------:R-:W1:Y:S04]  /*1b10*/  @!P1 LDC R44, c[0x0][0x10] ;  /* 0x00000400ff2c9b82 */ /* 0x000e680000000800 */
[----:B0-----:R-:W-:-:S04]  /*1b20*/  @!P4 IMAD.WIDE R10, R15, 0x4, R10 ;  /* 0x000000040f0ac825 */ /* 0x001fc800078e020a */
[----:B------:R-:W-:Y:S01]  /*1b30*/  @!P4 IMAD.WIDE.U32 R14, R14, 0x8, R10 ;  /* 0x000000080e0ec825 */ /* 0x000fe200078e000a */
[----:B------:R-:W-:-:S03]  /*1b40*/  @!P1 LOP3.LUT R11, R28, 0x1, RZ, 0xc0, !PT ;  /* 0x000000011c0b9812 */ /* 0x000fc600078ec0ff */
[----:B-1----:R-:W-:Y:S02]  /*1b50*/  @!P1 IMAD R23, R39, R44, R23 ;  /* 0x0000002c27179224 */ /* 0x002fe400078e0217 */
[----:B------:R-:W-:Y:S02]  /*1b60*/  @!P1 IMAD R11, R44, R11, RZ ;  /* 0x0000000b2c0b9224 */ /* 0x000fe400078e02ff */
[----:B------:R-:W0:Y:S02]  /*1b70*/  @!P1 LDC.64 R44, c[0x0][0x248] ;  /* 0x00009200ff2c9b82 */ /* 0x000e240000000a00 */
[----:B------:R-:W-:-:S05]  /*1b80*/  @!P1 IMAD R11, R11, R20, RZ ;  /* 0x000000140b0b9224 */ /* 0x000fca00078e02ff */
[----:B------:R-:W-:-:S05]  /*1b90*/  @!P1 SHF.L.U32 R11, R11, 0x1, RZ ;  /* 0x000000010b0b9819 */ /* 0x000fca00000006ff */
[----:B0-----:R-:W-:Y:S02]  /*1ba0*/  @!P1 IMAD.WIDE R44, R11, 0x4, R44 ;  /* 0x000000040b2c9825 */ /* 0x001fe400078e022c */
[----:B------:R-:W2:Y:S02]  /*1bb0*/  @!P2 LDG.E.64 R10, desc[UR8][R12.64] ;  /* 0x000000080c0aa981 */ /* 0x000ea4000c1e1b00 */
[----:B------:R-:W-:Y:S02]  /*1bc0*/  @!P1 IMAD.WIDE.U32 R44, R23, 0x8, R44 ;  /* 0x00000008172c9825 */ /* 0x000fe400078e002c */
[----:B------:R-:W3:Y:S04]  /*1bd0*/  @!P4 LDG.E.64 R12, desc[UR8][R14.64] ;  /* 0x000000080e0cc981 */ /* 0x000ee8000c1e1b00 */
        /* <DEDUP_REMOVED lines=9> */
[----:B------:R-:W-:-:S06]  /*1c70*/  @!P1 FADD.FTZ R9, R9, R15 ;  /* 0x0000000f09099221 */ /* 0x000fcc0000010000 */
[----:B------:R-:W-:Y:S05]  /*1c80*/  @P2 BRA `(.L_x_3580) ;  /* 0xfffffffc00042947 */ /* 0x000fea000383ffff */
.L_x_3579:
[----:B-1----:R-:W-:-:S13]  /*1c90*/  LOP3.LUT P1, R12, R20, 0x3, RZ, 0xc0, !PT ;  /* 0x00000003140c7812 */ /* 0x002fda000782c0ff */
[----:B------:R-:W-:Y:S05]  /*1ca0*/  @!P1 BRA `(.L_x_3576) ;  /* 0x0000000000c89947 */ /* 0x000fea0003800000 */
[----:B------:R-:W-:Y:S01]  /*1cb0*/  ISETP.EQ.OR P1, PT, R21, UR7, P3 ;  /* 0x0000000715007c0c */ /* 0x000fe20009f22670 */
[----:B------:R-:W-:Y:S01]  /*1cc0*/  BSSY B0, `(.L_x_3581) ;  /* 0x0000010000007945 */ /* 0x000fe20003800000 */
[----:B------:R-:W-:-:S11]  /*1cd0*/  ISETP.NE.AND P2, PT, R12, 0x1, PT ;  /* 0x000000010c00780c */ /* 0x000fd60003f45270 */
[----:B------:R-:W-:Y:S05]  /*1ce0*/  @P1 BRA `(.L_x_3582) ;  /* 0x0000000000341947 */ /* 0x000fea0003800000 */
[----:B------:R-:W1:Y:S01]  /*1cf0*/  S2R R14, SR_CTAID.Y ;  /* 0x00000000000e7919 */ /* 0x000e620000002600 */
[----:B------:R-:W2:Y:S01]  /*1d00*/  LDC.64 R10, c[0x0][0x248] ;  /* 0x00009200ff0a7b82 */ /* 0x000ea20000000a00 */
[----:B------:R-:W-:Y:S01]  /*1d10*/  LOP3.LUT R13, R28, 0x1, RZ, 0xc0, !PT ;  /* 0x000000011c0d7812 */ /* 0x000fe200078ec0ff */
[----:B------:R-:W-:-:S04]  /*1d20*/  ULDC UR5, c[0x0][0x10] ;  /* 0x0000040000057ab9 */ /* 0x000fc80000000800 */
[----:B------:R-:W-:-:S04]  /*1d30*/  IMAD R13, R13, UR5, RZ ;  /* 0x000000050d0d7c24 */ /* 0x000fc8000f8e02ff */
[----:B------:R-:W-:-:S05]  /*1d40*/  IMAD R13, R13, R20, RZ ;  /* 0x000000140d0d7224 */ /* 0x000fca00078e02ff */
[----:B------:R-:W-:-:S05]  /*1d50*/  SHF.L.U32 R13, R13, 0x1, RZ ;  /* 0x000000010d0d7819 */ /* 0x000fca00000006ff */
[----:B--2---:R-:W-:-:S04]  /*1d60*/  IMAD.WIDE R10, R13, 0x4, R10 ;  /* 0x000000040d0a7825 */ /* 0x004fc800078e020a */
[----:B-1----:R-:W-:-:S04]  /*1d70*/  IMAD R13, R21, UR5, R14 ;  /* 0x00000005150d7c24 */ /* 0x002fc8000f8e020e */
[----:B------:R-:W-:-:S06]  /*1d80*/  IMAD.WIDE.U32 R10, R13, 0x8, R10 ;  /* 0x000000080d0a7825 */ /* 0x000fcc00078e000a */
[----:B------:R-:W0:Y:S02]  /*1d90*/  LDG.E.64 R10, desc[UR8][R10.64] ;  /* 0x000000080a0a7981 */ /* 0x000e24000c1e1b00 */
[----:B0-----:R-:W-:Y:S01]  /*1da0*/  FADD.FTZ R8, R8, R10 ;  /* 0x0000000a08087221 */ /* 0x001fe20000010000 */
[----:B------:R-:W-:-:S07]  /*1db0*/  FADD.FTZ R9, R9, R11 ;  /* 0x0000000b09097221 */ /* 0x000fce0000010000 */
.L_x_3582:
[----:B------:R-:W-:Y:S05]  /*1dc0*/  BSYNC B0 ;  /* 0x0000000000007941 */ /* 0x000fea0003800000 */
.L_x_3581:
[----:B------:R-:W-:Y:S05]  /*1dd0*/  @!P2 BRA `(.L_x_3576) ;  /* 0x00000000007ca947 */ /* 0x000fea0003800000 */
[C---:B------:R-:W-:Y:S02]  /*1de0*/  IADD3 R10, R21.reuse, 0x1, RZ ;  /* 0x00000001150a7810 */ /* 0x040fe40007ffe0ff */
[----:B------:R-:W-:Y:S02]  /*1df0*/  IADD3 R21, R21, 0x2, RZ ;  /* 0x0000000215157810 */ /* 0x000fe40007ffe0ff */
[----:B------:R-:W-:Y:S02]  /*1e00*/  ISETP.EQ.OR P2, PT, R10, UR7, P3 ;  /* 0x000000070a007c0c */ /* 0x000fe40009f42670 */
[----:B------:R-:W-:-:S04]  /*1e10*/  ISETP.EQ.OR P1, PT, R21, UR7, P3 ;  /* 0x0000000715007c0c */ /* 0x000fc80009f22670 */
[----:B------:R-:W-:-:S07]  /*1e20*/  ISETP.EQ.OR P1, PT, R12, 0x2, P1 ;  /* 0x000000020c00780c */ /* 0x000fce0000f22670 */
[----:B------:R-:W1:Y:S01]  /*1e30*/  @!P2 S2R R23, SR_CTAID.Y ;  /* 0x000000000017a919 */ /* 0x000e620000002600 */
[----:B------:R-:W1:Y:S01]  /*1e40*/  @!P2 LDC R15, c[0x0][0x10] ;  /* 0x00000400ff0fab82 */ /* 0x000e620000000800 */
[----:B------:R-:W-:-:S04]  /*1e50*/  @!P2 LOP3.LUT R14, R28, 0x1, RZ, 0xc0, !PT ;  /* 0x000000011c0ea812 */ /* 0x000fc800078ec0ff */
[----:B------:R-:W2:Y:S03]  /*1e60*/  @!P1 S2R R22, SR_CTAID.Y ;  /* 0x0000000000169919 */ /* 0x000ea60000002600 */
[----:B------:R-:W2:Y:S08]  /*1e70*/  @!P1 LDC R39, c[0x0][0x10] ;  /* 0x00000400ff279b82 */ /* 0x000eb00000000800 */
[----:B------:R-:W3:Y:S01]  /*1e80*/  @!P2 LDC.64 R12, c[0x0][0x248] ;  /* 0x00009200ff0cab82 */ /* 0x000ee20000000a00 */
[----:B-1----:R-:W-:-:S07]  /*1e90*/  @!P2 IMAD R23, R10, R15, R23 ;  /* 0x0000000f0a17a224 */ /* 0x002fce00078e0217 */
[----:B------:R-:W1:Y:S01]  /*1ea0*/  @!P1 LDC.64 R10, c[0x0][0x248] ;  /* 0x00009200ff0a9b82 */ /* 0x000e620000000a00 */
[----:B------:R-:W-:Y:S01]  /*1eb0*/  @!P2 IMAD R15, R15, R14, RZ ;  /* 0x0000000e0f0fa224 */ /* 0x000fe200078e02ff */
[----:B------:R-:W-:Y:S01]  /*1ec0*/  @!P1 LOP3.LUT R14, R28, 0x1, RZ, 0xc0, !PT ;  /* 0x000000011c0e9812 */ /* 0x000fe200078ec0ff */
[----:B--2---:R-:W-:Y:S02]  /*1ed0*/  @!P1 IMAD R21, R21, R39, R22 ;  /* 0x0000002715159224 */ /* 0x004fe400078e0216 */
[----:B------:R-:W-:Y:S02]  /*1ee0*/  @!P2 IMAD R15, R15, R20, RZ ;  /* 0x000000140f0fa224 */ /* 0x000fe400078e02ff */
[----:B------:R-:W-:-:S03]  /*1ef0*/  @!P1 IMAD R45, R39, R14, RZ ;  /* 0x0000000e272d9224 */ /* 0x000fc600078e02ff */
[----:B------:R-:W-:Y:S01]  /*1f00*/  @!P2 SHF.L.U32 R15, R15, 0x1, RZ ;  /* 0x000000010f0fa819 */ /* 0x000fe200000006ff */
[----:B------:R-:W-:-:S04]  /*1f10*/  @!P1 IMAD R45, R45, R20, RZ ;  /* 0x000000142d2d9224 */ /* 0x000fc800078e02ff */
[----:B---3--:R-:W-:Y:S01]  /*1f20*/  @!P2 IMAD.WIDE R14, R15, 0x4, R12 ;  /* 0x000000040f0ea825 */ /* 0x008fe200078e020c */
[----:B------:R-:W-:-:S05]  /*1f30*/  @!P1 SHF.L.U32 R13, R45, 0x1, RZ ;  /* 0x000000012d0d9819 */ /* 0x000fca00000006ff */
[----:B-1----:R-:W-:-:S04]  /*1f40*/  @!P1 IMAD.WIDE R12, R13, 0x4, R10 ;  /* 0x000000040d0c9825 */ /* 0x002fc800078e020a */
        /* <DEDUP_REMOVED lines=8> */
.L_x_3576:
[----:B------:R-:W-:Y:S01]  /*1fd0*/  ULDC.64 UR12, c[0x0][0x218] ;  /* 0x00008600000c7ab9 */ /* 0x000fe20000000a00 */
[----:B------:R-:W-:Y:S01]  /*1fe0*/  LOP3.LUT P1, RZ, R7, UR7, RZ, 0xfc, !PT ;  /* 0x0000000707ff7c12 */ /* 0x000fe2000f82fcff */
[----:B------:R-:W2:Y:S01]  /*1ff0*/  S2UR UR6, SR_CgaCtaId ;  /* 0x00000000000679c3 */ /* 0x000ea20000008800 */
[----:B------:R-:W-:Y:S01]  /*2000*/  ISETP.EQ.U32.AND P2, PT, RZ, UR12, PT ;  /* 0x0000000cff007c0c */ /* 0x000fe2000bf42070 */
[----:B------:R-:W-:Y:S01]  /*2010*/  UMOV UR5, 0x400 ;  /* 0x0000040000057882 */ /* 0x000fe20000000000 */
[----:B------:R-:W-:Y:S01]  /*2020*/  IADD3 R3, R35, R3, RZ ;  /* 0x0000000323037210 */ /* 0x000fe20007ffe0ff */
[----:B------:R-:W-:Y:S01]  /*2030*/  ULDC.64 UR14, c[0x0][0x278] ;  /* 0x00009e00000e7ab9 */ /* 0x000fe20000000a00 */
[----:B------:R-:W-:-:S03]  /*2040*/  ISETP.EQ.OR.EX P1, PT, RZ, UR13, P1, P2 ;  /* 0x0000000dff007c0c */ /* 0x000fc60008f22720 */
[----:B------:R-:W3:Y:S08]  /*2050*/  LDC.64 R14, c[0x0][0x228] ;  /* 0x00008a00ff0e7b82 */ /* 0x000ef00000000a00 */
[----:B-1----:R-:W1:Y:S08]  /*2060*/  LDC.64 R12, c[0x0][0x230] ;  /* 0x00008c00ff0c7b82 */ /* 0x002e700000000a00 */
[----:B------:R-:W4:Y:S01]  /*2070*/  @!P1 LDC.64 R20, c[0x0][0x218] ;  /* 0x00008600ff149b82 */ /* 0x000f220000000a00 */
[----:B--2---:R-:W-:-:S03]  /*2080*/  ULEA UR5, UR6, UR5, 0x18 ;  /* 0x0000000506057291 */ /* 0x004fc6000f8ec03f */
[----:B------:R-:W-:Y:S02]  /*2090*/  ULDC UR6, c[0x0][0x2a4] ;  /* 0x0000a90000067ab9 */ /* 0x000fe40000000800 */
[----:B------:R-:W-:Y:S01]  /*20a0*/  @!P1 FMUL.FTZ R11, R9, UR6 ;  /* 0x00000006090b9c20 */ /* 0x000fe20008410000 */
[----:B------:R-:W-:Y:S01]  /*20b0*/  @!P1 FMUL.FTZ R10, R8, UR6 ;  /* 0x00000006080a9c20 */ /* 0x000fe20008410000 */
[C---:B---3--:R-:W-:Y:S02]  /*20c0*/  IMAD.WIDE R14, R3.reuse, 0x4, R14 ;  /* 0x00000004030e7825 */ /* 0x048fe400078e020e */
[----:B------:R0:W-:Y:S02]  /*20d0*/  @!P3 STS.64 [UR5+0xc0], R8 ;  /* 0x0000c008ff00b988 */ /* 0x0001e40008000a05 */
[----:B-1----:R-:W-:-:S04]  /*20e0*/  IMAD.WIDE R12, R3, 0x4, R12 ;  /* 0x00000004030c7825 */ /* 0x002fc800078e020c */
[----:B----4-:R-:W-:-:S05]  /*20f0*/  @!P1 IMAD.WIDE R20, R34, 0x8, R20 ;  /* 0x0000000822149825 */ /* 0x010fca00078e0214 */
[----:B------:R1:W-:Y:S01]  /*2100*/  @!P1 STG.E.64 desc[UR8][R20.64], R10 ;  /* 0x0000000a14009986 */ /* 0x0003e2000c101b08 */
[----:B------:R-:W-:Y:S06]  /*2110*/  BAR.SYNC.DEFER_BLOCKING 0x0 ;  /* 0x0000000000007b1d */ /* 0x000fec0000010000 */
[----:B0-----:R0:W2:Y:S04]  /*2120*/  LDG.E.64 R8, desc[UR8][R14.64] ;  /* 0x000000080e087981 */ /* 0x0010a8000c1e1b00 */
[----:B-1----:R1:W2:Y:S01]  /*2130*/  LDG.E.64 R10, desc[UR8][R12.64] ;  /* 0x000000080c0a7981 */ /* 0x0022a2000c1e1b00 */
[----:B------:R-:W-:-:S02]  /*2140*/  ISETP.NE.AND P6, PT, RZ, UR10, PT ;  /* 0x0000000aff007c0c */ /* 0x000fc4000bfc5270 */
[----:B------:R-:W-:Y:S02]  /*2150*/  SHF.L.U32 R27, R27, 0x10, RZ ;  /* 0x000000101b1b7819 */ /* 0x000fe400000006ff */
[----:B------:R-:W-:Y:S02]  /*2160*/  SHF.L.U32 R19, R19, 0x10, RZ ;  /* 0x0000001013137819 */ /* 0x000fe400000006ff */
[----:B0-----:R-:W-:Y:S02]  /*2170*/  PRMT R14, R36, 0x7632, R14 ;  /* 0x00007632240e7816 */ /* 0x001fe4000000000e */
[----:B------:R-:W-:Y:S01]  /*2180*/  PRMT R15, R37, 0x7632, R15 ;  /* 0x00007632250f7816 */ /* 0x000fe2000000000f */
[----:B-1----:R-:W0:Y:S01]  /*2190*/  LDS.64 R12, [UR5+0xc0] ;  /* 0x0000c005ff0c7984 */ /* 0x002e220008000a00 */
[----:B------:R-:W-:Y:S02]  /*21a0*/  PRMT R20, R38, 0x7632, R20 ;  /* 0x0000763226147816 */ /* 0x000fe40000000014 */
[----:B------:R-:W-:-:S02]  /*21b0*/  SHF.L.U32 R0, R0, 0x10, RZ ;  /* 0x0000001000007819 */ /* 0x000fc400000006ff */
[----:B------:R-:W-:Y:S02]  /*21c0*/  SHF.L.U32 R18, R18, 0x10, RZ ;  /* 0x0000001012127819 */ /* 0x000fe400000006ff */
[----:B------:R-:W-:Y:S02]  /*21d0*/  SHF.L.U32 R26, R26, 0x10, RZ ;  /* 0x000000101a1a7819 */ /* 0x000fe400000006ff */
[----:B------:R-:W-:Y:S02]  /*21e0*/  SHF.L.U32 R17, R17, 0x10, RZ ;  /* 0x0000001011117819 */ /* 0x000fe400000006ff */
[----:B------:R-:W-:Y:S02]  /*21f0*/  SHF.L.U32 R24, R24, 0x10, RZ ;  /* 0x0000001018187819 */ /* 0x000fe400000006ff */
[----:B------:R-:W-:Y:S02]  /*2200*/  SHF.L.U32 R16, R16, 0x10, RZ ;  /* 0x0000001010107819 */ /* 0x000fe400000006ff */
[----:B------:R-:W-:-:S02]  /*2210*/  SHF.L.U32 R36, R36, 0x10, RZ ;  /* 0x0000001024247819 */ /* 0x000fc400000006ff */
[----:B------:R-:W-:Y:S02]  /*2220*/  SHF.L.U32 R37, R37, 0x10, RZ ;  /* 0x0000001025257819 */ /* 0x000fe400000006ff */
[----:B------:R-:W-:Y:S02]  /*2230*/  SHF.L.U32 R38, R38, 0x10, RZ ;  /* 0x0000001026267819 */ /* 0x000fe400000006ff */
[----:B------:R-:W-:Y:S02]  /*2240*/  SHF.L.U32 R14, R14, 0x10, RZ ;  /* 0x000000100e0e7819 */ /* 0x000fe400000006ff */
[----:B------:R-:W-:Y:S02]  /*2250*/  SHF.L.U32 R15, R15, 0x10, RZ ;  /* 0x000000100f0f7819 */ /* 0x000fe400000006ff */
[----:B------:R-:W-:Y:S02]  /*2260*/  SHF.L.U32 R20, R20, 0x10, RZ ;  /* 0x0000001014147819 */ /* 0x000fe400000006ff */
[----:B------:R-:W-:-:S04]  /*2270*/  ISETP.GE.U32.AND P2, PT, R31, UR14, PT ;  /* 0x0000000e1f007c0c */ /* 0x000fc8000bf46070 */
[----:B------:R-:W-:-:S04]  /*2280*/  ISETP.GE.AND.EX P2, PT, R4, UR15, PT, P2 ;  /* 0x0000000f04007c0c */ /* 0x000fc8000bf46320 */
[----:B------:R-:W-:Y:S01]  /*2290*/  ISETP.GT.U32.OR P2, PT, R7, 0x27f, P2 ;  /* 0x0000027f0700780c */ /* 0x000fe20001744470 */
[----:B0-----:R-:W-:-:S04]  /*22a0*/  FMUL.FTZ R12, R12, UR6 ;  /* 0x000000060c0c7c20 */ /* 0x001fc80008410000 */
[C---:B------:R-:W-:Y:S01]  /*22b0*/  FMUL.FTZ R22, R12.reuse, R12 ;  /* 0x0000000c0c167220 */ /* 0x040fe20000410000 */
[--C-:B------:R-:W-:Y:S01]  /*22c0*/  FADD.FTZ R27, R27, -R12.reuse ;  /* 0x8000000c1b1b7221 */ /* 0x100fe20000010000 */
[----:B------:R-:W-:Y:S01]  /*22d0*/  FADD.FTZ R19, -R12, R19 ;  /* 0x000000130c137221 */ /* 0x000fe20000010100 */
[----:B------:R-:W-:Y:S01]  /*22e0*/  FADD.FTZ R0, R0, -R12 ;  /* 0x8000000c00007221 */ /* 0x000fe20000010000 */
[----:B------:R-:W-:Y:S01]  /*22f0*/  FFMA.FTZ R22, R13, UR6, -R22 ;  /* 0x000000060d167c23 */ /* 0x000fe20008010816 */
[C---:B------:R-:W-:Y:S01]  /*2300*/  PRMT R13, R25.reuse, 0x7632, R13 ;  /* 0x00007632190d7816 */ /* 0x040fe2000000000d */
[----:B------:R-:W-:Y:S01]  /*2310*/  FADD.FTZ R18, -R12, R18 ;  /* 0x000000120c127221 */ /* 0x000fe20000010100 */
[----:B------:R-:W-:Y:S01]  /*2320*/  SHF.L.U32 R25, R25, 0x10, RZ ;  /* 0x0000001019197819 */ /* 0x000fe200000006ff */
[--C-:B------:R-:W-:Y:S01]  /*2330*/  FADD.FTZ R26, R26, -R12.reuse ;  /* 0x8000000c1a1a7221 */ /* 0x100fe20000010000 */
[----:B------:R-:W-:Y:S01]  /*2340*/  FSETP.GTU.FTZ.AND P1, PT, R22, RZ, PT ;  /* 0x000000ff1600720b */ /* 0x000fe20003f3c000 */
[----:B------:R-:W-:Y:S01]  /*2350*/  FADD.FTZ R17, -R12, R17 ;  /* 0x000000110c117221 */ /* 0x000fe20000010100 */
[----:B------:R-:W-:Y:S01]  /*2360*/  SHF.L.U32 R13, R13, 0x10, RZ ;  /* 0x000000100d0d7819 */ /* 0x000fe200000006ff */
[----:B------:R-:W-:Y:S01]  /*2370*/  FADD.FTZ R24, R24, -R12 ;  /* 0x8000000c18187221 */ /* 0x000fe20000010000 */
[----:B------:R-:W-:Y:S01]  /*2380*/  FADD.FTZ R16, -R12, R16 ;  /* 0x000000100c107221 */ /* 0x000fe20000010100 */
[--C-:B------:R-:W-:Y:S01]  /*2390*/  FADD.FTZ R25, R25, -R12.reuse ;  /* 0x8000000c19197221 */ /* 0x100fe20000010000 */
[----:B------:R-:W-:Y:S01]  /*23a0*/  FADD.FTZ R36, R36, -R12 ;  /* 0x8000000c24247221 */ /* 0x000fe20000010000 */
[C---:B------:R-:W-:Y:S01]  /*23b0*/  FADD.FTZ R13, -R12.reuse, R13 ;  /* 0x0000000d0c0d7221 */ /* 0x040fe20000010100 */
[C---:B------:R-:W-:Y:S01]  /*23c0*/  FADD.FTZ R14, -R12.reuse, R14 ;  /* 0x0000000e0c0e7221 */ /* 0x040fe20000010100 */
[--C-:B------:R-:W-:Y:S01]  /*23d0*/  FADD.FTZ R37, R37, -R12.reuse ;  /* 0x8000000c25257221 */ /* 0x100fe20000010000 */
[----:B------:R-:W-:Y:S01]  /*23e0*/  FADD.FTZ R15, -R12, R15 ;  /* 0x0000000f0c0f7221 */ /* 0x000fe20000010100 */
[----:B------:R-:W-:Y:S01]  /*23f0*/  FADD.FTZ R38, R38, -R12 ;  /* 0x8000000c26267221 */ /* 0x000fe20000010000 */
[----:B------:R-:W-:Y:S01]  /*2400*/  FADD.FTZ R20, -R12, R20 ;  /* 0x000000140c147221 */ /* 0x000fe20000010100 */
[----:B------:R-:W0:Y:S02]  /*2410*/  @P1 LDC R3, c[0x0][0x238] ;  /* 0x00008e00ff031b82 */ /* 0x000e240000000800 */
[----:B0-----:R-:W-:Y:S01]  /*2420*/  @P1 FADD.FTZ R22, R22, R3 ;  /* 0x0000000316161221 */ /* 0x001fe20000010000 */
[----:B------:R-:W-:-:S06]  /*2430*/  MOV R3, 0x3f800000 ;  /* 0x3f80000000037802 */ /* 0x000fcc0000000f00 */
[----:B------:R-:W0:Y:S01]  /*2440*/  @P1 MUFU.RSQ R3, R22 ;  /* 0x0000001600031308 */ /* 0x000e220000001400 */
[----:B------:R-:W-:-:S04]  /*2450*/  ISETP.GE.U32.AND P1, PT, R32, UR14, PT ;  /* 0x0000000e20007c0c */ /* 0x000fc8000bf26070 */
[----:B------:R-:W-:-:S04]  /*2460*/  ISETP.GE.AND.EX P1, PT, R5, UR15, PT, P1 ;  /* 0x0000000f05007c0c */ /* 0x000fc8000bf26310 */
[----:B------:R-:W-:Y:S01]  /*2470*/  ISETP.GT.U32.OR P1, PT, R7, 0x27f, P1 ;  /* 0x0000027f0700780c */ /* 0x000fe20000f24470 */
[-C--:B0-----:R-:W-:Y:S01]  /*2480*/  FMUL.FTZ R27, R27, R3.reuse ;  /* 0x000000031b1b7220 */ /* 0x081fe20000410000 */
[-C--:B------:R-:W-:Y:S01]  /*2490*/  FMUL.FTZ R19, R19, R3.reuse ;  /* 0x0000000313137220 */ /* 0x080fe20000410000 */
        /* <DEDUP_REMOVED lines=13> */
[----:B------:R-:W-:Y:S01]  /*2570*/  FMUL.FTZ R20, R20, R3 ;  /* 0x0000000314147220 */ /* 0x000fe20000410000 */
[----:B--2---:R-:W-:Y:S01]  /*2580*/  FFMA.FTZ R27, R8, R27, R10 ;  /* 0x0000001b081b7223 */ /* 0x004fe2000001000a */
[----:B------:R-:W-:Y:S01]  /*2590*/  FFMA.FTZ R44, R9, R19, R11 ;  /* 0x00000013092c7223 */ /* 0x000fe2000001000b */
[----:B------:R-:W-:Y:S06]  /*25a0*/  @!P6 BRA `(.L_x_3583) ;  /* 0x000000000028e947 */ /* 0x000fec0003800000 */
        /* <DEDUP_REMOVED lines=9> */
[----:B-1----:R-:W-:-:S07]  /*2640*/  FMUL.FTZ R44, R44, R15 ;  /* 0x0000000f2c2c7220 */ /* 0x002fce0000410000 */
.L_x_3583:
[----:B------:R-:W-:Y:S04]  /*2650*/  BSSY B0, `(.L_x_3584) ;  /* 0x000000e000007945 */ /* 0x000fe80003800000 */
[----:B------:R-:W-:Y:S05]  /*2660*/  @!P0 BRA `(.L_x_3585) ;  /* 0x0000000000308947 */ /* 0x000fea0003800000 */
[----:B------:R-:W-:Y:S01]  /*2670*/  ULDC.64 UR12, c[0x0][0x270] ;  /* 0x00009c00000c7ab9 */ /* 0x000fe20000000a00 */
[----:B------:R-:W-:Y:S01]  /*2680*/  MOV R12, R40 ;  /* 0x00000028000c7202 */ /* 0x000fe20000000f00 */
[----:B------:R-:W-:Y:S01]  /*2690*/  IMAD R14, R6, UR12, RZ ;  /* 0x0000000c060e7c24 */ /* 0x000fe2000f8e02ff */
[----:B------:R-:W-:Y:S02]  /*26a0*/  MOV R13, R43 ;  /* 0x0000002b000d7202 */ /* 0x000fe40000000f00 */
[----:B------:R-:W-:Y:S01]  /*26b0*/  F2FP.BF16.F32.PACK_AB R27, R44, R27 ;  /* 0x0000001b2c1b723e */ /* 0x000fe200000010ff */
[C---:B------:R-:W-:Y:S02]  /*26c0*/  IMAD R3, R33.reuse, UR13, R14 ;  /* 0x0000000d21037c24 */ /* 0x040fe4000f8e020e */
[----:B------:R-:W-:Y:S01]  /*26d0*/  IMAD.WIDE.U32 R12, R33, UR12, R12 ;  /* 0x0000000c210c7c25 */ /* 0x000fe2000f8e000c */
[----:B------:R-:W-:-:S04]  /*26e0*/  ULDC.64 UR12, c[0x0][0x210] ;  /* 0x00008400000c7ab9 */ /* 0x000fc80000000a00 */
[----:B------:R-:W-:Y:S02]  /*26f0*/  IADD3 R3, R13, R3, RZ ;  /* 0x000000030d037210 */ /* 0x000fe40007ffe0ff */
[----:B------:R-:W-:-:S04]  /*2700*/  LEA R14, P3, R12, UR12, 0x1 ;  /* 0x0000000c0c0e7c11 */ /* 0x000fc8000f8608ff */
[----:B------:R-:W-:-:S05]  /*2710*/  LEA.HI.X R15, R12, UR13, R3, 0x1, P3 ;  /* 0x0000000d0c0f7c11 */ /* 0x000fca00098f0c03 */
[----:B------:R0:W-:Y:S04]  /*2720*/  STG.E desc[UR8][R14.64], R27 ;  /* 0x0000001b0e007986 */ /* 0x0001e8000c101908 */
.L_x_3585:
[----:B------:R-:W-:Y:S05]  /*2730*/  BSYNC B0 ;  /* 0x0000000000007941 */ /* 0x000fea0003800000 */
.L_x_3584:
[----:B------:R-:W-:Y:S01]  /*2740*/  FFMA.FTZ R0, R8, R0, R10 ;  /* 0x0000000008007223 */ /* 0x000fe2000001000a */
[----:B------:R-:W-:Y:S01]  /*2750*/  FFMA.FTZ R3, R9, R18, R11 ;  /* 0x0000001209037223 */ /* 0x000fe2000001000b */
[----:B------:R-:W-:Y:S06]  /*2760*/  @!P6 BRA `(.L_x_3586) ;  /* 0x000000000028e947 */ /* 0x000fec0003800000 */
        /* <DEDUP_REMOVED lines=10> */
.L_x_3586:
[----:B------:R-:W-:Y:S04]  /*2810*/  BSSY B0, `(.L_x_3587) ;  /* 0x000000e000007945 */ /* 0x000fe80003800000 */
[----:B------:R-:W-:Y:S05]  /*2820*/  @P1 BRA `(.L_x_3588) ;  /* 0x0000000000301947 */ /* 0x000fea0003800000 */
[----:B------:R-:W-:Y:S01]  /*2830*/  ULDC.64 UR12, c[0x0][0x270] ;  /* 0x00009c00000c7ab9 */ /* 0x000fe20000000a00 */
[----:B------:R-:W-:Y:S01]  /*2840*/  MOV R12, R40 ;  /* 0x00000028000c7202 */ /* 0x000fe20000000f00 */
[----:B------:R-:W-:Y:S01]  /*2850*/  IMAD R5, R5, UR12, RZ ;  /* 0x0000000c05057c24 */ /* 0x000fe2000f8e02ff */
[----:B------:R-:W-:Y:S02]  /*2860*/  MOV R13, R43 ;  /* 0x0000002b000d7202 */ /* 0x000fe40000000f00 */
[----:B------:R-:W-:Y:S01]  /*2870*/  F2FP.BF16.F32.PACK_AB R3, R3, R0 ;  /* 0x000000000303723e */ /* 0x000fe200000010ff */
[C---:B------:R-:W-:Y:S02]  /*2880*/  IMAD R5, R32.reuse, UR13, R5 ;  /* 0x0000000d20057c24 */ /* 0x040fe4000f8e0205 */
[----:B------:R-:W-:Y:S01]  /*2890*/  IMAD.WIDE.U32 R12, R32, UR12, R12 ;  /* 0x0000000c200c7c25 */ /* 0x000fe2000f8e000c */
[----:B------:R-:W-:Y:S02]  /*28a0*/  ULDC.64 UR12, c[0x0][0x210] ;  /* 0x00008400000c7ab9 */ /* 0x000fe40000000a00 */
[----:B0-----:R-:W-:-:S02]  /*28b0*/  LEA R14, P1, R12, UR12, 0x1 ;  /* 0x0000000c0c0e7c11 */ /* 0x001fc4000f8208ff */
[----:B------:R-:W-:-:S04]  /*28c0*/  IADD3 R5, R13, R5, RZ ;  /* 0x000000050d057210 */ /* 0x000fc80007ffe0ff */
[----:B------:R-:W-:-:S05]  /*28d0*/  LEA.HI.X R15, R12, UR13, R5, 0x1, P1 ;  /* 0x0000000d0c0f7c11 */ /* 0x000fca00088f0c05 */
[----:B------:R1:W-:Y:S02]  /*28e0*/  STG.E desc[UR8][R14.64], R3 ;  /* 0x000000030e007986 */ /* 0x0003e4000c101908 */
.L_x_3588:
[----:B------:R-:W-:Y:S05]  /*28f0*/  BSYNC B0 ;  /* 0x0000000000007941 */ /* 0x000fea0003800000 */
.L_x_3587:
[----:B------:R-:W-:Y:S01]  /*2900*/  FFMA.FTZ R26, R8, R26, R10 ;  /* 0x0000001a081a7223 */ /* 0x000fe2000001000a */
[----:B------:R-:W-:Y:S01]  /*2910*/  FFMA.FTZ R17, R9, R17, R11 ;  /* 0x0000001109117223 */ /* 0x000fe2000001000b */
[----:B------:R-:W-:Y:S06]  /*2920*/  @!P6 BRA `(.L_x_3589) ;  /* 0x000000000028e947 */ /* 0x000fec0003800000 */
        /* <DEDUP_REMOVED lines=8> */
[----:B-1----:R-:W-:Y:S01]  /*29b0*/  FMUL.FTZ R26, R26, R3 ;  /* 0x000000031a1a7220 */ /* 0x002fe20000410000 */
[----:B--2---:R-:W-:-:S07]  /*29c0*/  FMUL.FTZ R17, R17, R12 ;  /* 0x0000000c11117220 */ /* 0x004fce0000410000 */
.L_x_3589:
[----:B------:R-:W-:Y:S04]  /*29d0*/  BSSY B0, `(.L_x_3590) ;  /* 0x000000e000007945 */ /* 0x000fe80003800000 */
[----:B------:R-:W-:Y:S05]  /*29e0*/  @P2 BRA `(.L_x_3591) ;  /* 0x0000000000302947 */ /* 0x000fea0003800000 */
[----:B------:R-:W-:Y:S01]  /*29f0*/  ULDC.64 UR12, c[0x0][0x270] ;  /* 0x00009c00000c7ab9 */ /* 0x000fe20000000a00 */
[----:B------:R-:W-:Y:S01]  /*2a00*/  MOV R5, R43 ;  /* 0x0000002b00057202 */ /* 0x000fe20000000f00 */
[----:B------:R-:W-:Y:S01]  /*2a10*/  IMAD R0, R4, UR12, RZ ;  /* 0x0000000c04007c24 */ /* 0x000fe2000f8e02ff */
[----:B------:R-:W-:Y:S02]  /*2a20*/  MOV R4, R40 ;  /* 0x0000002800047202 */ /* 0x000fe40000000f00 */
[----:B------:R-:W-:Y:S01]  /*2a30*/  F2FP.BF16.F32.PACK_AB R17, R17, R26 ;  /* 0x0000001a1111723e */ /* 0x000fe200000010ff */
[C---:B-1----:R-:W-:Y:S02]  /*2a40*/  IMAD R3, R31.reuse, UR13, R0 ;  /* 0x0000000d1f037c24 */ /* 0x042fe4000f8e0200 */
[----:B------:R-:W-:Y:S01]  /*2a50*/  IMAD.WIDE.U32 R4, R31, UR12, R4 ;  /* 0x0000000c1f047c25 */ /* 0x000fe2000f8e0004 */
[----:B------:R-:W-:Y:S02]  /*2a60*/  ULDC.64 UR12, c[0x0][0x210] ;  /* 0x00008400000c7ab9 */ /* 0x000fe40000000a00 */
[----:B------:R-:W-:-:S02]  /*2a70*/  LEA R12, P1, R4, UR12, 0x1 ;  /* 0x0000000c040c7c11 */ /* 0x000fc4000f8208ff */
[----:B------:R-:W-:-:S04]  /*2a80*/  IADD3 R3, R5, R3, RZ ;  /* 0x0000000305037210 */ /* 0x000fc80007ffe0ff */
[----:B------:R-:W-:-:S05]  /*2a90*/  LEA.HI.X R13, R4, UR13, R3, 0x1, P1 ;  /* 0x0000000d040d7c11 */ /* 0x000fca00088f0c03 */
[----:B------:R2:W-:Y:S02]  /*2aa0*/  STG.E desc[UR8][R12.64], R17 ;  /* 0x000000110c007986 */ /* 0x0005e4000c101908 */
.L_x_3591:
[----:B------:R-:W-:Y:S05]  /*2ab0*/  BSYNC B0 ;  /* 0x0000000000007941 */ /* 0x000fea0003800000 */
.L_x_3590:
[C---:B01----:R-:W-:Y:S01]  /*2ac0*/  IADD3 R15, R33.reuse, 0x20, RZ ;  /* 0x00000020210f7810 */ /* 0x043fe20007ffe0ff */
[C-C-:B------:R-:W-:Y:S01]  /*2ad0*/  FFMA.FTZ R24, R8.reuse, R24, R10.reuse ;  /* 0x0000001808187223 */ /* 0x140fe2000001000a */
[C---:B------:R-:W-:Y:S01]  /*2ae0*/  IADD3 R14, R33.reuse, 0x28, RZ ;  /* 0x00000028210e7810 */ /* 0x040fe20007ffe0ff */
[C-C-:B------:R-:W-:Y:S01]  /*2af0*/  FFMA.FTZ R25, R8.reuse, R25, R10.reuse ;  /* 0x0000001908197223 */ /* 0x140fe2000001000a */
[C---:B--2---:R-:W-:Y:S01]  /*2b00*/  IADD3 R13, R33.reuse, 0x30, RZ ;  /* 0x00000030210d7810 */ /* 0x044fe20007ffe0ff */
[C-C-:B------:R-:W-:Y:S01]  /*2b10*/  FFMA.FTZ R36, R8.reuse, R36, R10.reuse ;  /* 0x0000002408247223 */ /* 0x140fe2000001000a */
[----:B------:R-:W-:Y:S01]  /*2b20*/  IADD3 R12, R33, 0x38, RZ ;  /* 0x00000038210c7810 */ /* 0x000fe20007ffe0ff */
[--C-:B------:R-:W-:Y:S01]  /*2b30*/  FFMA.FTZ R37, R8, R37, R10.reuse ;  /* 0x0000002508257223 */ /* 0x100fe2000001000a */
[----:B------:R-:W-:Y:S01]  /*2b40*/  ISETP.GE.U32.AND P5, PT, R30, UR14, PT ;  /* 0x0000000e1e007c0c */ /* 0x000fe2000bfa6070 */
[----:B------:R-:W-:Y:S01]  /*2b50*/  FFMA.FTZ R38, R8, R38, R10 ;  /* 0x0000002608267223 */ /* 0x000fe2000001000a */
[----:B------:R-:W-:Y:S01]  /*2b60*/  ISETP.GE.U32.AND P1, PT, R15, UR14, PT ;  /* 0x0000000e0f007c0c */ /* 0x000fe2000bf26070 */
[C-C-:B------:R-:W-:Y:S01]  /*2b70*/  FFMA.FTZ R21, R9.reuse, R21, R11.reuse ;  /* 0x0000001509157223 */ /* 0x140fe2000001000b */
[----:B------:R-:W-:Y:S01]  /*2b80*/  ISETP.GE.U32.AND P2, PT, R14, UR14, PT ;  /* 0x0000000e0e007c0c */ /* 0x000fe2000bf46070 */
[--C-:B------:R-:W-:Y:S01]  /*2b90*/  FFMA.FTZ R22, R9, R22, R11.reuse ;  /* 0x0000001609167223 */ /* 0x100fe2000001000b */
[----:B------:R-:W-:Y:S01]  /*2ba0*/  ISETP.GE.U32.AND P3, PT, R13, UR14, PT ;  /* 0x0000000e0d007c0c */ /* 0x000fe2000bf66070 */
[C-C-:B------:R-:W-:Y:S01]  /*2bb0*/  FFMA.FTZ R23, R9.reuse, R23, R11.reuse ;  /* 0x0000001709177223 */ /* 0x140fe2000001000b */
[----:B------:R-:W-:Y:S01]  /*2bc0*/  ISETP.GE.U32.AND P4, PT, R12, UR14, PT ;  /* 0x0000000e0c007c0c */ /* 0x000fe2000bf86070 */
[C---:B------:R-:W-:Y:S01]  /*2bd0*/  FFMA.FTZ R20, R9.reuse, R20, R11 ;  /* 0x0000001409147223 */ /* 0x040fe2000001000b */
[----:B------:R-:W-:Y:S01]  /*2be0*/  SHF.R.S32.HI R5, RZ, 0x1f, R15 ;  /* 0x0000001fff057819 */ /* 0x000fe2000001140f */
[----:B------:R-:W-:Y:S01]  /*2bf0*/  FFMA.FTZ R17, R9, R16, R11 ;  /* 0x0000001009117223 */ /* 0x000fe2000001000b */
[----:B------:R-:W-:-:S02]  /*2c00*/  SHF.R.S32.HI R4, RZ, 0x1f, R14 ;  /* 0x0000001fff047819 */ /* 0x000fc4000001140e */
[----:B------:R-:W-:Y:S02]  /*2c10*/  SHF.R.S32.HI R3, RZ, 0x1f, R13 ;  /* 0x0000001fff037819 */ /* 0x000fe4000001140d */
[----:B------:R-:W-:Y:S02]  /*2c20*/  SHF.R.S32.HI R0, RZ, 0x1f, R12 ;  /* 0x0000001fff007819 */ /* 0x000fe4000001140c */
[----:B------:R-:W-:Y:S02]  /*2c30*/  ISETP.GE.AND.EX P5, PT, R2, UR15, PT, P5 ;  /* 0x0000000f02007c0c */ /* 0x000fe4000bfa6350 */
[----:B------:R-:W-:Y:S02]  /*2c40*/  ISETP.GE.AND.EX P1, PT, R5, UR15, PT, P1 ;  /* 0x0000000f05007c0c */ /* 0x000fe4000bf26310 */
[----:B------:R-:W-:Y:S02]  /*2c50*/  ISETP.GE.AND.EX P2, PT, R4, UR15, PT, P2 ;  /* 0x0000000f04007c0c */ /* 0x000fe4000bf46320 */
[----:B------:R-:W-:-:S02]  /*2c60*/  ISETP.GE.AND.EX P3, PT, R3, UR15, PT, P3 ;  /* 0x0000000f03007c0c */ /* 0x000fc4000bf66330 */
[----:B------:R-:W-:Y:S02]  /*2c70*/  ISETP.GE.AND.EX P4, PT, R0, UR15, PT, P4 ;  /* 0x0000000f00007c0c */ /* 0x000fe4000bf86340 */
[C---:B------:R-:W-:Y:S02]  /*2c80*/  ISETP.GT.U32.OR P5, PT, R7.reuse, 0x27f, P5 ;  /* 0x0000027f0700780c */ /* 0x040fe40002fa4470 */
[C---:B------:R-:W-:Y:S02]  /*2c90*/  ISETP.GT.U32.OR P1, PT, R7.reuse, 0x27f, P1 ;  /* 0x0000027f0700780c */ /* 0x040fe40000f24470 */
[C---:B------:R-:W-:Y:S02]  /*2ca0*/  ISETP.GT.U32.OR P2, PT, R7.reuse, 0x27f, P2 ;  /* 0x0000027f0700780c */ /* 0x040fe40001744470 */
[C---:B------:R-:W-:Y:S02]  /*2cb0*/  ISETP.GT.U32.OR P3, PT, R7.reuse, 0x27f, P3 ;  /* 0x0000027f0700780c */ /* 0x040fe40001f64470 */
[----:B------:R-:W-:Y:S01]  /*2cc0*/  ISETP.GT.U32.OR P4, PT, R7, 0x27f, P4 ;  /* 0x0000027f0700780c */ /* 0x000fe20002784470 */
[----:B------:R-:W-:-:S12]  /*2cd0*/  @!P6 BRA `(.L_x_3592) ;  /* 0x000000000028e947 */ /* 0x000fd80003800000 */
        /* <DEDUP_REMOVED lines=10> */
.L_x_3592:
        /* <DEDUP_REMOVED lines=10> */
[----:B------:R-:W-:-:S02]  /*2e20*/  LEA R10, P5, R8, UR12, 0x1 ;  /* 0x0000000c080a7c11 */ /* 0x000fc4000f8a08ff */
[----:B------:R-:W-:-:S04]  /*2e30*/  IADD3 R11, R9, R11, RZ ;  /* 0x0000000b090b7210 */ /* 0x000fc80007ffe0ff */
[----:B------:R-:W-:-:S05]  /*2e40*/  LEA.HI.X R11, R8, UR13, R11, 0x1, P5 ;  /* 0x0000000d080b7c11 */ /* 0x000fca000a8f0c0b */
[----:B------:R0:W-:Y:S02]  /*2e50*/  STG.E desc[UR8][R10.64], R17 ;  /* 0x000000110a007986 */ /* 0x0001e4000c101908 */
.L_x_3594:
[----:B------:R-:W-:Y:S05]  /*2e60*/  BSYNC B0 ;  /* 0x0000000000007941 */ /* 0x000fea0003800000 */
.L_x_3593:
[----:B------:R-:W-:Y:S05]  /*2e70*/  @!P6 BRA `(.L_x_3595) ;  /* 0x000000000028e947 */ /* 0x000fea0003800000 */
[----:B------:R-:W-:Y:S01]  /*2e80*/  FMUL.FTZ R2, R25, -1.4426950216293334961 ;  /* 0xbfb8aa3b19027820 */ /* 0x000fe20000410000 */
[----:B------:R-:W-:-:S05]  /*2e90*/  FMUL.FTZ R9, R21, -1.4426950216293334961 ;  /* 0xbfb8aa3b15097820 */ /* 0x000fca0000410000 */
[----:B------:R-:W1:Y:S08]  /*2ea0*/  MUFU.EX2 R2, R2 ;  /* 0x0000000200027308 */ /* 0x000e700000000800 */
[----:B------:R-:W0:Y:S01]  /*2eb0*/  MUFU.EX2 R9, R9 ;  /* 0x0000000900097308 */ /* 0x000e220000000800 */
[----:B-1----:R-:W-:-:S07]  /*2ec0*/  FADD.FTZ R8, R2, 1 ;  /* 0x3f80000002087421 */ /* 0x002fce0000010000 */
[----:B------:R-:W1:Y:S01]  /*2ed0*/  MUFU.RCP R8, R8 ;  /* 0x0000000800087308 */ /* 0x000e620000001000 */
[----:B0-----:R-:W-:-:S07]  /*2ee0*/  FADD.FTZ R10, R9, 1 ;  /* 0x3f800000090a7421 */ /* 0x001fce0000010000 */
[----:B------:R-:W0:Y:S01]  /*2ef0*/  MUFU.RCP R10, R10 ;  /* 0x0000000a000a7308 */ /* 0x000e220000001000 */
[----:B-1----:R-:W-:Y:S01]  /*2f00*/  FMUL.FTZ R25, R25, R8 ;  /* 0x0000000819197220 */ /* 0x002fe20000410000 */
[----:B0-----:R-:W-:-:S07]  /*2f10*/  FMUL.FTZ R21, R21, R10 ;  /* 0x0000000a15157220 */ /* 0x001fce0000410000 */
.L_x_3595:
[----:B------:R-:W-:Y:S04]  /*2f20*/  BSSY B0, `(.L_x_3596) ;  /* 0x000000e000007945 */ /* 0x000fe80003800000 */
[----:B------:R-:W-:Y:S05]  /*2f30*/  @P1 BRA `(.L_x_3597) ;  /* 0x0000000000301947 */ /* 0x000fea0003800000 */
[----:B------:R-:W-:Y:S01]  /*2f40*/  ULDC.64 UR12, c[0x0][0x270] ;  /* 0x00009c00000c7ab9 */ /* 0x000fe20000000a00 */
[----:B------:R-:W-:Y:S01]  /*2f50*/  MOV R8, R40 ;  /* 0x0000002800087202 */ /* 0x000fe20000000f00 */
[----:B------:R-:W-:Y:S01]  /*2f60*/  IMAD R2, R5, UR12, RZ ;  /* 0x0000000c05027c24 */ /* 0x000fe2000f8e02ff */
[----:B------:R-:W-:Y:S02]  /*2f70*/  MOV R9, R43 ;  /* 0x0000002b00097202 */ /* 0x000fe40000000f00 */
[----:B------:R-:W-:Y:S01]  /*2f80*/  F2FP.BF16.F32.PACK_AB R21, R21, R25 ;  /* 0x000000191515723e */ /* 0x000fe200000010ff */
[----:B------:R-:W-:-:S04]  /*2f90*/  IMAD.WIDE.U32 R8, R15, UR12, R8 ;  /* 0x0000000c0f087c25 */ /* 0x000fc8000f8e0008 */
[----:B------:R-:W-:Y:S01]  /*2fa0*/  IMAD R15, R15, UR13, R2 ;  /* 0x0000000d0f0f7c24 */ /* 0x000fe2000f8e0202 */
[----:B------:R-:W-:Y:S02]  /*2fb0*/  ULDC.64 UR12, c[0x0][0x210] ;  /* 0x00008400000c7ab9 */ /* 0x000fe40000000a00 */
[----:B0-----:R-:W-:Y:S02]  /*2fc0*/  LEA R10, P1, R8, UR12, 0x1 ;  /* 0x0000000c080a7c11 */ /* 0x001fe4000f8208ff */
[----:B------:R-:W-:-:S04]  /*2fd0*/  IADD3 R15, R9, R15, RZ ;  /* 0x0000000f090f7210 */ /* 0x000fc80007ffe0ff */
[----:B------:R-:W-:-:S05]  /*2fe0*/  LEA.HI.X R11, R8, UR13, R15, 0x1, P1 ;  /* 0x0000000d080b7c11 */ /* 0x000fca00088f0c0f */
[----:B------:R1:W-:Y:S02]  /*2ff0*/  STG.E desc[UR8][R10.64], R21 ;  /* 0x000000150a007986 */ /* 0x0003e4000c101908 */
.L_x_3597:
[----:B------:R-:W-:Y:S05]  /*3000*/  BSYNC B0 ;  /* 0x0000000000007941 */ /* 0x000fea0003800000 */
.L_x_3596:
[----:B------:R-:W-:Y:S05]  /*3010*/  @!P6 BRA `(.L_x_3598) ;  /* 0x000000000028e947 */ /* 0x000fea0003800000 */
[----:B------:R-:W-:Y:S01]  /*3020*/  FMUL.FTZ R2, R36, -1.4426950216293334961 ;  /* 0xbfb8aa3b24027820 */ /* 0x000fe20000410000 */
[----:B------:R-:W-:-:S05]  /*3030*/  FMUL.FTZ R8, R22, -1.4426950216293334961 ;  /* 0xbfb8aa3b16087820 */ /* 0x000fca0000410000 */
[----:B------:R-:W2:Y:S08]  /*3040*/  MUFU.EX2 R2, R2 ;  /* 0x0000000200027308 */ /* 0x000eb00000000800 */
[----:B------:R-:W3:Y:S01]  /*3050*/  MUFU.EX2 R8, R8 ;  /* 0x0000000800087308 */ /* 0x000ee20000000800 */
[----:B--2---:R-:W-:-:S07]  /*3060*/  FADD.FTZ R5, R2, 1 ;  /* 0x3f80000002057421 */ /* 0x004fce0000010000 */
[----:B------:R-:W2:Y:S01]  /*3070*/  MUFU.RCP R5, R5 ;  /* 0x0000000500057308 */ /* 0x000ea20000001000 */
[----:B---3--:R-:W-:-:S07]  /*3080*/  FADD.FTZ R9, R8, 1 ;  /* 0x3f80000008097421 */ /* 0x008fce0000010000 */
[----:B------:R-:W3:Y:S01]  /*3090*/  MUFU.RCP R9, R9 ;  /* 0x0000000900097308 */ /* 0x000ee20000001000 */
[----:B--2---:R-:W-:Y:S01]  /*30a0*/  FMUL.FTZ R36, R36, R5 ;  /* 0x0000000524247220 */ /* 0x004fe20000410000 */
[----:B---3--:R-:W-:-:S07]  /*30b0*/  FMUL.FTZ R22, R22, R9 ;  /* 0x0000000916167220 */ /* 0x008fce0000410000 */
.L_x_3598:
[----:B------:R-:W-:Y:S04]  /*30c0*/  BSSY B0, `(.L_x_3599) ;  /* 0x000000e000007945 */ /* 0x000fe80003800000 */
[----:B------:R-:W-:Y:S05]  /*30d0*/  @P2 BRA `(.L_x_3600) ;  /* 0x0000000000302947 */ /* 0x000fea0003800000 */
[----:B------:R-:W-:Y:S01]  /*30e0*/  ULDC.64 UR12, c[0x0][0x270] ;  /* 0x00009c00000c7ab9 */ /* 0x000fe20000000a00 */
[----:B------:R-:W-:Y:S01]  /*30f0*/  MOV R5, R43 ;  /* 0x0000002b00057202 */ /* 0x000fe20000000f00 */
[----:B------:R-:W-:Y:S01]  /*3100*/  IMAD R9, R4, UR12, RZ ;  /* 0x0000000c04097c24 */ /* 0x000fe2000f8e02ff */
[----:B------:R-:W-:-:S03]  /*3110*/  MOV R4, R40 ;  /* 0x0000002800047202 */ /* 0x000fc60000000f00 */
[C---:B------:R-:W-:Y:S02]  /*3120*/  IMAD R9, R14.reuse, UR13, R9 ;  /* 0x0000000d0e097c24 */ /* 0x040fe4000f8e0209 */
[----:B------:R-:W-:Y:S01]  /*3130*/  IMAD.WIDE.U32 R4, R14, UR12, R4 ;  /* 0x0000000c0e047c25 */ /* 0x000fe2000f8e0004 */
[----:B------:R-:W-:Y:S02]  /*3140*/  ULDC.64 UR12, c[0x0][0x210] ;  /* 0x00008400000c7ab9 */ /* 0x000fe40000000a00 */
[----:B------:R-:W-:Y:S02]  /*3150*/  LEA R8, P1, R4, UR12, 0x1 ;  /* 0x0000000c04087c11 */ /* 0x000fe4000f8208ff */
[----:B------:R-:W-:Y:S02]  /*3160*/  IADD3 R9, R5, R9, RZ ;  /* 0x0000000905097210 */ /* 0x000fe40007ffe0ff */
[----:B------:R-:W-:Y:S02]  /*3170*/  F2FP.BF16.F32.PACK_AB R5, R22, R36 ;  /* 0x000000241605723e */ /* 0x000fe400000010ff */
[----:B------:R-:W-:-:S05]  /*3180*/  LEA.HI.X R9, R4, UR13, R9, 0x1, P1 ;  /* 0x0000000d04097c11 */ /* 0x000fca00088f0c09 */
[----:B------:R2:W-:Y:S02]  /*3190*/  STG.E desc[UR8][R8.64], R5 ;  /* 0x0000000508007986 */ /* 0x0005e4000c101908 */
.L_x_3600:
[----:B------:R-:W-:Y:S05]  /*31a0*/  BSYNC B0 ;  /* 0x0000000000007941 */ /* 0x000fea0003800000 */
.L_x_3599:
[----:B------:R-:W-:Y:S05]  /*31b0*/  @!P6 BRA `(.L_x_3601) ;  /* 0x000000000028e947 */ /* 0x000fea0003800000 */
[----:B------:R-:W-:Y:S01]  /*31c0*/  FMUL.FTZ R2, R37, -1.4426950216293334961 ;  /* 0xbfb8aa3b25027820 */ /* 0x000fe20000410000 */
[----:B--2---:R-:W-:-:S05]  /*31d0*/  FMUL.FTZ R5, R23, -1.4426950216293334961 ;  /* 0xbfb8aa3b17057820 */ /* 0x004fca0000410000 */
        /* <DEDUP_REMOVED lines=8> */
.L_x_3601:
        /* <DEDUP_REMOVED lines=10> */
[----:B------:R-:W-:Y:S02]  /*3300*/  LEA R4, P1, R2, UR12, 0x1 ;  /* 0x0000000c02047c11 */ /* 0x000fe4000f8208ff */
[----:B------:R-:W-:-:S04]  /*3310*/  IADD3 R13, R3, R13, RZ ;  /* 0x0000000d030d7210 */ /* 0x000fc80007ffe0ff */
[----:B--2---:R-:W-:-:S05]  /*3320*/  LEA.HI.X R5, R2, UR13, R13, 0x1, P1 ;  /* 0x0000000d02057c11 */ /* 0x004fca00088f0c0d */
[----:B------:R3:W-:Y:S02]  /*3330*/  STG.E desc[UR8][R4.64], R23 ;  /* 0x0000001704007986 */ /* 0x0007e4000c101908 */
.L_x_3603:
[----:B------:R-:W-:Y:S05]  /*3340*/  BSYNC B0 ;  /* 0x0000000000007941 */ /* 0x000fea0003800000 */
.L_x_3602:
[----:B------:R-:W-:Y:S05]  /*3350*/  @!P6 BRA `(.L_x_3604) ;  /* 0x000000000028e947 */ /* 0x000fea0003800000 */
[----:B------:R-:W-:Y:S01]  /*3360*/  FMUL.FTZ R2, R38, -1.4426950216293334961 ;  /* 0xbfb8aa3b26027820 */ /* 0x000fe20000410000 */
[----:B---3--:R-:W-:-:S05]  /*3370*/  FMUL.FTZ R4, R20, -1.4426950216293334961 ;  /* 0xbfb8aa3b14047820 */ /* 0x008fca0000410000 */
[----:B------:R-:W3:Y:S08]  /*3380*/  MUFU.EX2 R2, R2 ;  /* 0x0000000200027308 */ /* 0x000ef00000000800 */
[----:B------:R-:W2:Y:S01]  /*3390*/  MUFU.EX2 R4, R4 ;  /* 0x0000000400047308 */ /* 0x000ea20000000800 */
[----:B---3--:R-:W-:-:S07]  /*33a0*/  FADD.FTZ R3, R2, 1 ;  /* 0x3f80000002037421 */ /* 0x008fce0000010000 */
[----:B------:R-:W3:Y:S01]  /*33b0*/  MUFU.RCP R3, R3 ;  /* 0x0000000300037308 */ /* 0x000ee20000001000 */
[----:B--2---:R-:W-:-:S07]  /*33c0*/  FADD.FTZ R5, R4, 1 ;  /* 0x3f80000004057421 */ /* 0x004fce0000010000 */
[----:B------:R-:W2:Y:S01]  /*33d0*/  MUFU.RCP R5, R5 ;  /* 0x0000000500057308 */ /* 0x000ea20000001000 */
[----:B---3--:R-:W-:Y:S01]  /*33e0*/  FMUL.FTZ R38, R38, R3 ;  /* 0x0000000326267220 */ /* 0x008fe20000410000 */
[----:B--2---:R-:W-:-:S07]  /*33f0*/  FMUL.FTZ R20, R20, R5 ;  /* 0x0000000514147220 */ /* 0x004fce0000410000 */
.L_x_3604:
[----:B------:R-:W-:Y:S04]  /*3400*/  BSSY B0, `(.L_x_3605) ;  /* 0x000000d000007945 */ /* 0x000fe80003800000 */
[----:B------:R-:W-:Y:S05]  /*3410*/  @P4 BRA `(.L_x_3606) ;  /* 0x00000000002c4947 */ /* 0x000fea0003800000 */
[----:B------:R-:W-:Y:S01]  /*3420*/  ULDC.64 UR12, c[0x0][0x270] ;  /* 0x00009c00000c7ab9 */ /* 0x000fe20000000a00 */
[----:B------:R-:W-:Y:S01]  /*3430*/  MOV R41, R43 ;  /* 0x0000002b00297202 */ /* 0x000fe20000000f00 */
[----:B------:R-:W-:Y:S01]  /*3440*/  IMAD R3, R0, UR12, RZ ;  /* 0x0000000c00037c24 */ /* 0x000fe2000f8e02ff */
[----:B--23--:R-:W-:Y:S01]  /*3450*/  F2FP.BF16.F32.PACK_AB R5, R20, R38 ;  /* 0x000000261405723e */ /* 0x00cfe200000010ff */
[----:B------:R-:W-:-:S04]  /*3460*/  IMAD.WIDE.U32 R40, R12, UR12, R40 ;  /* 0x0000000c0c287c25 */ /* 0x000fc8000f8e0028 */
[----:B------:R-:W-:Y:S01]  /*3470*/  IMAD R3, R12, UR13, R3 ;  /* 0x0000000d0c037c24 */ /* 0x000fe2000f8e0203 */
[----:B------:R-:W-:Y:S02]  /*3480*/  ULDC.64 UR12, c[0x0][0x210] ;  /* 0x00008400000c7ab9 */ /* 0x000fe40000000a00 */
[----:B------:R-:W-:Y:S02]  /*3490*/  LEA R2, P1, R40, UR12, 0x1 ;  /* 0x0000000c28027c11 */ /* 0x000fe4000f8208ff */
[----:B------:R-:W-:-:S04]  /*34a0*/  IADD3 R3, R41, R3, RZ ;  /* 0x0000000329037210 */ /* 0x000fc80007ffe0ff */
[----:B------:R-:W-:-:S05]  /*34b0*/  LEA.HI.X R3, R40, UR13, R3, 0x1, P1 ;  /* 0x0000000d28037c11 */ /* 0x000fca00088f0c03 */
[----:B------:R4:W-:Y:S02]  /*34c0*/  STG.E desc[UR8][R2.64], R5 ;  /* 0x0000000502007986 */ /* 0x0009e4000c101908 */
.L_x_3606:
[----:B------:R-:W-:Y:S05]  /*34d0*/  BSYNC B0 ;  /* 0x0000000000007941 */ /* 0x000fea0003800000 */
.L_x_3605:
[----:B----4-:R-:W4:Y:S01]  /*34e0*/  LDC R3, c[0x0][0x10] ;  /* 0x00000400ff037b82 */ /* 0x010f220000000800 */
[----:B------:R-:W-:Y:S02]  /*34f0*/  IADD3 R28, R28, 0x1, RZ ;  /* 0x000000011c1c7810 */ /* 0x000fe40007ffe0ff */
[----:B----4-:R-:W-:-:S04]  /*3500*/  IADD3 R34, R3, R34, RZ ;  /* 0x0000002203227210 */ /* 0x010fc80007ffe0ff */
[----:B------:R-:W-:-:S13]  /*3510*/  ISETP.GE.AND P1, PT, R34, UR4, PT ;  /* 0x0000000422007c0c */ /* 0x000fda000bf26270 */
[----:B------:R-:W-:Y:S05]  /*3520*/  @!P1 BRA `(.L_x_3607) ;  /* 0xffffffcc00389947 */ /* 0x000fea000383ffff */
[----:B------:R-:W-:Y:S05]  /*3530*/  EXIT ;  /* 0x000000000000794d */ /* 0x000fea0003800000 */
.L_x_3608:
        /* <DEDUP_REMOVED lines=12> */
.L_x_5606:


//--------------------- .text._Z35group_norm_nhwc_fwd_one_pass_kernelI11Bf16IOFp32WLi128ELi160ELi640EEv26Group_norm_nhwc_fwd_params --------------------------
	.section	.text._Z35group_norm_nhwc_fwd_one_pass_kernelI11Bf16IOFp32WLi128ELi160ELi640EEv26Group_norm_nhwc_fwd_params,"ax",@progbits
	.align	128
        .global         _Z35group_norm_nhwc_fwd_one_pass_kernelI11Bf16IOFp32WLi128ELi160ELi640EEv26Group_norm_nhwc_fwd_params
        .type           _Z35group_norm_nhwc_fwd_one_pass_kernelI11Bf16IOFp32WLi128ELi160ELi640EEv26Group_norm_nhwc_fwd_params,@function
        .size           _Z35group_norm_nhwc_fwd_one_pass_kernelI11Bf16IOFp32WLi128ELi160ELi640EEv26Group_norm_nhwc_fwd_params,(.L_x_5607 - _Z35group_norm_nhwc_fwd_one_pass_kernelI11Bf16IOFp32WLi128ELi160ELi640EEv26Group_norm_nhwc_fwd_params)
        .other          _Z35group_norm_nhwc_fwd_one_pass_kernelI11Bf16IOFp32WLi128ELi160ELi640EEv26Group_norm_nhwc_fwd_params,@"STO_CUDA_ENTRY STV_DEFAULT"
_Z35group_norm_nhwc_fwd_one_pass_kernelI11Bf16IOFp32WLi128ELi160ELi640EEv26Group_norm_nhwc_fwd_params:
.text._Z35group_norm_nhwc_fwd_one_pass_kernelI11Bf16IOFp32WLi128ELi160ELi640EEv26Group_norm_nhwc_fwd_params:
        /* <DEDUP_REMOVED lines=17> */
[----:B------:R-:W-:Y:S01]  /*0110*/  SHF.R.U32.HI R67, RZ, 0x6, R3 ;  /* 0x00000006ff437819 */ /* 0x000fe20000011603 */
[----:B------:R-:W0:Y:S01]  /*0120*/  S2R R2, SR_LANEID ;  /* 0x0000000000027919 */ /* 0x000e220000000000 */
[----:B------:R-:W-:Y:S01]  /*0130*/  LEA.HI R5, R5, R0, RZ, 0x5 ;  /* 0x0000000005057211 */ /* 0x000fe200078f28ff */
[----:B--2---:R-:W-:Y:S02]  /*0140*/  ULEA UR5, UR6, UR5, 0x18 ;  /* 0x0000000506057291 */ /* 0x004fe4000f8ec03f */
[----:B-1----:R-:W-:Y:S01]  /*0150*/  IMAD R64, R64, UR7, R67 ;  /* 0x0000000740407c24 */ /* 0x002fe2000f8e0243 */
[----:B------:R-:W-:Y:S01]  /*0160*/  SHF.R.S32.HI R5, RZ, 0x5, R5 ;  /* 0x00000005ff057819 */ /* 0x000fe20000011405 */
[----:B------:R-:W-:-:S03]  /*0170*/  IMAD R67, R67, -0x50, R0 ;  /* 0xffffffb043437824 */ /* 0x000fc600078e0200 */
[C---:B------:R-:W-:Y:S02]  /*0180*/  ISETP.GE.U32.AND P0, PT, R64.reuse, UR8, PT ;  /* 0x0000000840007c0c */ /* 0x040fe4000bf06070 */
[----:B------:R-:W-:Y:S02]  /*0190*/  SHF.R.S32.HI R3, RZ, 0x1f, R64 ;  /* 0x0000001fff037819 */ /* 0x000fe40000011440 */
[----:B------:R-:W-:Y:S02]  /*01a0*/  SHF.L.U32 R67, R67, 0x1, RZ ;  /* 0x0000000143437819 */ /* 0x000fe400000006ff */
[----:B------:R-:W-:Y:S01]  /*01b0*/  ISETP.GE.AND.EX P0, PT, R3, UR9, PT, P0 ;  /* 0x0000000903007c0c */ /* 0x000fe2000bf06300 */
[----:B------:R-:W-:Y:S01]  /*01c0*/  ULDC.64 UR8, c[0x0][0x208] ;  /* 0x0000820000087ab9 */ /* 0x000fe20000000a00 */
[----:B------:R-:W-:Y:S02]  /*01d0*/  LEA R5, R5, UR5, 0x3 ;  /* 0x0000000505057c11 */ /* 0x000fe4000f8e18ff */
        /* <DEDUP_REMOVED lines=12> */
[----:B------:R-:W-:-:S02]  /*02a0*/  IADD3 R15, R64, 0x60, RZ ;  /* 0x00000060400f7810 */ /* 0x000fc40007ffe0ff */
[C---:B------:R-:W-:Y:S02]  /*02b0*/  IADD3 R16, R64.reuse, 0x68, RZ ;  /* 0x0000006840107810 */ /* 0x040fe40007ffe0ff */
[C---:B------:R-:W-:Y:S02]  /*02c0*/  IADD3 R17, R64.reuse, 0x70, RZ ;  /* 0x0000007040117810 */ /* 0x040fe40007ffe0ff */
[----:B0-----:R-:W-:-:S07]  /*02d0*/  IADD3 R18, R64, 0x78, RZ ;  /* 0x0000007840127810 */ /* 0x001fce0007ffe0ff */
.L_x_3666:
[----:B------:R-:W0:Y:S01]  /*02e0*/  LDC R25, c[0x0][0x288] ;  /* 0x0000a200ff197b82 */ /* 0x000e220000000800 */
[----:B------:R-:W-:Y:S01]  /*02f0*/  IABS R24, R66 ;  /* 0x0000004200187213 */ /* 0x000fe20000000000 */
[----:B------:R-:W-:Y:S01]  /*0300*/  ULDC.64 UR14, c[0x0][0x278] ;  /* 0x00009e00000e7ab9 */ /* 0x000fe20000000a00 */
[----:B------:R-:W-:Y:S01]  /*0310*/  SHF.R.S32.HI R41, RZ, 0x1f, R60 ;  /* 0x0000001fff297819 */ /* 0x000fe2000001143c */
[----:B------:R-:W-:Y:S01]  /*0320*/  ULDC.64 UR12, c[0x0][0x280] ;  /* 0x0000a000000c7ab9 */ /* 0x000fe20000000a00 */
[----:B------:R-:W-:Y:S02]  /*0330*/  ISETP.GE.U32.AND P3, PT, R62, UR14, PT ;  /* 0x0000000e3e007c0c */ /* 0x000fe4000bf66070 */
[----:B------:R-:W-:Y:S01]  /*0340*/  SHF.R.S32.HI R43, RZ, 0x1f, R6 ;  /* 0x0000001fff2b7819 */ /* 0x000fe20000011406 */
[----:B-1----:R-:W1:Y:S01]  /*0350*/  @P0 LDC.64 R30, c[0x0][0x270] ;  /* 0x00009c00ff1e0b82 */ /* 0x002e620000000a00 */
[----:B------:R-:W-:Y:S02]  /*0360*/  ISETP.GE.U32.AND P6, PT, R6, UR14, PT ;  /* 0x0000000e06007c0c */ /* 0x000fe4000bfc6070 */
[----:B------:R-:W-:-:S02]  /*0370*/  SHF.R.S32.HI R45, RZ, 0x1f, R7 ;  /* 0x0000001fff2d7819 */ /* 0x000fc40000011407 */
[----:B------:R-:W-:Y:S02]  /*0380*/  ISETP.GE.AND.EX P6, PT, R43, UR15, PT, P6 ;  /* 0x0000000f2b007c0c */ /* 0x000fe4000bfc6360 */
[----:B------:R-:W-:Y:S01]  /*0390*/  SHF.R.S32.HI R47, RZ, 0x1f, R8 ;  /* 0x0000001fff2f7819 */ /* 0x000fe20000011408 */
[----:B--2---:R-:W2:Y:S01]  /*03a0*/  @P0 LDC.64 R32, c[0x0][0x220] ;  /* 0x00008800ff200b82 */ /* 0x004ea20000000a00 */
[----:B------:R-:W-:Y:S02]  /*03b0*/  ISETP.GT.U32.OR P6, PT, R0, 0x27f, P6 ;  /* 0x0000027f0000780c */ /* 0x000fe400037c4470 */
[----:B------:R-:W-:Y:S02]  /*03c0*/  MOV R40, RZ ;  /* 0x000000ff00287202 */ /* 0x000fe40000000f00 */
[----:B0-----:R-:W-:-:S04]  /*03d0*/  IABS R22, R25 ;  /* 0x0000001900167213 */ /* 0x001fc80000000000 */
[----:B------:R-:W0:Y:S08]  /*03e0*/  I2F.RP R19, R22 ;  /* 0x0000001600137306 */ /* 0x000e300000209400 */
[----:B0-----:R-:W0:Y:S02]  /*03f0*/  MUFU.RCP R19, R19 ;  /* 0x0000001300137308 */ /* 0x001e240000001000 */
[----:B0-----:R-:W-:-:S06]  /*0400*/  IADD3 R20, R19, 0xffffffe, RZ ;  /* 0x0ffffffe13147810 */ /* 0x001fcc0007ffe0ff */
[----:B---3--:R0:W3:Y:S02]  /*0410*/  F2I.FTZ.U32.TRUNC.NTZ R21, R20 ;  /* 0x0000001400157305 */ /* 0x0080e4000021f000 */
[----:B0-----:R-:W-:Y:S02]  /*0420*/  MOV R20, RZ ;  /* 0x000000ff00147202 */ /* 0x001fe40000000f00 */
[----:B---3--:R-:W-:-:S05]  /*0430*/  IADD3 R23, RZ, -R21, RZ ;  /* 0x80000015ff177210 */ /* 0x008fca0007ffe0ff */
[----:B------:R-:W-:-:S04]  /*0440*/  IMAD R23, R23, R22, RZ ;  /* 0x0000001617177224 */ /* 0x000fc800078e02ff */
[----:B------:R-:W-:Y:S01]  /*0450*/  IMAD.HI.U32 R21, R21, R23, R20 ;  /* 0x0000001715157227 */ /* 0x000fe200078e0014 */
[----:B------:R-:W-:-:S05]  /*0460*/  MOV R23, R24 ;  /* 0x0000001800177202 */ /* 0x000fca0000000f00 */
[----:B------:R-:W-:-:S05]  /*0470*/  IMAD.HI.U32 R21, R21, R23, RZ ;  /* 0x0000001715157227 */ /* 0x000fca00078e00ff */
[----:B------:R-:W-:-:S05]  /*0480*/  IADD3 R19, -R21, RZ, RZ ;  /* 0x000000ff15137210 */ /* 0x000fca0007ffe1ff */
[----:B------:R-:W-:-:S05]  /*0490*/  IMAD R19, R22, R19, R23 ;  /* 0x0000001316137224 */ /* 0x000fca00078e0217 */
[----:B------:R-:W-:-:S13]  /*04a0*/  ISETP.GT.U32.AND P2, PT, R22, R19, PT ;  /* 0x000000131600720c */ /* 0x000fda0003f44070 */
[-C--:B------:R-:W-:Y:S02]  /*04b0*/  @!P2 IADD3 R19, R19, -R22.reuse, RZ ;  /* 0x800000161313a210 */ /* 0x080fe40007ffe0ff */
[----:B------:R-:W-:Y:S02]  /*04c0*/  @!P2 IADD3 R21, R21, 0x1, RZ ;  /* 0x000000011515a810 */ /* 0x000fe40007ffe0ff */
[----:B------:R-:W-:Y:S02]  /*04d0*/  ISETP.GE.U32.AND P1, PT, R19, R22, PT ;  /* 0x000000161300720c */ /* 0x000fe40003f26070 */
[----:B------:R-:W-:Y:S02]  /*04e0*/  LOP3.LUT R19, R66, R25, RZ, 0x3c, !PT ;  /* 0x0000001942137212 */ /* 0x000fe400078e3cff */
[----:B------:R-:W-:Y:S02]  /*04f0*/  ISETP.NE.AND P2, PT, R25, RZ, PT ;  /* 0x000000ff1900720c */ /* 0x000fe40003f45270 */
[----:B------:R-:W-:-:S02]  /*0500*/  ISETP.GE.AND P4, PT, R19, RZ, PT ;  /* 0x000000ff1300720c */ /* 0x000fc40003f86270 */
[----:B------:R-:W-:-:S04]  /*0510*/  SHF.R.S32.HI R19, RZ, 0x1f, R62 ;  /* 0x0000001fff137819 */ /* 0x000fc8000001143e */
[----:B------:R-:W-:Y:S02]  /*0520*/  ISETP.GE.AND.EX P3, PT, R19, UR15, PT, P3 ;  /* 0x0000000f13007c0c */ /* 0x000fe4000bf66330 */
[----:B------:R-:W-:Y:S02]  /*0530*/  @P1 IADD3 R21, R21, 0x1, RZ ;  /* 0x0000000115151810 */ /* 0x000fe40007ffe0ff */
[----:B------:R-:W-:Y:S02]  /*0540*/  ISETP.GT.U32.OR P3, PT, R0, 0x27f, P3 ;  /* 0x0000027f0000780c */ /* 0x000fe40001f64470 */
[----:B------:R-:W-:Y:S02]  /*0550*/  MOV R23, R21 ;  /* 0x0000001500177202 */ /* 0x000fe40000000f00 */
[----:B------:R-:W-:Y:S02]  /*0560*/  ISETP.GE.U32.AND P1, PT, R60, UR14, PT ;  /* 0x0000000e3c007c0c */ /* 0x000fe4000bf26070 */
[----:B------:R-:W-:-:S02]  /*0570*/  @!P4 IADD3 R23, -R23, RZ, RZ ;  /* 0x000000ff1717c210 */ /* 0x000fc40007ffe1ff */
[----:B------:R-:W-:Y:S02]  /*0580*/  @!P2 LOP3.LUT R23, RZ, R25, RZ, 0x33, !PT ;  /* 0x00000019ff17a212 */ /* 0x000fe400078e33ff */
[----:B------:R-:W-:Y:S02]  /*0590*/  ISETP.GE.AND.EX P1, PT, R41, UR15, PT, P1 ;  /* 0x0000000f29007c0c */ /* 0x000fe4000bf26310 */
[----:B------:R-:W-:Y:S01]  /*05a0*/  IADD3 R21, -R23, RZ, RZ ;  /* 0x000000ff17157210 */ /* 0x000fe20007ffe1ff */
[----:B------:R-:W0:Y:S01]  /*05b0*/  @!P3 LDC.64 R28, c[0x0][0x220] ;  /* 0x00008800ff1cbb82 */ /* 0x000e220000000a00 */
[----:B------:R-:W-:Y:S02]  /*05c0*/  SHF.R.S32.HI R22, RZ, 0x1f, R23 ;  /* 0x0000001fff167819 */ /* 0x000fe40000011417 */
[----:B------:R-:W-:Y:S01]  /*05d0*/  ISETP.GT.U32.OR P1, PT, R0, 0x27f, P1 ;  /* 0x0000027f0000780c */ /* 0x000fe20000f24470 */
[----:B------:R-:W-:Y:S01]  /*05e0*/  IMAD R68, R25, R21, R66 ;  /* 0x0000001519447224 */ /* 0x000fe200078e0242 */
[----:B------:R-:W-:Y:S01]  /*05f0*/  SHF.R.S32.HI R25, RZ, 0x1f, R67 ;  /* 0x0000001fff197819 */ /* 0x000fe20000011443 */
[----:B------:R-:W-:-:S02]  /*0600*/  IMAD R22, R22, UR12, RZ ;  /* 0x0000000c16167c24 */ /* 0x000fc4000f8e02ff */
[----:B------:R-:W-:Y:S01]  /*0610*/  IMAD R68, R68, 0xa0, RZ ;  /* 0x000000a044447824 */ /* 0x000fe200078e02ff */
[----:B------:R-:W3:Y:S01]  /*0620*/  @!P3 LDC.64 R20, c[0x0][0x270] ;  /* 0x00009c00ff14bb82 */ /* 0x000ee20000000a00 */
[----:B------:R-:W-:Y:S02]  /*0630*/  IMAD R89, R23, UR13, R22 ;  /* 0x0000000d17597c24 */ /* 0x000fe4000f8e0216 */
[----:B-1----:R-:W-:Y:S01]  /*0640*/  @P0 IMAD R22, R3, R30, RZ ;  /* 0x0000001e03160224 */ /* 0x002fe200078e02ff */
[----:B------:R-:W-:-:S04]  /*0650*/  IADD3 R86, P2, R67, R68, RZ ;  /* 0x0000004443567210 */ /* 0x000fc80007f5e0ff */
[----:B------:R-:W-:Y:S01]  /*0660*/  LEA.HI.X.SX32 R87, R68, R25, 0x1, P2 ;  /* 0x0000001944577211 */ /* 0x000fe200010f0eff */
[----:B----4-:R-:W1:Y:S01]  /*0670*/  @!P1 LDC.64 R26, c[0x0][0x270] ;  /* 0x00009c00ff1a9b82 */ /* 0x010e620000000a00 */
[----:B------:R-:W-:Y:S01]  /*0680*/  ISETP.GE.U32.AND P2, PT, R7, UR14, PT ;  /* 0x0000000e07007c0c */ /* 0x000fe2000bf46070 */
[----:B------:R-:W-:-:S03]  /*0690*/  IMAD.WIDE.U32 R86, R23, UR12, R86 ;  /* 0x0000000c17567c25 */ /* 0x000fc6000f8e0056 */
[----:B------:R-:W-:Y:S01]  /*06a0*/  ISETP.GE.AND.EX P2, PT, R45, UR15, PT, P2 ;  /* 0x0000000f2d007c0c */ /* 0x000fe2000bf46320 */
[----:B------:R-:W-:Y:S01]  /*06b0*/  @P0 IMAD R23, R64, R31, R22 ;  /* 0x0000001f40170224 */ /* 0x000fe200078e0216 */
[----:B------:R-:W-:Y:S01]  /*06c0*/  IADD3 R89, R87, R89, RZ ;  /* 0x0000005957597210 */ /* 0x000fe20007ffe0ff */
[----:B------:R-:W4:Y:S01]  /*06d0*/  @!P1 LDC.64 R24, c[0x0][0x220] ;  /* 0x00008800ff189b82 */ /* 0x000f220000000a00 */
[-C--:B------:R-:W-:Y:S02]  /*06e0*/  @P0 MOV R88, R86.reuse ;  /* 0x0000005600580202 */ /* 0x080fe40000000f00 */
[----:B------:R-:W-:Y:S01]  /*06f0*/  ISETP.GT.U32.OR P2, PT, R0, 0x27f, P2 ;  /* 0x0000027f0000780c */ /* 0x000fe20001744470 */
[--C-:B------:R-:W-:Y:S01]  /*0700*/  @!P3 IMAD.MOV.U32 R35, RZ, RZ, R89.reuse ;  /* 0x000000ffff23b224 */ /* 0x100fe200078e0059 */
[----:B------:R-:W-:Y:S01]  /*0710*/  @!P3 MOV R34, R86 ;  /* 0x000000560022b202 */ /* 0x000fe20000000f00 */
[----:B---3--:R-:W-:Y:S01]  /*0720*/  @!P3 IMAD R22, R19, R20, RZ ;  /* 0x000000141316b224 */ /* 0x008fe200078e02ff */
[----:B------:R-:W-:Y:S01]  /*0730*/  @!P1 MOV R36, R86 ;  /* 0x0000005600249202 */ /* 0x000fe20000000f00 */
[----:B------:R-:W-:-:S04]  /*0740*/  @P0 IMAD.WIDE.U32 R30, R64, R30, R88 ;  /* 0x0000001e401e0225 */ /* 0x000fc800078e0058 */
[C---:B------:R-:W-:Y:S01]  /*0750*/  @!P3 IMAD R37, R62.reuse, R21, R22 ;  /* 0x000000153e25b224 */ /* 0x040fe200078e0216 */
[----:B------:R-:W-:Y:S01]  /*0760*/  @P0 IADD3 R21, R31, R23, RZ ;  /* 0x000000171f150210 */ /* 0x000fe20007ffe0ff */
[----:B------:R-:W-:Y:S01]  /*0770*/  @!P3 IMAD.WIDE.U32 R34, R62, R20, R34 ;  /* 0x000000143e22b225 */ /* 0x000fe200078e0022 */
[----:B------:R-:W3:Y:S01]  /*0780*/  @!P6 LDC.64 R22, c[0x0][0x270] ;  /* 0x00009c00ff16eb82 */ /* 0x000ee20000000a00 */
[----:B--2---:R-:W-:-:S03]  /*0790*/  @P0 LEA R32, P4, R30, R32, 0x1 ;  /* 0x000000201e200211 */ /* 0x004fc600078808ff */
[----:B------:R-:W-:Y:S02]  /*07a0*/  @!P3 IADD3 R31, R35, R37, RZ ;  /* 0x00000025231fb210 */ /* 0x000fe40007ffe0ff */
[----:B------:R-:W-:Y:S02]  /*07b0*/  @P0 LEA.HI.X R33, R30, R33, R21, 0x1, P4 ;  /* 0x000000211e210211 */ /* 0x000fe400020f0c15 */
[----:B------:R-:W-:Y:S01]  /*07c0*/  ISETP.GE.U32.AND P4, PT, R8, UR14, PT ;  /* 0x0000000e08007c0c */ /* 0x000fe2000bf86070 */
[----:B------:R-:W2:Y:S01]  /*07d0*/  @!P2 LDC.64 R20, c[0x0][0x270] ;  /* 0x00009c00ff14ab82 */ /* 0x000ea20000000a00 */
[----:B------:R-:W-:Y:S02]  /*07e0*/  @!P1 MOV R37, R89 ;  /* 0x0000005900259202 */ /* 0x000fe40000000f00 */
[----:B------:R-:W-:Y:S02]  /*07f0*/  ISETP.GE.AND.EX P4, PT, R47, UR15, PT, P4 ;  /* 0x0000000f2f007c0c */ /* 0x000fe4000bf86340 */
[----:B0-----:R-:W-:Y:S01]  /*0800*/  @!P3 LEA R30, P5, R34, R28, 0x1 ;  /* 0x0000001c221eb211 */ /* 0x001fe200078a08ff */
[-C--:B-1----:R-:W-:Y:S01]  /*0810*/  @!P1 IMAD R28, R41, R26.reuse, RZ ;  /* 0x0000001a291c9224 */ /* 0x082fe200078e02ff */
[----:B------:R-:W-:Y:S01]  /*0820*/  ISETP.GT.U32.OR P4, PT, R0, 0x27f, P4 ;  /* 0x0000027f0000780c */ /* 0x000fe20002784470 */
[----:B------:R-:W-:Y:S01]  /*0830*/  @!P1 IMAD.WIDE.U32 R36, R60, R26, R36 ;  /* 0x0000001a3c249225 */ /* 0x000fe200078e0024 */
[----:B------:R-:W-:-:S03]  /*0840*/  @!P3 LEA.HI.X R31, R34, R29, R31, 0x1, P5 ;  /* 0x0000001d221fb211 */ /* 0x000fc600028f0c1f */
[----:B------:R-:W-:Y:S01]  /*0850*/  @!P1 IMAD R27, R60, R27, R28 ;  /* 0x0000001b3c1b9224 */ /* 0x000fe200078e021c */
[----:B----4-:R-:W-:Y:S01]  /*0860*/  @!P1 LEA R34, P5, R36, R24, 0x1 ;  /* 0x0000001824229211 */ /* 0x010fe200078a08ff */
[----:B------:R-:W0:Y:S01]  /*0870*/  @!P6 LDC.64 R28, c[0x0][0x220] ;  /* 0x00008800ff1ceb82 */ /* 0x000e220000000a00 */
[----:B---3--:R-:W-:Y:S01]  /*0880*/  @!P6 IMAD R24, R43, R22, RZ ;  /* 0x000000162b18e224 */ /* 0x008fe200078e02ff */
[----:B------:R-:W-:Y:S01]  /*0890*/  SHF.R.S32.HI R49, RZ, 0x1f, R9 ;  /* 0x0000001fff317819 */ /* 0x000fe20000011409 */
[----:B------:R1:W3:Y:S01]  /*08a0*/  @!P3 LDG.E R40, desc[UR8][R30.64] ;  /* 0x000000081e28b981 */ /* 0x0002e2000c1e1900 */
[----:B------:R-:W-:-:S04]  /*08b0*/  @!P1 IADD3 R35, R37, R27, RZ ;  /* 0x0000001b25239210 */ /* 0x000fc80007ffe0ff */
[----:B------:R-:W4:Y:S01]  /*08c0*/  @!P2 LDC.64 R26, c[0x0][0x220] ;  /* 0x00008800ff1aab82 */ /* 0x000f220000000a00 */
[----:B------:R-:W-:Y:S01]  /*08d0*/  @!P1 LEA.HI.X R35, R36, R25, R35, 0x1, P5 ;  /* 0x0000001924239211 */ /* 0x000fe200028f0c23 */
[----:B------:R-:W-:Y:S01]  /*08e0*/  @!P6 IMAD R37, R6, R23, R24 ;  /* 0x000000170625e224 */ /* 0x000fe200078e0218 */
[----:B------:R-:W-:Y:S02]  /*08f0*/  ISETP.GE.U32.AND P5, PT, R9, UR14, PT ;  /* 0x0000000e09007c0c */ /* 0x000fe4000bfa6070 */
[----:B-1----:R-:W-:-:S03]  /*0900*/  @!P6 MOV R30, R86 ;  /* 0x00000056001ee202 */ /* 0x002fc60000000f00 */
[----:B------:R-:W1:Y:S01]  /*0910*/  @!P4 LDC.64 R24, c[0x0][0x270] ;  /* 0x00009c00ff18cb82 */ /* 0x000e620000000a00 */
[-C--:B------:R-:W-:Y:S02]  /*0920*/  @!P6 MOV R31, R89.reuse ;  /* 0x00000059001fe202 */ /* 0x080fe40000000f00 */
[----:B------:R-:W-:Y:S01]  /*0930*/  ISETP.GE.AND.EX P5, PT, R49, UR15, PT, P5 ;  /* 0x0000000f31007c0c */ /* 0x000fe2000bfa6350 */
[----:B--2---:R-:W-:Y:S02]  /*0940*/  @!P2 IMAD R36, R45, R20, RZ ;  /* 0x000000142d24a224 */ /* 0x004fe400078e02ff */
[----:B------:R-:W-:Y:S01]  /*0950*/  @!P6 IMAD.WIDE.U32 R22, R6, R22, R30 ;  /* 0x000000160616e225 */ /* 0x000fe200078e001e */
[----:B------:R-:W-:Y:S02]  /*0960*/  ISETP.GT.U32.OR P5, PT, R0, 0x27f, P5 ;  /* 0x0000027f0000780c */ /* 0x000fe40002fa4470 */
[----:B------:R-:W-:Y:S02]  /*0970*/  @!P2 MOV R30, R86 ;  /* 0x00000056001ea202 */ /* 0x000fe40000000f00 */
[----:B------:R-:W-:Y:S01]  /*0980*/  @!P2 MOV R31, R89 ;  /* 0x00000059001fa202 */ /* 0x000fe20000000f00 */
[C---:B------:R-:W-:Y:S01]  /*0990*/  @!P2 IMAD R39, R7.reuse, R21, R36 ;  /* 0x000000150727a224 */ /* 0x040fe200078e0224 */
[----:B------:R-:W-:Y:S01]  /*09a0*/  MOV R42, RZ ;  /* 0x000000ff002a7202 */ /* 0x000fe20000000f00 */
[----:B------:R-:W-:Y:S01]  /*09b0*/  @!P2 IMAD.WIDE.U32 R20, R7, R20, R30 ;  /* 0x000000140714a225 */ /* 0x000fe200078e001e */
[----:B------:R-:W-:-:S02]  /*09c0*/  @!P6 IADD3 R23, R23, R37, RZ ;  /* 0x000000251717e210 */ /* 0x000fc40007ffe0ff */
[----:B------:R-:W2:Y:S01]  /*09d0*/  @!P4 LDC.64 R30, c[0x0][0x220] ;  /* 0x00008800ff1ecb82 */ /* 0x000ea20000000a00 */
[----:B0-----:R-:W-:Y:S01]  /*09e0*/  @!P6 LEA R28, P3, R22, R28, 0x1 ;  /* 0x0000001c161ce211 */ /* 0x001fe200078608ff */
[----:B------:R0:W5:Y:S01]  /*09f0*/  @!P1 LDG.E R42, desc[UR8][R34.64] ;  /* 0x00000008222a9981 */ /* 0x000162000c1e1900 */
[----:B------:R-:W-:Y:S02]  /*0a00*/  @!P2 IADD3 R21, R21, R39, RZ ;  /* 0x000000271515a210 */ /* 0x000fe40007ffe0ff */
[----:B----4-:R-:W-:Y:S02]  /*0a10*/  @!P2 LEA R26, P1, R20, R26, 0x1 ;  /* 0x0000001a141aa211 */ /* 0x010fe400078208ff */
[----:B------:R-:W-:Y:S02]  /*0a20*/  @!P6 LEA.HI.X R29, R22, R29, R23, 0x1, P3 ;  /* 0x0000001d161de211 */ /* 0x000fe400018f0c17 */
[----:B------:R-:W4:Y:S01]  /*0a30*/  @!P5 LDC.64 R22, c[0x0][0x270] ;  /* 0x00009c00ff16db82 */ /* 0x000f220000000a00 */
[----:B------:R-:W-:Y:S01]  /*0a40*/  @!P2 LEA.HI.X R27, R20, R27, R21, 0x1, P1 ;  /* 0x0000001b141ba211 */ /* 0x000fe200008f0c15 */
[----:B-1----:R-:W-:Y:S01]  /*0a50*/  @!P4 IMAD R20, R47, R24, RZ ;  /* 0x000000182f14c224 */ /* 0x002fe200078e02ff */
[----:B------:R-:W-:-:S02]  /*0a60*/  SHF.R.S32.HI R51, RZ, 0x1f, R10 ;  /* 0x0000001fff337819 */ /* 0x000fc4000001140a */
[----:B------:R-:W-:Y:S02]  /*0a70*/  ISETP.GE.U32.AND P3, PT, R10, UR14, PT ;  /* 0x0000000e0a007c0c */ /* 0x000fe4000bf66070 */
[----:B------:R-:W-:Y:S01]  /*0a80*/  SHF.R.S32.HI R53, RZ, 0x1f, R11 ;  /* 0x0000001fff357819 */ /* 0x000fe2000001140b */
[----:B0-----:R-:W0:Y:S01]  /*0a90*/  @!P5 LDC.64 R34, c[0x0][0x220] ;  /* 0x00008800ff22db82 */ /* 0x001e220000000a00 */
[----:B------:R-:W-:Y:S01]  /*0aa0*/  ISETP.GE.U32.AND P1, PT, R11, UR14, PT ;  /* 0x0000000e0b007c0c */ /* 0x000fe2000bf26070 */
[----:B------:R-:W-:Y:S01]  /*0ab0*/  @!P4 IMAD R37, R8, R25, R20 ;  /* 0x000000190825c224 */ /* 0x000fe200078e0214 */
[----:B------:R-:W-:Y:S02]  /*0ac0*/  ISETP.GE.AND.EX P3, PT, R51, UR15, PT, P3 ;  /* 0x0000000f33007c0c */ /* 0x000fe4000bf66330 */
[----:B------:R-:W-:Y:S02]  /*0ad0*/  ISETP.GE.AND.EX P1, PT, R53, UR15, PT, P1 ;  /* 0x0000000f35007c0c */ /* 0x000fe4000bf26310 */
[----:B------:R-:W-:-:S02]  /*0ae0*/  @!P4 MOV R20, R86 ;  /* 0x000000560014c202 */ /* 0x000fc40000000f00 */
[----:B------:R-:W-:Y:S02]  /*0af0*/  @!P4 MOV R21, R89 ;  /* 0x000000590015c202 */ /* 0x000fe40000000f00 */
[C---:B------:R-:W-:Y:S02]  /*0b00*/  ISETP.GT.U32.OR P3, PT, R0.reuse, 0x27f, P3 ;  /* 0x0000027f0000780c */ /* 0x040fe40001f64470 */
[----:B------:R-:W-:Y:S01]  /*0b10*/  ISETP.GT.U32.OR P1, PT, R0, 0x27f, P1 ;  /* 0x0000027f0000780c */ /* 0x000fe20000f24470 */
[----:B------:R-:W-:Y:S01]  /*0b20*/  @!P4 IMAD.WIDE.U32 R24, R8, R24, R20 ;  /* 0x000000180818c225 */ /* 0x000fe200078e0014 */
[----:B------:R-:W-:Y:S02]  /*0b30*/  MOV R44, RZ ;  /* 0x000000ff002c7202 */ /* 0x000fe40000000f00 */
[----:B------:R-:W-:Y:S02]  /*0b40*/  MOV R46, RZ ;  /* 0x000000ff002e7202 */ /* 0x000fe40000000f00 */
[----:B------:R-:W-:-:S02]  /*0b50*/  @!P4 IADD3 R25, R25, R37, RZ ;  /* 0x000000251919c210 */ /* 0x000fc40007ffe0ff */
[----:B------:R4:W5:Y:S01]  /*0b60*/  @!P6 LDG.E R44, desc[UR8][R28.64] ;  /* 0x000000081c2ce981 */ /* 0x000962000c1e1900 */
[C---:B--2---:R-:W-:Y:S02]  /*0b70*/  @!P4 LEA R30, P6, R24.reuse, R30, 0x1 ;  /* 0x0000001e181ec211 */ /* 0x044fe400078c08ff */
[----:B------:R-:W1:Y:S01]  /*0b80*/  @!P3 LDC.64 R20, c[0x0][0x270] ;  /* 0x00009c00ff14bb82 */ /* 0x000e620000000a00 */
[----:B------:R2:W5:Y:S01]  /*0b90*/  @!P2 LDG.E R46, desc[UR8][R26.64] ;  /* 0x000000081a2ea981 */ /* 0x000562000c1e1900 */
[----:B------:R-:W-:Y:S02]  /*0ba0*/  @!P4 LEA.HI.X R31, R24, R31, R25, 0x1, P6 ;  /* 0x0000001f181fc211 */ /* 0x000fe400030f0c19 */
[----:B------:R-:W-:Y:S02]  /*0bb0*/  SHF.R.S32.HI R55, RZ, 0x1f, R12 ;  /* 0x0000001fff377819 */ /* 0x000fe4000001140c */
[----:B------:R-:W-:Y:S01]  /*0bc0*/  ISETP.GE.U32.AND P2, PT, R12, UR14, PT ;  /* 0x0000000e0c007c0c */ /* 0x000fe2000bf46070 */
[----:B----4-:R-:W-:Y:S01]  /*0bd0*/  @!P5 IMAD R28, R49, R22, RZ ;  /* 0x00000016311cd224 */ /* 0x010fe200078e02ff */
[----:B------:R-:W4:Y:S01]  /*0be0*/  @!P1 LDC.64 R24, c[0x0][0x270] ;  /* 0x00009c00ff189b82 */ /* 0x000f220000000a00 */
[----:B--2---:R-:W-:-:S02]  /*0bf0*/  @!P5 MOV R26, R86 ;  /* 0x00000056001ad202 */ /* 0x004fc40000000f00 */
[----:B------:R-:W-:Y:S01]  /*0c00*/  @!P5 MOV R27, R89 ;  /* 0x00000059001bd202 */ /* 0x000fe20000000f00 */
[----:B------:R-:W-:Y:S01]  /*0c10*/  @!P5 IMAD R37, R9, R23, R28 ;  /* 0x000000170925d224 */ /* 0x000fe200078e021c */
[----:B------:R-:W-:-:S03]  /*0c20*/  ISETP.GE.AND.EX P2, PT, R55, UR15, PT, P2 ;  /* 0x0000000f37007c0c */ /* 0x000fc6000bf46320 */
[----:B------:R-:W2:Y:S01]  /*0c30*/  @!P3 LDC.64 R28, c[0x0][0x220] ;  /* 0x00008800ff1cbb82 */ /* 0x000ea20000000a00 */
[----:B------:R-:W-:Y:S01]  /*0c40*/  MOV R50, RZ ;  /* 0x000000ff00327202 */ /* 0x000fe20000000f00 */
[----:B------:R-:W-:Y:S01]  /*0c50*/  @!P5 IMAD.WIDE.U32 R22, R9, R22, R26 ;  /* 0x000000160916d225 */ /* 0x000fe200078e001a */
[----:B------:R-:W-:Y:S02]  /*0c60*/  ISETP.GT.U32.OR P2, PT, R0, 0x27f, P2 ;  /* 0x0000027f0000780c */ /* 0x000fe40001744470 */
[----:B------:R-:W-:Y:S02]  /*0c70*/  SHF.R.S32.HI R57, RZ, 0x1f, R13 ;  /* 0x0000001fff397819 */ /* 0x000fe4000001140d */
[----:B------:R-:W-:Y:S01]  /*0c80*/  @!P5 IADD3 R23, R23, R37, RZ ;  /* 0x000000251717d210 */ /* 0x000fe20007ffe0ff */
[----:B------:R-:W5:Y:S01]  /*0c90*/  @!P4 LDG.E R50, desc[UR8][R30.64] ;  /* 0x000000081e32c981 */ /* 0x000f62000c1e1900 */
[----:B0-----:R-:W-:Y:S02]  /*0ca0*/  @!P5 LEA R34, P6, R22, R34, 0x1 ;  /* 0x000000221622d211 */ /* 0x001fe400078c08ff */
[----:B------:R-:W-:-:S02]  /*0cb0*/  ISETP.GE.U32.AND P4, PT, R13, UR14, PT ;  /* 0x0000000e0d007c0c */ /* 0x000fc4000bf86070 */
[----:B------:R-:W-:Y:S02]  /*0cc0*/  MOV R48, RZ ;  /* 0x000000ff00307202 */ /* 0x000fe40000000f00 */
[----:B------:R-:W-:Y:S01]  /*0cd0*/  @!P5 LEA.HI.X R35, R22, R35, R23, 0x1, P6 ;  /* 0x000000231623d211 */ /* 0x000fe200030f0c17 */
[----:B------:R-:W0:Y:S01]  /*0ce0*/  @!P2 LDC.64 R26, c[0x0][0x270] ;  /* 0x00009c00ff1aab82 */ /* 0x000e220000000a00 */
[----:B------:R-:W-:Y:S02]  /*0cf0*/  ISETP.GE.AND.EX P4, PT, R57, UR15, PT, P4 ;  /* 0x0000000f39007c0c */ /* 0x000fe4000bf86340 */
[----:B------:R1:W5:Y:S05]  /*0d00*/  @P0 LDG.E R48, desc[UR8][R32.64] ;  /* 0x0000000820300981 */ /* 0x00036a000c1e1900 */
[----:B------:R-:W0:Y:S01]  /*0d10*/  @!P1 LDC.64 R22, c[0x0][0x220] ;  /* 0x00008800ff169b82 */ /* 0x000e220000000a00 */
[----:B------:R-:W-:Y:S01]  /*0d20*/  ISETP.GT.U32.OR P4, PT, R0, 0x27f, P4 ;  /* 0x0000027f0000780c */ /* 0x000fe20002784470 */
[----:B-1----:R-:W-:Y:S01]  /*0d30*/  @!P3 IMAD R36, R51, R20, RZ ;  /* 0x000000143324b224 */ /* 0x002fe200078e02ff */
[----:B------:R-:W-:-:S02]  /*0d40*/  @!P3 MOV R32, R86 ;  /* 0x000000560020b202 */ /* 0x000fc40000000f00 */
[-C--:B------:R-:W-:Y:S01]  /*0d50*/  @!P3 MOV R33, R89.reuse ;  /* 0x000000590021b202 */ /* 0x080fe20000000f00 */
[----:B----4-:R-:W-:Y:S01]  /*0d60*/  @!P1 IMAD R30, R53, R24, RZ ;  /* 0x00000018351e9224 */ /* 0x010fe200078e02ff */
[----:B------:R-:W-:Y:S01]  /*0d70*/  @!P1 MOV R31, R89 ;  /* 0x00000059001f9202 */ /* 0x000fe20000000f00 */
[C---:B------:R-:W-:Y:S02]  /*0d80*/  @!P3 IMAD R21, R10.reuse, R21, R36 ;  /* 0x000000150a15b224 */ /* 0x040fe400078e0224 */
[----:B------:R-:W-:Y:S01]  /*0d90*/  @!P3 IMAD.WIDE.U32 R32, R10, R20, R32 ;  /* 0x000000140a20b225 */ /* 0x000fe200078e0020 */
[----:B------:R-:W-:-:S03]  /*0da0*/  MOV R52, RZ ;  /* 0x000000ff00347202 */ /* 0x000fc60000000f00 */
[----:B------:R-:W-:Y:S02]  /*0db0*/  @!P1 IMAD R37, R11, R25, R30 ;  /* 0x000000190b259224 */ /* 0x000fe400078e021e */
[----:B------:R-:W-:Y:S01]  /*0dc0*/  @!P1 IMAD.MOV.U32 R30, RZ, RZ, R86 ;  /* 0x000000ffff1e9224 */ /* 0x000fe200078e0056 */
[----:B------:R-:W-:Y:S01]  /*0dd0*/  @!P3 IADD3 R33, R33, R21, RZ ;  /* 0x000000152121b210 */ /* 0x000fe20007ffe0ff */
[----:B------:R-:W4:Y:S01]  /*0de0*/  @!P5 LDG.E R52, desc[UR8][R34.64] ;  /* 0x000000082234d981 */ /* 0x000f22000c1e1900 */
[----:B------:R-:W1:Y:S01]  /*0df0*/  @!P2 LDC.64 R20, c[0x0][0x220] ;  /* 0x00008800ff14ab82 */ /* 0x000e620000000a00 */
[----:B------:R-:W-:Y:S01]  /*0e00*/  @!P1 IMAD.WIDE.U32 R30, R11, R24, R30 ;  /* 0x000000180b1e9225 */ /* 0x000fe200078e001e */
[----:B--2---:R-:W-:Y:S02]  /*0e10*/  @!P3 LEA R28, P6, R32, R28, 0x1 ;  /* 0x0000001c201cb211 */ /* 0x004fe400078c08ff */
[----:B------:R-:W-:Y:S02]  /*0e20*/  SHF.R.S32.HI R61, RZ, 0x1f, R14 ;  /* 0x0000001fff3d7819 */ /* 0x000fe4000001140e */
[----:B------:R-:W-:-:S02]  /*0e30*/  ISETP.GE.U32.AND P5, PT, R14, UR14, PT ;  /* 0x0000000e0e007c0c */ /* 0x000fc4000bfa6070 */
[----:B------:R-:W2:Y:S01]  /*0e40*/  @!P4 LDC.64 R24, c[0x0][0x270] ;  /* 0x00009c00ff18cb82 */ /* 0x000ea20000000a00 */
[----:B------:R-:W-:Y:S02]  /*0e50*/  MOV R54, RZ ;  /* 0x000000ff00367202 */ /* 0x000fe40000000f00 */
[----:B------:R-:W-:Y:S02]  /*0e60*/  @!P3 LEA.HI.X R29, R32, R29, R33, 0x1, P6 ;  /* 0x0000001d201db211 */ /* 0x000fe400030f0c21 */
[----:B------:R-:W-:Y:S02]  /*0e70*/  ISETP.GE.AND.EX P5, PT, R61, UR15, PT, P5 ;  /* 0x0000000f3d007c0c */ /* 0x000fe4000bfa6350 */
[----:B------:R-:W-:Y:S01]  /*0e80*/  @!P1 IADD3 R31, R31, R37, RZ ;  /* 0x000000251f1f9210 */ /* 0x000fe20007ffe0ff */
[----:B------:R0:W4:Y:S02]  /*0e90*/  @!P3 LDG.E R54, desc[UR8][R28.64] ;  /* 0x000000081c36b981 */ /* 0x000124000c1e1900 */
[----:B0-----:R-:W-:Y:S01]  /*0ea0*/  @!P1 LEA R32, P6, R30, R22, 0x1 ;  /* 0x000000161e209211 */ /* 0x001fe200078c08ff */
[----:B------:R-:W-:Y:S01]  /*0eb0*/  @!P2 IMAD R22, R55, R26, RZ ;  /* 0x0000001a3716a224 */ /* 0x000fe200078e02ff */
[----:B------:R-:W-:-:S02]  /*0ec0*/  ISETP.GT.U32.OR P3, PT, R0, 0x27f, P5 ;  /* 0x0000027f0000780c */ /* 0x000fc40002f64470 */
[----:B------:R-:W-:Y:S02]  /*0ed0*/  @!P1 LEA.HI.X R33, R30, R23, R31, 0x1, P6 ;  /* 0x000000171e219211 */ /* 0x000fe400030f0c1f */
[----:B------:R-:W-:Y:S02]  /*0ee0*/  @!P2 MOV R30, R86 ;  /* 0x00000056001ea202 */ /* 0x000fe40000000f00 */
[----:B------:R-:W-:Y:S01]  /*0ef0*/  @!P2 MOV R31, R89 ;  /* 0x00000059001fa202 */ /* 0x000fe20000000f00 */
[C---:B------:R-:W-:Y:S01]  /*0f00*/  @!P2 IMAD R27, R12.reuse, R27, R22 ;  /* 0x0000001b0c1ba224 */ /* 0x040fe200078e0216 */
[----:B------:R-:W-:Y:S01]  /*0f10*/  MOV R56, RZ ;  /* 0x000000ff00387202 */ /* 0x000fe20000000f00 */
[----:B------:R-:W0:Y:S01]  /*0f20*/  @!P4 LDC.64 R22, c[0x0][0x220] ;  /* 0x00008800ff16cb82 */ /* 0x000e220000000a00 */
[----:B------:R-:W-:Y:S01]  /*0f30*/  @!P2 IMAD.WIDE.U32 R30, R12, R26, R30 ;  /* 0x0000001a0c1ea225 */ /* 0x000fe200078e001e */
[----:B------:R-:W-:Y:S02]  /*0f40*/  SHF.R.S32.HI R63, RZ, 0x1f, R15 ;  /* 0x0000001fff3f7819 */ /* 0x000fe4000001140f */
[----:B------:R-:W-:Y:S01]  /*0f50*/  ISETP.GE.U32.AND P5, PT, R15, UR14, PT ;  /* 0x0000000e0f007c0c */ /* 0x000fe2000bfa6070 */
[----:B------:R0:W4:Y:S01]  /*0f60*/  @!P1 LDG.E R56, desc[UR8][R32.64] ;  /* 0x0000000820389981 */ /* 0x000122000c1e1900 */
[----:B------:R-:W-:-:S02]  /*0f70*/  @!P2 IADD3 R29, R31, R27, RZ ;  /* 0x0000001b1f1da210 */ /* 0x000fc40007ffe0ff */
[----:B-1----:R-:W-:Y:S01]  /*0f80*/  @!P2 LEA R28, P6, R30, R20, 0x1 ;  /* 0x000000141e1ca211 */ /* 0x002fe200078c08ff */
[----:B------:R-:W1:Y:S01]  /*0f90*/  @!P3 LDC.64 R26, c[0x0][0x270] ;  /* 0x00009c00ff1abb82 */ /* 0x000e620000000a00 */
[----:B------:R-:W-:Y:S01]  /*0fa0*/  ISETP.GE.AND.EX P5, PT, R63, UR15, PT, P5 ;  /* 0x0000000f3f007c0c */ /* 0x000fe2000bfa6350 */
[----:B--2---:R-:W-:Y:S01]  /*0fb0*/  @!P4 IMAD R20, R57, R24, RZ ;  /* 0x000000183914c224 */ /* 0x004fe200078e02ff */
[----:B------:R-:W-:Y:S02]  /*0fc0*/  SHF.R.S32.HI R65, RZ, 0x1f, R16 ;  /* 0x0000001fff417819 */ /* 0x000fe40000011410 */
[----:B------:R-:W-:Y:S01]  /*0fd0*/  ISETP.GE.U32.AND P1, PT, R16, UR14, PT ;  /* 0x0000000e10007c0c */ /* 0x000fe2000bf26070 */
[----:B------:R-:W-:Y:S01]  /*0fe0*/  @!P4 IMAD R31, R13, R25, R20 ;  /* 0x000000190d1fc224 */ /* 0x000fe200078e0214 */
[----:B------:R-:W-:Y:S02]  /*0ff0*/  @!P2 LEA.HI.X R29, R30, R21, R29, 0x1, P6 ;  /* 0x000000151e1da211 */ /* 0x000fe400030f0c1d */
[----:B------:R-:W-:-:S02]  /*1000*/  ISETP.GT.U32.OR P5, PT, R0, 0x27f, P5 ;  /* 0x0000027f0000780c */ /* 0x000fc40002fa4470 */
[----:B------:R-:W-:Y:S02]  /*1010*/  ISETP.GE.AND.EX P1, PT, R65, UR15, PT, P1 ;  /* 0x0000000f41007c0c */ /* 0x000fe4000bf26310 */
[----:B------:R-:W-:Y:S02]  /*1020*/  @!P4 MOV R20, R86 ;  /* 0x000000560014c202 */ /* 0x000fe40000000f00 */
[----:B------:R-:W-:Y:S02]  /*1030*/  @!P4 MOV R21, R89 ;  /* 0x000000590015c202 */ /* 0x000fe40000000f00 */
[----:B------:R-:W-:Y:S01]  /*1040*/  ISETP.GT.U32.OR P1, PT, R0, 0x27f, P1 ;  /* 0x0000027f0000780c */ /* 0x000fe20000f24470 */
[----:B------:R-:W-:Y:S01]  /*1050*/  @!P4 IMAD.WIDE.U32 R24, R13, R24, R20 ;  /* 0x000000180d18c225 */ /* 0x000fe200078e0014 */
[----:B------:R-:W-:-:S03]  /*1060*/  MOV R69, RZ ;  /* 0x000000ff00457202 */ /* 0x000fc60000000f00 */
[----:B------:R-:W2:Y:S01]  /*1070*/  @!P5 LDC.64 R20, c[0x0][0x270] ;  /* 0x00009c00ff14db82 */ /* 0x000ea20000000a00 */
[----:B------:R-:W-:Y:S02]  /*1080*/  @!P4 IADD3 R25, R25, R31, RZ ;  /* 0x0000001f1919c210 */ /* 0x000fe40007ffe0ff */
[----:B0-----:R-:W-:Y:S01]  /*1090*/  @!P4 LEA R36, P6, R24, R22, 0x1 ;  /* 0x000000161824c211 */ /* 0x001fe200078c08ff */
[----:B------:R0:W4:Y:S04]  /*10a0*/  @!P2 LDG.E R69, desc[UR8][R28.64] ;  /* 0x000000081c45a981 */ /* 0x000128000c1e1900 */
[----:B------:R-:W0:Y:S01]  /*10b0*/  @!P3 LDC.64 R30, c[0x0][0x220] ;  /* 0x00008800ff1ebb82 */ /* 0x000e220000000a00 */
[----:B------:R-:W-:Y:S02]  /*10c0*/  SHF.R.S32.HI R71, RZ, 0x1f, R17 ;  /* 0x0000001fff477819 */ /* 0x000fe40000011411 */
[----:B------:R-:W-:-:S02]  /*10d0*/  ISETP.GE.U32.AND P2, PT, R17, UR14, PT ;  /* 0x0000000e11007c0c */ /* 0x000fc4000bf46070 */
[----:B------:R-:W-:Y:S01]  /*10e0*/  @!P4 LEA.HI.X R37, R24, R23, R25, 0x1, P6 ;  /* 0x000000171825c211 */ /* 0x000fe200030f0c19 */
[----:B-1----:R-:W-:Y:S02]  /*10f0*/  @!P3 IMAD R24, R61, R26, RZ ;  /* 0x0000001a3d18b224 */ /* 0x002fe400078e02ff */
[----:B------:R-:W1:Y:S01]  /*1100*/  @!P1 LDC.64 R22, c[0x0][0x270] ;  /* 0x00009c00ff169b82 */ /* 0x000e620000000a00 */
[----:B------:R-:W-:Y:S01]  /*1110*/  ISETP.GE.AND.EX P2, PT, R71, UR15, PT, P2 ;  /* 0x0000000f47007c0c */ /* 0x000fe2000bf46320 */
[----:B------:R-:W-:Y:S01]  /*1120*/  @!P3 IMAD R33, R14, R27, R24 ;  /* 0x0000001b0e21b224 */ /* 0x000fe200078e0218 */
[----:B------:R-:W-:Y:S02]  /*1130*/  SHF.R.S32.HI R73, RZ, 0x1f, R18 ;  /* 0x0000001fff497819 */ /* 0x000fe40000011412 */
[----:B------:R-:W-:Y:S02]  /*1140*/  ISETP.GE.U32.AND P6, PT, R18, UR14, PT ;  /* 0x0000000e12007c0c */ /* 0x000fe4000bfc6070 */
[----:B------:R-:W-:Y:S01]  /*1150*/  ISETP.GT.U32.OR P2, PT, R0, 0x27f, P2 ;  /* 0x0000027f0000780c */ /* 0x000fe20001744470 */
[----:B------:R-:W3:Y:S01]  /*1160*/  @!P5 LDC.64 R24, c[0x0][0x220] ;  /* 0x00008800ff18db82 */ /* 0x000ee20000000a00 */
[----:B------:R-:W-:-:S02]  /*1170*/  @!P3 MOV R34, R86 ;  /* 0x000000560022b202 */ /* 0x000fc40000000f00 */
[----:B------:R-:W-:Y:S02]  /*1180*/  @!P3 MOV R35, R89 ;  /* 0x000000590023b202 */ /* 0x000fe40000000f00 */
[----:B------:R-:W-:Y:S02]  /*1190*/  ISETP.GE.AND.EX P6, PT, R73, UR15, PT, P6 ;  /* 0x0000000f49007c0c */ /* 0x000fe4000bfc6360 */
[----:B------:R-:W-:Y:S01]  /*11a0*/  MOV R70, RZ ;  /* 0x000000ff00467202 */ /* 0x000fe20000000f00 */
[----:B------:R-:W-:Y:S01]  /*11b0*/  @!P3 IMAD.WIDE.U32 R34, R14, R26, R34 ;  /* 0x0000001a0e22b225 */ /* 0x000fe200078e0022 */
[----:B------:R-:W-:Y:S01]  /*11c0*/  ISETP.GT.U32.OR P6, PT, R0, 0x27f, P6 ;  /* 0x0000027f0000780c */ /* 0x000fe200037c4470 */
[----:B------:R-:W3:Y:S03]  /*11d0*/  @!P1 LDC.64 R26, c[0x0][0x220] ;  /* 0x00008800ff1a9b82 */ /* 0x000ee60000000a00 */
[----:B------:R2:W4:Y:S01]  /*11e0*/  @!P4 LDG.E R70, desc[UR8][R36.64] ;  /* 0x000000082446c981 */ /* 0x000522000c1e1900 */
[----:B0-----:R-:W-:Y:S01]  /*11f0*/  @!P3 LEA R32, P4, R34, R30, 0x1 ;  /* 0x0000001e2220b211 */ /* 0x001fe200078808ff */
[----:B--2---:R-:W-:Y:S01]  /*1200*/  @!P5 IMAD R30, R63, R20, RZ ;  /* 0x000000143f1ed224 */ /* 0x004fe200078e02ff */
[----:B------:R-:W-:-:S02]  /*1210*/  @!P3 IADD3 R33, R35, R33, RZ ;  /* 0x000000212321b210 */ /* 0x000fc40007ffe0ff */
[----:B------:R-:W0:Y:S01]  /*1220*/  @!P2 LDC.64 R28, c[0x0][0x270] ;  /* 0x00009c00ff1cab82 */ /* 0x000e220000000a00 */
[----:B------:R-:W-:Y:S01]  /*1230*/  @!P5 IMAD R39, R15, R21, R30 ;  /* 0x000000150f27d224 */ /* 0x000fe200078e021e */
[----:B------:R-:W-:Y:S02]  /*1240*/  @!P5 MOV R36, R86 ;  /* 0x000000560024d202 */ /* 0x000fe40000000f00 */
[----:B------:R-:W-:Y:S01]  /*1250*/  @!P5 MOV R37, R89 ;  /* 0x000000590025d202 */ /* 0x000fe20000000f00 */
[----:B-1----:R-:W-:Y:S01]  /*1260*/  @!P1 IMAD R21, R65, R22, RZ ;  /* 0x0000001641159224 */ /* 0x002fe200078e02ff */
[----:B------:R-:W-:Y:S02]  /*1270*/  @!P3 LEA.HI.X R33, R34, R31, R33, 0x1, P4 ;  /* 0x0000001f2221b211 */ /* 0x000fe400020f0c21 */
[----:B------:R-:W1:Y:S01]  /*1280*/  @!P6 LDC.64 R30, c[0x0][0x270] ;  /* 0x00009c00ff1eeb82 */ /* 0x000e620000000a00 */
[----:B------:R-:W-:Y:S01]  /*1290*/  @!P5 IMAD.WIDE.U32 R36, R15, R20, R36 ;  /* 0x000000140f24d225 */ /* 0x000fe200078e0024 */
[----:B------:R-:W-:-:S02]  /*12a0*/  @!P1 MOV R34, R86 ;  /* 0x0000005600229202 */ /* 0x000fc40000000f00 */
[----:B------:R-:W-:Y:S01]  /*12b0*/  @!P1 MOV R35, R89 ;  /* 0x0000005900239202 */ /* 0x000fe20000000f00 */
[----:B------:R-:W-:Y:S01]  /*12c0*/  @!P1 IMAD R59, R16, R23, R21 ;  /* 0x00000017103b9224 */ /* 0x000fe200078e0215 */
[----:B------:R-:W-:Y:S02]  /*12d0*/  @!P5 IADD3 R23, R37, R39, RZ ;  /* 0x000000272517d210 */ /* 0x000fe40007ffe0ff */
[----:B------:R-:W2:Y:S01]  /*12e0*/  @!P2 LDC.64 R20, c[0x0][0x220] ;  /* 0x00008800ff14ab82 */ /* 0x000ea20000000a00 */
[----:B---3--:R-:W-:Y:S01]  /*12f0*/  @!P5 LEA R24, P4, R36, R24, 0x1 ;  /* 0x000000182418d211 */ /* 0x008fe200078808ff */
[----:B------:R-:W-:Y:S01]  /*1300*/  @!P1 IMAD.WIDE.U32 R34, R16, R22, R34 ;  /* 0x0000001610229225 */ /* 0x000fe200078e0022 */
[----:B------:R-:W-:Y:S02]  /*1310*/  MOV R72, RZ ;  /* 0x000000ff00487202 */ /* 0x000fe40000000f00 */
[----:B------:R-:W-:Y:S02]  /*1320*/  @!P5 LEA.HI.X R25, R36, R25, R23, 0x1, P4 ;  /* 0x000000192419d211 */ /* 0x000fe400020f0c17 */
[----:B------:R-:W-:Y:S01]  /*1330*/  CS2R R74, SRZ ;  /* 0x00000000004a7805 */ /* 0x000fe2000001ff00 */
[----:B------:R-:W3:Y:S01]  /*1340*/  @!P6 LDC.64 R22, c[0x0][0x220] ;  /* 0x00008800ff16eb82 */ /* 0x000ee20000000a00 */
[----:B------:R1:W4:Y:S01]  /*1350*/  @!P3 LDG.E R72, desc[UR8][R32.64] ;  /* 0x000000082048b981 */ /* 0x000322000c1e1900 */
[----:B------:R-:W-:Y:S01]  /*1360*/  @!P1 IADD3 R35, R35, R59, RZ ;  /* 0x0000003b23239210 */ /* 0x000fe20007ffe0ff */
[----:B0-----:R-:W-:Y:S01]  /*1370*/  @!P2 IMAD R36, R71, R28, RZ ;  /* 0x0000001c4724a224 */ /* 0x001fe200078e02ff */
[C---:B------:R-:W-:Y:S01]  /*1380*/  @!P1 LEA R26, P3, R34.reuse, R26, 0x1 ;  /* 0x0000001a221a9211 */ /* 0x040fe200078608ff */
[----:B------:R0:W4:Y:S03]  /*1390*/  @!P5 LDG.E R74, desc[UR8][R24.64] ;  /* 0x00000008184ad981 */ /* 0x000126000c1e1900 */
[----:B------:R-:W-:Y:S01]  /*13a0*/  @!P1 LEA.HI.X R27, R34, R27, R35, 0x1, P3 ;  /* 0x0000001b221b9211 */ /* 0x000fe200018f0c23 */
[----:B------:R-:W-:-:S02]  /*13b0*/  @!P2 IMAD R35, R17, R29, R36 ;  /* 0x0000001d1123a224 */ /* 0x000fc400078e0224 */
[----:B-1----:R-:W-:Y:S02]  /*13c0*/  @!P6 IMAD R32, R73, R30, RZ ;  /* 0x0000001e4920e224 */ /* 0x002fe400078e02ff */
[----:B------:R1:W4:Y:S01]  /*13d0*/  @!P1 LDG.E R75, desc[UR8][R26.64] ;  /* 0x000000081a4b9981 */ /* 0x000322000c1e1900 */
[----:B0-----:R-:W-:Y:S02]  /*13e0*/  @!P2 MOV R24, R86 ;  /* 0x000000560018a202 */ /* 0x001fe40000000f00 */
[----:B------:R-:W-:-:S03]  /*13f0*/  @!P2 MOV R25, R89 ;  /* 0x000000590019a202 */ /* 0x000fc60000000f00 */
[----:B------:R-:W-:Y:S01]  /*1400*/  @!P2 IMAD.WIDE.U32 R28, R17, R28, R24 ;  /* 0x0000001c111ca225 */ /* 0x000fe200078e0018 */
[----:B------:R-:W-:-:S03]  /*1410*/  @!P6 MOV R24, R86 ;  /* 0x000000560018e202 */ /* 0x000fc60000000f00 */
[----:B------:R-:W-:Y:S01]  /*1420*/  @!P6 IMAD.MOV.U32 R25, RZ, RZ, R89 ;  /* 0x000000ffff19e224 */ /* 0x000fe200078e0059 */
[----:B------:R-:W-:Y:S01]  /*1430*/  @!P2 IADD3 R29, R29, R35, RZ ;  /* 0x000000231d1da210 */ /* 0x000fe20007ffe0ff */
[----:B------:R-:W-:Y:S01]  /*1440*/  @!P6 IMAD R31, R18, R31, R32 ;  /* 0x0000001f121fe224 */ /* 0x000fe200078e0220 */
[----:B--2---:R-:W-:Y:S01]  /*1450*/  @!P2 LEA R20, P1, R28, R20, 0x1 ;  /* 0x000000141c14a211 */ /* 0x004fe200078208ff */
[----:B------:R-:W-:Y:S01]  /*1460*/  @!P6 IMAD.WIDE.U32 R24, R18, R30, R24 ;  /* 0x0000001e1218e225 */ /* 0x000fe200078e0018 */
[----:B------:R-:W-:Y:S02]  /*1470*/  MOV R76, RZ ;  /* 0x000000ff004c7202 */ /* 0x000fe40000000f00 */
[----:B------:R-:W-:Y:S02]  /*1480*/  @!P2 LEA.HI.X R21, R28, R21, R29, 0x1, P1 ;  /* 0x000000151c15a211 */ /* 0x000fe400008f0c1d */
[----:B------:R-:W-:Y:S02]  /*1490*/  @!P6 IADD3 R25, R25, R31, RZ ;  /* 0x0000001f1919e210 */ /* 0x000fe40007ffe0ff */
[----:B---3--:R-:W-:Y:S01]  /*14a0*/  @!P6 LEA R22, P1, R24, R22, 0x1 ;  /* 0x000000161816e211 */ /* 0x008fe200078208ff */
[----:B------:R0:W2:Y:S01]  /*14b0*/  @!P2 LDG.E R76, desc[UR8][R20.64] ;  /* 0x00000008144ca981 */ /* 0x0000a2000c1e1900 */
[----:B------:R-:W-:-:S02]  /*14c0*/  MOV R83, RZ ;  /* 0x000000ff00537202 */ /* 0x000fc40000000f00 */
[----:B------:R-:W-:-:S05]  /*14d0*/  @!P6 LEA.HI.X R23, R24, R23, R25, 0x1, P1 ;  /* 0x000000171817e211 */ /* 0x000fca00008f0c19 */
[----:B------:R3:W2:Y:S01]  /*14e0*/  @!P6 LDG.E R83, desc[UR8][R22.64] ;  /* 0x000000081653e981 */ /* 0x0006a2000c1e1900 */
[----:B------:R-:W-:-:S04]  /*14f0*/  PRMT R25, R40, 0x7632, R25 ;  /* 0x0000763228197816 */ /* 0x000fc80000000019 */
[----:B-1----:R-:W-:Y:S02]  /*1500*/  SHF.L.U32 R27, R25, 0x10, RZ ;  /* 0x00000010191b7819 */ /* 0x002fe400000006ff */
[----:B------:R-:W-:-:S05]  /*1510*/  SHF.L.U32 R26, R40, 0x10, RZ ;  /* 0x00000010281a7819 */ /* 0x000fca00000006ff */
[----:B0-----:R-:W-:Y:S01]  /*1520*/  FADD.FTZ R20, R26, R27 ;  /* 0x0000001b1a147221 */ /* 0x001fe20000010000 */
[----:B------:R-:W-:Y:S01]  /*1530*/  FMUL.FTZ R29, R27, R27 ;  /* 0x0000001b1b1d7220 */ /* 0x000fe20000410000 */
[----:B-----5:R-:W-:-:S04]  /*1540*/  PRMT R28, R42, 0x7632, R28 ;  /* 0x000076322a1c7816 */ /* 0x020fc8000000001c */
[----:B---3--:R-:W-:Y:S02]  /*1550*/  SHF.L.U32 R23, R28, 0x10, RZ ;  /* 0x000000101c177819 */ /* 0x008fe400000006ff */
[----:B------:R-:W-:Y:S01]  /*1560*/  SHF.L.U32 R22, R42, 0x10, RZ ;  /* 0x000000102a167819 */ /* 0x000fe200000006ff */
[----:B------:R-:W-:Y:S01]  /*1570*/  FFMA.FTZ R26, R26, R26, R29 ;  /* 0x0000001a1a1a7223 */ /* 0x000fe2000001001d */
[----:B------:R-:W-:-:S04]  /*1580*/  PRMT R24, R48, 0x7632, R24 ;  /* 0x0000763230187816 */ /* 0x000fc80000000018 */
[----:B------:R-:W-:Y:S02]  /*1590*/  SHF.L.U32 R25, R24, 0x10, RZ ;  /* 0x0000001018197819 */ /* 0x000fe400000006ff */
[----:B------:R-:W-:-:S03]  /*15a0*/  SHF.L.U32 R24, R48, 0x10, RZ ;  /* 0x0000001030187819 */ /* 0x000fc600000006ff */
[----:B------:R-:W-:Y:S02]  /*15b0*/  FMUL.FTZ R21, R25, R25 ;  /* 0x0000001919157220 */ /* 0x000fe40000410000 */
[----:B------:R-:W-:-:S04]  /*15c0*/  FADD.FTZ R25, R24, R25 ;  /* 0x0000001918197221 */ /* 0x000fc80000010000 */
[----:B------:R-:W-:Y:S01]  /*15d0*/  FADD.FTZ R25, RZ, R25 ;  /* 0x00000019ff197221 */ /* 0x000fe20000010000 */
[----:B------:R-:W-:Y:S01]  /*15e0*/  FFMA.FTZ R21, R24, R24, R21 ;  /* 0x0000001818157223 */ /* 0x000fe20000010015 */
[----:B------:R-:W-:Y:S02]  /*15f0*/  PRMT R24, R44, 0x7632, R24 ;  /* 0x000076322c187816 */ /* 0x000fe40000000018 */
[----:B------:R-:W-:Y:S01]  /*1600*/  FADD.FTZ R20, R25, R20 ;  /* 0x0000001419147221 */ /* 0x000fe20000010000 */
[----:B------:R-:W-:Y:S01]  /*1610*/  FMUL.FTZ R25, R23, R23 ;  /* 0x0000001717197220 */ /* 0x000fe20000410000 */
[----:B------:R-:W-:Y:S01]  /*1620*/  FADD.FTZ R21, RZ, R21 ;  /* 0x00000015ff157221 */ /* 0x000fe20000010000 */
[----:B------:R-:W-:Y:S01]  /*1630*/  FADD.FTZ R23, R22, R23 ;  /* 0x0000001716177221 */ /* 0x000fe20000010000 */
[----:B------:R-:W-:Y:S01]  /*1640*/  SHF.L.U32 R27, R24, 0x10, RZ ;  /* 0x00000010181b7819 */ /* 0x000fe200000006ff */
[--C-:B------:R-:W-:Y:S01]  /*1650*/  FFMA.FTZ R22, R22, R22, R25.reuse ;  /* 0x0000001616167223 */ /* 0x100fe20000010019 */
[----:B------:R-:W-:Y:S01]  /*1660*/  PRMT R25, R46, 0x7632, R25 ;  /* 0x000076322e197816 */ /* 0x000fe20000000019 */
[----:B------:R-:W-:Y:S01]  /*1670*/  FADD.FTZ R21, R21, R26 ;  /* 0x0000001a15157221 */ /* 0x000fe20000010000 */
[----:B------:R-:W-:Y:S01]  /*1680*/  SHF.L.U32 R24, R44, 0x10, RZ ;  /* 0x000000102c187819 */ /* 0x000fe200000006ff */
[----:B------:R-:W-:Y:S01]  /*1690*/  FADD.FTZ R20, R20, R23 ;  /* 0x0000001714147221 */ /* 0x000fe20000010000 */
[----:B------:R-:W-:Y:S01]  /*16a0*/  FMUL.FTZ R23, R27, R27 ;  /* 0x0000001b1b177220 */ /* 0x000fe20000410000 */
[----:B------:R-:W-:Y:S01]  /*16b0*/  SHF.L.U32 R25, R25, 0x10, RZ ;  /* 0x0000001019197819 */ /* 0x000fe200000006ff */
[----:B------:R-:W-:Y:S01]  /*16c0*/  FADD.FTZ R21, R21, R22 ;  /* 0x0000001615157221 */ /* 0x000fe20000010000 */
[----:B------:R-:W-:Y:S01]  /*16d0*/  FADD.FTZ R27, R24, R27 ;  /* 0x0000001b181b7221 */ /* 0x000fe20000010000 */
[----:B------:R-:W-:Y:S01]  /*16e0*/  SHF.L.U32 R22, R46, 0x10, RZ ;  /* 0x000000102e167819 */ /* 0x000fe200000006ff */
[----:B------:R-:W-:Y:S01]  /*16f0*/  FFMA.FTZ R24, R24, R24, R23 ;  /* 0x0000001818187223 */ /* 0x000fe20000010017 */
[----:B------:R-:W-:Y:S01]  /*1700*/  PRMT R26, R50, 0x7632, R26 ;  /* 0x00007632321a7816 */ /* 0x000fe2000000001a */
[----:B------:R-:W-:Y:S01]  /*1710*/  FMUL.FTZ R23, R25, R25 ;  /* 0x0000001919177220 */ /* 0x000fe20000410000 */
[----:B------:R-:W-:Y:S01]  /*1720*/  FADD.FTZ R20, R20, R27 ;  /* 0x0000001b14147221 */ /* 0x000fe20000010000 */
[----:B------:R-:W-:Y:S01]  /*1730*/  FADD.FTZ R25, R22, R25 ;  /* 0x0000001916197221 */ /* 0x000fe20000010000 */
[----:B------:R-:W-:Y:S01]  /*1740*/  SHF.L.U32 R26, R26, 0x10, RZ ;  /* 0x000000101a1a7819 */ /* 0x000fe200000006ff */
[----:B------:R-:W-:Y:S01]  /*1750*/  FFMA.FTZ R22, R22, R22, R23 ;  /* 0x0000001616167223 */ /* 0x000fe20000010017 */
[----:B------:R-:W-:Y:S01]  /*1760*/  FADD.FTZ R21, R21, R24 ;  /* 0x0000001815157221 */ /* 0x000fe20000010000 */
[----:B------:R-:W-:-:S02]  /*1770*/  SHF.L.U32 R23, R50, 0x10, RZ ;  /* 0x0000001032177819 */ /* 0x000fc400000006ff */
[----:B----4-:R-:W-:Y:S01]  /*1780*/  PRMT R27, R52, 0x7632, R27 ;  /* 0x00007632341b7816 */ /* 0x010fe2000000001b */
[----:B------:R-:W-:Y:S01]  /*1790*/  FADD.FTZ R20, R20, R25 ;  /* 0x0000001914147221 */ /* 0x000fe20000010000 */
[----:B------:R-:W-:Y:S01]  /*17a0*/  FMUL.FTZ R24, R26, R26 ;  /* 0x0000001a1a187220 */ /* 0x000fe20000410000 */
[----:B------:R-:W-:Y:S01]  /*17b0*/  FADD.FTZ R21, R21, R22 ;  /* 0x0000001615157221 */ /* 0x000fe20000010000 */
[----:B------:R-:W-:Y:S01]  /*17c0*/  SHF.L.U32 R27, R27, 0x10, RZ ;  /* 0x000000101b1b7819 */ /* 0x000fe200000006ff */
[C-C-:B------:R-:W-:Y:S01]  /*17d0*/  FADD.FTZ R25, R23.reuse, R26.reuse ;  /* 0x0000001a17197221 */ /* 0x140fe20000010000 */
[----:B------:R-:W-:Y:S02]  /*17e0*/  SHF.L.U32 R22, R52, 0x10, RZ ;  /* 0x0000001034167819 */ /* 0x000fe400000006ff */
[----:B------:R-:W-:Y:S01]  /*17f0*/  PRMT R26, R54, 0x7632, R26 ;  /* 0x00007632361a7816 */ /* 0x000fe2000000001a */
[----:B------:R-:W-:Y:S01]  /*1800*/  FFMA.FTZ R24, R23, R23, R24 ;  /* 0x0000001717187223 */ /* 0x000fe20000010018 */
[----:B------:R-:W-:Y:S01]  /*1810*/  FMUL.FTZ R23, R27, R27 ;  /* 0x0000001b1b177220 */ /* 0x000fe20000410000 */
[----:B------:R-:W-:Y:S01]  /*1820*/  FADD.FTZ R20, R20, R25 ;  /* 0x0000001914147221 */ /* 0x000fe20000010000 */
[----:B------:R-:W-:Y:S01]  /*1830*/  SHF.L.U32 R26, R26, 0x10, RZ ;  /* 0x000000101a1a7819 */ /* 0x000fe200000006ff */
[----:B------:R-:W-:Y:S01]  /*1840*/  FADD.FTZ R27, R22, R27 ;  /* 0x0000001b161b7221 */ /* 0x000fe20000010000 */
[----:B------:R-:W-:Y:S01]  /*1850*/  FADD.FTZ R21, R21, R24 ;  /* 0x0000001815157221 */ /* 0x000fe20000010000 */
[----:B------:R-:W-:Y:S01]  /*1860*/  PRMT R25, R56, 0x7632, R25 ;  /* 0x0000763238197816 */ /* 0x000fe20000000019 */
[----:B------:R-:W-:Y:S01]  /*1870*/  FFMA.FTZ R22, R22, R22, R23 ;  /* 0x0000001616167223 */ /* 0x000fe20000010017 */
[----:B------:R-:W-:Y:S01]  /*1880*/  SHF.L.U32 R23, R54, 0x10, RZ ;  /* 0x0000001036177819 */ /* 0x000fe200000006ff */
[----:B------:R-:W-:Y:S01]  /*1890*/  FADD.FTZ R20, R20, R27 ;  /* 0x0000001b14147221 */ /* 0x000fe20000010000 */
[----:B------:R-:W-:Y:S01]  /*18a0*/  FMUL.FTZ R24, R26, R26 ;  /* 0x0000001a1a187220 */ /* 0x000fe20000410000 */
[----:B------:R-:W-:Y:S01]  /*18b0*/  SHF.L.U32 R27, R25, 0x10, RZ ;  /* 0x00000010191b7819 */ /* 0x000fe200000006ff */
[----:B------:R-:W-:Y:S01]  /*18c0*/  FADD.FTZ R21, R21, R22 ;  /* 0x0000001615157221 */ /* 0x000fe20000010000 */
[----:B------:R-:W-:Y:S01]  /*18d0*/  SHF.L.U32 R22, R56, 0x10, RZ ;  /* 0x0000001038167819 */ /* 0x000fe200000006ff */
[C---:B------:R-:W-:Y:S01]  /*18e0*/  FADD.FTZ R25, R23.reuse, R26 ;  /* 0x0000001a17197221 */ /* 0x040fe20000010000 */
[----:B------:R-:W-:Y:S01]  /*18f0*/  FFMA.FTZ R24, R23, R23, R24 ;  /* 0x0000001717187223 */ /* 0x000fe20000010018 */
[----:B------:R-:W-:-:S02]  /*1900*/  FMUL.FTZ R23, R27, R27 ;  /* 0x0000001b1b177220 */ /* 0x000fc40000410000 */
[----:B------:R-:W-:Y:S01]  /*1910*/  FADD.FTZ R27, R22, R27 ;  /* 0x0000001b161b7221 */ /* 0x000fe20000010000 */
[----:B------:R-:W-:Y:S01]  /*1920*/  FADD.FTZ R20, R20, R25 ;  /* 0x0000001914147221 */ /* 0x000fe20000010000 */
[----:B------:R-:W-:Y:S01]  /*1930*/  FFMA.FTZ R22, R22, R22, R23 ;  /* 0x0000001616167223 */ /* 0x000fe20000010017 */
[----:B------:R-:W-:Y:S02]  /*1940*/  FADD.FTZ R21, R21, R24 ;  /* 0x0000001815157221 */ /* 0x000fe40000010000 */
[----:B------:R-:W-:Y:S02]  /*1950*/  FADD.FTZ R20, R20, R27 ;  /* 0x0000001b14147221 */ /* 0x000fe40000010000 */
[----:B------:R-:W-:Y:S01]  /*1960*/  FADD.FTZ R21, R21, R22 ;  /* 0x0000001615157221 */ /* 0x000fe20000010000 */
[C---:B------:R-:W-:Y:S02]  /*1970*/  PRMT R26, R69.reuse, 0x7632, R26 ;  /* 0x00007632451a7816 */ /* 0x040fe4000000001a */
[----:B------:R-:W-:-:S02]  /*1980*/  SHF.L.U32 R23, R69, 0x10, RZ ;  /* 0x0000001045177819 */ /* 0x000fc400000006ff */
[----:B------:R-:W-:-:S05]  /*1990*/  SHF.L.U32 R26, R26, 0x10, RZ ;  /* 0x000000101a1a7819 */ /* 0x000fca00000006ff */
[----:B------:R-:W-:-:S04]  /*19a0*/  FMUL.FTZ R24, R26, R26 ;  /* 0x0000001a1a187220 */ /* 0x000fc80000410000 */
[----:B------:R-:W-:-:S04]  /*19b0*/  FFMA.FTZ R24, R23, R23, R24 ;  /* 0x0000001717187223 */ /* 0x000fc80000010018 */
[----:B------:R-:W-:Y:S01]  /*19c0*/  FADD.FTZ R21, R21, R24 ;  /* 0x0000001815157221 */ /* 0x000fe20000010000 */
[C---:B------:R-:W-:Y:S02]  /*19d0*/  PRMT R25, R70.reuse, 0x7632, R25 ;  /* 0x0000763246197816 */ /* 0x040fe40000000019 */
[----:B------:R-:W-:Y:S02]  /*19e0*/  SHF.L.U32 R22, R70, 0x10, RZ ;  /* 0x0000001046167819 */ /* 0x000fe400000006ff */
[----:B------:R-:W-:Y:S01]  /*19f0*/  SHF.L.U32 R27, R25, 0x10, RZ ;  /* 0x00000010191b7819 */ /* 0x000fe200000006ff */
[----:B------:R-:W-:-:S04]  /*1a00*/  FADD.FTZ R25, R23, R26 ;  /* 0x0000001a17197221 */ /* 0x000fc80000010000 */
[----:B------:R-:W-:Y:S01]  /*1a10*/  FMUL.FTZ R23, R27, R27 ;  /* 0x0000001b1b177220 */ /* 0x000fe20000410000 */
[----:B------:R-:W-:Y:S01]  /*1a20*/  FADD.FTZ R20, R20, R25 ;  /* 0x0000001914147221 */ /* 0x000fe20000010000 */
[C---:B------:R-:W-:Y:S02]  /*1a30*/  FADD.FTZ R27, R22.reuse, R27 ;  /* 0x0000001b161b7221 */ /* 0x040fe40000010000 */
[----:B------:R-:W-:Y:S02]  /*1a40*/  FFMA.FTZ R22, R22, R22, R23 ;  /* 0x0000001616167223 */ /* 0x000fe40000010017 */
[----:B------:R-:W-:Y:S02]  /*1a50*/  FADD.FTZ R20, R20, R27 ;  /* 0x0000001b14147221 */ /* 0x000fe40000010000 */
[----:B------:R-:W-:Y:S01]  /*1a60*/  FADD.FTZ R21, R21, R22 ;  /* 0x0000001615157221 */ /* 0x000fe20000010000 */
[----:B------:R-:W-:-:S04]  /*1a70*/  PRMT R26, R72, 0x7632, R26 ;  /* 0x00007632481a7816 */ /* 0x000fc8000000001a */
[----:B------:R-:W-:Y:S02]  /*1a80*/  SHF.L.U32 R26, R26, 0x10, RZ ;  /* 0x000000101a1a7819 */ /* 0x000fe400000006ff */
[----:B------:R-:W-:Y:S02]  /*1a90*/  PRMT R25, R74, 0x7632, R25 ;  /* 0x000076324a197816 */ /* 0x000fe40000000019 */
[----:B------:R-:W-:Y:S01]  /*1aa0*/  SHF.L.U32 R23, R72, 0x10, RZ ;  /* 0x0000001048177819 */ /* 0x000fe200000006ff */
[----:B------:R-:W-:Y:S02]  /*1ab0*/  FMUL.FTZ R24, R26, R26 ;  /* 0x0000001a1a187220 */ /* 0x000fe40000410000 */
[----:B------:R-:W-:Y:S01]  /*1ac0*/  IMAD.U32 R27, R25, 0x10000, RZ ;  /* 0x00010000191b7824 */ /* 0x000fe200078e00ff */
[----:B------:R-:W-:Y:S01]  /*1ad0*/  SHF.L.U32 R22, R74, 0x10, RZ ;  /* 0x000000104a167819 */ /* 0x000fe200000006ff */
[C---:B------:R-:W-:Y:S01]  /*1ae0*/  FADD.FTZ R25, R23.reuse, R26 ;  /* 0x0000001a17197221 */ /* 0x040fe20000010000 */
[----:B------:R-:W-:Y:S01]  /*1af0*/  FFMA.FTZ R24, R23, R23, R24 ;  /* 0x0000001717187223 */ /* 0x000fe20000010018 */
[----:B------:R-:W-:Y:S01]  /*1b00*/  PRMT R26, R75, 0x7632, R26 ;  /* 0x000076324b1a7816 */ /* 0x000fe2000000001a */
[----:B------:R-:W-:Y:S01]  /*1b10*/  FMUL.FTZ R23, R27, R27 ;  /* 0x0000001b1b177220 */ /* 0x000fe20000410000 */
[----:B------:R-:W-:Y:S01]  /*1b20*/  FADD.FTZ R27, R22, R27 ;  /* 0x0000001b161b7221 */ /* 0x000fe20000010000 */
[----:B------:R-:W-:Y:S01]  /*1b30*/  FADD.FTZ R20, R20, R25 ;  /* 0x0000001914147221 */ /* 0x000fe20000010000 */
[----:B------:R-:W-:Y:S01]  /*1b40*/  SHF.L.U32 R26, R26, 0x10, RZ ;  /* 0x000000101a1a7819 */ /* 0x000fe200000006ff */
[----:B------:R-:W-:Y:S01]  /*1b50*/  FFMA.FTZ R22, R22, R22, R23 ;  /* 0x0000001616167223 */ /* 0x000fe20000010017 */
[----:B------:R-:W-:Y:S01]  /*1b60*/  SHF.L.U32 R23, R75, 0x10, RZ ;  /* 0x000000104b177819 */ /* 0x000fe200000006ff */
[----:B------:R-:W-:Y:S01]  /*1b70*/  FADD.FTZ R21, R21, R24 ;  /* 0x0000001815157221 */ /* 0x000fe20000010000 */
[----:B------:R-:W-:Y:S01]  /*1b80*/  FADD.FTZ R20, R20, R27 ;  /* 0x0000001b14147221 */ /* 0x000fe20000010000 */
[----:B------:R-:W-:-:S02]  /*1b90*/  FMUL.FTZ R24, R26, R26 ;  /* 0x0000001a1a187220 */ /* 0x000fc40000410000 */
[----:B------:R-:W-:Y:S02]  /*1ba0*/  FADD.FTZ R21, R21, R22 ;  /* 0x0000001615157221 */ /* 0x000fe40000010000 */
[----:B------:R-:W-:Y:S01]  /*1bb0*/  FFMA.FTZ R24, R23, R23, R24 ;  /* 0x0000001717187223 */ /* 0x000fe20000010018 */
[----:B--2---:R-:W-:-:S04]  /*1bc0*/  PRMT R25, R76, 0x7632, R25 ;  /* 0x000076324c197816 */ /* 0x004fc80000000019 */
[----:B------:R-:W-:Y:S01]  /*1bd0*/  SHF.L.U32 R27, R25, 0x10, RZ ;  /* 0x00000010191b7819 */ /* 0x000fe200000006ff */
[--C-:B------:R-:W-:Y:S01]  /*1be0*/  FADD.FTZ R25, R23, R26.reuse ;  /* 0x0000001a17197221 */ /* 0x100fe20000010000 */
[----:B------:R-:W-:Y:S02]  /*1bf0*/  SHF.L.U32 R22, R76, 0x10, RZ ;  /* 0x000000104c167819 */ /* 0x000fe400000006ff */
[----:B------:R-:W-:Y:S01]  /*1c00*/  PRMT R26, R83, 0x7632, R26 ;  /* 0x00007632531a7816 */ /* 0x000fe2000000001a */
[----:B------:R-:W-:-:S03]  /*1c10*/  FMUL.FTZ R23, R27, R27 ;  /* 0x0000001b1b177220 */ /* 0x000fc60000410000 */
[----:B------:R-:W-:Y:S01]  /*1c20*/  SHF.L.U32 R26, R26, 0x10, RZ ;  /* 0x000000101a1a7819 */ /* 0x000fe200000006ff */
[C---:B------:R-:W-:Y:S01]  /*1c30*/  FADD.FTZ R27, R22.reuse, R27 ;  /* 0x0000001b161b7221 */ /* 0x040fe20000010000 */
[----:B------:R-:W-:Y:S01]  /*1c40*/  FFMA.FTZ R22, R22, R22, R23 ;  /* 0x0000001616167223 */ /* 0x000fe20000010017 */
[----:B------:R-:W-:Y:S01]  /*1c50*/  FADD.FTZ R21, R21, R24 ;  /* 0x0000001815157221 */ /* 0x000fe20000010000 */
[----:B------:R-:W-:Y:S01]  /*1c60*/  SHF.L.U32 R23, R83, 0x10, RZ ;  /* 0x0000001053177819 */ /* 0x000fe200000006ff */
[----:B------:R-:W-:Y:S01]  /*1c70*/  FADD.FTZ R20, R20, R25 ;  /* 0x0000001914147221 */ /* 0x000fe20000010000 */
[----:B------:R-:W-:Y:S01]  /*1c80*/  FMUL.FTZ R24, R26, R26 ;  /* 0x0000001a1a187220 */ /* 0x000fe20000410000 */
[----:B------:R-:W-:Y:S02]  /*1c90*/  FADD.FTZ R21, R21, R22 ;  /* 0x0000001615157221 */ /* 0x000fe40000010000 */
[----:B------:R-:W-:Y:S01]  /*1ca0*/  FADD.FTZ R20, R20, R27 ;  /* 0x0000001b14147221 */ /* 0x000fe20000010000 */
[C---:B------:R-:W-:Y:S01]  /*1cb0*/  FADD.FTZ R25, R23.reuse, R26 ;  /* 0x0000001a17197221 */ /* 0x040fe20000010000 */
[----:B------:R-:W-:-:S03]  /*1cc0*/  FFMA.FTZ R24, R23, R23, R24 ;  /* 0x0000001717187223 */ /* 0x000fc60000010018 */
[----:B------:R-:W-:Y:S01]  /*1cd0*/  FADD.FTZ R58, R20, R25 ;  /* 0x00000019143a7221 */ /* 0x000fe20000010000 */
[----:B------:R-:W-:-:S04]  /*1ce0*/  FADD.FTZ R59, R21, R24 ;  /* 0x00000018153b7221 */ /* 0x000fc80000010000 */
        /* <DEDUP_REMOVED lines=17> */
[----:B------:R-:W-:Y:S01]  /*1e00*/  ISETP.GT.AND P1, PT, R2, 0x17, PT ;  /* 0x000000170200780c */ /* 0x000fe20003f24270 */
[----:B------:R-:W2:-:S12]  /*1e10*/  LDC R84, c[0x0][0xc] ;  /* 0x00000300ff547b82 */ /* 0x000e980000000800 */
[----:B0-----:R-:W-:Y:S01]  /*1e20*/  @!P1 FADD.FTZ R58, R58, R21 ;  /* 0x000000153a3a9221 */ /* 0x001fe20000010000 */
[----:B-1----:R-:W-:-:S04]  /*1e30*/  @!P1 FADD.FTZ R59, R59, R20 ;  /* 0x000000143b3b9221 */ /* 0x002fc80000010000 */
[----:B------:R-:W0:Y:S04]  /*1e40*/  SHFL.DOWN PT, R21, R58, 0x10, 0x1f ;  /* 0x0a001f003a157f89 */ /* 0x000e2800000e0000 */
[----:B------:R-:W1:Y:S01]  /*1e50*/  SHFL.DOWN PT, R20, R59, 0x10, 0x1f ;  /* 0x0a001f003b147f89 */ /* 0x000e6200000e0000 */
[C---:B------:R-:W-:Y:S02]  /*1e60*/  ISETP.GT.AND P1, PT, R2.reuse, 0xf, PT ;  /* 0x0000000f0200780c */ /* 0x040fe40003f24270 */
[----:B------:R-:W-:Y:S02]  /*1e70*/  ISETP.NE.AND P2, PT, R2, RZ, PT ;  /* 0x000000ff0200720c */ /* 0x000fe40003f45270 */
[----:B------:R-:W-:Y:S01]  /*1e80*/  ISETP.NE.AND P3, PT, R0, RZ, PT ;  /* 0x000000ff0000720c */ /* 0x000fe20003f65270 */
[----:B------:R-:W-:Y:S01]  /*1e90*/  BSSY B0, `(.L_x_3609) ;  /* 0x0000040000007945 */ /* 0x000fe20003800000 */
[----:B------:R-:W-:-:S02]  /*1ea0*/  PRMT R81, R40, 0x7632, R81 ;  /* 0x0000763228517816 */ /* 0x000fc40000000051 */
[----:B------:R-:W-:Y:S02]  /*1eb0*/  PRMT R82, R48, 0x7632, R82 ;  /* 0x0000763230527816 */ /* 0x000fe40000000052 */
[----:B------:R-:W-:-:S03]  /*1ec0*/  PRMT R80, R42, 0x7632, R80 ;  /* 0x000076322a507816 */ /* 0x000fc60000000050 */
[----:B0-----:R-:W-:Y:S01]  /*1ed0*/  @!P1 FADD.FTZ R58, R58, R21 ;  /* 0x000000153a3a9221 */ /* 0x001fe20000010000 */
[----:B-1----:R-:W-:Y:S01]  /*1ee0*/  @!P1 FADD.FTZ R59, R59, R20 ;  /* 0x000000143b3b9221 */ /* 0x002fe20000010000 */
[----:B--2---:R-:W-:-:S04]  /*1ef0*/  ISETP.GE.U32.AND P1, PT, R84, 0x2, PT ;  /* 0x000000025400780c */ /* 0x004fc80003f26070 */
[----:B------:R0:W-:Y:S01]  /*1f00*/  @!P2 STS.64 [R5+0x18], R58 ;  /* 0x0000183a0500a388 */ /* 0x0001e20000000a00 */
[----:B------:R-:W-:Y:S02]  /*1f10*/  PRMT R79, R44, 0x7632, R79 ;  /* 0x000076322c4f7816 */ /* 0x000fe4000000004f */
[----:B------:R-:W-:Y:S02]  /*1f20*/  PRMT R78, R46, 0x7632, R78 ;  /* 0x000076322e4e7816 */ /* 0x000fe4000000004e */
[----:B------:R-:W-:Y:S01]  /*1f30*/  PRMT R77, R50, 0x7632, R77 ;  /* 0x00007632324d7816 */ /* 0x000fe2000000004d */
[----:B------:R-:W-:Y:S06]  /*1f40*/  BAR.SYNC.DEFER_BLOCKING 0x0 ;  /* 0x0000000000007b1d */ /* 0x000fec0000010000 */
[----:B------:R-:W-:Y:S05]  /*1f50*/  @P3 BRA `(.L_x_3610) ;  /* 0x0000000000cc3947 */ /* 0x000fea0003800000 */
[----:B------:R-:W1:Y:S01]  /*1f60*/  S2UR UR6, SR_CgaCtaId ;  /* 0x00000000000679c3 */ /* 0x000e620000008800 */
[----:B------:R-:W-:Y:S02]  /*1f70*/  UMOV UR5, 0x400 ;  /* 0x0000040000057882 */ /* 0x000fe40000000000 */
[----:B-1----:R-:W-:-:S09]  /*1f80*/  ULEA UR5, UR6, UR5, 0x18 ;  /* 0x0000000506057291 */ /* 0x002fd2000f8ec03f */
[----:B------:R-:W1:Y:S04]  /*1f90*/  LDS.128 R20, [UR5+0x20] ;  /* 0x00002005ff147984 */ /* 0x000e680008000c00 */
[----:B------:R-:W2:Y:S04]  /*1fa0*/  LDS.128 R36, [UR5+0x30] ;  /* 0x00003005ff247984 */ /* 0x000ea80008000c00 */
[----:B------:R-:W3:Y:S04]  /*1fb0*/  LDS.128 R24, [UR5+0x40] ;  /* 0x00004005ff187984 */ /* 0x000ee80008000c00 */
[----:B------:R-:W4:Y:S04]  /*1fc0*/  LDS.128 R28, [UR5+0x50] ;  /* 0x00005005ff1c7984 */ /* 0x000f280008000c00 */
[----:B------:R-:W5:Y:S01]  /*1fd0*/  LDS.128 R32, [UR5+0x60] ;  /* 0x00006005ff207984 */ /* 0x000f620008000c00 */
[----:B-1----:R-:W-:Y:S01]  /*1fe0*/  FADD.FTZ R85, R58, R20 ;  /* 0x000000143a557221 */ /* 0x002fe20000010000 */
[----:B------:R-:W-:-:S03]  /*1ff0*/  FADD.FTZ R20, R59, R21 ;  /* 0x000000153b147221 */ /* 0x000fc60000010000 */
[----:B------:R-:W-:Y:S01]  /*2000*/  FADD.FTZ R85, R85, R22 ;  /* 0x0000001655557221 */ /* 0x000fe20000010000 */
[----:B------:R-:W-:-:S03]  /*2010*/  FADD.FTZ R20, R20, R23 ;  /* 0x0000001714147221 */ /* 0x000fc60000010000 */
[----:B--2---:R-:W-:Y:S01]  /*2020*/  FADD.FTZ R85, R85, R36 ;  /* 0x0000002455557221 */ /* 0x004fe20000010000 */
[----:B------:R-:W-:Y:S02]  /*2030*/  FADD.FTZ R36, R20, R37 ;  /* 0x0000002514247221 */ /* 0x000fe40000010000 */
[----:B------:R-:W1:Y:S01]  /*2040*/  LDS.128 R20, [UR5+0x70] ;  /* 0x00007005ff147984 */ /* 0x000e620008000c00 */
[----:B------:R-:W-:Y:S01]  /*2050*/  FADD.FTZ R85, R85, R38 ;  /* 0x0000002655557221 */ /* 0x000fe20000010000 */
[----:B------:R-:W-:-:S03]  /*2060*/  FADD.FTZ R36, R36, R39 ;  /* 0x0000002724247221 */ /* 0x000fc60000010000 */
[----:B---3--:R-:W-:Y:S01]  /*2070*/  FADD.FTZ R85, R85, R24 ;  /* 0x0000001855557221 */ /* 0x008fe20000010000 */
[----:B------:R-:W-:Y:S02]  /*2080*/  FADD.FTZ R24, R36, R25 ;  /* 0x0000001924187221 */ /* 0x000fe40000010000 */
[----:B------:R-:W2:Y:S01]  /*2090*/  LDS.128 R36, [UR5+0x80] ;  /* 0x00008005ff247984 */ /* 0x000ea20008000c00 */
[----:B------:R-:W-:Y:S01]  /*20a0*/  FADD.FTZ R85, R85, R26 ;  /* 0x0000001a55557221 */ /* 0x000fe20000010000 */
[----:B------:R-:W-:-:S03]  /*20b0*/  FADD.FTZ R24, R24, R27 ;  /* 0x0000001b18187221 */ /* 0x000fc60000010000 */
[----:B----4-:R-:W-:Y:S01]  /*20c0*/  FADD.FTZ R85, R85, R28 ;  /* 0x0000001c55557221 */ /* 0x010fe20000010000 */
[----:B------:R-:W-:Y:S02]  /*20d0*/  FADD.FTZ R28, R24, R29 ;  /* 0x0000001d181c7221 */ /* 0x000fe40000010000 */
[----:B------:R-:W3:Y:S01]  /*20e0*/  LDS.128 R24, [UR5+0x90] ;  /* 0x00009005ff187984 */ /* 0x000ee20008000c00 */
[----:B------:R-:W-:Y:S01]  /*20f0*/  FADD.FTZ R85, R85, R30 ;  /* 0x0000001e55557221 */ /* 0x000fe20000010000 */
[----:B0-----:R-:W-:Y:S02]  /*2100*/  FADD.FTZ R58, R28, R31 ;  /* 0x0000001f1c3a7221 */ /* 0x001fe40000010000 */
[----:B------:R-:W0:Y:S01]  /*2110*/  LDS.128 R28, [UR5+0xa0] ;  /* 0x0000a005ff1c7984 */ /* 0x000e220008000c00 */
[----:B-----5:R-:W-:Y:S01]  /*2120*/  FADD.FTZ R85, R85, R32 ;  /* 0x0000002055557221 */ /* 0x020fe20000010000 */
[----:B------:R-:W-:Y:S02]  /*2130*/  FADD.FTZ R32, R58, R33 ;  /* 0x000000213a207221 */ /* 0x000fe40000010000 */
[----:B------:R-:W4:Y:S01]  /*2140*/  LDS.64 R58, [UR5+0xb0] ;  /* 0x0000b005ff3a7984 */ /* 0x000f220008000a00 */
        /* <DEDUP_REMOVED lines=18> */
[----:B----4-:R-:W-:Y:S01]  /*2270*/  FADD.FTZ R58, R85, R58 ;  /* 0x0000003a553a7221 */ /* 0x010fe20000010000 */
[----:B------:R-:W-:-:S07]  /*2280*/  FADD.FTZ R59, R32, R59 ;  /* 0x0000003b203b7221 */ /* 0x000fce0000010000 */
.L_x_3610:
[----:B------:R-:W-:Y:S05]  /*2290*/  BSYNC B0 ;  /* 0x0000000000007941 */ /* 0x000fea0003800000 */
.L_x_3609:
        /* <DEDUP_REMOVED lines=9> */
[----:B------:R-:W-:Y:S01]  /*2330*/  PRMT R30, R83, 0x7632, R30 ;  /* 0x00007632531e7816 */ /* 0x000fe2000000001e */
[----:B------:R-:W-:Y:S06]  /*2340*/  @!P1 BRA `(.L_x_3611) ;  /* 0x0000000800709947 */ /* 0x000fec0003800000 */
[----:B------:R-:W-:Y:S05]  /*2350*/  @P3 BRA `(.L_x_3612) ;  /* 0x0000000000743947 */ /* 0x000fea0003800000 */
[----:B------:R-:W1:Y:S01]  /*2360*/  LDC R39, c[0x0][0x10] ;  /* 0x00000400ff277b82 */ /* 0x000e620000000800 */
[----:B------:R-:W2:Y:S01]  /*2370*/  S2R R26, SR_CTAID.Y ;  /* 0x00000000001a7919 */ /* 0x000ea20000002600 */
[C---:B------:R-:W-:Y:S02]  /*2380*/  LOP3.LUT R24, R4.reuse, 0x1, RZ, 0xc0, !PT ;  /* 0x0000000104187812 */ /* 0x040fe400078ec0ff */
[----:B------:R-:W-:-:S04]  /*2390*/  LOP3.LUT P1, RZ, R4, 0x2, RZ, 0xc0, !PT ;  /* 0x0000000204ff7812 */ /* 0x000fc8000782c0ff */
[----:B------:R-:W3:Y:S08]  /*23a0*/  LDC.64 R22, c[0x0][0x248] ;  /* 0x00009200ff167b82 */ /* 0x000ef00000000a00 */
[----:B------:R-:W4:Y:S01]  /*23b0*/  LDC.64 R20, c[0x0][0x240] ;  /* 0x00009000ff147b82 */ /* 0x000f220000000a00 */
[----:B-1----:R-:W-:-:S04]  /*23c0*/  IMAD R25, R24, R39, RZ ;  /* 0x0000002718197224 */ /* 0x002fc800078e02ff */
[----:B------:R-:W-:-:S05]  /*23d0*/  IMAD R24, R25, R84, RZ ;  /* 0x0000005419187224 */ /* 0x000fca00078e02ff */
[----:B------:R-:W-:Y:S02]  /*23e0*/  SHF.L.U32 R27, R24, 0x1, RZ ;  /* 0x00000001181b7819 */ /* 0x000fe400000006ff */
[----:B--2---:R-:W-:Y:S02]  /*23f0*/  IADD3 R25, R25, R26, RZ ;  /* 0x0000001a19197210 */ /* 0x004fe40007ffe0ff */
[----:B------:R-:W-:Y:S01]  /*2400*/  MOV R24, 0xffffffff ;  /* 0xffffffff00187802 */ /* 0x000fe20000000f00 */
[----:B---3--:R-:W-:-:S04]  /*2410*/  IMAD.WIDE R22, R27, 0x4, R22 ;  /* 0x000000041b167825 */ /* 0x008fc800078e0216 */
[----:B------:R-:W-:Y:S02]  /*2420*/  IMAD R27, R39, UR7, R26 ;  /* 0x00000007271b7c24 */ /* 0x000fe4000f8e021a */
[----:B----4-:R-:W-:Y:S01]  /*2430*/  IMAD.WIDE.U32 R20, R25, 0x4, R20 ;  /* 0x0000000419147825 */ /* 0x010fe200078e0014 */
[----:B------:R-:W-:-:S03]  /*2440*/  SEL R25, R84, RZ, !P1 ;  /* 0x000000ff54197207 */ /* 0x000fc60004800000 */
[----:B------:R-:W-:Y:S01]  /*2450*/  IMAD.WIDE.U32 R22, R27, 0x8, R22 ;  /* 0x000000081b167825 */ /* 0x000fe200078e0016 */
[----:B------:R-:W-:Y:S02]  /*2460*/  SEL R27, R24, 0x1, P1 ;  /* 0x00000001181b7807 */ /* 0x000fe40000800000 */
[----:B------:R-:W-:Y:S02]  /*2470*/  ISETP.NE.AND P1, PT, R25, -0x1, PT ;  /* 0xffffffff1900780c */ /* 0x000fe40003f25270 */
[----:B------:R1:W-:Y:S01]  /*2480*/  STG.E.64 desc[UR8][R22.64], R58 ;  /* 0x0000003a16007986 */ /* 0x0003e2000c101b08 */
[----:B------:R-:W-:Y:S06]  /*2490*/  MEMBAR.ALL.GPU ;  /* 0x0000000000007992 */ /* 0x000fec000000a000 */
[----:B------:R-:W-:-:S00]  /*24a0*/  ERRBAR ;  /* 0x00000000000079ab */ /* 0x000fc00000000000 */
[----:B------:R-:W-:Y:S06]  /*24b0*/  CGAERRBAR ;  /* 0x00000000000075ab */ /* 0x000fec0000000000 */
[----:B------:R1:W-:Y:S01]  /*24c0*/  REDG.E.ADD.S32.STRONG.GPU desc[UR8][R20.64], R27 ;  /* 0x0000001b1400798e */ /* 0x0003e2000c10e388 */
[----:B------:R-:W-:Y:S05]  /*24d0*/  @!P1 BRA `(.L_x_3612) ;  /* 0x0000000000149947 */ /* 0x000fea0003800000 */
.L_x_3613:
[----:B-1----:R-:W2:Y:S04]  /*24e0*/  LDG.E.STRONG.GPU R22, desc[UR8][R20.64] ;  /* 0x0000000814167981 */ /* 0x002ea8000c1ef900 */
[----:B--2---:R-:W-:Y:S01]  /*24f0*/  CCTL.IVALL ;  /* 0x00000000ff00798f */ /* 0x004fe20002000000 */
[----:B------:R-:W-:Y:S05]  /*2500*/  YIELD ;  /* 0x0000000000007946 */ /* 0x000fea0003800000 */
[----:B------:R-:W-:-:S13]  /*2510*/  ISETP.NE.AND P1, PT, R22, R25, PT ;  /* 0x000000191600720c */ /* 0x000fda0003f25270 */
[----:B------:R-:W-:Y:S05]  /*2520*/  @P1 BRA `(.L_x_3613) ;  /* 0xfffffffc00ec1947 */ /* 0x000fea000383ffff */
.L_x_3612:
        /* <DEDUP_REMOVED lines=10> */
[----:B------:R-:W-:-:S07]  /*25d0*/  IADD3 R39, -R39, R84, RZ ;  /* 0x0000005427277210 */ /* 0x000fce0007ffe1ff */
.L_x_3615:
[C---:B------:R-:W-:Y:S02]  /*25e0*/  IADD3 R20, R38.reuse, 0x1, RZ ;  /* 0x0000000126147810 */ /* 0x040fe40007ffe0ff */
[----:B------:R-:W-:Y:S02]  /*25f0*/  ISETP.EQ.OR P1, PT, R38, UR7, P3 ;  /* 0x0000000726007c0c */ /* 0x000fe40009f22670 */
[----:B------:R-:W-:Y:S02]  /*2600*/  ISETP.EQ.OR P2, PT, R20, UR7, P3 ;  /* 0x0000000714007c0c */ /* 0x000fe40009f42670 */
[----:B------:R-:W-:-:S04]  /*2610*/  IADD3 R85, R38, 0x2, RZ ;  /* 0x0000000226557810 */ /* 0x000fc80007ffe0ff */
[----:B------:R-:W-:-:S05]  /*2620*/  ISETP.EQ.OR P4, PT, R85, UR7, P3 ;  /* 0x0000000755007c0c */ /* 0x000fca0009f82670 */
[----:B------:R-:W1:Y:S01]  /*2630*/  @!P1 LDC R93, c[0x0][0x10] ;  /* 0x00000400ff5d9b82 */ /* 0x000e620000000800 */
[----:B------:R-:W2:Y:S01]  /*2640*/  @!P1 S2R R22, SR_CTAID.Y ;  /* 0x0000000000169919 */ /* 0x000ea20000002600 */
[C---:B------:R-:W-:Y:S02]  /*2650*/  @!P1 LOP3.LUT R24, R4.reuse, 0x1, RZ, 0xc0, !PT ;  /* 0x0000000104189812 */ /* 0x040fe400078ec0ff */
[----:B------:R-:W-:Y:S01]  /*2660*/  @!P2 LOP3.LUT R26, R4, 0x1, RZ, 0xc0, !PT ;  /* 0x00000001041aa812 */ /* 0x000fe200078ec0ff */
[----:B------:R-:W3:Y:S03]  /*2670*/  @!P2 S2R R25, SR_CTAID.Y ;  /* 0x000000000019a919 */ /* 0x000ee60000002600 */
[----:B------:R-:W3:Y:S01]  /*2680*/  @!P2 LDC R27, c[0x0][0x10] ;  /* 0x00000400ff1bab82 */ /* 0x000ee20000000800 */
[----:B------:R-:W4:Y:S07]  /*2690*/  @!P4 S2R R23, SR_CTAID.Y ;  /* 0x000000000017c919 */ /* 0x000f2e0000002600 */
[----:B------:R-:W5:Y:S01]  /*26a0*/  @!P2 LDC.64 R90, c[0x0][0x248] ;  /* 0x00009200ff5aab82 */ /* 0x000f620000000a00 */
[----:B-1----:R-:W-:-:S04]  /*26b0*/  @!P1 IMAD R24, R24, R93, RZ ;  /* 0x0000005d18189224 */ /* 0x002fc800078e02ff */
[----:B------:R-:W-:Y:S02]  /*26c0*/  @!P1 IMAD R24, R24, R84, RZ ;  /* 0x0000005418189224 */ /* 0x000fe400078e02ff */
[----:B--2---:R-:W-:Y:S02]  /*26d0*/  @!P1 IMAD R93, R93, R38, R22 ;  /* 0x000000265d5d9224 */ /* 0x004fe400078e0216 */
[----:B------:R-:W4:Y:S01]  /*26e0*/  @!P4 LDC R22, c[0x0][0x10] ;  /* 0x00000400ff16cb82 */ /* 0x000f220000000800 */
[-C--:B---3--:R-:W-:Y:S02]  /*26f0*/  @!P2 IMAD R25, R20, R27.reuse, R25 ;  /* 0x0000001b1419a224 */ /* 0x088fe400078e0219 */
[----:B------:R-:W-:-:S05]  /*2700*/  @!P2 IMAD R27, R26, R27, RZ ;  /* 0x0000001b1a1ba224 */ /* 0x000fca00078e02ff */
[----:B------:R-:W1:Y:S01]  /*2710*/  @!P1 LDC.64 R20, c[0x0][0x248] ;  /* 0x00009200ff149b82 */ /* 0x000e620000000a00 */
[----:B------:R-:W-:Y:S01]  /*2720*/  @!P2 IMAD R26, R27, R84, RZ ;  /* 0x000000541b1aa224 */ /* 0x000fe200078e02ff */
[----:B------:R-:W-:-:S04]  /*2730*/  @!P1 SHF.L.U32 R27, R24, 0x1, RZ ;  /* 0x00000001181b9819 */ /* 0x000fc800000006ff */
[----:B------:R-:W-:-:S05]  /*2740*/  @!P2 SHF.L.U32 R26, R26, 0x1, RZ ;  /* 0x000000011a1aa819 */ /* 0x000fca00000006ff */
[----:B-----5:R-:W-:-:S04]  /*2750*/  @!P2 IMAD.WIDE R90, R26, 0x4, R90 ;  /* 0x000000041a5aa825 */ /* 0x020fc800078e025a */
[----:B----4-:R-:W-:Y:S02]  /*2760*/  @!P4 IMAD R85, R85, R22, R23 ;  /* 0x000000165555c224 */ /* 0x010fe400078e0217 */
[----:B------:R-:W-:-:S04]  /*2770*/  @!P2 IMAD.WIDE.U32 R90, R25, 0x8, R90 ;  /* 0x00000008195aa825 */ /* 0x000fc800078e005a */
[----:B-1----:R-:W-:Y:S01]  /*2780*/  @!P1 IMAD.WIDE R20, R27, 0x4, R20 ;  /* 0x000000041b149825 */ /* 0x002fe200078e0214 */
[----:B------:R-:W-:-:S04]  /*2790*/  IADD3 R27, R38, 0x3, RZ ;  /* 0x00000003261b7810 */ /* 0x000fc80007ffe0ff */
[----:B------:R-:W-:Y:S01]  /*27a0*/  ISETP.EQ.OR P5, PT, R27, UR7, P3 ;  /* 0x000000071b007c0c */ /* 0x000fe20009fa2670 */
[----:B------:R-:W-:Y:S01]  /*27b0*/  @!P1 IMAD.WIDE.U32 R20, R93, 0x8, R20 ;  /* 0x000000085d149825 */ /* 0x000fe200078e0014 */
[----:B------:R-:W-:-:S05]  /*27c0*/  @!P4 LOP3.LUT R93, R4, 0x1, RZ, 0xc0, !PT ;  /* 0x00000001045dc812 */ /* 0x000fca00078ec0ff */
[----:B------:R-:W-:Y:S01]  /*27d0*/  @!P4 IMAD R93, R93, R22, RZ ;  /* 0x000000165d5dc224 */ /* 0x000fe200078e02ff */
[----:B------:R-:W0:Y:S01]  /*27e0*/  @!P1 LDG.E.64 R20, desc[UR8][R20.64] ;  /* 0x0000000814149981 */ /* 0x000e22000c1e1b00 */
[----:B------:R-:W1:Y:S02]  /*27f0*/  @!P4 LDC.64 R22, c[0x0][0x248] ;  /* 0x00009200ff16cb82 */ /* 0x000e640000000a00 */
[----:B------:R-:W-:Y:S02]  /*2800*/  @!P4 IMAD R93, R93, R84, RZ ;  /* 0x000000545d5dc224 */ /* 0x000fe400078e02ff */
[----:B------:R-:W2:Y:S03]  /*2810*/  @!P5 S2R R25, SR_CTAID.Y ;  /* 0x000000000019d919 */ /* 0x000ea60000002600 */
[----:B------:R-:W-:Y:S01]  /*2820*/  @!P4 SHF.L.U32 R93, R93, 0x1, RZ ;  /* 0x000000015d5dc819 */ /* 0x000fe200000006ff */
[----:B------:R-:W3:Y:S04]  /*2830*/  @!P5 LDC R24, c[0x0][0x10] ;  /* 0x00000400ff18db82 */ /* 0x000ee80000000800 */
[----:B-1----:R-:W-:Y:S01]  /*2840*/  @!P4 IMAD.WIDE R22, R93, 0x4, R22 ;  /* 0x000000045d16c825 */ /* 0x002fe200078e0216 */
[----:B------:R-:W-:-:S05]  /*2850*/  @!P5 LOP3.LUT R93, R4, 0x1, RZ, 0xc0, !PT ;  /* 0x00000001045dd812 */ /* 0x000fca00078ec0ff */
[-C--:B---3--:R-:W-:Y:S02]  /*2860*/  @!P5 IMAD R93, R93, R24.reuse, RZ ;  /* 0x000000185d5dd224 */ /* 0x088fe400078e02ff */
[----:B--2---:R-:W-:Y:S02]  /*2870*/  @!P5 IMAD R27, R27, R24, R25 ;  /* 0x000000181b1bd224 */ /* 0x004fe400078e0219 */
[----:B------:R-:W1:Y:S01]  /*2880*/  @!P5 LDC.64 R24, c[0x0][0x248] ;  /* 0x00009200ff18db82 */ /* 0x000e620000000a00 */
[----:B------:R-:W-:-:S05]  /*2890*/  @!P5 IMAD R93, R93, R84, RZ ;  /* 0x000000545d5dd224 */ /* 0x000fca00078e02ff */
[----:B------:R-:W-:-:S05]  /*28a0*/  @!P5 SHF.L.U32 R93, R93, 0x1, RZ ;  /* 0x000000015d5dd819 */ /* 0x000fca00000006ff */
[----:B-1----:R-:W-:-:S04]  /*28b0*/  @!P5 IMAD.WIDE R24, R93, 0x4, R24 ;  /* 0x000000045d18d825 */ /* 0x002fc800078e0218 */
[----:B------:R-:W-:Y:S02]  /*28c0*/  @!P4 IMAD.WIDE.U32 R92, R85, 0x8, R22 ;  /* 0x00000008555cc825 */ /* 0x000fe400078e0016 */
[----:B------:R-:W2:Y:S02]  /*28d0*/  @!P2 LDG.E.64 R22, desc[UR8][R90.64] ;  /* 0x000000085a16a981 */ /* 0x000ea4000c1e1b00 */
        /* <DEDUP_REMOVED lines=15> */
.L_x_3614:
[----:B------:R-:W-:-:S13]  /*29d0*/  LOP3.LUT P1, R22, R84, 0x3, RZ, 0xc0, !PT ;  /* 0x0000000354167812 */ /* 0x000fda000782c0ff */
        /* <DEDUP_REMOVED lines=18> */
.L_x_3617:
[----:B------:R-:W-:Y:S05]  /*2b00*/  BSYNC B0 ;  /* 0x0000000000007941 */ /* 0x000fea0003800000 */
.L_x_3616:
        /* <DEDUP_REMOVED lines=9> */
[----:B------:R-:W2:Y:S01]  /*2ba0*/  @!P1 S2R R26, SR_CTAID.Y ;  /* 0x00000000001a9919 */ /* 0x000ea20000002600 */
[----:B------:R-:W-:Y:S02]  /*2bb0*/  @!P1 LOP3.LUT R85, R4, 0x1, RZ, 0xc0, !PT ;  /* 0x0000000104559812 */ /* 0x000fe400078ec0ff */
[----:B------:R-:W3:Y:S08]  /*2bc0*/  @!P1 LDC R38, c[0x0][0x10] ;  /* 0x00000400ff269b82 */ /* 0x000ef00000000800 */
[----:B------:R-:W4:Y:S01]  /*2bd0*/  @!P2 LDC.64 R22, c[0x0][0x248] ;  /* 0x00009200ff16ab82 */ /* 0x000f220000000a00 */
[----:B-1----:R-:W-:-:S07]  /*2be0*/  @!P2 IMAD R27, R20, R25, R27 ;  /* 0x00000019141ba224 */ /* 0x002fce00078e021b */
[----:B------:R-:W1:Y:S01]  /*2bf0*/  @!P1 LDC.64 R20, c[0x0][0x248] ;  /* 0x00009200ff149b82 */ /* 0x000e620000000a00 */
[----:B------:R-:W-:Y:S02]  /*2c00*/  @!P2 IMAD R25, R24, R25, RZ ;  /* 0x000000191819a224 */ /* 0x000fe400078e02ff */
[----:B---3--:R-:W-:Y:S02]  /*2c10*/  @!P1 IMAD R85, R85, R38, RZ ;  /* 0x0000002655559224 */ /* 0x008fe400078e02ff */
[-C--:B------:R-:W-:Y:S02]  /*2c20*/  @!P2 IMAD R25, R25, R84.reuse, RZ ;  /* 0x000000541919a224 */ /* 0x080fe400078e02ff */
[----:B------:R-:W-:Y:S02]  /*2c30*/  @!P1 IMAD R85, R85, R84, RZ ;  /* 0x0000005455559224 */ /* 0x000fe400078e02ff */
[----:B--2---:R-:W-:Y:S01]  /*2c40*/  @!P1 IMAD R39, R39, R38, R26 ;  /* 0x0000002627279224 */ /* 0x004fe200078e021a */
[----:B------:R-:W-:-:S05]  /*2c50*/  @!P2 SHF.L.U32 R25, R25, 0x1, RZ ;  /* 0x000000011919a819 */ /* 0x000fca00000006ff */
[----:B----4-:R-:W-:-:S04]  /*2c60*/  @!P2 IMAD.WIDE R24, R25, 0x4, R22 ;  /* 0x000000041918a825 */ /* 0x010fc800078e0216 */
[----:B------:R-:W-:-:S04]  /*2c70*/  @!P1 IMAD.SHL.U32 R23, R85, 0x2, RZ ;  /* 0x0000000255179824 */ /* 0x000fc800078e00ff */
        /* <DEDUP_REMOVED lines=9> */
.L_x_3611:
[----:B------:R-:W-:Y:S01]  /*2d10*/  ULDC.64 UR12, c[0x0][0x218] ;  /* 0x00008600000c7ab9 */ /* 0x000fe20000000a00 */
[----:B------:R-:W-:Y:S01]  /*2d20*/  LOP3.LUT P1, RZ, R0, UR7, RZ, 0xfc, !PT ;  /* 0x0000000700ff7c12 */ /* 0x000fe2000f82fcff */
[----:B------:R-:W2:Y:S01]  /*2d30*/  S2UR UR6, SR_CgaCtaId ;  /* 0x00000000000679c3 */ /* 0x000ea20000008800 */
[----:B------:R-:W-:Y:S01]  /*2d40*/  ISETP.EQ.U32.AND P2, PT, RZ, UR12, PT ;  /* 0x0000000cff007c0c */ /* 0x000fe2000bf42070 */
[----:B------:R-:W-:Y:S01]  /*2d50*/  UMOV UR5, 0x400 ;  /* 0x0000040000057882 */ /* 0x000fe20000000000 */
[----:B------:R-:W-:Y:S02]  /*2d60*/  IADD3 R91, R67, R68, RZ ;  /* 0x00000044435b7210 */ /* 0x000fe40007ffe0ff */
[----:B------:R-:W-:-:S03]  /*2d70*/  ISETP.EQ.OR.EX P1, PT, RZ, UR13, P1, P2 ;  /* 0x0000000dff007c0c */ /* 0x000fc60008f22720 */
[----:B-1----:R-:W1:Y:S08]  /*2d80*/  LDC.64 R22, c[0x0][0x228] ;  /* 0x00008a00ff167b82 */ /* 0x002e700000000a00 */
[----:B------:R-:W3:Y:S08]  /*2d90*/  LDC.64 R20, c[0x0][0x230] ;  /* 0x00008c00ff147b82 */ /* 0x000ef00000000a00 */
[----:B------:R-:W4:Y:S01]  /*2da0*/  @!P1 LDC.64 R24, c[0x0][0x218] ;  /* 0x00008600ff189b82 */ /* 0x000f220000000a00 */
[----:B--2---:R-:W-:-:S03]  /*2db0*/  ULEA UR5, UR6, UR5, 0x18 ;  /* 0x0000000506057291 */ /* 0x004fc6000f8ec03f */
[----:B------:R-:W-:Y:S02]  /*2dc0*/  ULDC UR6, c[0x0][0x2a4] ;  /* 0x0000a90000067ab9 */ /* 0x000fe40000000800 */
[----:B------:R-:W-:Y:S01]  /*2dd0*/  @!P1 FMUL.FTZ R27, R59, UR6 ;  /* 0x000000063b1b9c20 */ /* 0x000fe20008410000 */
[----:B------:R-:W-:Y:S01]  /*2de0*/  @!P1 FMUL.FTZ R26, R58, UR6 ;  /* 0x000000063a1a9c20 */ /* 0x000fe20008410000 */
[C---:B-1----:R-:W-:Y:S02]  /*2df0*/  IMAD.WIDE R84, R91.reuse, 0x4, R22 ;  /* 0x000000045b547825 */ /* 0x042fe400078e0216 */
[----:B------:R-:W-:Y:S02]  /*2e00*/  @!P3 STS.64 [UR5+0xc0], R58 ;  /* 0x0000c03aff00b988 */ /* 0x000fe40008000a05 */
[----:B---3--:R-:W-:-:S04]  /*2e10*/  IMAD.WIDE R22, R91, 0x4, R20 ;  /* 0x000000045b167825 */ /* 0x008fc800078e0214 */
[----:B----4-:R-:W-:-:S05]  /*2e20*/  @!P1 IMAD.WIDE R38, R66, 0x8, R24 ;  /* 0x0000000842269825 */ /* 0x010fca00078e0218 */
[----:B------:R1:W-:Y:S01]  /*2e30*/  @!P1 STG.E.64 desc[UR8][R38.64], R26 ;  /* 0x0000001a26009986 */ /* 0x0003e2000c101b08 */
[----:B------:R-:W-:Y:S06]  /*2e40*/  BAR.SYNC.DEFER_BLOCKING 0x0 ;  /* 0x0000000000007b1d */ /* 0x000fec0000010000 */
[----:B------:R-:W2:Y:S04]  /*2e50*/  LDG.E.64 R20, desc[UR8][R84.64] ;  /* 0x0000000854147981 */ /* 0x000ea8000c1e1b00 */
[----:B------:R-:W2:Y:S01]  /*2e60*/  LDG.E.64 R22, desc[UR8][R22.64] ;  /* 0x0000000816167981 */ /* 0x000ea2000c1e1b00 */
[----:B-1----:R-:W-:-:S02]  /*2e70*/  MOV R38, 0x3f800000 ;  /* 0x3f80000000267802 */ /* 0x002fc40000000f00 */
[----:B------:R-:W-:Y:S01]  /*2e80*/  ISETP.NE.AND P5, PT, RZ, UR10, PT ;  /* 0x0000000aff007c0c */ /* 0x000fe2000bfa5270 */
[----:B------:R-:W1:Y:S01]  /*2e90*/  LDS.64 R24, [UR5+0xc0] ;  /* 0x0000c005ff187984 */ /* 0x000e620008000a00 */
[----:B------:R-:W-:Y:S02]  /*2ea0*/  SHF.L.U32 R27, R48, 0x10, RZ ;  /* 0x00000010301b7819 */ /* 0x000fe400000006ff */
[----:B------:R-:W-:Y:S02]  /*2eb0*/  SHF.L.U32 R39, R40, 0x10, RZ ;  /* 0x0000001028277819 */ /* 0x000fe400000006ff */
[----:B------:R-:W-:Y:S01]  /*2ec0*/  SHF.L.U32 R81, R81, 0x10, RZ ;  /* 0x0000001051517819 */ /* 0x000fe200000006ff */
[----:B-1----:R-:W-:-:S04]  /*2ed0*/  FMUL.FTZ R68, R24, UR6 ;  /* 0x0000000618447c20 */ /* 0x002fc80008410000 */
[----:B------:R-:W-:Y:S01]  /*2ee0*/  FMUL.FTZ R24, R68, R68 ;  /* 0x0000004444187220 */ /* 0x000fe20000410000 */
[----:B------:R-:W-:-:S03]  /*2ef0*/  FADD.FTZ R27, R27, -R68 ;  /* 0x800000441b1b7221 */ /* 0x000fc60000010000 */
[----:B------:R-:W-:-:S05]  /*2f00*/  FFMA.FTZ R24, R25, UR6, -R24 ;  /* 0x0000000619187c23 */ /* 0x000fca0008010818 */
[----:B------:R-:W-:-:S13]  /*2f10*/  FSETP.GTU.FTZ.AND P1, PT, R24, RZ, PT ;  /* 0x000000ff1800720b */ /* 0x000fda0003f3c000 */
[----:B------:R-:W1:Y:S02]  /*2f20*/  @P1 LDC R25, c[0x0][0x238] ;  /* 0x00008e00ff191b82 */ /* 0x000e640000000800 */
[----:B-1----:R-:W-:Y:S01]  /*2f30*/  @P1 FADD.FTZ R24, R24, R25 ;  /* 0x0000001918181221 */ /* 0x002fe20000010000 */
[----:B------:R-:W-:-:S03]  /*2f40*/  SHF.L.U32 R25, R82, 0x10, RZ ;  /* 0x0000001052197819 */ /* 0x000fc600000006ff */
[----:B------:R-:W1:Y:S02]  /*2f50*/  @P1 MUFU.RSQ R38, R24 ;  /* 0x0000001800261308 */ /* 0x000e640000001400 */
[----:B------:R-:W-:Y:S01]  /*2f60*/  FADD.FTZ R25, -R68, R25 ;  /* 0x0000001944197221 */ /* 0x000fe20000010100 */
[----:B-1----:R-:W-:-:S03]  /*2f70*/  FMUL.FTZ R27, R27, R38 ;  /* 0x000000261b1b7220 */ /* 0x002fc60000410000 */
[----:B------:R-:W-:Y:S01]  /*2f80*/  FMUL.FTZ R26, R25, R38 ;  /* 0x00000026191a7220 */ /* 0x000fe20000410000 */
[----:B--2---:R-:W-:-:S03]  /*2f90*/  FFMA.FTZ R40, R20, R27, R22 ;  /* 0x0000001b14287223 */ /* 0x004fc60000010016 */
[----:B0-----:R-:W-:Y:S01]  /*2fa0*/  FFMA.FTZ R59, R21, R26, R23 ;  /* 0x0000001a153b7223 */ /* 0x001fe20000010017 */
        /* <DEDUP_REMOVED lines=11> */
.L_x_3618:
        /* <DEDUP_REMOVED lines=14> */
.L_x_3620:
[----:B------:R-:W-:Y:S05]  /*3140*/  BSYNC B0 ;  /* 0x0000000000007941 */ /* 0x000fea0003800000 */
.L_x_3619:
[----:B0-----:R-:W-:Y:S01]  /*3150*/  SHF.L.U32 R27, R80, 0x10, RZ ;  /* 0x00000010501b7819 */ /* 0x001fe200000006ff */
[----:B------:R-:W-:Y:S01]  /*3160*/  ULDC.64 UR12, c[0x0][0x278] ;  /* 0x00009e00000c7ab9 */ /* 0x000fe20000000a00 */
[----:B------:R-:W-:Y:S01]  /*3170*/  SHF.L.U32 R25, R42, 0x10, RZ ;  /* 0x000000102a197819 */ /* 0x000fe200000006ff */
[--C-:B------:R-:W-:Y:S01]  /*3180*/  FADD.FTZ R40, R39, -R68.reuse ;  /* 0x8000004427287221 */ /* 0x100fe20000010000 */
[----:B------:R-:W-:Y:S01]  /*3190*/  SHF.L.U32 R79, R79, 0x10, RZ ;  /* 0x000000104f4f7819 */ /* 0x000fe200000006ff */
[----:B------:R-:W-:Y:S01]  /*31a0*/  FADD.FTZ R42, -R68, R81 ;  /* 0x00000051442a7221 */ /* 0x000fe20000010100 */
[----:B------:R-:W-:Y:S01]  /*31b0*/  ISETP.GE.U32.AND P6, PT, R62, UR12, PT ;  /* 0x0000000c3e007c0c */ /* 0x000fe2000bfc6070 */
[----:B------:R-:W-:Y:S01]  /*31c0*/  IMAD.U32 R72, R72, 0x10000, RZ ;  /* 0x0001000048487824 */ /* 0x000fe200078e00ff */
[----:B------:R-:W-:Y:S01]  /*31d0*/  ISETP.GE.U32.AND P1, PT, R60, UR12, PT ;  /* 0x0000000c3c007c0c */ /* 0x000fe2000bf26070 */
[----:B------:R-:W-:Y:S01]  /*31e0*/  FADD.FTZ R81, -R68, R27 ;  /* 0x0000001b44517221 */ /* 0x000fe20000010100 */
[----:B------:R-:W-:Y:S01]  /*31f0*/  ISETP.GE.U32.AND P2, PT, R6, UR12, PT ;  /* 0x0000000c06007c0c */ /* 0x000fe2000bf46070 */
[-C--:B------:R-:W-:Y:S01]  /*3200*/  FMUL.FTZ R27, R40, R38.reuse ;  /* 0x00000026281b7220 */ /* 0x080fe20000410000 */
[----:B------:R-:W-:Y:S01]  /*3210*/  ISETP.GE.U32.AND P3, PT, R7, UR12, PT ;  /* 0x0000000c07007c0c */ /* 0x000fe2000bf66070 */
[----:B------:R-:W-:Y:S01]  /*3220*/  FMUL.FTZ R42, R42, R38 ;  /* 0x000000262a2a7220 */ /* 0x000fe20000410000 */
[----:B------:R-:W-:Y:S01]  /*3230*/  ISETP.GE.U32.AND P4, PT, R8, UR12, PT ;  /* 0x0000000c08007c0c */ /* 0x000fe2000bf86070 */
[--C-:B------:R-:W-:Y:S01]  /*3240*/  FADD.FTZ R25, R25, -R68.reuse ;  /* 0x8000004419197221 */ /* 0x100fe20000010000 */
[----:B------:R-:W-:Y:S01]  /*3250*/  SHF.L.U32 R59, R44, 0x10, RZ ;  /* 0x000000102c3b7819 */ /* 0x000fe200000006ff */
[----:B------:R-:W-:Y:S01]  /*3260*/  FADD.FTZ R72, R72, -R68 ;  /* 0x8000004448487221 */ /* 0x000fe20000010000 */
[----:B------:R-:W-:Y:S01]  /*3270*/  SHF.L.U32 R36, R36, 0x10, RZ ;  /* 0x0000001024247819 */ /* 0x000fe200000006ff */
[----:B------:R-:W-:Y:S01]  /*3280*/  FFMA.FTZ R42, R21, R42, R23 ;  /* 0x0000002a152a7223 */ /* 0x000fe20000010017 */
[----:B------:R-:W-:-:S02]  /*3290*/  SHF.L.U32 R85, R46, 0x10, RZ ;  /* 0x000000102e557819 */ /* 0x000fc400000006ff */
[----:B------:R-:W-:Y:S02]  /*32a0*/  SHF.L.U32 R91, R78, 0x10, RZ ;  /* 0x000000104e5b7819 */ /* 0x000fe400000006ff */
[----:B------:R-:W-:Y:S01]  /*32b0*/  SHF.L.U32 R93, R50, 0x10, RZ ;  /* 0x00000010325d7819 */ /* 0x000fe200000006ff */
[--C-:B------:R-:W-:Y:S01]  /*32c0*/  FADD.FTZ R85, R85, -R68.reuse ;  /* 0x8000004455557221 */ /* 0x100fe20000010000 */
[----:B------:R-:W-:Y:S01]  /*32d0*/  SHF.L.U32 R77, R77, 0x10, RZ ;  /* 0x000000104d4d7819 */ /* 0x000fe200000006ff */
[----:B------:R-:W-:Y:S01]  /*32e0*/  FADD.FTZ R91, -R68, R91 ;  /* 0x0000005b445b7221 */ /* 0x000fe20000010100 */
[----:B------:R-:W-:Y:S01]  /*32f0*/  SHF.L.U32 R52, R52, 0x10, RZ ;  /* 0x0000001034347819 */ /* 0x000fe200000006ff */
[--C-:B------:R-:W-:Y:S01]  /*3300*/  FADD.FTZ R93, R93, -R68.reuse ;  /* 0x800000445d5d7221 */ /* 0x100fe20000010000 */
[----:B------:R-:W-:Y:S01]  /*3310*/  SHF.L.U32 R37, R37, 0x10, RZ ;  /* 0x0000001025257819 */ /* 0x000fe200000006ff */
[----:B------:R-:W-:Y:S01]  /*3320*/  FADD.FTZ R77, -R68, R77 ;  /* 0x0000004d444d7221 */ /* 0x000fe20000010100 */
[----:B------:R-:W-:Y:S01]  /*3330*/  SHF.L.U32 R54, R54, 0x10, RZ ;  /* 0x0000001036367819 */ /* 0x000fe200000006ff */
[----:B------:R-:W-:Y:S01]  /*3340*/  FADD.FTZ R39, R52, -R68 ;  /* 0x8000004434277221 */ /* 0x000fe20000010000 */
[----:B------:R-:W-:Y:S01]  /*3350*/  SHF.L.U32 R56, R56, 0x10, RZ ;  /* 0x0000001038387819 */ /* 0x000fe200000006ff */
[----:B------:R-:W-:Y:S01]  /*3360*/  FADD.FTZ R37, -R68, R37 ;  /* 0x0000002544257221 */ /* 0x000fe20000010100 */
[----:B------:R-:W-:-:S02]  /*3370*/  SHF.L.U32 R35, R35, 0x10, RZ ;  /* 0x0000001023237819 */ /* 0x000fc400000006ff */
        /* <DEDUP_REMOVED lines=8> */
[----:B------:R-:W-:Y:S01]  /*3400*/  SHF.L.U32 R32, R32, 0x10, RZ ;  /* 0x0000001020207819 */ /* 0x000fe200000006ff */
[----:B------:R-:W-:Y:S01]  /*3410*/  FADD.FTZ R70, R70, -R68 ;  /* 0x8000004446467221 */ /* 0x000fe20000010000 */
[----:B------:R-:W-:Y:S01]  /*3420*/  SHF.L.U32 R74, R74, 0x10, RZ ;  /* 0x000000104a4a7819 */ /* 0x000fe200000006ff */
[C---:B------:R-:W-:Y:S01]  /*3430*/  FADD.FTZ R33, -R68.reuse, R33 ;  /* 0x0000002144217221 */ /* 0x040fe20000010100 */
        /* <DEDUP_REMOVED lines=8> */
[----:B------:R-:W-:-:S02]  /*34c0*/  SHF.L.U32 R29, R29, 0x10, RZ ;  /* 0x000000101d1d7819 */ /* 0x000fc400000006ff */
[----:B------:R-:W-:Y:S01]  /*34d0*/  SHF.L.U32 R24, R83, 0x10, RZ ;  /* 0x0000001053187819 */ /* 0x000fe200000006ff */
[----:B------:R-:W-:Y:S01]  /*34e0*/  FADD.FTZ R83, R59, -R68 ;  /* 0x800000443b537221 */ /* 0x000fe20000010000 */
[----:B------:R-:W-:Y:S01]  /*34f0*/  SHF.L.U32 R26, R30, 0x10, RZ ;  /* 0x000000101e1a7819 */ /* 0x000fe200000006ff */
[C---:B------:R-:W-:Y:S01]  /*3500*/  FADD.FTZ R30, -R68.reuse, R79 ;  /* 0x0000004f441e7221 */ /* 0x040fe20000010100 */
[----:B------:R-:W-:Y:S01]  /*3510*/  ISETP.GE.AND.EX P6, PT, R19, UR13, PT, P6 ;  /* 0x0000000d13007c0c */ /* 0x000fe2000bfc6360 */
[----:B------:R-:W-:Y:S01]  /*3520*/  FADD.FTZ R79, -R68, R36 ;  /* 0x00000024444f7221 */ /* 0x000fe20000010100 */
[----:B------:R-:W-:Y:S01]  /*3530*/  ISETP.GE.AND.EX P1, PT, R41, UR13, PT, P1 ;  /* 0x0000000d29007c0c */ /* 0x000fe2000bf26310 */
[----:B------:R-:W-:Y:S01]  /*3540*/  FADD.FTZ R59, R54, -R68 ;  /* 0x80000044363b7221 */ /* 0x000fe20000010000 */
[----:B------:R-:W-:Y:S01]  /*3550*/  ISETP.GE.AND.EX P2, PT, R43, UR13, PT, P2 ;  /* 0x0000000d2b007c0c */ /* 0x000fe2000bf46320 */
[----:B------:R-:W-:Y:S01]  /*3560*/  FADD.FTZ R36, -R68, R28 ;  /* 0x0000001c44247221 */ /* 0x000fe20000010100 */
[----:B------:R-:W-:Y:S01]  /*3570*/  ISETP.GE.AND.EX P3, PT, R45, UR13, PT, P3 ;  /* 0x0000000d2d007c0c */ /* 0x000fe2000bf66330 */
[--C-:B------:R-:W-:Y:S01]  /*3580*/  FADD.FTZ R76, R76, -R68.reuse ;  /* 0x800000444c4c7221 */ /* 0x100fe20000010000 */
[----:B------:R-:W-:Y:S01]  /*3590*/  ISETP.GE.AND.EX P4, PT, R47, UR13, PT, P4 ;  /* 0x0000000d2f007c0c */ /* 0x000fe2000bf86340 */
[----:B------:R-:W-:Y:S01]  /*35a0*/  FADD.FTZ R44, -R68, R29 ;  /* 0x0000001d442c7221 */ /* 0x000fe20000010100 */
[----:B------:R-:W-:Y:S01]  /*35b0*/  FADD.FTZ R40, R24, -R68 ;  /* 0x8000004418287221 */ /* 0x000fe20000010000 */
[----:B------:R-:W-:Y:S01]  /*35c0*/  ISETP.GT.U32.OR P6, PT, R0, 0x27f, P6 ;  /* 0x0000027f0000780c */ /* 0x000fe200037c4470 */
[----:B------:R-:W-:Y:S01]  /*35d0*/  FADD.FTZ R68, -R68, R26 ;  /* 0x0000001a44447221 */ /* 0x000fe20000010100 */
[----:B------:R-:W-:Y:S01]  /*35e0*/  ISETP.GT.U32.OR P1, PT, R0, 0x27f, P1 ;  /* 0x0000027f0000780c */ /* 0x000fe20000f24470 */
[----:B------:R-:W-:Y:S01]  /*35f0*/  FFMA.FTZ R24, R20, R27, R22 ;  /* 0x0000001b14187223 */ /* 0x000fe20000010016 */
[----:B------:R-:W-:-:S02]  /*3600*/  ISETP.GT.U32.OR P2, PT, R0, 0x27f, P2 ;  /* 0x0000027f0000780c */ /* 0x000fc40001744470 */
        /* <DEDUP_REMOVED lines=13> */
.L_x_3621:
        /* <DEDUP_REMOVED lines=10> */
[----:B------:R-:W-:-:S04]  /*3780*/  IADD3 R19, R27, R19, RZ ;  /* 0x000000131b137210 */ /* 0x000fc80007ffe0ff */
[----:B------:R-:W-:Y:S02]  /*3790*/  LEA.HI.X R29, R26, UR15, R19, 0x1, P6 ;  /* 0x0000000f1a1d7c11 */ /* 0x000fe4000b0f0c13 */
[----:B------:R-:W-:-:S05]  /*37a0*/  F2FP.BF16.F32.PACK_AB R19, R42, R24 ;  /* 0x000000182a13723e */ /* 0x000fca00000010ff */
[----:B------:R0:W-:Y:S02]  /*37b0*/  STG.E desc[UR8][R28.64], R19 ;  /* 0x000000131c007986 */ /* 0x0001e4000c101908 */
.L_x_3623:
[----:B------:R-:W-:Y:S05]  /*37c0*/  BSYNC B0 ;  /* 0x0000000000007941 */ /* 0x000fea0003800000 */
.L_x_3622:
[-C--:B------:R-:W-:Y:S01]  /*37d0*/  FMUL.FTZ R25, R25, R38.reuse ;  /* 0x0000002619197220 */ /* 0x080fe20000410000 */
[-C--:B------:R-:W-:Y:S01]  /*37e0*/  FMUL.FTZ R24, R81, R38.reuse ;  /* 0x0000002651187220 */ /* 0x080fe20000410000 */
[-C--:B------:R-:W-:Y:S01]  /*37f0*/  FMUL.FTZ R83, R83, R38.reuse ;  /* 0x0000002653537220 */ /* 0x080fe20000410000 */
[----:B------:R-:W-:Y:S01]  /*3800*/  FMUL.FTZ R30, R30, R38 ;  /* 0x000000261e1e7220 */ /* 0x000fe20000410000 */
[----:B0-----:R-:W-:Y:S01]  /*3810*/  FFMA.FTZ R19, R20, R25, R22 ;  /* 0x0000001914137223 */ /* 0x001fe20000010016 */
        /* <DEDUP_REMOVED lines=12> */
.L_x_3624:
        /* <DEDUP_REMOVED lines=14> */
.L_x_3626:
[----:B------:R-:W-:Y:S05]  /*39c0*/  BSYNC B0 ;  /* 0x0000000000007941 */ /* 0x000fea0003800000 */
.L_x_3625:
[----:B------:R-:W-:Y:S01]  /*39d0*/  FFMA.FTZ R83, R20, R83, R22 ;  /* 0x0000005314537223 */ /* 0x000fe20000010016 */
[----:B------:R-:W-:Y:S01]  /*39e0*/  FFMA.FTZ R30, R21, R30, R23 ;  /* 0x0000001e151e7223 */ /* 0x000fe20000010017 */
[----:B------:R-:W-:Y:S06]  /*39f0*/  @!P5 BRA `(.L_x_3627) ;  /* 0x000000000028d947 */ /* 0x000fec0003800000 */
        /* <DEDUP_REMOVED lines=10> */
.L_x_3627:
        /* <DEDUP_REMOVED lines=14> */
.L_x_3629:
[----:B------:R-:W-:Y:S05]  /*3b80*/  BSYNC B0 ;  /* 0x0000000000007941 */ /* 0x000fea0003800000 */
.L_x_3628:
[-C--:B------:R-:W-:Y:S01]  /*3b90*/  FMUL.FTZ R85, R85, R38.reuse ;  /* 0x0000002655557220 */ /* 0x080fe20000410000 */
[-C--:B------:R-:W-:Y:S01]  /*3ba0*/  FMUL.FTZ R24, R91, R38.reuse ;  /* 0x000000265b187220 */ /* 0x080fe20000410000 */
[-C--:B------:R-:W-:Y:S01]  /*3bb0*/  FMUL.FTZ R93, R93, R38.reuse ;  /* 0x000000265d5d7220 */ /* 0x080fe20000410000 */
[----:B------:R-:W-:Y:S01]  /*3bc0*/  FMUL.FTZ R30, R77, R38 ;  /* 0x000000264d1e7220 */ /* 0x000fe20000410000 */
        /* <DEDUP_REMOVED lines=13> */
.L_x_3630:
[----:B------:R-:W-:Y:S04]  /*3ca0*/  BSSY B0, `(.L_x_3631) ;  /* 0x000000e000007945 */ /* 0x000fe80003800000 */
[----:B------:R-:W-:Y:S05]  /*3cb0*/  @P3 BRA `(.L_x_3632) ;  /* 0x0000000000303947 */ /* 0x000fea0003800000 */
[----:B------:R-:W-:Y:S01]  /*3cc0*/  ULDC.64 UR14, c[0x0][0x270] ;  /* 0x00009c00000e7ab9 */ /* 0x000fe20000000a00 */
[----:B------:R-:W-:Y:S01]  /*3cd0*/  MOV R24, R86 ;  /* 0x0000005600187202 */ /* 0x000fe20000000f00 */
[----:B01----:R-:W-:Y:S01]  /*3ce0*/  IMAD R26, R45, UR14, RZ ;  /* 0x0000000e2d1a7c24 */ /* 0x003fe2000f8e02ff */
        /* <DEDUP_REMOVED lines=9> */
.L_x_3632:
[----:B------:R-:W-:Y:S05]  /*3d80*/  BSYNC B0 ;  /* 0x0000000000007941 */ /* 0x000fea0003800000 */
.L_x_3631:
        /* <DEDUP_REMOVED lines=9> */
[----:B-12---:R-:W-:-:S07]  /*3e20*/  FADD.FTZ R26, R25, 1 ;  /* 0x3f800000191a7421 */ /* 0x006fce0000010000 */
[----:B------:R-:W1:Y:S01]  /*3e30*/  MUFU.RCP R27, R26 ;  /* 0x0000001a001b7308 */ /* 0x000e620000001000 */
[----:B0-----:R-:W-:Y:S01]  /*3e40*/  FMUL.FTZ R93, R93, R24 ;  /* 0x000000185d5d7220 */ /* 0x001fe20000410000 */
[----:B-1----:R-:W-:-:S07]  /*3e50*/  FMUL.FTZ R30, R30, R27 ;  /* 0x0000001b1e1e7220 */ /* 0x002fce0000410000 */
.L_x_3633:
        /* <DEDUP_REMOVED lines=10> */
[----:B012---:R-:W-:-:S02]  /*3f00*/  LEA R26, P1, R24, UR14, 0x1 ;  /* 0x0000000e181a7c11 */ /* 0x007fc4000f8208ff */
[----:B------:R-:W-:-:S04]  /*3f10*/  IADD3 R47, R25, R47, RZ ;  /* 0x0000002f192f7210 */ /* 0x000fc80007ffe0ff */
[----:B------:R-:W-:-:S05]  /*3f20*/  LEA.HI.X R27, R24, UR15, R47, 0x1, P1 ;  /* 0x0000000f181b7c11 */ /* 0x000fca00088f0c2f */
[----:B------:R3:W-:Y:S02]  /*3f30*/  STG.E desc[UR8][R26.64], R93 ;  /* 0x0000005d1a007986 */ /* 0x0007e4000c101908 */
.L_x_3635:
[----:B------:R-:W-:Y:S05]  /*3f40*/  BSYNC B0 ;  /* 0x0000000000007941 */ /* 0x000fea0003800000 */
.L_x_3634:
[----:B------:R-:W-:Y:S01]  /*3f50*/  ISETP.GE.U32.AND P6, PT, R9, UR12, PT ;  /* 0x0000000c09007c0c */ /* 0x000fe2000bfc6070 */
[-C--:B------:R-:W-:Y:S01]  /*3f60*/  FMUL.FTZ R39, R39, R38.reuse ;  /* 0x0000002627277220 */ /* 0x080fe20000410000 */
        /* <DEDUP_REMOVED lines=8> */
[----:B------:R-:W-:Y:S01]  /*3ff0*/  ISETP.GE.AND.EX P6, PT, R49, UR13, PT, P6 ;  /* 0x0000000d31007c0c */ /* 0x000fe2000bfc6360 */
        /* <DEDUP_REMOVED lines=19> */
[----:B------:R-:W-:Y:S01]  /*4130*/  ISETP.GT.U32.OR P6, PT, R0, 0x27f, P6 ;  /* 0x0000027f0000780c */ /* 0x000fe200037c4470 */
[----:B------:R-:W-:Y:S01]  /*4140*/  FFMA.FTZ R39, R20, R39, R22 ;  /* 0x0000002714277223 */ /* 0x000fe20000010016 */
[C---:B------:R-:W-:Y:S01]  /*4150*/  ISETP.GT.U32.OR P1, PT, R0.reuse, 0x27f, P1 ;  /* 0x0000027f0000780c */ /* 0x040fe20000f24470 */
[----:B------:R-:W-:Y:S01]  /*4160*/  FFMA.FTZ R38, R21, R24, R23 ;  /* 0x0000001815267223 */ /* 0x000fe20000010017 */
[----:B------:R-:W-:-:S02]  /*4170*/  ISETP.GT.U32.OR P2, PT, R0, 0x27f, P2 ;  /* 0x0000027f0000780c */ /* 0x000fc40001744470 */
[C---:B------:R-:W-:Y:S02]  /*4180*/  ISETP.GT.U32.OR P3, PT, R0.reuse, 0x27f, P3 ;  /* 0x0000027f0000780c */ /* 0x040fe40001f64470 */
[----:B------:R-:W-:Y:S01]  /*4190*/  ISETP.GT.U32.OR P4, PT, R0, 0x27f, P4 ;  /* 0x0000027f0000780c */ /* 0x000fe20002784470 */
[----:B------:R-:W-:-:S12]  /*41a0*/  @!P5 BRA `(.L_x_3636) ;  /* 0x000000000028d947 */ /* 0x000fd80003800000 */
[----:B------:R-:W-:Y:S01]  /*41b0*/  FMUL.FTZ R24, R39, -1.4426950216293334961 ;  /* 0xbfb8aa3b27187820 */ /* 0x000fe20000410000 */
[----:B-123--:R-:W-:-:S05]  /*41c0*/  FMUL.FTZ R27, R38, -1.4426950216293334961 ;  /* 0xbfb8aa3b261b7820 */ /* 0x00efca0000410000 */
        /* <DEDUP_REMOVED lines=8> */
.L_x_3636:
[----:B------:R-:W-:Y:S04]  /*4250*/  BSSY B0, `(.L_x_3637) ;  /* 0x000000e000007945 */ /* 0x000fe80003800000 */
[----:B------:R-:W-:Y:S05]  /*4260*/  @P6 BRA `(.L_x_3638) ;  /* 0x0000000000306947 */ /* 0x000fea0003800000 */
[----:B------:R-:W-:Y:S01]  /*4270*/  ULDC.64 UR14, c[0x0][0x270] ;  /* 0x00009c00000e7ab9 */ /* 0x000fe20000000a00 */
[----:B------:R-:W-:Y:S01]  /*4280*/  MOV R24, R86 ;  /* 0x0000005600187202 */ /* 0x000fe20000000f00 */
[----:B-123--:R-:W-:Y:S01]  /*4290*/  IMAD R26, R49, UR14, RZ ;  /* 0x0000000e311a7c24 */ /* 0x00efe2000f8e02ff */
        /* <DEDUP_REMOVED lines=9> */
.L_x_3638:
[----:B------:R-:W-:Y:S05]  /*4330*/  BSYNC B0 ;  /* 0x0000000000007941 */ /* 0x000fea0003800000 */
.L_x_3637:
[----:B------:R-:W-:Y:S01]  /*4340*/  FFMA.FTZ R59, R20, R59, R22 ;  /* 0x0000003b143b7223 */ /* 0x000fe20000010016 */
[----:B------:R-:W-:Y:S01]  /*4350*/  FFMA.FTZ R46, R21, R46, R23 ;  /* 0x0000002e152e7223 */ /* 0x000fe20000010017 */
[----:B------:R-:W-:Y:S06]  /*4360*/  @!P5 BRA `(.L_x_3639) ;  /* 0x000000000028d947 */ /* 0x000fec0003800000 */
[----:B------:R-:W-:Y:S01]  /*4370*/  FMUL.FTZ R24, R59, -1.4426950216293334961 ;  /* 0xbfb8aa3b3b187820 */ /* 0x000fe20000410000 */
[----:B0123--:R-:W-:-:S05]  /*4380*/  FMUL.FTZ R27, R46, -1.4426950216293334961 ;  /* 0xbfb8aa3b2e1b7820 */ /* 0x00ffca0000410000 */
        /* <DEDUP_REMOVED lines=8> */
.L_x_3639:
[----:B------:R-:W-:Y:S04]  /*4410*/  BSSY B0, `(.L_x_3640) ;  /* 0x000000e000007945 */ /* 0x000fe80003800000 */
[----:B------:R-:W-:Y:S05]  /*4420*/  @P1 BRA `(.L_x_3641) ;  /* 0x0000000000301947 */ /* 0x000fea0003800000 */
[----:B------:R-:W-:Y:S01]  /*4430*/  ULDC.64 UR14, c[0x0][0x270] ;  /* 0x00009c00000e7ab9 */ /* 0x000fe20000000a00 */
[----:B------:R-:W-:Y:S01]  /*4440*/  MOV R25, R89 ;  /* 0x0000005900197202 */ /* 0x000fe20000000f00 */
[----:B------:R-:W-:Y:S01]  /*4450*/  IMAD R51, R51, UR14, RZ ;  /* 0x0000000e33337c24 */ /* 0x000fe2000f8e02ff */
[----:B------:R-:W-:Y:S01]  /*4460*/  F2FP.BF16.F32.PACK_AB R59, R46, R59 ;  /* 0x0000003b2e3b723e */ /* 0x000fe200000010ff */
[----:B------:R-:W-:Y:S02]  /*4470*/  IMAD.MOV.U32 R24, RZ, RZ, R86 ;  /* 0x000000ffff187224 */ /* 0x000fe400078e0056 */
[C---:B------:R-:W-:Y:S02]  /*4480*/  IMAD R51, R10.reuse, UR15, R51 ;  /* 0x0000000f0a337c24 */ /* 0x040fe4000f8e0233 */
[----:B------:R-:W-:Y:S01]  /*4490*/  IMAD.WIDE.U32 R24, R10, UR14, R24 ;  /* 0x0000000e0a187c25 */ /* 0x000fe2000f8e0018 */
[----:B------:R-:W-:Y:S02]  /*44a0*/  ULDC.64 UR14, c[0x0][0x210] ;  /* 0x00008400000e7ab9 */ /* 0x000fe40000000a00 */
[----:B0123--:R-:W-:-:S02]  /*44b0*/  LEA R26, P1, R24, UR14, 0x1 ;  /* 0x0000000e181a7c11 */ /* 0x00ffc4000f8208ff */
[----:B------:R-:W-:-:S04]  /*44c0*/  IADD3 R51, R25, R51, RZ ;  /* 0x0000003319337210 */ /* 0x000fc80007ffe0ff */
[----:B------:R-:W-:-:S05]  /*44d0*/  LEA.HI.X R27, R24, UR15, R51, 0x1, P1 ;  /* 0x0000000f181b7c11 */ /* 0x000fca00088f0c33 */
[----:B------:R4:W-:Y:S02]  /*44e0*/  STG.E desc[UR8][R26.64], R59 ;  /* 0x0000003b1a007986 */ /* 0x0009e4000c101908 */
.L_x_3641:
[----:B------:R-:W-:Y:S05]  /*44f0*/  BSYNC B0 ;  /* 0x0000000000007941 */ /* 0x000fea0003800000 */
.L_x_3640:
[----:B------:R-:W-:Y:S01]  /*4500*/  FFMA.FTZ R37, R20, R37, R22 ;  /* 0x0000002514257223 */ /* 0x000fe20000010016 */
[----:B------:R-:W-:Y:S01]  /*4510*/  FFMA.FTZ R42, R21, R42, R23 ;  /* 0x0000002a152a7223 */ /* 0x000fe20000010017 */
[----:B------:R-:W-:Y:S06]  /*4520*/  @!P5 BRA `(.L_x_3642) ;  /* 0x000000000028d947 */ /* 0x000fec0003800000 */
[----:B------:R-:W-:Y:S01]  /*4530*/  FMUL.FTZ R24, R37, -1.4426950216293334961 ;  /* 0xbfb8aa3b25187820 */ /* 0x000fe20000410000 */
[----:B01234-:R-:W-:-:S05]  /*4540*/  FMUL.FTZ R27, R42, -1.4426950216293334961 ;  /* 0xbfb8aa3b2a1b7820 */ /* 0x01ffca0000410000 */
        /* <DEDUP_REMOVED lines=8> */
.L_x_3642:
[----:B------:R-:W-:Y:S04]  /*45d0*/  BSSY B0, `(.L_x_3643) ;  /* 0x000000e000007945 */ /* 0x000fe80003800000 */
[----:B------:R-:W-:Y:S05]  /*45e0*/  @P2 BRA `(.L_x_3644) ;  /* 0x0000000000302947 */ /* 0x000fea0003800000 */
[----:B------:R-:W-:Y:S01]  /*45f0*/  ULDC.64 UR14, c[0x0][0x270] ;  /* 0x00009c00000e7ab9 */ /* 0x000fe20000000a00 */
[----:B------:R-:W-:Y:S01]  /*4600*/  MOV R24, R86 ;  /* 0x0000005600187202 */ /* 0x000fe20000000f00 */
[----:B01234-:R-:W-:Y:S01]  /*4610*/  IMAD R26, R53, UR14, RZ ;  /* 0x0000000e351a7c24 */ /* 0x01ffe2000f8e02ff */
        /* <DEDUP_REMOVED lines=9> */
.L_x_3644:
[----:B------:R-:W-:Y:S05]  /*46b0*/  BSYNC B0 ;  /* 0x0000000000007941 */ /* 0x000fea0003800000 */
.L_x_3643:
[----:B------:R-:W-:Y:S01]  /*46c0*/  FFMA.FTZ R69, R20, R69, R22 ;  /* 0x0000004514457223 */ /* 0x000fe20000010016 */
[----:B------:R-:W-:Y:S01]  /*46d0*/  FFMA.FTZ R34, R21, R34, R23 ;  /* 0x0000002215227223 */ /* 0x000fe20000010017 */
[----:B------:R-:W-:Y:S06]  /*46e0*/  @!P5 BRA `(.L_x_3645) ;  /* 0x000000000028d947 */ /* 0x000fec0003800000 */
[----:B01234-:R-:W-:Y:S01]  /*46f0*/  FMUL.FTZ R27, R34, -1.4426950216293334961 ;  /* 0xbfb8aa3b221b7820 */ /* 0x01ffe20000410000 */
        /* <DEDUP_REMOVED lines=9> */
.L_x_3645:
        /* <DEDUP_REMOVED lines=10> */
[----:B01234-:R-:W-:-:S02]  /*4830*/  LEA R26, P1, R24, UR14, 0x1 ;  /* 0x0000000e181a7c11 */ /* 0x01ffc4000f8208ff */
[----:B------:R-:W-:-:S04]  /*4840*/  IADD3 R55, R25, R55, RZ ;  /* 0x0000003719377210 */ /* 0x000fc80007ffe0ff */
[----:B------:R-:W-:-:S05]  /*4850*/  LEA.HI.X R27, R24, UR15, R55, 0x1, P1 ;  /* 0x0000000f181b7c11 */ /* 0x000fca00088f0c37 */
[----:B------:R0:W-:Y:S02]  /*4860*/  STG.E desc[UR8][R26.64], R69 ;  /* 0x000000451a007986 */ /* 0x0001e4000c101908 */
.L_x_3647:
[----:B------:R-:W-:Y:S05]  /*4870*/  BSYNC B0 ;  /* 0x0000000000007941 */ /* 0x000fea0003800000 */
.L_x_3646:
        /* <DEDUP_REMOVED lines=13> */
.L_x_3648:
[----:B------:R-:W-:Y:S04]  /*4950*/  BSSY B0, `(.L_x_3649) ;  /* 0x000000e000007945 */ /* 0x000fe80003800000 */
[----:B------:R-:W-:Y:S05]  /*4960*/  @P4 BRA `(.L_x_3650) ;  /* 0x0000000000304947 */ /* 0x000fea0003800000 */
[----:B------:R-:W-:Y:S01]  /*4970*/  ULDC.64 UR14, c[0x0][0x270] ;  /* 0x00009c00000e7ab9 */ /* 0x000fe20000000a00 */
[----:B01234-:R-:W-:Y:S01]  /*4980*/  MOV R26, R86 ;  /* 0x00000056001a7202 */ /* 0x01ffe20000000f00 */
        /* <DEDUP_REMOVED lines=10> */
.L_x_3650:
[----:B------:R-:W-:Y:S05]  /*4a30*/  BSYNC B0 ;  /* 0x0000000000007941 */ /* 0x000fea0003800000 */
.L_x_3649:
[----:B------:R-:W-:Y:S01]  /*4a40*/  ISETP.GE.U32.AND P6, PT, R14, UR12, PT ;  /* 0x0000000c0e007c0c */ /* 0x000fe2000bfc6070 */
[C-C-:B------:R-:W-:Y:S01]  /*4a50*/  FFMA.FTZ R29, R20.reuse, R29, R22.reuse ;  /* 0x0000001d141d7223 */ /* 0x140fe20000010016 */
[----:B------:R-:W-:Y:S01]  /*4a60*/  ISETP.GE.U32.AND P1, PT, R15, UR12, PT ;  /* 0x0000000c0f007c0c */ /* 0x000fe2000bf26070 */
[--C-:B------:R-:W-:Y:S01]  /*4a70*/  FFMA.FTZ R33, R20, R33, R22.reuse ;  /* 0x0000002114217223 */ /* 0x100fe20000010016 */
[----:B------:R-:W-:Y:S01]  /*4a80*/  ISETP.GE.U32.AND P2, PT, R16, UR12, PT ;  /* 0x0000000c10007c0c */ /* 0x000fe2000bf46070 */
[C-C-:B------:R-:W-:Y:S01]  /*4a90*/  FFMA.FTZ R75, R20.reuse, R75, R22.reuse ;  /* 0x0000004b144b7223 */ /* 0x140fe20000010016 */
[----:B------:R-:W-:Y:S01]  /*4aa0*/  ISETP.GE.U32.AND P3, PT, R17, UR12, PT ;  /* 0x0000000c11007c0c */ /* 0x000fe2000bf66070 */
[--C-:B------:R-:W-:Y:S01]  /*4ab0*/  FFMA.FTZ R31, R20, R31, R22.reuse ;  /* 0x0000001f141f7223 */ /* 0x100fe20000010016 */
[----:B------:R-:W-:Y:S01]  /*4ac0*/  ISETP.GE.U32.AND P4, PT, R18, UR12, PT ;  /* 0x0000000c12007c0c */ /* 0x000fe2000bf86070 */
[----:B------:R-:W-:Y:S01]  /*4ad0*/  FFMA.FTZ R20, R20, R35, R22 ;  /* 0x0000002314147223 */ /* 0x000fe20000010016 */
[----:B------:R-:W-:Y:S01]  /*4ae0*/  ISETP.GE.AND.EX P6, PT, R61, UR13, PT, P6 ;  /* 0x0000000d3d007c0c */ /* 0x000fe2000bfc6360 */
[--C-:B------:R-:W-:Y:S01]  /*4af0*/  FFMA.FTZ R30, R21, R30, R23.reuse ;  /* 0x0000001e151e7223 */ /* 0x100fe20000010017 */
[----:B------:R-:W-:Y:S01]  /*4b00*/  ISETP.GE.AND.EX P1, PT, R63, UR13, PT, P1 ;  /* 0x0000000d3f007c0c */ /* 0x000fe2000bf26310 */
[--C-:B------:R-:W-:Y:S01]  /*4b10*/  FFMA.FTZ R36, R21, R36, R23.reuse ;  /* 0x0000002415247223 */ /* 0x100fe20000010017 */
[----:B------:R-:W-:Y:S01]  /*4b20*/  ISETP.GE.AND.EX P2, PT, R65, UR13, PT, P2 ;  /* 0x0000000d41007c0c */ /* 0x000fe2000bf46320 */
[--C-:B------:R-:W-:Y:S01]  /*4b30*/  FFMA.FTZ R44, R21, R44, R23.reuse ;  /* 0x0000002c152c7223 */ /* 0x100fe20000010017 */
[----:B------:R-:W-:Y:S01]  /*4b40*/  ISETP.GE.AND.EX P3, PT, R71, UR13, PT, P3 ;  /* 0x0000000d47007c0c */ /* 0x000fe2000bf66330 */
[--C-:B0-----:R-:W-:Y:S01]  /*4b50*/  FFMA.FTZ R19, R21, R68, R23.reuse ;  /* 0x0000004415137223 */ /* 0x101fe20000010017 */
[----:B------:R-:W-:Y:S01]  /*4b60*/  ISETP.GE.AND.EX P4, PT, R73, UR13, PT, P4 ;  /* 0x0000000d49007c0c */ /* 0x000fe2000bf86340 */
[----:B------:R-:W-:Y:S01]  /*4b70*/  FFMA.FTZ R32, R21, R32, R23 ;  /* 0x0000002015207223 */ /* 0x000fe20000010017 */
[----:B------:R-:W-:-:S02]  /*4b80*/  ISETP.GT.U32.OR P6, PT, R0, 0x27f, P6 ;  /* 0x0000027f0000780c */ /* 0x000fc400037c4470 */
        /* <DEDUP_REMOVED lines=8> */
[----:B------:R-:W5:Y:S01]  /*4c10*/  MUFU.EX2 R23, R23 ;  /* 0x0000001700177308 */ /* 0x000f620000000800 */
[----:B0-----:R-:W-:-:S07]  /*4c20*/  FADD.FTZ R22, R21, 1 ;  /* 0x3f80000015167421 */ /* 0x001fce0000010000 */
[----:B------:R-:W0:Y:S01]  /*4c30*/  MUFU.RCP R22, R22 ;  /* 0x0000001600167308 */ /* 0x000e220000001000 */
[----:B-----5:R-:W-:-:S07]  /*4c40*/  FADD.FTZ R24, R23, 1 ;  /* 0x3f80000017187421 */ /* 0x020fce0000010000 */
[----:B------:R-:W5:Y:S01]  /*4c50*/  MUFU.RCP R25, R24 ;  /* 0x0000001800197308 */ /* 0x000f620000001000 */
[----:B0-----:R-:W-:Y:S01]  /*4c60*/  FMUL.FTZ R29, R29, R22 ;  /* 0x000000161d1d7220 */ /* 0x001fe20000410000 */
[----:B-----5:R-:W-:-:S07]  /*4c70*/  FMUL.FTZ R32, R32, R25 ;  /* 0x0000001920207220 */ /* 0x020fce0000410000 */
.L_x_3651:
        /* <DEDUP_REMOVED lines=14> */
.L_x_3653:
[----:B------:R-:W-:Y:S05]  /*4d60*/  BSYNC B0 ;  /* 0x0000000000007941 */ /* 0x000fea0003800000 */
.L_x_3652:
[----:B------:R-:W-:Y:S05]  /*4d70*/  @!P5 BRA `(.L_x_3654) ;  /* 0x000000000028d947 */ /* 0x000fea0003800000 */
[----:B------:R-:W-:Y:S01]  /*4d80*/  FMUL.FTZ R21, R33, -1.4426950216293334961 ;  /* 0xbfb8aa3b21157820 */ /* 0x000fe20000410000 */
[----:B0-----:R-:W-:-:S05]  /*4d90*/  FMUL.FTZ R23, R30, -1.4426950216293334961 ;  /* 0xbfb8aa3b1e177820 */ /* 0x001fca0000410000 */
        /* <DEDUP_REMOVED lines=8> */
.L_x_3654:
[----:B------:R-:W-:Y:S04]  /*4e20*/  BSSY B0, `(.L_x_3655) ;  /* 0x000000e000007945 */ /* 0x000fe80003800000 */
[----:B------:R-:W-:Y:S05]  /*4e30*/  @P1 BRA `(.L_x_3656) ;  /* 0x0000000000301947 */ /* 0x000fea0003800000 */
[----:B------:R-:W-:Y:S01]  /*4e40*/  ULDC.64 UR12, c[0x0][0x270] ;  /* 0x00009c00000c7ab9 */ /* 0x000fe20000000a00 */
[----:B0-----:R-:W-:Y:S01]  /*4e50*/  MOV R22, R86 ;  /* 0x0000005600167202 */ /* 0x001fe20000000f00 */
[----:B-1234-:R-:W-:Y:S01]  /*4e60*/  IMAD R26, R63, UR12, RZ ;  /* 0x0000000c3f1a7c24 */ /* 0x01efe2000f8e02ff */
        /* <DEDUP_REMOVED lines=9> */
.L_x_3656:
[----:B------:R-:W-:Y:S05]  /*4f00*/  BSYNC B0 ;  /* 0x0000000000007941 */ /* 0x000fea0003800000 */
.L_x_3655:
        /* <DEDUP_REMOVED lines=11> */
.L_x_3657:
[----:B------:R-:W-:Y:S04]  /*4fc0*/  BSSY B0, `(.L_x_3658) ;  /* 0x000000e000007945 */ /* 0x000fe80003800000 */
[----:B------:R-:W-:Y:S05]  /*4fd0*/  @P2 BRA `(.L_x_3659) ;  /* 0x0000000000302947 */ /* 0x000fea0003800000 */
[----:B------:R-:W-:Y:S01]  /*4fe0*/  ULDC.64 UR12, c[0x0][0x270] ;  /* 0x00009c00000c7ab9 */ /* 0x000fe20000000a00 */
[----:B0-----:R-:W-:Y:S01]  /*4ff0*/  MOV R22, R86 ;  /* 0x0000005600167202 */ /* 0x001fe20000000f00 */
        /* <DEDUP_REMOVED lines=10> */
.L_x_3659:
[----:B------:R-:W-:Y:S05]  /*50a0*/  BSYNC B0 ;  /* 0x0000000000007941 */ /* 0x000fea0003800000 */
.L_x_3658:
        /* <DEDUP_REMOVED lines=11> */
.L_x_3660:
        /* <DEDUP_REMOVED lines=14> */
.L_x_3662:
[----:B------:R-:W-:Y:S05]  /*5240*/  BSYNC B0 ;  /* 0x0000000000007941 */ /* 0x000fea0003800000 */
.L_x_3661:
[----:B------:R-:W-:Y:S05]  /*5250*/  @!P5 BRA `(.L_x_3663) ;  /* 0x000000000028d947 */ /* 0x000fea0003800000 */
[----:B------:R-:W-:Y:S01]  /*5260*/  FMUL.FTZ R21, R20, -1.4426950216293334961 ;  /* 0xbfb8aa3b14157820 */ /* 0x000fe20000410000 */
[----:B------:R-:W-:-:S05]  /*5270*/  FMUL.FTZ R24, R19, -1.4426950216293334961 ;  /* 0xbfb8aa3b13187820 */ /* 0x000fca0000410000 */
[----:B------:R-:W0:Y:S08]  /*5280*/  MUFU.EX2 R21, R21 ;  /* 0x0000001500157308 */ /* 0x000e300000000800 */
[----:B------:R-:W5:Y:S01]  /*5290*/  MUFU.EX2 R24, R24 ;  /* 0x0000001800187308 */ /* 0x000f620000000800 */
[----:B0-----:R-:W-:-:S07]  /*52a0*/  FADD.FTZ R22, R21, 1 ;  /* 0x3f80000015167421 */ /* 0x001fce0000010000 */
[----:B------:R-:W0:Y:S01]  /*52b0*/  MUFU.RCP R23, R22 ;  /* 0x0000001600177308 */ /* 0x000e220000001000 */
[----:B-----5:R-:W-:-:S07]  /*52c0*/  FADD.FTZ R25, R24, 1 ;  /* 0x3f80000018197421 */ /* 0x020fce0000010000 */
[----:B-1234-:R-:W1:Y:S01]  /*52d0*/  MUFU.RCP R26, R25 ;  /* 0x00000019001a7308 */ /* 0x01ee620000001000 */
[----:B0-----:R-:W-:Y:S01]  /*52e0*/  FMUL.FTZ R20, R20, R23 ;  /* 0x0000001714147220 */ /* 0x001fe20000410000 */
[----:B-1----:R-:W-:-:S07]  /*52f0*/  FMUL.FTZ R19, R19, R26 ;  /* 0x0000001a13137220 */ /* 0x002fce0000410000 */
.L_x_3663:
[----:B------:R-:W-:Y:S04]  /*5300*/  BSSY B0, `(.L_x_3664) ;  /* 0x000000d000007945 */ /* 0x000fe80003800000 */
[----:B------:R-:W-:Y:S05]  /*5310*/  @P4 BRA `(.L_x_3665) ;  /* 0x00000000002c4947 */ /* 0x000fea0003800000 */
[----:B------:R-:W-:Y:S01]  /*5320*/  ULDC.64 UR12, c[0x0][0x270] ;  /* 0x00009c00000c7ab9 */ /* 0x000fe20000000a00 */
[----:B------:R-:W-:Y:S01]  /*5330*/  MOV R87, R89 ;  /* 0x0000005900577202 */ /* 0x000fe20000000f00 */
[----:B------:R-:W-:Y:S01]  /*5340*/  IMAD R73, R73, UR12, RZ ;  /* 0x0000000c49497c24 */ /* 0x000fe2000f8e02ff */
        /* <DEDUP_REMOVED lines=8> */
.L_x_3665:
[----:B------:R-:W-:Y:S05]  /*53d0*/  BSYNC B0 ;  /* 0x0000000000007941 */ /* 0x000fea0003800000 */
.L_x_3664:
[----:B0-----:R-:W0:Y:S01]  /*53e0*/  LDC R19, c[0x0][0x10] ;  /* 0x00000400ff137b82 */ /* 0x001e220000000800 */
[----:B------:R-:W-:Y:S02]  /*53f0*/  IADD3 R4, R4, 0x1, RZ ;  /* 0x0000000104047810 */ /* 0x000fe40007ffe0ff */
[----:B0-----:R-:W-:-:S04]  /*5400*/  IADD3 R66, R19, R66, RZ ;  /* 0x0000004213427210 */ /* 0x001fc80007ffe0ff */
[----:B------:R-:W-:-:S13]  /*5410*/  ISETP.GE.AND P1, PT, R66, UR4, PT ;  /* 0x0000000442007c0c */ /* 0x000fda000bf26270 */
[----:B------:R-:W-:Y:S05]  /*5420*/  @!P1 BRA `(.L_x_3666) ;  /* 0xffffffac00ac9947 */ /* 0x000fea000383ffff */
[----:B------:R-:W-:Y:S05]  /*5430*/  EXIT ;  /* 0x000000000000794d */ /* 0x000fea0003800000 */
.L_x_3667:
        /* <DEDUP_REMOVED lines=12> */
.L_x_5607:


//--------------------- .text._Z35group_norm_nhwc_fwd_one_pass_kernelI11Bf16IOFp32WLi256ELi160ELi640EEv26Group_norm_nhwc_fwd_params --------------------------
	.section	.text._Z35group_norm_nhwc_fwd_one_pass_kernelI11Bf16IOFp32WLi256ELi160ELi640EEv26Group_norm_nhwc_fwd_params,"ax",@progbits
	.align	128
        .global         _Z35group_norm_nhwc_fwd_one_pass_kernelI11Bf16IOFp32WLi256ELi160ELi640EEv26Group_norm_nhwc_fwd_params
        .type           _Z35group_norm_nhwc_fwd_one_pass_kernelI11Bf16IOFp32WLi256ELi160ELi640EEv26Group_norm_nhwc_fwd_params,@function
        .size           _Z35group_norm_nhwc_fwd_one_pass_kernelI11Bf16IOFp32WLi256ELi160ELi640EEv26Group_norm_nhwc_fwd_params,(.L_x_5608 - _Z35group_norm_nhwc_fwd_one_pass_kernelI11Bf16IOFp32WLi256ELi160ELi640EEv26Group_norm_nhwc_fwd_params)
        .other          _Z35group_norm_nhwc_fwd_one_pass_kernelI11Bf16IOFp32WLi256ELi160ELi640EEv26Group_norm_nhwc_fwd_params,@"STO_CUDA_ENTRY STV_DEFAULT"
_Z35group_norm_nhwc_fwd_one_pass_kernelI11Bf16IOFp32WLi256ELi160ELi640EEv26Group_norm_nhwc_fwd_params:
.text._Z35group_norm_nhwc_fwd_one_pass_kernelI11Bf16IOFp32WLi256ELi160ELi640EEv26Group_norm_nhwc_fwd_params:
[----:B------:R-:W-:Y:S08]  /*0000*/  LDC R1, c[0x0][0x28] ;  /* 0x00000a00ff017b82 */ /* 0x000ff00000000800 */
[----:B------:R-:W0:Y:S01]  /*0010*/  S2UR UR9, SR_CTAID.Y ;  /* 0x00000000000979c3 */ /* 0x000e220000002600 */
[----:B------:R-:W-:Y:S01]  /*0020*/  ULDC UR8, c[0x0][0x288] ;  /* 0x0000a20000087ab9 */ /* 0x000fe20000000800 */
[----:B------:R-:W-:-:S02]  /*0030*/  ULDC UR4, c[0x0][0x258] ;  /* 0x0000960000047ab9 */ /* 0x000fc40000000800 */
[----:B------:R-:W-:-:S04]  /*0040*/  UIMAD UR8, UR8, UR4, URZ ;  /* 0x00000004080872a4 */ /* 0x000fc8000f8e023f */
[----:B0-----:R-:W-:-:S06]  /*0050*/  UISETP.GE.AND UP0, UPT, UR9, UR8, UPT ;  /* 0x000000080900728c */ /* 0x001fcc000bf06270 */
[----:B------:R-:W-:-:S13]  /*0060*/  PLOP3.LUT P0, PT, PT, PT, UP0, 0x80, 0x0 ;  /* 0x000000000000781c */ /* 0x000fda0003f0f008 */
[----:B------:R-:W-:Y:S05]  /*0070*/  @P0 EXIT ;  /* 0x000000000000094d */ /* 0x000fea0003800000 */
[----:B------:R-:W0:Y:S01]  /*0080*/  S2R R60, SR_TID.X ;  /* 0x00000000003c7919 */ /* 0x000e220000002100 */
[----:B------:R-:W1:Y:S01]  /*0090*/  S2UR UR16, SR_CTAID.X ;  /* 0x00000000001079c3 */ /* 0x000e620000002500 */
[----:B------:R-:W-:Y:S01]  /*00a0*/  ULDC.64 UR4, c[0x0][0x278] ;  /* 0x00009e0000047ab9 */ /* 0x000fe20000000a00 */
[----:B------:R-:W-:Y:S01]  /*00b0*/  ULDC.U8 UR17, c[0x0][0x28c] ;  /* 0x0000a30000117ab9 */ /* 0x000fe20000000000 */
[----:B------:R-:W-:-:S05]  /*00c0*/  ULDC.64 UR14, c[0x0][0x208] ;  /* 0x00008200000e7ab9 */ /* 0x000fca0000000a00 */
[----:B------:R-:W1:Y:S01]  /*00d0*/  LDC R0, c[0x0][0x294] ;  /* 0x0000a500ff007b82 */ /* 0x000e620000000800 */
[----:B0-----:R-:W-:-:S05]  /*00e0*/  IMAD.WIDE.U32 R2, R60, -0x33333333, RZ ;  /* 0xcccccccd3c027825 */ /* 0x001fca00078e00ff */
[----:B------:R-:W-:-:S05]  /*00f0*/  SHF.R.U32.HI R3, RZ, 0x6, R3 ;  /* 0x00000006ff037819 */ /* 0x000fca0000011603 */
[----:B-1----:R-:W-:Y:S02]  /*0100*/  IMAD R0, R0, UR16, R3 ;  /* 0x0000001000007c24 */ /* 0x002fe4000f8e0203 */
[----:B------:R-:W-:Y:S02]  /*0110*/  IMAD R2, R3, -0x50, R60 ;  /* 0xffffffb003027824 */ /* 0x000fe400078e023c */
[C---:B------:R-:W-:Y:S01]  /*0120*/  VIADD R83, R0.reuse, 0x30 ;  /* 0x0000003000537836 */ /* 0x040fe20000000000 */
[C---:B------:R-:W-:Y:S01]  /*0130*/  ISETP.GE.U32.AND P0, PT, R0.reuse, UR4, PT ;  /* 0x0000000400007c0c */ /* 0x040fe2000bf06070 */
[----:B------:R-:W-:Y:S01]  /*0140*/  VIADD R76, R0, 0x68 ;  /* 0x00000068004c7836 */ /* 0x000fe20000000000 */
[----:B------:R-:W-:Y:S01]  /*0150*/  SHF.R.S32.HI R4, RZ, 0x1f, R0 ;  /* 0x0000001fff047819 */ /* 0x000fe20000011400 */
[----:B------:R-:W-:Y:S01]  /*0160*/  UMOV UR4, URZ ;  /* 0x0000003f00047c82 */ /* 0x000fe20008000000 */
[----:B------:R-:W-:Y:S02]  /*0170*/  SHF.L.U32 R2, R2, 0x1, RZ ;  /* 0x0000000102027819 */ /* 0x000fe400000006ff */
[----:B------:R-:W-:-:S02]  /*0180*/  ISETP.GE.AND.EX P0, PT, R4, UR5, PT, P0 ;  /* 0x0000000504007c0c */ /* 0x000fc4000bf06300 */
[C---:B------:R-:W-:Y:S02]  /*0190*/  IADD3 R88, R0.reuse, 0x8, RZ ;  /* 0x0000000800587810 */ /* 0x040fe40007ffe0ff */
[C---:B------:R-:W-:Y:S02]  /*01a0*/  IADD3 R87, R0.reuse, 0x10, RZ ;  /* 0x0000001000577810 */ /* 0x040fe40007ffe0ff */
[C---:B------:R-:W-:Y:S02]  /*01b0*/  IADD3 R86, R0.reuse, 0x18, RZ ;  /* 0x0000001800567810 */ /* 0x040fe40007ffe0ff */
[C---:B------:R-:W-:Y:S02]  /*01c0*/  IADD3 R85, R0.reuse, 0x20, RZ ;  /* 0x0000002000557810 */ /* 0x040fe40007ffe0ff */
[C---:B------:R-:W-:Y:S02]  /*01d0*/  IADD3 R84, R0.reuse, 0x28, RZ ;  /* 0x0000002800547810 */ /* 0x040fe40007ffe0ff */
[----:B------:R-:W-:-:S02]  /*01e0*/  IADD3 R82, R0, 0x38, RZ ;  /* 0x0000003800527810 */ /* 0x000fc40007ffe0ff */
[----:B------:R-:W-:Y:S02]  /*01f0*/  ISETP.LT.U32.AND P0, PT, R60, 0x280, !P0 ;  /* 0x000002803c00780c */ /* 0x000fe40004701070 */
[C---:B------:R-:W-:Y:S02]  /*0200*/  IADD3 R81, R0.reuse, 0x40, RZ ;  /* 0x0000004000517810 */ /* 0x040fe40007ffe0ff */
[C---:B------:R-:W-:Y:S02]  /*0210*/  IADD3 R80, R0.reuse, 0x48, RZ ;  /* 0x0000004800507810 */ /* 0x040fe40007ffe0ff */
[C---:B------:R-:W-:Y:S02]  /*0220*/  IADD3 R79, R0.reuse, 0x50, RZ ;  /* 0x00000050004f7810 */ /* 0x040fe40007ffe0ff */
[C---:B------:R-:W-:Y:S02]  /*0230*/  IADD3 R78, R0.reuse, 0x58, RZ ;  /* 0x00000058004e7810 */ /* 0x040fe40007ffe0ff */
[----:B------:R-:W-:-:S07]  /*0240*/  IADD3 R77, R0, 0x60, RZ ;  /* 0x00000060004d7810 */ /* 0x000fce0007ffe0ff */
.L_x_3773:
[----:B------:R-:W-:Y:S01]  /*0250*/  ULDC UR11, c[0x0][0x288] ;  /* 0x0000a200000b7ab9 */ /* 0x000fe20000000800 */
[----:B----4-:R-:W-:Y:S01]  /*0260*/  IABS R5, UR9 ;  /* 0x0000000900057c13 */ /* 0x010fe20008000000 */
[----:B------:R-:W-:Y:S01]  /*0270*/  UMOV UR6, URZ ;  /* 0x0000003f00067c82 */ /* 0x000fe20008000000 */
[----:B---3--:R-:W-:Y:S01]  /*0280*/  MOV R3, UR11 ;  /* 0x0000000b00037c02 */ /* 0x008fe20008000f00 */
[----:B0-----:R-:W0:Y:S01]  /*0290*/  @P0 LDC.64 R8, c[0x0][0x270] ;  /* 0x00009c00ff080b82 */ /* 0x001e220000000a00 */
[----:B------:R-:W-:Y:S02]  /*02a0*/  R2UR UR10, R5 ;  /* 0x00000000050a72ca */ /* 0x000fe400000e0000 */
[----:B------:R-:W-:Y:S02]  /*02b0*/  IABS R3, R3 ;  /* 0x0000000300037213 */ /* 0x000fe40000000000 */
[----:B------:R-:W-:Y:S02]  /*02c0*/  SHF.R.S32.HI R89, RZ, 0x1f, R88 ;  /* 0x0000001fff597819 */ /* 0x000fe40000011458 */
[----:B------:R-:W-:Y:S01]  /*02d0*/  R2UR UR12, R3 ;  /* 0x00000000030c72ca */ /* 0x000fe200000e0000 */
[----:B-1----:R-:W1:Y:S01]  /*02e0*/  @P0 LDC.64 R18, c[0x0][0x220] ;  /* 0x00008800ff120b82 */ /* 0x002e620000000a00 */
[----:B------:R-:W-:-:S02]  /*02f0*/  SHF.R.S32.HI R92, RZ, 0x1f, R87 ;  /* 0x0000001fff5c7819 */ /* 0x000fc40000011457 */
[----:B------:R-:W-:Y:S02]  /*0300*/  SHF.R.S32.HI R93, RZ, 0x1f, R86 ;  /* 0x0000001fff5d7819 */ /* 0x000fe40000011456 */
[----:B------:R-:W-:Y:S02]  /*0310*/  SHF.R.S32.HI R6, RZ, 0x1f, R0 ;  /* 0x0000001fff067819 */ /* 0x000fe40000011400 */
[----:B------:R-:W-:Y:S02]  /*0320*/  SHF.R.S32.HI R27, RZ, 0x1f, R85 ;  /* 0x0000001fff1b7819 */ /* 0x000fe40000011455 */
[----:B------:R-:W-:Y:S02]  /*0330*/  SHF.R.S32.HI R26, RZ, 0x1f, R84 ;  /* 0x0000001fff1a7819 */ /* 0x000fe40000011454 */
[----:B------:R-:W-:Y:S01]  /*0340*/  SHF.R.S32.HI R24, RZ, 0x1f, R83 ;  /* 0x0000001fff187819 */ /* 0x000fe20000011453 */
[----:B--2---:R-:W2:Y:S08]  /*0350*/  I2F.RP R3, UR12 ;  /* 0x0000000c00037d06 */ /* 0x004eb00008209400 */
[----:B--2---:R-:W2:Y:S02]  /*0360*/  MUFU.RCP R3, R3 ;  /* 0x0000000300037308 */ /* 0x004ea40000001000 */
[----:B--2---:R-:W-:-:S02]  /*0370*/  IADD3 R4, R3, 0xffffffe, RZ ;  /* 0x0ffffffe03047810 */ /* 0x004fc40007ffe0ff */
[----:B------:R-:W-:-:S04]  /*0380*/  SHF.R.S32.HI R3, RZ, 0x1f, R2 ;  /* 0x0000001fff037819 */ /* 0x000fc80000011402 */
[----:B------:R-:W2:Y:S02]  /*0390*/  F2I.FTZ.U32.TRUNC.NTZ R4, R4 ;  /* 0x0000000400047305 */ /* 0x000ea4000021f000 */
[----:B--2---:R-:W-:-:S13]  /*03a0*/  R2UR UR7, R4 ;  /* 0x00000000040772ca */ /* 0x004fda00000e0000 */
[----:B------:R-:W-:-:S04]  /*03b0*/  UIADD3 UR5, URZ, -UR7, URZ ;  /* 0x800000073f057290 */ /* 0x000fc8000fffe03f */
[----:B------:R-:W-:-:S04]  /*03c0*/  UIMAD UR5, UR5, UR12, URZ ;  /* 0x0000000c050572a4 */ /* 0x000fc8000f8e023f */
[----:B------:R-:W-:-:S04]  /*03d0*/  UIMAD.WIDE.U32 UR6, UR7, UR5, UR6 ;  /* 0x00000005070672a5 */ /* 0x000fc8000f8e0006 */
[----:B------:R-:W-:-:S04]  /*03e0*/  UIMAD.WIDE.U32 UR6, UR7, UR10, URZ ;  /* 0x0000000a070672a5 */ /* 0x000fc8000f8e003f */
[----:B------:R-:W-:-:S04]  /*03f0*/  UIADD3 UR5, -UR7, URZ, URZ ;  /* 0x0000003f07057290 */ /* 0x000fc8000fffe13f */
[----:B------:R-:W-:-:S04]  /*0400*/  UIMAD UR5, UR12, UR5, UR10 ;  /* 0x000000050c0572a4 */ /* 0x000fc8000f8e020a */
[----:B------:R-:W-:-:S11]  /*0410*/  UISETP.GT.U32.AND UP0, UPT, UR12, UR5, UPT ;  /* 0x000000050c00728c */ /* 0x000fd6000bf04070 */
[----:B------:R-:W-:Y:S02]  /*0420*/  @!UP0 UIADD3 UR5, UR5, -UR12, URZ ;  /* 0x8000000c05058290 */ /* 0x000fe4000fffe03f */
[----:B------:R-:W-:Y:S02]  /*0430*/  @!UP0 UIADD3 UR7, UR7, 0x1, URZ ;  /* 0x0000000107078890 */ /* 0x000fe4000fffe03f */
[----:B------:R-:W-:Y:S02]  /*0440*/  UISETP.GE.U32.AND UP1, UPT, UR5, UR12, UPT ;  /* 0x0000000c0500728c */ /* 0x000fe4000bf26070 */
[----:B------:R-:W-:Y:S01]  /*0450*/  ULOP3.LUT UR5, UR9, UR11, URZ, 0x3c, !UPT ;  /* 0x0000000b09057292 */ /* 0x000fe2000f8e3c3f */
[----:B------:R-:W-:Y:S02]  /*0460*/  ULDC.64 UR12, c[0x0][0x278] ;  /* 0x00009e00000c7ab9 */ /* 0x000fe40000000a00 */
[----:B------:R-:W-:Y:S01]  /*0470*/  ISETP.GE.U32.AND P2, PT, R88, UR12, PT ;  /* 0x0000000c58007c0c */ /* 0x000fe2000bf46070 */
[----:B------:R-:W-:Y:S01]  /*0480*/  UISETP.GE.AND UP0, UPT, UR5, URZ, UPT ;  /* 0x0000003f0500728c */ /* 0x000fe2000bf06270 */
[----:B------:R-:W-:-:S02]  /*0490*/  ISETP.GE.U32.AND P5, PT, R87, UR12, PT ;  /* 0x0000000c57007c0c */ /* 0x000fc4000bfa6070 */
[----:B------:R-:W-:Y:S02]  /*04a0*/  ISETP.GE.AND.EX P2, PT, R89, UR13, PT, P2 ;  /* 0x0000000d59007c0c */ /* 0x000fe4000bf46320 */
[----:B------:R-:W-:Y:S01]  /*04b0*/  @UP1 UIADD3 UR7, UR7, 0x1, URZ ;  /* 0x0000000107071890 */ /* 0x000fe2000fffe03f */
[----:B------:R-:W-:Y:S01]  /*04c0*/  ISETP.GE.AND.EX P5, PT, R92, UR13, PT, P5 ;  /* 0x0000000d5c007c0c */ /* 0x000fe2000bfa6350 */
[----:B------:R-:W-:Y:S01]  /*04d0*/  UISETP.NE.AND UP1, UPT, UR11, URZ, UPT ;  /* 0x0000003f0b00728c */ /* 0x000fe2000bf25270 */
[C---:B------:R-:W-:Y:S02]  /*04e0*/  ISETP.GT.U32.OR P2, PT, R60.reuse, 0x27f, P2 ;  /* 0x0000027f3c00780c */ /* 0x040fe40001744470 */
[----:B------:R-:W-:Y:S01]  /*04f0*/  ISETP.GT.U32.OR P5, PT, R60, 0x27f, P5 ;  /* 0x0000027f3c00780c */ /* 0x000fe20002fa4470 */
[----:B------:R-:W-:Y:S01]  /*0500*/  @!UP0 UIADD3 UR7, -UR7, URZ, URZ ;  /* 0x0000003f07078290 */ /* 0x000fe2000fffe13f */
[----:B------:R-:W-:Y:S02]  /*0510*/  ISETP.GE.U32.AND P4, PT, R86, UR12, PT ;  /* 0x0000000c56007c0c */ /* 0x000fe4000bf86070 */
[----:B------:R-:W-:-:S02]  /*0520*/  ISETP.GE.U32.AND P3, PT, R85, UR12, PT ;  /* 0x0000000c55007c0c */ /* 0x000fc4000bf66070 */
[----:B------:R-:W-:Y:S02]  /*0530*/  ISETP.GE.AND.EX P4, PT, R93, UR13, PT, P4 ;  /* 0x0000000d5d007c0c */ /* 0x000fe4000bf86340 */
[----:B------:R-:W-:Y:S01]  /*0540*/  @!UP1 ULOP3.LUT UR7, URZ, UR11, URZ, 0x33, !UPT ;  /* 0x0000000b3f079292 */ /* 0x000fe2000f8e333f */
[----:B------:R-:W-:Y:S02]  /*0550*/  ISETP.GE.AND.EX P3, PT, R27, UR13, PT, P3 ;  /* 0x0000000d1b007c0c */ /* 0x000fe4000bf66330 */
[----:B------:R-:W2:Y:S01]  /*0560*/  @!P2 LDC.64 R14, c[0x0][0x270] ;  /* 0x00009c00ff0eab82 */ /* 0x000ea20000000a00 */
[----:B------:R-:W-:Y:S01]  /*0570*/  UIADD3 UR6, -UR7, URZ, URZ ;  /* 0x0000003f07067290 */ /* 0x000fe2000fffe13f */
[C---:B------:R-:W-:Y:S01]  /*0580*/  ISETP.GT.U32.OR P4, PT, R60.reuse, 0x27f, P4 ;  /* 0x0000027f3c00780c */ /* 0x040fe20002784470 */
[----:B------:R-:W-:Y:S01]  /*0590*/  USHF.R.S32.HI UR5, URZ, 0x1f, UR7 ;  /* 0x0000001f3f057899 */ /* 0x000fe20008011407 */
[----:B------:R-:W-:Y:S01]  /*05a0*/  ISETP.GT.U32.OR P3, PT, R60, 0x27f, P3 ;  /* 0x0000027f3c00780c */ /* 0x000fe20001f64470 */
[----:B------:R-:W-:-:S03]  /*05b0*/  UIMAD UR6, UR11, UR6, UR9 ;  /* 0x000000060b0672a4 */ /* 0x000fc6000f8e0209 */
[----:B------:R-:W-:Y:S01]  /*05c0*/  ULDC.64 UR10, c[0x0][0x280] ;  /* 0x0000a000000a7ab9 */ /* 0x000fe20000000a00 */
[----:B------:R-:W-:Y:S01]  /*05d0*/  UIMAD UR6, UR6, 0xa0, URZ ;  /* 0x000000a0060678a4 */ /* 0x000fe2000f8e023f */
[----:B------:R-:W3:Y:S01]  /*05e0*/  @!P2 LDC.64 R16, c[0x0][0x220] ;  /* 0x00008800ff10ab82 */ /* 0x000ee20000000a00 */
[----:B------:R-:W-:-:S04]  /*05f0*/  UIMAD UR5, UR5, UR10, URZ ;  /* 0x0000000a050572a4 */ /* 0x000fc8000f8e023f */
[----:B------:R-:W-:Y:S01]  /*0600*/  MOV R4, UR6 ;  /* 0x0000000600047c02 */ /* 0x000fe20008000f00 */
[----:B------:R-:W-:Y:S01]  /*0610*/  UIMAD UR5, UR7, UR11, UR5 ;  /* 0x0000000b070572a4 */ /* 0x000fe2000f8e0205 */
[----:B------:R-:W-:Y:S01]  /*0620*/  IADD3 R42, P1, R2, UR6, RZ ;  /* 0x00000006022a7c10 */ /* 0x000fe2000ff3e0ff */
[----:B------:R-:W4:Y:S03]  /*0630*/  @!P5 LDC.64 R12, c[0x0][0x270] ;  /* 0x00009c00ff0cdb82 */ /* 0x000f260000000a00 */
[----:B------:R-:W-:Y:S02]  /*0640*/  LEA.HI.X.SX32 R43, R4, R3, 0x1, P1 ;  /* 0x00000003042b7211 */ /* 0x000fe400008f0eff */
[----:B------:R-:W-:Y:S01]  /*0650*/  MOV R3, UR10 ;  /* 0x0000000a00037c02 */ /* 0x000fe20008000f00 */
[----:B--2---:R-:W-:-:S04]  /*0660*/  @!P2 IMAD R4, R89, R14, RZ ;  /* 0x0000000e5904a224 */ /* 0x004fc800078e02ff */
[----:B------:R-:W-:-:S04]  /*0670*/  IMAD.WIDE.U32 R42, R3, UR7, R42 ;  /* 0x00000007032a7c25 */ /* 0x000fc8000f8e002a */
[----:B0-----:R-:W-:Y:S01]  /*0680*/  @P0 IMAD R3, R6, R8, RZ ;  /* 0x0000000806030224 */ /* 0x001fe200078e02ff */
[----:B------:R-:W-:Y:S01]  /*0690*/  IADD3 R41, R43, UR5, RZ ;  /* 0x000000052b297c10 */ /* 0x000fe2000fffe0ff */
[----:B------:R-:W-:Y:S01]  /*06a0*/  @!P2 IMAD R15, R88, R15, R4 ;  /* 0x0000000f580fa224 */ /* 0x000fe200078e0204 */
[----:B------:R-:W-:Y:S01]  /*06b0*/  @P0 MOV R40, R42 ;  /* 0x0000002a00280202 */ /* 0x000fe20000000f00 */
[----:B------:R-:W0:Y:S01]  /*06c0*/  @!P4 LDC.64 R4, c[0x0][0x270] ;  /* 0x00009c00ff04cb82 */ /* 0x000e220000000a00 */
[----:B------:R-:W-:Y:S01]  /*06d0*/  @!P2 MOV R11, R41 ;  /* 0x00000029000ba202 */ /* 0x000fe20000000f00 */
[----:B------:R-:W-:Y:S02]  /*06e0*/  @!P2 IMAD.MOV.U32 R10, RZ, RZ, R42 ;  /* 0x000000ffff0aa224 */ /* 0x000fe400078e002a */
[C---:B------:R-:W-:Y:S02]  /*06f0*/  @P0 IMAD R3, R0.reuse, R9, R3 ;  /* 0x0000000900030224 */ /* 0x040fe400078e0203 */
[----:B------:R-:W-:-:S02]  /*0700*/  @P0 IMAD.WIDE.U32 R8, R0, R8, R40 ;  /* 0x0000000800080225 */ /* 0x000fc400078e0028 */
[----:B------:R-:W2:Y:S02]  /*0710*/  @!P5 LDC.64 R6, c[0x0][0x220] ;  /* 0x00008800ff06db82 */ /* 0x000ea40000000a00 */
[----:B------:R-:W-:Y:S01]  /*0720*/  @!P2 IMAD.WIDE.U32 R10, R88, R14, R10 ;  /* 0x0000000e580aa225 */ /* 0x000fe200078e000a */
[----:B------:R-:W-:Y:S02]  /*0730*/  @P0 IADD3 R9, R9, R3, RZ ;  /* 0x0000000309090210 */ /* 0x000fe40007ffe0ff */
[----:B-1----:R-:W-:Y:S02]  /*0740*/  @P0 LEA R18, P1, R8, R18, 0x1 ;  /* 0x0000001208120211 */ /* 0x002fe400078208ff */
[----:B------:R-:W-:Y:S02]  /*0750*/  @!P2 IADD3 R3, R11, R15, RZ ;  /* 0x0000000f0b03a210 */ /* 0x000fe40007ffe0ff */
[----:B---3--:R-:W-:Y:S01]  /*0760*/  @!P2 LEA R14, P6, R10, R16, 0x1 ;  /* 0x000000100a0ea211 */ /* 0x008fe200078c08ff */
[----:B----4-:R-:W-:Y:S01]  /*0770*/  @!P5 IMAD R16, R92, R12, RZ ;  /* 0x0000000c5c10d224 */ /* 0x010fe200078e02ff */
[----:B------:R-:W-:-:S02]  /*0780*/  @P0 LEA.HI.X R19, R8, R19, R9, 0x1, P1 ;  /* 0x0000001308130211 */ /* 0x000fc400008f0c09 */
[----:B------:R-:W-:Y:S01]  /*0790*/  @!P2 LEA.HI.X R15, R10, R17, R3, 0x1, P6 ;  /* 0x000000110a0fa211 */ /* 0x000fe200030f0c03 */
[----:B------:R-:W-:Y:S01]  /*07a0*/  HFMA2.MMA R3, -RZ, RZ, 0, 0 ;  /* 0x00000000ff037435 */ /* 0x000fe200000001ff */
[----:B------:R-:W1:Y:S01]  /*07b0*/  @!P4 LDC.64 R10, c[0x0][0x220] ;  /* 0x00008800ff0acb82 */ /* 0x000e620000000a00 */
[C---:B------:R-:W-:Y:S01]  /*07c0*/  @!P5 IMAD R21, R87.reuse, R13, R16 ;  /* 0x0000000d5715d224 */ /* 0x040fe200078e0210 */
[----:B------:R-:W-:Y:S02]  /*07d0*/  ISETP.GE.U32.AND P1, PT, R84, UR12, PT ;  /* 0x0000000c54007c0c */ /* 0x000fe4000bf26070 */
[----:B------:R-:W-:Y:S02]  /*07e0*/  @!P5 MOV R16, R42 ;  /* 0x0000002a0010d202 */ /* 0x000fe40000000f00 */
[----:B------:R-:W-:Y:S02]  /*07f0*/  @!P5 MOV R17, R41 ;  /* 0x000000290011d202 */ /* 0x000fe40000000f00 */
[----:B------:R-:W3:Y:S01]  /*0800*/  @!P3 LDC.64 R8, c[0x0][0x270] ;  /* 0x00009c00ff08bb82 */ /* 0x000ee20000000a00 */
[----:B------:R-:W-:Y:S01]  /*0810*/  ISETP.GE.AND.EX P1, PT, R26, UR13, PT, P1 ;  /* 0x0000000d1a007c0c */ /* 0x000fe2000bf26310 */
[----:B------:R4:W5:Y:S01]  /*0820*/  @!P2 LDG.E R3, desc[UR14][R14.64] ;  /* 0x0000000e0e03a981 */ /* 0x000962000c1e1900 */
[----:B------:R-:W-:Y:S01]  /*0830*/  @!P5 IMAD.WIDE.U32 R12, R87, R12, R16 ;  /* 0x0000000c570cd225 */ /* 0x000fe200078e0010 */
[----:B------:R-:W-:-:S02]  /*0840*/  ISETP.GE.U32.AND P6, PT, R83, UR12, PT ;  /* 0x0000000c53007c0c */ /* 0x000fc4000bfc6070 */
[----:B------:R-:W-:Y:S01]  /*0850*/  ISETP.GT.U32.OR P1, PT, R60, 0x27f, P1 ;  /* 0x0000027f3c00780c */ /* 0x000fe20000f24470 */
[----:B0-----:R-:W-:Y:S01]  /*0860*/  @!P4 IMAD R16, R93, R4, RZ ;  /* 0x000000045d10c224 */ /* 0x001fe200078e02ff */
[----:B------:R-:W-:Y:S02]  /*0870*/  ISETP.GE.AND.EX P2, PT, R24, UR13, PT, P6 ;  /* 0x0000000d18007c0c */ /* 0x000fe4000bf46360 */
[----:B------:R-:W-:Y:S01]  /*0880*/  @!P4 MOV R17, R41 ;  /* 0x000000290011c202 */ /* 0x000fe20000000f00 */
[----:B------:R-:W-:Y:S01]  /*0890*/  @!P4 IMAD R25, R86, R5, R16 ;  /* 0x000000055619c224 */ /* 0x000fe200078e0210 */
[----:B------:R-:W-:Y:S01]  /*08a0*/  @!P4 MOV R16, R42 ;  /* 0x0000002a0010c202 */ /* 0x000fe20000000f00 */
[----:B------:R-:W-:Y:S01]  /*08b0*/  @!P5 IMAD.IADD R5, R13, 0x1, R21 ;  /* 0x000000010d05d824 */ /* 0x000fe200078e0215 */
[----:B------:R-:W-:Y:S01]  /*08c0*/  ISETP.GT.U32.OR P2, PT, R60, 0x27f, P2 ;  /* 0x0000027f3c00780c */ /* 0x000fe20001744470 */
[----:B------:R-:W0:Y:S01]  /*08d0*/  @!P3 LDC.64 R20, c[0x0][0x220] ;  /* 0x00008800ff14bb82 */ /* 0x000e220000000a00 */
[----:B--2---:R-:W-:Y:S01]  /*08e0*/  @!P5 LEA R22, P6, R12, R6, 0x1 ;  /* 0x000000060c16d211 */ /* 0x004fe200078c08ff */
[----:B------:R-:W-:Y:S01]  /*08f0*/  @!P4 IMAD.WIDE.U32 R16, R86, R4, R16 ;  /* 0x000000045610c225 */ /* 0x000fe200078e0010 */
[----:B------:R-:W-:-:S02]  /*0900*/  HFMA2.MMA R4, -RZ, RZ, 0, 0 ;  /* 0x00000000ff047435 */ /* 0x000fc400000001ff */
[----:B------:R-:W-:Y:S02]  /*0910*/  @!P5 LEA.HI.X R23, R12, R7, R5, 0x1, P6 ;  /* 0x000000070c17d211 */ /* 0x000fe400030f0c05 */
[----:B------:R-:W-:Y:S01]  /*0920*/  @!P4 IADD3 R5, R17, R25, RZ ;  /* 0x000000191105c210 */ /* 0x000fe20007ffe0ff */
[----:B------:R-:W2:Y:S01]  /*0930*/  @!P1 LDC.64 R6, c[0x0][0x270] ;  /* 0x00009c00ff069b82 */ /* 0x000ea20000000a00 */
[----:B-1----:R-:W-:Y:S01]  /*0940*/  @!P4 LEA R10, P6, R16, R10, 0x1 ;  /* 0x0000000a100ac211 */ /* 0x002fe200078c08ff */
[----:B---3--:R-:W-:-:S03]  /*0950*/  @!P3 IMAD R12, R27, R8, RZ ;  /* 0x000000081b0cb224 */ /* 0x008fc600078e02ff */
[----:B------:R-:W-:Y:S01]  /*0960*/  @!P4 LEA.HI.X R11, R16, R11, R5, 0x1, P6 ;  /* 0x0000000b100bc211 */ /* 0x000fe200030f0c05 */
[----:B------:R2:W3:Y:S02]  /*0970*/  @!P5 LDG.E R4, desc[UR14][R22.64] ;  /* 0x0000000e1604d981 */ /* 0x0004e4000c1e1900 */
[----:B------:R-:W1:Y:S01]  /*0980*/  @!P2 LDC.64 R16, c[0x0][0x270] ;  /* 0x00009c00ff10ab82 */ /* 0x000e620000000a00 */
[----:B------:R-:W-:Y:S01]  /*0990*/  SHF.R.S32.HI R30, RZ, 0x1f, R82 ;  /* 0x0000001fff1e7819 */ /* 0x000fe20000011452 */
[----:B------:R-:W-:Y:S01]  /*09a0*/  @!P3 IMAD R25, R85, R9, R12 ;  /* 0x000000095519b224 */ /* 0x000fe200078e020c */
[----:B------:R-:W-:Y:S01]  /*09b0*/  ISETP.GE.U32.AND P6, PT, R82, UR12, PT ;  /* 0x0000000c52007c0c */ /* 0x000fe2000bfc6070 */
[----:B------:R-:W-:Y:S01]  /*09c0*/  IMAD.MOV.U32 R5, RZ, RZ, RZ ;  /* 0x000000ffff057224 */ /* 0x000fe200078e00ff */
[----:B------:R-:W-:Y:S02]  /*09d0*/  SHF.R.S32.HI R29, RZ, 0x1f, R81 ;  /* 0x0000001fff1d7819 */ /* 0x000fe40000011451 */
[----:B------:R-:W-:Y:S01]  /*09e0*/  ISETP.GE.U32.AND P5, PT, R81, UR12, PT ;  /* 0x0000000c51007c0c */ /* 0x000fe2000bfa6070 */
[----:B------:R-:W1:Y:S01]  /*09f0*/  @!P1 LDC.64 R12, c[0x0][0x220] ;  /* 0x00008800ff0c9b82 */ /* 0x000e620000000a00 */
[----:B----4-:R-:W-:Y:S01]  /*0a00*/  @!P3 MOV R14, R42 ;  /* 0x0000002a000eb202 */ /* 0x010fe20000000f00 */
[----:B------:R4:W3:Y:S01]  /*0a10*/  @!P4 LDG.E R5, desc[UR14][R10.64] ;  /* 0x0000000e0a05c981 */ /* 0x0008e2000c1e1900 */
[----:B------:R-:W-:-:S02]  /*0a20*/  @!P3 MOV R15, R41 ;  /* 0x00000029000fb202 */ /* 0x000fc40000000f00 */
[----:B------:R-:W-:Y:S02]  /*0a30*/  ISETP.GE.AND.EX P6, PT, R30, UR13, PT, P6 ;  /* 0x0000000d1e007c0c */ /* 0x000fe4000bfc6360 */
[----:B------:R-:W-:Y:S01]  /*0a40*/  ISETP.GE.AND.EX P5, PT, R29, UR13, PT, P5 ;  /* 0x0000000d1d007c0c */ /* 0x000fe2000bfa6350 */
[----:B------:R-:W-:Y:S01]  /*0a50*/  @!P3 IMAD.WIDE.U32 R14, R85, R8, R14 ;  /* 0x00000008550eb225 */ /* 0x000fe200078e000e */
[C---:B------:R-:W-:Y:S01]  /*0a60*/  ISETP.GT.U32.OR P4, PT, R60.reuse, 0x27f, P6 ;  /* 0x0000027f3c00780c */ /* 0x040fe20003784470 */
[----:B------:R-:W4:Y:S01]  /*0a70*/  @!P2 LDC.64 R8, c[0x0][0x220] ;  /* 0x00008800ff08ab82 */ /* 0x000f220000000a00 */
[----:B------:R-:W-:Y:S01]  /*0a80*/  ISETP.GT.U32.OR P5, PT, R60, 0x27f, P5 ;  /* 0x0000027f3c00780c */ /* 0x000fe20002fa4470 */
[----:B--2---:R-:W-:Y:S01]  /*0a90*/  @!P1 IMAD R22, R26, R6, RZ ;  /* 0x000000061a169224 */ /* 0x004fe200078e02ff */
[----:B------:R-:W-:Y:S02]  /*0aa0*/  @!P1 MOV R26, R42 ;  /* 0x0000002a001a9202 */ /* 0x000fe40000000f00 */
[----:B------:R-:W-:-:S02]  /*0ab0*/  @!P1 MOV R27, R41 ;  /* 0x00000029001b9202 */ /* 0x000fc40000000f00 */
[----:B------:R-:W-:Y:S02]  /*0ac0*/  @!P3 IADD3 R15, R15, R25, RZ ;  /* 0x000000190f0fb210 */ /* 0x000fe40007ffe0ff */
[----:B0-----:R-:W-:Y:S01]  /*0ad0*/  @!P3 LEA R20, P6, R14, R20, 0x1 ;  /* 0x000000140e14b211 */ /* 0x001fe200078c08ff */
[----:B------:R-:W-:Y:S01]  /*0ae0*/  @!P1 IMAD R7, R84, R7, R22 ;  /* 0x0000000754079224 */ /* 0x000fe200078e0216 */
[----:B------:R-:W-:Y:S01]  /*0af0*/  @!P2 MOV R25, R41 ;  /* 0x000000290019a202 */ /* 0x000fe20000000f00 */
[----:B-1----:R-:W-:Y:S01]  /*0b00*/  @!P2 IMAD R22, R24, R16, RZ ;  /* 0x000000101816a224 */ /* 0x002fe200078e02ff */
[----:B------:R-:W-:Y:S01]  /*0b10*/  @!P3 LEA.HI.X R21, R14, R21, R15, 0x1, P6 ;  /* 0x000000150e15b211 */ /* 0x000fe200030f0c0f */
[----:B------:R-:W-:Y:S01]  /*0b20*/  @!P1 IMAD.WIDE.U32 R26, R84, R6, R26 ;  /* 0x00000006541a9225 */ /* 0x000fe200078e001a */
[----:B------:R-:W-:Y:S01]  /*0b30*/  HFMA2.MMA R6, -RZ, RZ, 0, 0 ;  /* 0x00000000ff067435 */ /* 0x000fe200000001ff */
[----:B------:R-:W-:Y:S01]  /*0b40*/  @!P2 MOV R24, R42 ;  /* 0x0000002a0018a202 */ /* 0x000fe20000000f00 */
[----:B------:R-:W0:Y:S01]  /*0b50*/  @!P4 LDC.64 R14, c[0x0][0x270] ;  /* 0x00009c00ff0ecb82 */ /* 0x000e220000000a00 */
[----:B------:R-:W-:Y:S01]  /*0b60*/  @!P2 IMAD R17, R83, R17, R22 ;  /* 0x000000115311a224 */ /* 0x000fe200078e0216 */
[----:B------:R-:W-:Y:S01]  /*0b70*/  @!P1 LEA R22, P6, R26, R12, 0x1 ;  /* 0x0000000c1a169211 */ /* 0x000fe200078c08ff */
[----:B------:R-:W-:-:S05]  /*0b80*/  @!P1 IMAD.IADD R7, R27, 0x1, R7 ;  /* 0x000000011b079824 */ /* 0x000fca00078e0207 */
[----:B----4-:R-:W1:Y:S01]  /*0b90*/  @!P5 LDC.64 R10, c[0x0][0x270] ;  /* 0x00009c00ff0adb82 */ /* 0x010e620000000a00 */
[----:B------:R-:W-:Y:S01]  /*0ba0*/  @!P2 IMAD.WIDE.U32 R24, R83, R16, R24 ;  /* 0x000000105318a225 */ /* 0x000fe200078e0018 */
[----:B------:R2:W4:Y:S01]  /*0bb0*/  @!P3 LDG.E R6, desc[UR14][R20.64] ;  /* 0x0000000e1406b981 */ /* 0x000522000c1e1900 */
[----:B------:R-:W-:Y:S02]  /*0bc0*/  @!P1 LEA.HI.X R23, R26, R13, R7, 0x1, P6 ;  /* 0x0000000d1a179211 */ /* 0x000fe400030f0c07 */
[----:B------:R-:W-:Y:S02]  /*0bd0*/  SHF.R.S32.HI R28, RZ, 0x1f, R80 ;  /* 0x0000001fff1c7819 */ /* 0x000fe40000011450 */
[----:B------:R-:W-:Y:S02]  /*0be0*/  @!P2 IADD3 R12, R25, R17, RZ ;  /* 0x00000011190ca210 */ /* 0x000fe40007ffe0ff */
[----:B------:R-:W-:Y:S01]  /*0bf0*/  ISETP.GE.U32.AND P3, PT, R80, UR12, PT ;  /* 0x0000000c50007c0c */ /* 0x000fe2000bf66070 */
[----:B------:R-:W1:Y:S01]  /*0c00*/  @!P4 LDC.64 R16, c[0x0][0x220] ;  /* 0x00008800ff10cb82 */ /* 0x000e620000000a00 */
[----:B------:R-:W-:Y:S01]  /*0c10*/  @!P2 LEA R26, P6, R24, R8, 0x1 ;  /* 0x00000008181aa211 */ /* 0x000fe200078c08ff */
[----:B------:R-:W-:Y:S01]  /*0c20*/  HFMA2.MMA R7, -RZ, RZ, 0, 0 ;  /* 0x00000000ff077435 */ /* 0x000fe200000001ff */
[----:B------:R-:W-:-:S02]  /*0c30*/  ISETP.GE.AND.EX P3, PT, R28, UR13, PT, P3 ;  /* 0x0000000d1c007c0c */ /* 0x000fc4000bf66330 */
[----:B------:R-:W-:-:S03]  /*0c40*/  @!P2 LEA.HI.X R27, R24, R9, R12, 0x1, P6 ;  /* 0x00000009181ba211 */ /* 0x000fc600030f0c0c */
[----:B------:R-:W1:Y:S01]  /*0c50*/  @!P5 LDC.64 R12, c[0x0][0x220] ;  /* 0x00008800ff0cdb82 */ /* 0x000e620000000a00 */
[----:B------:R-:W-:Y:S01]  /*0c60*/  ISETP.GT.U32.OR P3, PT, R60, 0x27f, P3 ;  /* 0x0000027f3c00780c */ /* 0x000fe20001f64470 */
[----:B0-----:R-:W-:Y:S01]  /*0c70*/  @!P4 IMAD R9, R30, R14, RZ ;  /* 0x0000000e1e09c224 */ /* 0x001fe200078e02ff */
[----:B--2---:R-:W-:Y:S01]  /*0c80*/  @!P4 MOV R20, R42 ;  /* 0x0000002a0014c202 */ /* 0x004fe20000000f00 */
[----:B------:R0:W2:Y:S01]  /*0c90*/  @!P1 LDG.E R7, desc[UR14][R22.64] ;  /* 0x0000000e16079981 */ /* 0x0000a2000c1e1900 */
[----:B------:R-:W-:Y:S01]  /*0ca0*/  @!P4 MOV R21, R41 ;  /* 0x000000290015c202 */ /* 0x000fe20000000f00 */
[----:B-1----:R-:W-:Y:S01]  /*0cb0*/  @!P5 IMAD R24, R29, R10, RZ ;  /* 0x0000000a1d18d224 */ /* 0x002fe200078e02ff */
[----:B------:R-:W-:Y:S02]  /*0cc0*/  SHF.R.S32.HI R29, RZ, 0x1f, R79 ;  /* 0x0000001fff1d7819 */ /* 0x000fe4000001144f */
[----:B------:R-:W-:Y:S01]  /*0cd0*/  ISETP.GE.U32.AND P1, PT, R79, UR12, PT ;  /* 0x0000000c4f007c0c */ /* 0x000fe2000bf26070 */
[----:B------:R-:W-:-:S02]  /*0ce0*/  @!P4 IMAD R9, R82, R15, R9 ;  /* 0x0000000f5209c224 */ /* 0x000fc400078e0209 */
[----:B------:R-:W-:Y:S01]  /*0cf0*/  @!P4 IMAD.WIDE.U32 R14, R82, R14, R20 ;  /* 0x0000000e520ec225 */ /* 0x000fe200078e0014 */
[----:B------:R-:W-:Y:S01]  /*0d00*/  ISETP.GE.AND.EX P1, PT, R29, UR13, PT, P1 ;  /* 0x0000000d1d007c0c */ /* 0x000fe2000bf26310 */
[----:B------:R-:W1:Y:S01]  /*0d10*/  @!P3 LDC.64 R20, c[0x0][0x270] ;  /* 0x00009c00ff14bb82 */ /* 0x000e620000000a00 */
[----:B0-----:R-:W-:Y:S01]  /*0d20*/  @!P5 MOV R22, R42 ;  /* 0x0000002a0016d202 */ /* 0x001fe20000000f00 */
[----:B------:R-:W-:Y:S01]  /*0d30*/  @!P5 IMAD.MOV.U32 R23, RZ, RZ, R41 ;  /* 0x000000ffff17d224 */ /* 0x000fe200078e0029 */
[----:B------:R-:W-:Y:S01]  /*0d40*/  MOV R8, RZ ;  /* 0x000000ff00087202 */ /* 0x000fe20000000f00 */
[C---:B------:R-:W-:Y:S01]  /*0d50*/  @!P5 IMAD R25, R81.reuse, R11, R24 ;  /* 0x0000000b5119d224 */ /* 0x040fe200078e0218 */
[----:B------:R-:W-:Y:S01]  /*0d60*/  ISETP.GT.U32.OR P1, PT, R60, 0x27f, P1 ;  /* 0x0000027f3c00780c */ /* 0x000fe20000f24470 */
[----:B------:R-:W-:Y:S01]  /*0d70*/  @!P5 IMAD.WIDE.U32 R10, R81, R10, R22 ;  /* 0x0000000a510ad225 */ /* 0x000fe200078e0016 */
[----:B------:R-:W-:Y:S02]  /*0d80*/  @!P4 IADD3 R9, R15, R9, RZ ;  /* 0x000000090f09c210 */ /* 0x000fe40007ffe0ff */
[----:B------:R-:W-:Y:S01]  /*0d90*/  @!P4 LEA R16, P6, R14, R16, 0x1 ;  /* 0x000000100e10c211 */ /* 0x000fe200078c08ff */
[----:B------:R0:W2:Y:S01]  /*0da0*/  @!P2 LDG.E R8, desc[UR14][R26.64] ;  /* 0x0000000e1a08a981 */ /* 0x0000a2000c1e1900 */
[----:B------:R-:W-:-:S02]  /*0db0*/  SHF.R.S32.HI R31, RZ, 0x1f, R78 ;  /* 0x0000001fff1f7819 */ /* 0x000fc4000001144e */
[----:B------:R-:W-:Y:S02]  /*0dc0*/  @!P4 LEA.HI.X R17, R14, R17, R9, 0x1, P6 ;  /* 0x000000110e11c211 */ /* 0x000fe400030f0c09 */
[----:B------:R-:W-:Y:S01]  /*0dd0*/  @!P5 IADD3 R9, R11, R25, RZ ;  /* 0x000000190b09d210 */ /* 0x000fe20007ffe0ff */
[----:B------:R-:W0:Y:S01]  /*0de0*/  @!P3 LDC.64 R14, c[0x0][0x220] ;  /* 0x00008800ff0ebb82 */ /* 0x000e220000000a00 */
[----:B------:R-:W-:Y:S02]  /*0df0*/  @!P5 LEA R22, P6, R10, R12, 0x1 ;  /* 0x0000000c0a16d211 */ /* 0x000fe400078c08ff */
[----:B------:R-:W-:Y:S02]  /*0e00*/  ISETP.GE.U32.AND P2, PT, R78, UR12, PT ;  /* 0x0000000c4e007c0c */ /* 0x000fe4000bf46070 */
[----:B------:R-:W-:Y:S01]  /*0e10*/  @!P5 LEA.HI.X R23, R10, R13, R9, 0x1, P6 ;  /* 0x0000000d0a17d211 */ /* 0x000fe200030f0c09 */
[----:B------:R-:W-:Y:S01]  /*0e20*/  HFMA2.MMA R9, -RZ, RZ, 0, 0 ;  /* 0x00000000ff097435 */ /* 0x000fe200000001ff */
[----:B------:R-:W-:Y:S01]  /*0e30*/  ISETP.GE.AND.EX P2, PT, R31, UR13, PT, P2 ;  /* 0x0000000d1f007c0c */ /* 0x000fe2000bf46320 */
[----:B------:R-:W0:Y:S03]  /*0e40*/  @!P1 LDC.64 R12, c[0x0][0x270] ;  /* 0x00009c00ff0c9b82 */ /* 0x000e260000000a00 */
[----:B------:R-:W-:Y:S01]  /*0e50*/  ISETP.GT.U32.OR P2, PT, R60, 0x27f, P2 ;  /* 0x0000027f3c00780c */ /* 0x000fe20001744470 */
[----:B-1----:R-:W-:-:S04]  /*0e60*/  @!P3 IMAD R11, R28, R20, RZ ;  /* 0x000000141c0bb224 */ /* 0x002fc800078e02ff */
[----:B------:R1:W2:Y:S01]  /*0e70*/  @!P4 LDG.E R9, desc[UR14][R16.64] ;  /* 0x0000000e1009c981 */ /* 0x0002a2000c1e1900 */
[----:B------:R-:W-:Y:S01]  /*0e80*/  @!P3 IMAD R11, R80, R21, R11 ;  /* 0x00000015500bb224 */ /* 0x000fe200078e020b */
[----:B------:R-:W-:-:S06]  /*0e90*/  MOV R10, RZ ;  /* 0x000000ff000a7202 */ /* 0x000fcc0000000f00 */
[----:B0-----:R-:W0:Y:S01]  /*0ea0*/  @!P2 LDC.64 R26, c[0x0][0x270] ;  /* 0x00009c00ff1aab82 */ /* 0x001e220000000a00 */
[----:B-1----:R-:W-:Y:S01]  /*0eb0*/  @!P3 MOV R16, R42 ;  /* 0x0000002a0010b202 */ /* 0x002fe20000000f00 */
[----:B------:R0:W2:Y:S01]  /*0ec0*/  @!P5 LDG.E R10, desc[UR14][R22.64] ;  /* 0x0000000e160ad981 */ /* 0x0000a2000c1e1900 */
[----:B------:R-:W-:Y:S02]  /*0ed0*/  @!P3 MOV R17, R41 ;  /* 0x000000290011b202 */ /* 0x000fe40000000f00 */
[----:B------:R-:W-:-:S03]  /*0ee0*/  SHF.R.S32.HI R35, RZ, 0x1f, R76 ;  /* 0x0000001fff237819 */ /* 0x000fc6000001144c */
[----:B------:R-:W1:Y:S01]  /*0ef0*/  @!P2 LDC.64 R24, c[0x0][0x220] ;  /* 0x00008800ff18ab82 */ /* 0x000e620000000a00 */
[----:B------:R-:W-:Y:S01]  /*0f00*/  @!P3 IMAD.WIDE.U32 R20, R80, R20, R16 ;  /* 0x000000145014b225 */ /* 0x000fe200078e0010 */
[----:B------:R-:W-:Y:S02]  /*0f10*/  SHF.R.S32.HI R28, RZ, 0x1f, R77 ;  /* 0x0000001fff1c7819 */ /* 0x000fe4000001144d */
[----:B------:R-:W-:Y:S01]  /*0f20*/  ISETP.GE.U32.AND P4, PT, R77, UR12, PT ;  /* 0x0000000c4d007c0c */ /* 0x000fe2000bf86070 */
[----:B------:R-:W-:-:S03]  /*0f30*/  @!P3 IMAD.IADD R11, R21, 0x1, R11 ;  /* 0x00000001150bb824 */ /* 0x000fc600078e020b */
[----:B------:R-:W0:Y:S01]  /*0f40*/  @!P1 LDC.64 R16, c[0x0][0x220] ;  /* 0x00008800ff109b82 */ /* 0x000e220000000a00 */
[----:B------:R-:W-:Y:S02]  /*0f50*/  @!P3 LEA R14, P6, R20, R14, 0x1 ;  /* 0x0000000e140eb211 */ /* 0x000fe400078c08ff */
[----:B------:R-:W-:Y:S02]  /*0f60*/  ISETP.GE.AND.EX P4, PT, R28, UR13, PT, P4 ;  /* 0x0000000d1c007c0c */ /* 0x000fe4000bf86340 */
[----:B------:R-:W-:Y:S01]  /*0f70*/  @!P3 LEA.HI.X R15, R20, R15, R11, 0x1, P6 ;  /* 0x0000000f140fb211 */ /* 0x000fe200030f0c0b */
[----:B------:R-:W-:Y:S01]  /*0f80*/  @!P1 IMAD R20, R29, R12, RZ ;  /* 0x0000000c1d149224 */ /* 0x000fe200078e02ff */
[----:B------:R-:W-:Y:S02]  /*0f90*/  ISETP.GE.U32.AND P5, PT, R76, UR12, PT ;  /* 0x0000000c4c007c0c */ /* 0x000fe4000bfa6070 */
[----:B------:R-:W-:Y:S01]  /*0fa0*/  ISETP.GT.U32.OR P4, PT, R60, 0x27f, P4 ;  /* 0x0000027f3c00780c */ /* 0x000fe20002784470 */
[----:B------:R-:W-:Y:S01]  /*0fb0*/  HFMA2.MMA R11, -RZ, RZ, 0, 0 ;  /* 0x00000000ff0b7435 */ /* 0x000fe200000001ff */
[----:B------:R-:W-:Y:S01]  /*0fc0*/  ISETP.GE.AND.EX P5, PT, R35, UR13, PT, P5 ;  /* 0x0000000d23007c0c */ /* 0x000fe2000bfa6350 */
[----:B------:R-:W-:Y:S01]  /*0fd0*/  @!P1 IMAD R29, R79, R13, R20 ;  /* 0x0000000d4f1d9224 */ /* 0x000fe200078e0214 */
[----:B------:R-:W-:-:S02]  /*0fe0*/  @!P1 MOV R20, R42 ;  /* 0x0000002a00149202 */ /* 0x000fc40000000f00 */
[----:B------:R-:W-:Y:S02]  /*0ff0*/  @!P1 MOV R21, R41 ;  /* 0x0000002900159202 */ /* 0x000fe40000000f00 */
[----:B------:R-:W-:Y:S01]  /*1000*/  ISETP.GT.U32.OR P5, PT, R60, 0x27f, P5 ;  /* 0x0000027f3c00780c */ /* 0x000fe20002fa4470 */
[----:B------:R-:W-:Y:S02]  /*1010*/  @!P1 IMAD.WIDE.U32 R12, R79, R12, R20 ;  /* 0x0000000c4f0c9225 */ /* 0x000fe400078e0014 */
[----:B------:R0:W2:Y:S02]  /*1020*/  @!P3 LDG.E R11, desc[UR14][R14.64] ;  /* 0x0000000e0e0bb981 */ /* 0x0000a4000c1e1900 */
[----:B------:R-:W-:Y:S01]  /*1030*/  @!P1 IMAD.IADD R13, R13, 0x1, R29 ;  /* 0x000000010d0d9824 */ /* 0x000fe200078e021d */
[----:B0-----:R-:W-:Y:S01]  /*1040*/  @!P1 LEA R16, P6, R12, R16, 0x1 ;  /* 0x000000100c109211 */ /* 0x001fe200078c08ff */
[----:B------:R-:W-:Y:S01]  /*1050*/  @!P2 IMAD R22, R31, R26, RZ ;  /* 0x0000001a1f16a224 */ /* 0x000fe200078e02ff */
[----:B------:R-:W-:-:S02]  /*1060*/  @!P2 MOV R20, R42 ;  /* 0x0000002a0014a202 */ /* 0x000fc40000000f00 */
[----:B------:R-:W-:Y:S01]  /*1070*/  @!P2 MOV R21, R41 ;  /* 0x000000290015a202 */ /* 0x000fe20000000f00 */
[----:B------:R-:W0:Y:S01]  /*1080*/  @!P4 LDC.64 R14, c[0x0][0x270] ;  /* 0x00009c00ff0ecb82 */ /* 0x000e220000000a00 */
[----:B------:R-:W-:Y:S01]  /*1090*/  IADD3 R30, R0, 0x70, RZ ;  /* 0x00000070001e7810 */ /* 0x000fe20007ffe0ff */
[----:B------:R-:W-:Y:S01]  /*10a0*/  @!P2 IMAD R31, R78, R27, R22 ;  /* 0x0000001b4e1fa224 */ /* 0x000fe200078e0216 */
[----:B------:R-:W-:Y:S01]  /*10b0*/  @!P1 LEA.HI.X R17, R12, R17, R13, 0x1, P6 ;  /* 0x000000110c119211 */ /* 0x000fe200030f0c0d */
[----:B------:R-:W-:Y:S01]  /*10c0*/  HFMA2.MMA R12, -RZ, RZ, 0, 0 ;  /* 0x00000000ff0c7435 */ /* 0x000fe200000001ff */
[----:B------:R-:W-:Y:S01]  /*10d0*/  ISETP.GE.U32.AND P3, PT, R30, UR12, PT ;  /* 0x0000000c1e007c0c */ /* 0x000fe2000bf66070 */
[----:B------:R-:W-:Y:S01]  /*10e0*/  @!P2 IMAD.WIDE.U32 R26, R78, R26, R20 ;  /* 0x0000001a4e1aa225 */ /* 0x000fe200078e0014 */
[----:B------:R-:W-:Y:S01]  /*10f0*/  SHF.R.S32.HI R33, RZ, 0x1f, R30 ;  /* 0x0000001fff217819 */ /* 0x000fe2000001141e */
[----:B------:R-:W5:Y:S03]  /*1100*/  @!P5 LDC.64 R22, c[0x0][0x270] ;  /* 0x00009c00ff16db82 */ /* 0x000f660000000a00 */
[----:B------:R-:W-:-:S02]  /*1110*/  ISETP.GE.AND.EX P3, PT, R33, UR13, PT, P3 ;  /* 0x0000000d21007c0c */ /* 0x000fc4000bf66330 */
[----:B------:R-:W-:Y:S01]  /*1120*/  @!P2 IADD3 R13, R27, R31, RZ ;  /* 0x0000001f1b0da210 */ /* 0x000fe20007ffe0ff */
[----:B------:R1:W2:Y:S02]  /*1130*/  @!P1 LDG.E R12, desc[UR14][R16.64] ;  /* 0x0000000e100c9981 */ /* 0x0002a4000c1e1900 */
[----:B-1----:R-:W-:Y:S01]  /*1140*/  @!P2 LEA R24, P6, R26, R24, 0x1 ;  /* 0x000000181a18a211 */ /* 0x002fe200078c08ff */
[----:B------:R-:W1:Y:S01]  /*1150*/  @!P4 LDC.64 R20, c[0x0][0x220] ;  /* 0x00008800ff14cb82 */ /* 0x000e620000000a00 */
[----:B------:R-:W-:Y:S02]  /*1160*/  ISETP.GT.U32.OR P3, PT, R60, 0x27f, P3 ;  /* 0x0000027f3c00780c */ /* 0x000fe40001f64470 */
[----:B------:R-:W-:Y:S02]  /*1170*/  @!P2 LEA.HI.X R25, R26, R25, R13, 0x1, P6 ;  /* 0x000000191a19a211 */ /* 0x000fe400030f0c0d */
[----:B------:R-:W-:-:S03]  /*1180*/  MOV R13, RZ ;  /* 0x000000ff000d7202 */ /* 0x000fc60000000f00 */
[----:B------:R-:W3:Y:S01]  /*1190*/  @!P5 LDC.64 R16, c[0x0][0x220] ;  /* 0x00008800ff10db82 */ /* 0x000ee20000000a00 */
[----:B------:R-:W-:Y:S01]  /*11a0*/  IADD3 R32, R0, 0x78, RZ ;  /* 0x0000007800207810 */ /* 0x000fe20007ffe0ff */
[----:B0-----:R-:W-:Y:S01]  /*11b0*/  @!P4 IMAD R26, R28, R14, RZ ;  /* 0x0000000e1c1ac224 */ /* 0x001fe200078e02ff */
[----:B------:R0:W2:Y:S02]  /*11c0*/  @!P2 LDG.E R13, desc[UR14][R24.64] ;  /* 0x0000000e180da981 */ /* 0x0000a4000c1e1900 */
[----:B------:R-:W-:Y:S02]  /*11d0*/  ISETP.GE.U32.AND P2, PT, R32, UR12, PT ;  /* 0x0000000c20007c0c */ /* 0x000fe4000bf46070 */
[----:B------:R-:W-:Y:S01]  /*11e0*/  SHF.R.S32.HI R34, RZ, 0x1f, R32 ;  /* 0x0000001fff227819 */ /* 0x000fe20000011420 */
[----:B------:R-:W-:Y:S01]  /*11f0*/  @!P4 IMAD R27, R77, R15, R26 ;  /* 0x0000000f4d1bc224 */ /* 0x000fe200078e021a */
[----:B------:R-:W3:Y:S01]  /*1200*/  @!P3 LDC.64 R28, c[0x0][0x270] ;  /* 0x00009c00ff1cbb82 */ /* 0x000ee20000000a00 */
[----:B0-----:R-:W-:Y:S01]  /*1210*/  @!P4 MOV R24, R42 ;  /* 0x0000002a0018c202 */ /* 0x001fe20000000f00 */
[----:B------:R-:W-:Y:S01]  /*1220*/  @!P4 IMAD.MOV.U32 R25, RZ, RZ, R41 ;  /* 0x000000ffff19c224 */ /* 0x000fe200078e0029 */
[----:B------:R-:W-:Y:S01]  /*1230*/  ISETP.GE.AND.EX P2, PT, R34, UR13, PT, P2 ;  /* 0x0000000d22007c0c */ /* 0x000fe2000bf46320 */
[----:B-----5:R-:W-:-:S02]  /*1240*/  @!P5 IMAD R26, R35, R22, RZ ;  /* 0x00000016231ad224 */ /* 0x020fc400078e02ff */
[----:B------:R-:W-:Y:S01]  /*1250*/  @!P4 IMAD.WIDE.U32 R14, R77, R14, R24 ;  /* 0x0000000e4d0ec225 */ /* 0x000fe200078e0018 */
[----:B------:R-:W-:Y:S02]  /*1260*/  @!P5 MOV R24, R42 ;  /* 0x0000002a0018d202 */ /* 0x000fe40000000f00 */
[----:B------:R-:W-:Y:S01]  /*1270*/  @!P5 MOV R25, R41 ;  /* 0x000000290019d202 */ /* 0x000fe20000000f00 */
[----:B------:R-:W-:Y:S01]  /*1280*/  @!P5 IMAD R35, R76, R23, R26 ;  /* 0x000000174c23d224 */ /* 0x000fe200078e021a */
[----:B------:R-:W-:Y:S02]  /*1290*/  IADD3 R45, R0, 0x80, RZ ;  /* 0x00000080002d7810 */ /* 0x000fe40007ffe0ff */
[----:B------:R-:W-:Y:S01]  /*12a0*/  ISETP.GT.U32.OR P2, PT, R60, 0x27f, P2 ;  /* 0x0000027f3c00780c */ /* 0x000fe20001744470 */
[----:B------:R-:W-:Y:S01]  /*12b0*/  @!P5 IMAD.WIDE.U32 R22, R76, R22, R24 ;  /* 0x000000164c16d225 */ /* 0x000fe200078e0018 */
[----:B------:R-:W-:Y:S01]  /*12c0*/  @!P4 IADD3 R15, R15, R27, RZ ;  /* 0x0000001b0f0fc210 */ /* 0x000fe20007ffe0ff */
[----:B------:R-:W0:Y:S01]  /*12d0*/  @!P3 LDC.64 R24, c[0x0][0x220] ;  /* 0x00008800ff18bb82 */ /* 0x000e220000000a00 */
[----:B-1----:R-:W-:-:S02]  /*12e0*/  @!P4 LEA R20, P6, R14, R20, 0x1 ;  /* 0x000000140e14c211 */ /* 0x002fc400078c08ff */
[----:B------:R-:W-:Y:S02]  /*12f0*/  ISETP.GE.U32.AND P1, PT, R45, UR12, PT ;  /* 0x0000000c2d007c0c */ /* 0x000fe4000bf26070 */
[----:B------:R-:W-:Y:S02]  /*1300*/  SHF.R.S32.HI R31, RZ, 0x1f, R45 ;  /* 0x0000001fff1f7819 */ /* 0x000fe4000001142d */
[----:B------:R-:W-:Y:S02]  /*1310*/  @!P4 LEA.HI.X R21, R14, R21, R15, 0x1, P6 ;  /* 0x000000150e15c211 */ /* 0x000fe400030f0c0f */
[----:B------:R-:W-:Y:S01]  /*1320*/  @!P5 IADD3 R15, R23, R35, RZ ;  /* 0x00000023170fd210 */ /* 0x000fe20007ffe0ff */
[----:B------:R-:W1:Y:S01]  /*1330*/  @!P2 LDC.64 R26, c[0x0][0x270] ;  /* 0x00009c00ff1aab82 */ /* 0x000e620000000a00 */
[----:B---3--:R-:W-:Y:S02]  /*1340*/  @!P5 LEA R16, P6, R22, R16, 0x1 ;  /* 0x000000101610d211 */ /* 0x008fe400078c08ff */
[----:B------:R-:W-:-:S02]  /*1350*/  ISETP.GE.AND.EX P1, PT, R31, UR13, PT, P1 ;  /* 0x0000000d1f007c0c */ /* 0x000fc4000bf26310 */
[----:B------:R-:W-:Y:S02]  /*1360*/  @!P5 LEA.HI.X R17, R22, R17, R15, 0x1, P6 ;  /* 0x000000111611d211 */ /* 0x000fe400030f0c0f */
[----:B------:R-:W-:Y:S02]  /*1370*/  CS2R R14, SRZ ;  /* 0x00000000000e7805 */ /* 0x000fe4000001ff00 */
[----:B------:R-:W-:Y:S02]  /*1380*/  ISETP.GT.U32.OR P1, PT, R60, 0x27f, P1 ;  /* 0x0000027f3c00780c */ /* 0x000fe40000f24470 */
[----:B------:R-:W-:Y:S01]  /*1390*/  IADD3 R39, R0, 0x88, RZ ;  /* 0x0000008800277810 */ /* 0x000fe20007ffe0ff */
[----:B------:R-:W-:Y:S01]  /*13a0*/  @!P3 IMAD R33, R33, R28, RZ ;  /* 0x0000001c2121b224 */ /* 0x000fe200078e02ff */
[----:B------:R-:W3:Y:S01]  /*13b0*/  @!P2 LDC.64 R22, c[0x0][0x220] ;  /* 0x00008800ff16ab82 */ /* 0x000ee20000000a00 */
[----:B------:R5:W2:Y:S01]  /*13c0*/  @!P5 LDG.E R15, desc[UR14][R16.64] ;  /* 0x0000000e100fd981 */ /* 0x000aa2000c1e1900 */
[----:B------:R-:W-:-:S02]  /*13d0*/  ISETP.GE.U32.AND P5, PT, R39, UR12, PT ;  /* 0x0000000c27007c0c */ /* 0x000fc4000bfa6070 */
[----:B------:R-:W-:Y:S01]  /*13e0*/  SHF.R.S32.HI R46, RZ, 0x1f, R39 ;  /* 0x0000001fff2e7819 */ /* 0x000fe20000011427 */
[----:B------:R-:W-:Y:S01]  /*13f0*/  @!P3 IMAD R33, R30, R29, R33 ;  /* 0x0000001d1e21b224 */ /* 0x000fe200078e0221 */
[----:B------:R4:W2:Y:S01]  /*1400*/  @!P4 LDG.E R14, desc[UR14][R20.64] ;  /* 0x0000000e140ec981 */ /* 0x0008a2000c1e1900 */
[----:B-----5:R-:W-:Y:S01]  /*1410*/  @!P3 MOV R17, R41 ;  /* 0x000000290011b202 */ /* 0x020fe20000000f00 */
[----:B------:R-:W-:Y:S01]  /*1420*/  @!P3 IMAD.MOV.U32 R16, RZ, RZ, R42 ;  /* 0x000000ffff10b224 */ /* 0x000fe200078e002a */
[----:B------:R-:W-:-:S03]  /*1430*/  ISETP.GE.AND.EX P5, PT, R46, UR13, PT, P5 ;  /* 0x0000000d2e007c0c */ /* 0x000fc6000bfa6350 */
[----:B------:R-:W-:Y:S01]  /*1440*/  @!P3 IMAD.WIDE.U32 R28, R30, R28, R16 ;  /* 0x0000001c1e1cb225 */ /* 0x000fe200078e0010 */
[----:B----4-:R-:W4:Y:S01]  /*1450*/  @!P1 LDC.64 R20, c[0x0][0x270] ;  /* 0x00009c00ff149b82 */ /* 0x010f220000000a00 */
[----:B------:R-:W-:Y:S01]  /*1460*/  HFMA2.MMA R16, -RZ, RZ, 0, 0 ;  /* 0x00000000ff107435 */ /* 0x000fe200000001ff */
[----:B------:R-:W-:Y:S02]  /*1470*/  ISETP.GT.U32.OR P5, PT, R60, 0x27f, P5 ;  /* 0x0000027f3c00780c */ /* 0x000fe40002fa4470 */
[----:B------:R-:W-:Y:S01]  /*1480*/  IADD3 R37, R0, 0x90, RZ ;  /* 0x0000009000257810 */ /* 0x000fe20007ffe0ff */
[----:B-1----:R-:W-:Y:S01]  /*1490*/  @!P2 IMAD R34, R34, R26, RZ ;  /* 0x0000001a2222a224 */ /* 0x002fe200078e02ff */
[----:B------:R-:W-:Y:S02]  /*14a0*/  @!P3 IADD3 R17, R29, R33, RZ ;  /* 0x000000211d11b210 */ /* 0x000fe40007ffe0ff */
[----:B------:R-:W-:Y:S02]  /*14b0*/  ISETP.GE.U32.AND P4, PT, R37, UR12, PT ;  /* 0x0000000c25007c0c */ /* 0x000fe4000bf86070 */
[----:B------:R-:W-:Y:S01]  /*14c0*/  SHF.R.S32.HI R36, RZ, 0x1f, R37 ;  /* 0x0000001fff247819 */ /* 0x000fe20000011425 */
[----:B------:R1:W5:Y:S01]  /*14d0*/  @P0 LDG.E R16, desc[UR14][R18.64] ;  /* 0x0000000e12100981 */ /* 0x000362000c1e1900 */
[----:B0-----:R-:W-:-:S02]  /*14e0*/  @!P3 LEA R24, P6, R28, R24, 0x1 ;  /* 0x000000181c18b211 */ /* 0x001fc400078c08ff */
[----:B------:R-:W-:Y:S01]  /*14f0*/  ISETP.GE.AND.EX P4, PT, R36, UR13, PT, P4 ;  /* 0x0000000d24007c0c */ /* 0x000fe2000bf86340 */
[----:B------:R-:W-:Y:S01]  /*1500*/  @!P2 IMAD R33, R32, R27, R34 ;  /* 0x0000001b2021a224 */ /* 0x000fe200078e0222 */
[----:B------:R-:W-:Y:S02]  /*1510*/  @!P3 LEA.HI.X R25, R28, R25, R17, 0x1, P6 ;  /* 0x000000191c19b211 */ /* 0x000fe400030f0c11 */
[----:B-1----:R-:W-:Y:S02]  /*1520*/  @!P2 MOV R18, R42 ;  /* 0x0000002a0012a202 */ /* 0x002fe40000000f00 */
[----:B------:R-:W-:Y:S01]  /*1530*/  @!P2 MOV R19, R41 ;  /* 0x000000290013a202 */ /* 0x000fe20000000f00 */
[----:B------:R-:W-:Y:S01]  /*1540*/  HFMA2.MMA R17, -RZ, RZ, 0, 0 ;  /* 0x00000000ff117435 */ /* 0x000fe200000001ff */
[----:B------:R-:W-:Y:S01]  /*1550*/  ISETP.GT.U32.OR P4, PT, R60, 0x27f, P4 ;  /* 0x0000027f3c00780c */ /* 0x000fe20002784470 */
[----:B------:R-:W0:Y:S01]  /*1560*/  @!P1 LDC.64 R28, c[0x0][0x220] ;  /* 0x00008800ff1c9b82 */ /* 0x000e220000000a00 */
[----:B------:R-:W-:-:S07]  /*1570*/  @!P2 IMAD.WIDE.U32 R18, R32, R26, R18 ;  /* 0x0000001a2012a225 */ /* 0x000fce00078e0012 */
[----:B------:R-:W1:Y:S01]  /*1580*/  @!P5 LDC.64 R26, c[0x0][0x270] ;  /* 0x00009c00ff1adb82 */ /* 0x000e620000000a00 */
[----:B------:R-:W-:Y:S01]  /*1590*/  @!P2 IMAD.IADD R19, R19, 0x1, R33 ;  /* 0x000000011313a824 */ /* 0x000fe200078e0221 */
[----:B---3--:R-:W-:Y:S01]  /*15a0*/  @!P2 LEA R22, P6, R18, R22, 0x1 ;  /* 0x000000161216a211 */ /* 0x008fe200078c08ff */
[----:B----4-:R-:W-:Y:S01]  /*15b0*/  @!P1 IMAD R30, R31, R20, RZ ;  /* 0x000000141f1e9224 */ /* 0x010fe200078e02ff */
[----:B------:R-:W-:Y:S01]  /*15c0*/  IADD3 R35, R0, 0x98, RZ ;  /* 0x0000009800237810 */ /* 0x000fe20007ffe0ff */
[----:B------:R3:W4:Y:S01]  /*15d0*/  @!P3 LDG.E R17, desc[UR14][R24.64] ;  /* 0x0000000e1811b981 */ /* 0x000722000c1e1900 */
[----:B------:R-:W-:Y:S01]  /*15e0*/  @!P2 LEA.HI.X R23, R18, R23, R19, 0x1, P6 ;  /* 0x000000171217a211 */ /* 0x000fe200030f0c13 */
[----:B------:R-:W-:Y:S01]  /*15f0*/  @!P1 IMAD R19, R45, R21, R30 ;  /* 0x000000152d139224 */ /* 0x000fe200078e021e */
[----:B------:R-:W-:Y:S01]  /*1600*/  ISETP.GE.U32.AND P3, PT, R35, UR12, PT ;  /* 0x0000000c23007c0c */ /* 0x000fe2000bf66070 */
[----:B------:R-:W0:Y:S01]  /*1610*/  @!P4 LDC.64 R30, c[0x0][0x270] ;  /* 0x00009c00ff1ecb82 */ /* 0x000e220000000a00 */
[----:B------:R-:W-:-:S02]  /*1620*/  SHF.R.S32.HI R44, RZ, 0x1f, R35 ;  /* 0x0000001fff2c7819 */ /* 0x000fc40000011423 */
[----:B------:R-:W-:-:S05]  /*1630*/  IADD3 R34, R0, 0xa0, RZ ;  /* 0x000000a000227810 */ /* 0x000fca0007ffe0ff */
[----:B---3--:R-:W3:Y:S01]  /*1640*/  @!P5 LDC.64 R24, c[0x0][0x220] ;  /* 0x00008800ff18db82 */ /* 0x008ee20000000a00 */
[----:B------:R-:W-:Y:S02]  /*1650*/  ISETP.GE.AND.EX P3, PT, R44, UR13, PT, P3 ;  /* 0x0000000d2c007c0c */ /* 0x000fe4000bf66330 */
[----:B------:R-:W-:Y:S02]  /*1660*/  @!P1 MOV R32, R42 ;  /* 0x0000002a00209202 */ /* 0x000fe40000000f00 */
[----:B------:R-:W-:Y:S02]  /*1670*/  @!P1 MOV R33, R41 ;  /* 0x0000002900219202 */ /* 0x000fe40000000f00 */
[----:B------:R-:W-:Y:S02]  /*1680*/  ISETP.GE.U32.AND P6, PT, R34, UR12, PT ;  /* 0x0000000c22007c0c */ /* 0x000fe4000bfc6070 */
[----:B------:R-:W-:Y:S02]  /*1690*/  SHF.R.S32.HI R38, RZ, 0x1f, R34 ;  /* 0x0000001fff267819 */ /* 0x000fe40000011422 */
[----:B------:R-:W-:-:S02]  /*16a0*/  MOV R18, RZ ;  /* 0x000000ff00127202 */ /* 0x000fc40000000f00 */
[----:B------:R-:W-:Y:S01]  /*16b0*/  ISETP.GT.U32.OR P3, PT, R60, 0x27f, P3 ;  /* 0x0000027f3c00780c */ /* 0x000fe20001f64470 */
[----:B------:R-:W-:Y:S01]  /*16c0*/  @!P1 IMAD.WIDE.U32 R20, R45, R20, R32 ;  /* 0x000000142d149225 */ /* 0x000fe200078e0020 */
[----:B------:R-:W-:Y:S02]  /*16d0*/  ISETP.GE.AND.EX P6, PT, R38, UR13, PT, P6 ;  /* 0x0000000d26007c0c */ /* 0x000fe4000bfc6360 */
[----:B------:R-:W-:Y:S01]  /*16e0*/  @!P5 MOV R33, R41 ;  /* 0x000000290021d202 */ /* 0x000fe20000000f00 */
[-C--:B-1----:R-:W-:Y:S01]  /*16f0*/  @!P5 IMAD R46, R46, R26.reuse, RZ ;  /* 0x0000001a2e2ed224 */ /* 0x082fe200078e02ff */
[----:B------:R1:W4:Y:S01]  /*1700*/  @!P2 LDG.E R18, desc[UR14][R22.64] ;  /* 0x0000000e1612a981 */ /* 0x000322000c1e1900 */
[----:B------:R-:W-:Y:S01]  /*1710*/  @!P5 IMAD.MOV.U32 R32, RZ, RZ, R42 ;  /* 0x000000ffff20d224 */ /* 0x000fe200078e002a */
[----:B------:R-:W-:Y:S01]  /*1720*/  ISETP.GT.U32.OR P2, PT, R60, 0x27f, P6 ;  /* 0x0000027f3c00780c */ /* 0x000fe20003744470 */
[----:B------:R-:W-:Y:S01]  /*1730*/  @!P5 IMAD R45, R39, R27, R46 ;  /* 0x0000001b272dd224 */ /* 0x000fe200078e022e */
[----:B------:R-:W-:Y:S01]  /*1740*/  @!P1 IADD3 R19, R21, R19, RZ ;  /* 0x0000001315139210 */ /* 0x000fe20007ffe0ff */
[----:B------:R-:W-:Y:S01]  /*1750*/  @!P5 IMAD.WIDE.U32 R26, R39, R26, R32 ;  /* 0x0000001a271ad225 */ /* 0x000fe200078e0020 */
[C---:B0-----:R-:W-:Y:S01]  /*1760*/  @!P1 LEA R28, P6, R20.reuse, R28, 0x1 ;  /* 0x0000001c141c9211 */ /* 0x041fe200078c08ff */
[----:B-1----:R-:W0:Y:S03]  /*1770*/  @!P4 LDC.64 R22, c[0x0][0x220] ;  /* 0x00008800ff16cb82 */ /* 0x002e260000000a00 */
[----:B------:R-:W-:Y:S01]  /*1780*/  @!P1 LEA.HI.X R29, R20, R29, R19, 0x1, P6 ;  /* 0x0000001d141d9211 */ /* 0x000fe200030f0c13 */
[----:B------:R-:W-:Y:S01]  /*1790*/  HFMA2.MMA R19, -RZ, RZ, 0, 0 ;  /* 0x00000000ff137435 */ /* 0x000fe200000001ff */
[----:B------:R-:W-:-:S02]  /*17a0*/  @!P5 IADD3 R27, R27, R45, RZ ;  /* 0x0000002d1b1bd210 */ /* 0x000fc40007ffe0ff */
[----:B---3--:R-:W-:Y:S01]  /*17b0*/  @!P5 LEA R24, P6, R26, R24, 0x1 ;  /* 0x000000181a18d211 */ /* 0x008fe200078c08ff */
[----:B------:R-:W1:Y:S01]  /*17c0*/  @!P3 LDC.64 R20, c[0x0][0x270] ;  /* 0x00009c00ff14bb82 */ /* 0x000e620000000a00 */
[----:B------:R-:W-:Y:S02]  /*17d0*/  @!P4 IMAD R36, R36, R30, RZ ;  /* 0x0000001e2424c224 */ /* 0x000fe400078e02ff */
[----:B------:R-:W-:Y:S02]  /*17e0*/  @!P5 LEA.HI.X R25, R26, R25, R27, 0x1, P6 ;  /* 0x000000191a19d211 */ /* 0x000fe400030f0c1b */
[----:B------:R-:W-:Y:S01]  /*17f0*/  @!P4 MOV R26, R42 ;  /* 0x0000002a001ac202 */ /* 0x000fe20000000f00 */
[----:B------:R3:W4:Y:S01]  /*1800*/  @!P1 LDG.E R19, desc[UR14][R28.64] ;  /* 0x0000000e1c139981 */ /* 0x000722000c1e1900 */
[----:B------:R-:W-:Y:S01]  /*1810*/  @!P4 MOV R27, R41 ;  /* 0x00000029001bc202 */ /* 0x000fe20000000f00 */
[C---:B------:R-:W-:Y:S01]  /*1820*/  @!P4 IMAD R33, R37.reuse, R31, R36 ;  /* 0x0000001f2521c224 */ /* 0x040fe200078e0224 */
[----:B------:R-:W-:Y:S01]  /*1830*/  IADD3 R36, R0, 0xa8, RZ ;  /* 0x000000a800247810 */ /* 0x000fe20007ffe0ff */
[----:B------:R-:W-:-:S03]  /*1840*/  @!P4 IMAD.WIDE.U32 R30, R37, R30, R26 ;  /* 0x0000001e251ec225 */ /* 0x000fc600078e001a */
[----:B------:R-:W-:Y:S01]  /*1850*/  ISETP.GE.U32.AND P1, PT, R36, UR12, PT ;  /* 0x0000000c24007c0c */ /* 0x000fe2000bf26070 */
[----:B------:R-:W1:Y:S01]  /*1860*/  @!P3 LDC.64 R26, c[0x0][0x220] ;  /* 0x00008800ff1abb82 */ /* 0x000e620000000a00 */
[----:B------:R-:W-:Y:S01]  /*1870*/  SHF.R.S32.HI R46, RZ, 0x1f, R36 ;  /* 0x0000001fff2e7819 */ /* 0x000fe20000011424 */
[----:B------:R-:W-:Y:S01]  /*1880*/  IMAD.MOV.U32 R32, RZ, RZ, RZ ;  /* 0x000000ffff207224 */ /* 0x000fe200078e00ff */
[----:B------:R-:W-:Y:S01]  /*1890*/  @!P4 IADD3 R31, R31, R33, RZ ;  /* 0x000000211f1fc210 */ /* 0x000fe20007ffe0ff */
[----:B------:R-:W-:Y:S01]  /*18a0*/  HFMA2.MMA R33, -RZ, RZ, 0, 0 ;  /* 0x00000000ff217435 */ /* 0x000fe200000001ff */
[----:B------:R-:W-:-:S03]  /*18b0*/  ISETP.GE.AND.EX P1, PT, R46, UR13, PT, P1 ;  /* 0x0000000d2e007c0c */ /* 0x000fc6000bf26310 */
[----:B---3--:R-:W3:Y:S01]  /*18c0*/  @!P2 LDC.64 R28, c[0x0][0x270] ;  /* 0x00009c00ff1cab82 */ /* 0x008ee20000000a00 */
[----:B0-----:R-:W-:Y:S01]  /*18d0*/  @!P4 LEA R22, P6, R30, R22, 0x1 ;  /* 0x000000161e16c211 */ /* 0x001fe200078c08ff */
[----:B------:R0:W4:Y:S01]  /*18e0*/  @!P5 LDG.E R32, desc[UR14][R24.64] ;  /* 0x0000000e1820d981 */ /* 0x000122000c1e1900 */
[----:B------:R-:W-:Y:S02]  /*18f0*/  ISETP.GT.U32.OR P1, PT, R60, 0x27f, P1 ;  /* 0x0000027f3c00780c */ /* 0x000fe40000f24470 */
[----:B------:R-:W-:Y:S01]  /*1900*/  @!P4 LEA.HI.X R23, R30, R23, R31, 0x1, P6 ;  /* 0x000000171e17c211 */ /* 0x000fe200030f0c1f */
[----:B-1----:R-:W-:-:S04]  /*1910*/  @!P3 IMAD R44, R44, R20, RZ ;  /* 0x000000142c2cb224 */ /* 0x002fc800078e02ff */
[----:B------:R1:W4:Y:S01]  /*1920*/  @!P4 LDG.E R33, desc[UR14][R22.64] ;  /* 0x0000000e1621c981 */ /* 0x000322000c1e1900 */
[----:B0-----:R-:W0:Y:S01]  /*1930*/  @!P2 LDC.64 R24, c[0x0][0x220] ;  /* 0x00008800ff18ab82 */ /* 0x001e220000000a00 */
[C---:B------:R-:W-:Y:S01]  /*1940*/  @!P3 IMAD R31, R35.reuse, R21, R44 ;  /* 0x00000015231fb224 */ /* 0x040fe200078e022c */
[----:B------:R-:W-:Y:S02]  /*1950*/  IADD3 R44, R0, 0xb0, RZ ;  /* 0x000000b0002c7810 */ /* 0x000fe40007ffe0ff */
[----:B-1----:R-:W-:Y:S02]  /*1960*/  @!P3 MOV R22, R42 ;  /* 0x0000002a0016b202 */ /* 0x002fe40000000f00 */
[----:B------:R-:W-:Y:S02]  /*1970*/  @!P3 MOV R23, R41 ;  /* 0x000000290017b202 */ /* 0x000fe40000000f00 */
[----:B------:R-:W-:Y:S02]  /*1980*/  ISETP.GE.U32.AND P4, PT, R44, UR12, PT ;  /* 0x0000000c2c007c0c */ /* 0x000fe4000bf86070 */
[----:B------:R-:W-:Y:S01]  /*1990*/  SHF.R.S32.HI R48, RZ, 0x1f, R44 ;  /* 0x0000001fff307819 */ /* 0x000fe2000001142c */
[----:B------:R-:W-:Y:S01]  /*19a0*/  @!P3 IMAD.WIDE.U32 R20, R35, R20, R22 ;  /* 0x000000142314b225 */ /* 0x000fe200078e0016 */
[----:B------:R-:W-:Y:S01]  /*19b0*/  IADD3 R37, R0, 0xb8, RZ ;  /* 0x000000b800257810 */ /* 0x000fe20007ffe0ff */
[----:B------:R-:W1:Y:S01]  /*19c0*/  @!P1 LDC.64 R22, c[0x0][0x270] ;  /* 0x00009c00ff169b82 */ /* 0x000e620000000a00 */
[----:B------:R-:W-:Y:S01]  /*19d0*/  ISETP.GE.AND.EX P4, PT, R48, UR13, PT, P4 ;  /* 0x0000000d30007c0c */ /* 0x000fe2000bf86340 */
[----:B------:R-:W-:Y:S01]  /*19e0*/  @!P3 IMAD.IADD R21, R21, 0x1, R31 ;  /* 0x000000011515b824 */ /* 0x000fe200078e021f */
[----:B------:R-:W-:Y:S01]  /*19f0*/  ISETP.GE.U32.AND P5, PT, R37, UR12, PT ;  /* 0x0000000c25007c0c */ /* 0x000fe2000bfa6070 */
[----:B---3--:R-:W-:Y:S01]  /*1a00*/  @!P2 IMAD R38, R38, R28, RZ ;  /* 0x0000001c2626a224 */ /* 0x008fe200078e02ff */
[----:B------:R-:W-:-:S02]  /*1a10*/  SHF.R.S32.HI R45, RZ, 0x1f, R37 ;  /* 0x0000001fff2d7819 */ /* 0x000fc40000011425 */
[----:B------:R-:W-:Y:S02]  /*1a20*/  @!P2 MOV R30, R42 ;  /* 0x0000002a001ea202 */ /* 0x000fe40000000f00 */
[----:B------:R-:W-:Y:S02]  /*1a30*/  @!P2 MOV R31, R41 ;  /* 0x00000029001fa202 */ /* 0x000fe40000000f00 */
[----:B------:R-:W-:Y:S01]  /*1a40*/  @!P3 LEA R26, P6, R20, R26, 0x1 ;  /* 0x0000001a141ab211 */ /* 0x000fe200078c08ff */
[----:B------:R-:W-:Y:S01]  /*1a50*/  @!P2 IMAD R35, R34, R29, R38 ;  /* 0x0000001d2223a224 */ /* 0x000fe200078e0226 */
[----:B------:R-:W-:Y:S01]  /*1a60*/  ISETP.GT.U32.OR P4, PT, R60, 0x27f, P4 ;  /* 0x0000027f3c00780c */ /* 0x000fe20002784470 */
[----:B------:R-:W-:Y:S01]  /*1a70*/  @!P2 IMAD.WIDE.U32 R28, R34, R28, R30 ;  /* 0x0000001c221ca225 */ /* 0x000fe200078e001e */
[----:B------:R-:W-:Y:S02]  /*1a80*/  ISETP.GE.AND.EX P5, PT, R45, UR13, PT, P5 ;  /* 0x0000000d2d007c0c */ /* 0x000fe4000bfa6350 */
[----:B------:R-:W-:-:S02]  /*1a90*/  @!P3 LEA.HI.X R27, R20, R27, R21, 0x1, P6 ;  /* 0x0000001b141bb211 */ /* 0x000fc400030f0c15 */
[----:B------:R-:W3:Y:S01]  /*1aa0*/  @!P1 LDC.64 R20, c[0x0][0x220] ;  /* 0x00008800ff149b82 */ /* 0x000ee20000000a00 */
[----:B------:R-:W-:Y:S02]  /*1ab0*/  ISETP.GT.U32.OR P5, PT, R60, 0x27f, P5 ;  /* 0x0000027f3c00780c */ /* 0x000fe40002fa4470 */
[----:B------:R-:W-:Y:S02]  /*1ac0*/  @!P2 IADD3 R29, R29, R35, RZ ;  /* 0x000000231d1da210 */ /* 0x000fe40007ffe0ff */
[----:B0-----:R-:W-:Y:S02]  /*1ad0*/  @!P2 LEA R24, P6, R28, R24, 0x1 ;  /* 0x000000181c18a211 */ /* 0x001fe400078c08ff */
[----:B------:R-:W-:Y:S02]  /*1ae0*/  CS2R R34, SRZ ;  /* 0x0000000000227805 */ /* 0x000fe4000001ff00 */
[----:B------:R-:W-:Y:S01]  /*1af0*/  IADD3 R50, R0, 0xc0, RZ ;  /* 0x000000c000327810 */ /* 0x000fe20007ffe0ff */
[----:B------:R-:W0:Y:S01]  /*1b00*/  @!P4 LDC.64 R38, c[0x0][0x270] ;  /* 0x00009c00ff26cb82 */ /* 0x000e220000000a00 */
[----:B------:R-:W-:Y:S01]  /*1b10*/  @!P2 LEA.HI.X R25, R28, R25, R29, 0x1, P6 ;  /* 0x000000191c19a211 */ /* 0x000fe200030f0c1d */
[----:B-1----:R-:W-:Y:S01]  /*1b20*/  @!P1 IMAD R46, R46, R22, RZ ;  /* 0x000000162e2e9224 */ /* 0x002fe200078e02ff */
[----:B------:R-:W-:Y:S01]  /*1b30*/  SHF.R.S32.HI R51, RZ, 0x1f, R50 ;  /* 0x0000001fff337819 */ /* 0x000fe20000011432 */
[----:B------:R1:W4:Y:S01]  /*1b40*/  @!P3 LDG.E R34, desc[UR14][R26.64] ;  /* 0x0000000e1a22b981 */ /* 0x000322000c1e1900 */
[----:B------:R-:W-:-:S03]  /*1b50*/  ISETP.GE.U32.AND P3, PT, R50, UR12, PT ;  /* 0x0000000c32007c0c */ /* 0x000fc6000bf66070 */
[----:B------:R1:W4:Y:S01]  /*1b60*/  @!P2 LDG.E R35, desc[UR14][R24.64] ;  /* 0x0000000e1823a981 */ /* 0x000322000c1e1900 */
[----:B------:R-:W2:Y:S01]  /*1b70*/  @!P5 LDC.64 R30, c[0x0][0x270] ;  /* 0x00009c00ff1edb82 */ /* 0x000ea20000000a00 */
[----:B------:R-:W-:Y:S01]  /*1b80*/  @!P1 IMAD R29, R36, R23, R46 ;  /* 0x00000017241d9224 */ /* 0x000fe200078e022e */
[----:B------:R-:W-:-:S06]  /*1b90*/  ISETP.GE.AND.EX P3, PT, R51, UR13, PT, P3 ;  /* 0x0000000d33007c0c */ /* 0x000fcc000bf66330 */
[----:B-1----:R-:W1:Y:S01]  /*1ba0*/  @!P4 LDC.64 R26, c[0x0][0x220] ;  /* 0x00008800ff1acb82 */ /* 0x002e620000000a00 */
[----:B------:R-:W-:Y:S02]  /*1bb0*/  @!P1 MOV R24, R42 ;  /* 0x0000002a00189202 */ /* 0x000fe40000000f00 */
[----:B------:R-:W-:Y:S02]  /*1bc0*/  @!P1 MOV R25, R41 ;  /* 0x0000002900199202 */ /* 0x000fe40000000f00 */
[----:B------:R-:W-:Y:S01]  /*1bd0*/  IADD3 R46, R0, 0xc8, RZ ;  /* 0x000000c8002e7810 */ /* 0x000fe20007ffe0ff */
[----:B------:R-:W-:Y:S01]  /*1be0*/  @!P1 IMAD.WIDE.U32 R22, R36, R22, R24 ;  /* 0x0000001624169225 */ /* 0x000fe200078e0018 */
[----:B------:R-:W-:Y:S01]  /*1bf0*/  ISETP.GT.U32.OR P3, PT, R60, 0x27f, P3 ;  /* 0x0000027f3c00780c */ /* 0x000fe20001f64470 */
[----:B------:R-:W-:Y:S01]  /*1c00*/  HFMA2.MMA R36, -RZ, RZ, 0, 0 ;  /* 0x00000000ff247435 */ /* 0x000fe200000001ff */
[----:B------:R-:W-:Y:S01]  /*1c10*/  ISETP.GE.U32.AND P2, PT, R46, UR12, PT ;  /* 0x0000000c2e007c0c */ /* 0x000fe2000bf46070 */
[----:B------:R-:W-:Y:S01]  /*1c20*/  @!P1 IMAD.IADD R23, R23, 0x1, R29 ;  /* 0x0000000117179824 */ /* 0x000fe200078e021d */
[----:B------:R-:W-:Y:S01]  /*1c30*/  SHF.R.S32.HI R47, RZ, 0x1f, R46 ;  /* 0x0000001fff2f7819 */ /* 0x000fe2000001142e */
[----:B------:R-:W1:Y:S01]  /*1c40*/  @!P5 LDC.64 R28, c[0x0][0x220] ;  /* 0x00008800ff1cdb82 */ /* 0x000e620000000a00 */
[----:B---3--:R-:W-:-:S02]  /*1c50*/  @!P1 LEA R20, P6, R22, R20, 0x1 ;  /* 0x0000001416149211 */ /* 0x008fc400078c08ff */
[----:B------:R-:W-:Y:S02]  /*1c60*/  ISETP.GE.AND.EX P2, PT, R47, UR13, PT, P2 ;  /* 0x0000000d2f007c0c */ /* 0x000fe4000bf46320 */
[----:B------:R-:W-:Y:S02]  /*1c70*/  @!P1 LEA.HI.X R21, R22, R21, R23, 0x1, P6 ;  /* 0x0000001516159211 */ /* 0x000fe400030f0c17 */
[----:B------:R-:W-:Y:S01]  /*1c80*/  ISETP.GT.U32.OR P2, PT, R60, 0x27f, P2 ;  /* 0x0000027f3c00780c */ /* 0x000fe20001744470 */
[----:B0-----:R-:W-:Y:S01]  /*1c90*/  @!P4 IMAD R48, R48, R38, RZ ;  /* 0x000000263030c224 */ /* 0x001fe200078e02ff */
[----:B------:R-:W0:Y:S01]  /*1ca0*/  @!P3 LDC.64 R24, c[0x0][0x270] ;  /* 0x00009c00ff18bb82 */ /* 0x000e220000000a00 */
[----:B------:R3:W4:Y:S01]  /*1cb0*/  @!P1 LDG.E R36, desc[UR14][R20.64] ;  /* 0x0000000e14249981 */ /* 0x000722000c1e1900 */
[----:B--2---:R-:W-:Y:S02]  /*1cc0*/  @!P5 IMAD R22, R45, R30, RZ ;  /* 0x0000001e2d16d224 */ /* 0x004fe400078e02ff */
[----:B------:R-:W-:Y:S01]  /*1cd0*/  @!P4 IMAD R53, R44, R39, R48 ;  /* 0x000000272c35c224 */ /* 0x000fe200078e0230 */
[----:B---3--:R-:W-:-:S02]  /*1ce0*/  @!P4 MOV R20, R42 ;  /* 0x0000002a0014c202 */ /* 0x008fc40000000f00 */
[-C--:B------:R-:W-:Y:S02]  /*1cf0*/  @!P4 MOV R21, R41.reuse ;  /* 0x000000290015c202 */ /* 0x080fe40000000f00 */
[----:B------:R-:W-:Y:S01]  /*1d00*/  @!P5 MOV R45, R41 ;  /* 0x00000029002dd202 */ /* 0x000fe20000000f00 */
[----:B------:R-:W-:Y:S01]  /*1d10*/  @!P4 IMAD.WIDE.U32 R38, R44, R38, R20 ;  /* 0x000000262c26c225 */ /* 0x000fe200078e0014 */
[----:B------:R-:W-:Y:S02]  /*1d20*/  @!P5 MOV R44, R42 ;  /* 0x0000002a002cd202 */ /* 0x000fe40000000f00 */
[----:B------:R-:W2:Y:S01]  /*1d30*/  @!P3 LDC.64 R20, c[0x0][0x220] ;  /* 0x00008800ff14bb82 */ /* 0x000ea20000000a00 */
[----:B------:R-:W-:Y:S01]  /*1d40*/  @!P5 IMAD R55, R37, R31, R22 ;  /* 0x0000001f2537d224 */ /* 0x000fe200078e0216 */
[----:B------:R-:W-:Y:S02]  /*1d50*/  @!P4 IADD3 R39, R39, R53, RZ ;  /* 0x000000352727c210 */ /* 0x000fe40007ffe0ff */
[----:B-1----:R-:W-:Y:S01]  /*1d60*/  @!P4 LEA R26, P6, R38, R26, 0x1 ;  /* 0x0000001a261ac211 */ /* 0x002fe200078c08ff */
[----:B------:R-:W-:Y:S01]  /*1d70*/  @!P5 IMAD.WIDE.U32 R30, R37, R30, R44 ;  /* 0x0000001e251ed225 */ /* 0x000fe200078e002c */
[----:B------:R-:W-:-:S02]  /*1d80*/  IADD3 R48, R0, 0xd0, RZ ;  /* 0x000000d000307810 */ /* 0x000fc40007ffe0ff */
[----:B------:R-:W1:Y:S01]  /*1d90*/  @!P2 LDC.64 R22, c[0x0][0x270] ;  /* 0x00009c00ff16ab82 */ /* 0x000e620000000a00 */
[----:B------:R-:W-:Y:S01]  /*1da0*/  @!P4 LEA.HI.X R27, R38, R27, R39, 0x1, P6 ;  /* 0x0000001b261bc211 */ /* 0x000fe200030f0c27 */
[----:B------:R-:W-:Y:S01]  /*1db0*/  IMAD.MOV.U32 R37, RZ, RZ, RZ ;  /* 0x000000ffff257224 */ /* 0x000fe200078e00ff */
[----:B------:R-:W-:Y:S02]  /*1dc0*/  ISETP.GE.U32.AND P1, PT, R48, UR12, PT ;  /* 0x0000000c30007c0c */ /* 0x000fe4000bf26070 */
[----:B------:R-:W-:Y:S02]  /*1dd0*/  SHF.R.S32.HI R49, RZ, 0x1f, R48 ;  /* 0x0000001fff317819 */ /* 0x000fe40000011430 */
[----:B------:R-:W-:Y:S01]  /*1de0*/  @!P5 IADD3 R31, R31, R55, RZ ;  /* 0x000000371f1fd210 */ /* 0x000fe20007ffe0ff */
[----:B------:R3:W4:Y:S01]  /*1df0*/  @!P4 LDG.E R37, desc[UR14][R26.64] ;  /* 0x0000000e1a25c981 */ /* 0x000722000c1e1900 */
[----:B------:R-:W-:Y:S02]  /*1e00*/  @!P5 LEA R28, P6, R30, R28, 0x1 ;  /* 0x0000001c1e1cd211 */ /* 0x000fe400078c08ff */
[----:B------:R-:W-:-:S02]  /*1e10*/  ISETP.GE.AND.EX P1, PT, R49, UR13, PT, P1 ;  /* 0x0000000d31007c0c */ /* 0x000fc4000bf26310 */
[----:B------:R-:W-:Y:S01]  /*1e20*/  @!P5 LEA.HI.X R29, R30, R29, R31, 0x1, P6 ;  /* 0x0000001d1e1dd211 */ /* 0x000fe200030f0c1f */
[----:B---3--:R-:W3:Y:S01]  /*1e30*/  @!P2 LDC.64 R26, c[0x0][0x220] ;  /* 0x00008800ff1aab82 */ /* 0x008ee20000000a00 */
[----:B------:R-:W-:Y:S01]  /*1e40*/  ISETP.GT.U32.OR P1, PT, R60, 0x27f, P1 ;  /* 0x0000027f3c00780c */ /* 0x000fe20000f24470 */
[----:B0-----:R-:W-:Y:S01]  /*1e50*/  @!P3 IMAD R51, R51, R24, RZ ;  /* 0x000000183333b224 */ /* 0x001fe200078e02ff */
[----:B------:R-:W-:Y:S02]  /*1e60*/  IADD3 R58, R0, 0xd8, RZ ;  /* 0x000000d8003a7810 */ /* 0x000fe40007ffe0ff */
[----:B------:R-:W-:Y:S02]  /*1e70*/  @!P3 MOV R30, R42 ;  /* 0x0000002a001eb202 */ /* 0x000fe40000000f00 */
[----:B------:R-:W-:Y:S02]  /*1e80*/  @!P3 MOV R31, R41 ;  /* 0x00000029001fb202 */ /* 0x000fe40000000f00 */
[----:B------:R-:W-:-:S02]  /*1e90*/  CS2R R38, SRZ ;  /* 0x0000000000267805 */ /* 0x000fc4000001ff00 */
[----:B------:R-:W-:Y:S01]  /*1ea0*/  ISETP.GE.U32.AND P4, PT, R58, UR12, PT ;  /* 0x0000000c3a007c0c */ /* 0x000fe2000bf86070 */
[C---:B------:R-:W-:Y:S01]  /*1eb0*/  @!P3 IMAD R51, R50.reuse, R25, R51 ;  /* 0x000000193233b224 */ /* 0x040fe200078e0233 */
[----:B------:R-:W-:Y:S01]  /*1ec0*/  SHF.R.S32.HI R45, RZ, 0x1f, R58 ;  /* 0x0000001fff2d7819 */ /* 0x000fe2000001143a */
[----:B------:R-:W-:Y:S01]  /*1ed0*/  @!P3 IMAD.WIDE.U32 R30, R50, R24, R30 ;  /* 0x00000018321eb225 */ /* 0x000fe200078e001e */
[----:B------:R0:W4:Y:S02]  /*1ee0*/  @!P5 LDG.E R38, desc[UR14][R28.64] ;  /* 0x0000000e1c26d981 */ /* 0x000124000c1e1900 */
[----:B------:R-:W-:Y:S01]  /*1ef0*/  ISETP.GE.AND.EX P4, PT, R45, UR13, PT, P4 ;  /* 0x0000000d2d007c0c */ /* 0x000fe2000bf86340 */
[----:B-1----:R-:W-:Y:S01]  /*1f00*/  @!P2 IMAD R47, R47, R22, RZ ;  /* 0x000000162f2fa224 */ /* 0x002fe200078e02ff */
[----:B------:R-:W-:Y:S01]  /*1f10*/  @!P3 IADD3 R31, R31, R51, RZ ;  /* 0x000000331f1fb210 */ /* 0x000fe20007ffe0ff */
[----:B------:R-:W1:Y:S01]  /*1f20*/  @!P1 LDC.64 R24, c[0x0][0x270] ;  /* 0x00009c00ff189b82 */ /* 0x000e620000000a00 */
[----:B--2---:R-:W-:-:S02]  /*1f30*/  @!P3 LEA R20, P6, R30, R20, 0x1 ;  /* 0x000000141e14b211 */ /* 0x004fc400078c08ff */
[----:B------:R-:W-:Y:S02]  /*1f40*/  ISETP.GT.U32.OR P4, PT, R60, 0x27f, P4 ;  /* 0x0000027f3c00780c */ /* 0x000fe40002784470 */
[----:B0-----:R-:W-:Y:S02]  /*1f50*/  @!P2 MOV R28, R42 ;  /* 0x0000002a001ca202 */ /* 0x001fe40000000f00 */
[----:B------:R-:W-:Y:S02]  /*1f60*/  @!P2 MOV R29, R41 ;  /* 0x00000029001da202 */ /* 0x000fe40000000f00 */
[----:B------:R-:W-:Y:S01]  /*1f70*/  @!P3 LEA.HI.X R21, R30, R21, R31, 0x1, P6 ;  /* 0x000000151e15b211 */ /* 0x000fe200030f0c1f */
[C---:B------:R-:W-:Y:S02]  /*1f80*/  @!P2 IMAD R31, R46.reuse, R23, R47 ;  /* 0x000000172e1fa224 */ /* 0x040fe400078e022f */
[----:B------:R-:W-:Y:S02]  /*1f90*/  @!P2 IMAD.WIDE.U32 R28, R46, R22, R28 ;  /* 0x000000162e1ca225 */ /* 0x000fe400078e001c */
[----:B------:R-:W0:Y:S01]  /*1fa0*/  @!P1 LDC.64 R22, c[0x0][0x220] ;  /* 0x00008800ff169b82 */ /* 0x000e220000000a00 */
[----:B------:R2:W4:Y:S01]  /*1fb0*/  @!P3 LDG.E R39, desc[UR14][R20.64] ;  /* 0x0000000e1427b981 */ /* 0x000522000c1e1900 */
[----:B------:R-:W-:Y:S01]  /*1fc0*/  VIADD R47, R0, 0xe0 ;  /* 0x000000e0002f7836 */ /* 0x000fe20000000000 */
[----:B------:R-:W-:-:S02]  /*1fd0*/  @!P2 IADD3 R30, R29, R31, RZ ;  /* 0x0000001f1d1ea210 */ /* 0x000fc40007ffe0ff */
[C---:B---3--:R-:W-:Y:S02]  /*1fe0*/  @!P2 LEA R26, P5, R28.reuse, R26, 0x1 ;  /* 0x0000001a1c1aa211 */ /* 0x048fe400078a08ff */
[----:B------:R-:W-:Y:S01]  /*1ff0*/  SHF.R.S32.HI R61, RZ, 0x1f, R47 ;  /* 0x0000001fff3d7819 */ /* 0x000fe2000001142f */
[----:B------:R-:W-:Y:S01]  /*2000*/  HFMA2.MMA R44, -RZ, RZ, 0, 0 ;  /* 0x00000000ff2c7435 */ /* 0x000fe200000001ff */
[----:B------:R-:W-:Y:S01]  /*2010*/  @!P2 LEA.HI.X R27, R28, R27, R30, 0x1, P5 ;  /* 0x0000001b1c1ba211 */ /* 0x000fe200028f0c1e */
[----:B-1----:R-:W-:Y:S01]  /*2020*/  @!P1 IMAD R49, R49, R24, RZ ;  /* 0x0000001831319224 */ /* 0x002fe200078e02ff */
[----:B------:R-:W-:Y:S01]  /*2030*/  ISETP.GE.U32.AND P5, PT, R47, UR12, PT ;  /* 0x0000000c2f007c0c */ /* 0x000fe2000bfa6070 */
[----:B--2---:R-:W1:Y:S01]  /*2040*/  @!P4 LDC.64 R20, c[0x0][0x270] ;  /* 0x00009c00ff14cb82 */ /* 0x004e620000000a00 */
[----:B------:R-:W-:Y:S02]  /*2050*/  IADD3 R46, R0, 0xe8, RZ ;  /* 0x000000e8002e7810 */ /* 0x000fe40007ffe0ff */
[----:B------:R-:W-:-:S02]  /*2060*/  ISETP.GE.AND.EX P5, PT, R61, UR13, PT, P5 ;  /* 0x0000000d3d007c0c */ /* 0x000fc4000bfa6350 */
[----:B------:R-:W-:Y:S01]  /*2070*/  ISETP.GE.U32.AND P3, PT, R46, UR12, PT ;  /* 0x0000000c2e007c0c */ /* 0x000fe2000bf66070 */
[----:B------:R2:W3:Y:S01]  /*2080*/  @!P2 LDG.E R44, desc[UR14][R26.64] ;  /* 0x0000000e1a2ca981 */ /* 0x0004e2000c1e1900 */
[----:B------:R-:W-:Y:S01]  /*2090*/  SHF.R.S32.HI R59, RZ, 0x1f, R46 ;  /* 0x0000001fff3b7819 */ /* 0x000fe2000001142e */
[----:B------:R-:W5:Y:S01]  /*20a0*/  @!P4 LDC.64 R50, c[0x0][0x220] ;  /* 0x00008800ff32cb82 */ /* 0x000f620000000a00 */
[----:B------:R-:W-:Y:S02]  /*20b0*/  ISETP.GT.U32.OR P5, PT, R60, 0x27f, P5 ;  /* 0x0000027f3c00780c */ /* 0x000fe40002fa4470 */
[----:B------:R-:W-:Y:S02]  /*20c0*/  ISETP.GE.AND.EX P3, PT, R59, UR13, PT, P3 ;  /* 0x0000000d3b007c0c */ /* 0x000fe4000bf66330 */
[----:B------:R-:W-:Y:S02]  /*20d0*/  @!P1 MOV R28, R42 ;  /* 0x0000002a001c9202 */ /* 0x000fe40000000f00 */
[----:B------:R-:W-:-:S02]  /*20e0*/  @!P1 MOV R29, R41 ;  /* 0x00000029001d9202 */ /* 0x000fc40000000f00 */
[----:B------:R-:W-:Y:S01]  /*20f0*/  ISETP.GT.U32.OR P3, PT, R60, 0x27f, P3 ;  /* 0x0000027f3c00780c */ /* 0x000fe20001f64470 */
[----:B------:R-:W-:Y:S01]  /*2100*/  @!P1 IMAD R49, R48, R25, R49 ;  /* 0x0000001930319224 */ /* 0x000fe200078e0231 */
[----:B------:R-:W-:Y:S01]  /*2110*/  IADD3 R55, R0, 0xf0, RZ ;  /* 0x000000f000377810 */ /* 0x000fe20007ffe0ff */
[----:B------:R-:W-:Y:S02]  /*2120*/  @!P1 IMAD.WIDE.U32 R24, R48, R24, R28 ;  /* 0x0000001830189225 */ /* 0x000fe400078e001c */
[----:B------:R-:W5:Y:S01]  /*2130*/  @!P5 LDC.64 R52, c[0x0][0x270] ;  /* 0x00009c00ff34db82 */ /* 0x000f620000000a00 */
[----:B------:R-:W-:Y:S01]  /*2140*/  ISETP.GE.U32.AND P2, PT, R55, UR12, PT ;  /* 0x0000000c37007c0c */ /* 0x000fe2000bf46070 */
[----:B------:R-:W-:Y:S01]  /*2150*/  VIADD R54, R0, 0xf8 ;  /* 0x000000f800367836 */ /* 0x000fe20000000000 */
[----:B------:R-:W-:Y:S02]  /*2160*/  SHF.R.S32.HI R56, RZ, 0x1f, R55 ;  /* 0x0000001fff387819 */ /* 0x000fe40000011437 */
[----:B------:R-:W-:-:S02]  /*2170*/  @!P1 IADD3 R25, R25, R49, RZ ;  /* 0x0000003119199210 */ /* 0x000fc40007ffe0ff */
[----:B0-----:R-:W-:Y:S01]  /*2180*/  @!P1 LEA R22, P6, R24, R22, 0x1 ;  /* 0x0000001618169211 */ /* 0x001fe200078c08ff */
[----:B-1----:R-:W-:Y:S01]  /*2190*/  @!P4 IMAD R45, R45, R20, RZ ;  /* 0x000000142d2dc224 */ /* 0x002fe200078e02ff */
[----:B------:R-:W-:Y:S01]  /*21a0*/  ISETP.GE.AND.EX P2, PT, R56, UR13, PT, P2 ;  /* 0x0000000d38007c0c */ /* 0x000fe2000bf46320 */
[----:B------:R-:W0:Y:S01]  /*21b0*/  @!P3 LDC.64 R30, c[0x0][0x270] ;  /* 0x00009c00ff1ebb82 */ /* 0x000e220000000a00 */
[----:B------:R-:W-:Y:S01]  /*21c0*/  @!P1 LEA.HI.X R23, R24, R23, R25, 0x1, P6 ;  /* 0x0000001718179211 */ /* 0x000fe200030f0c19 */
[----:B------:R-:W-:Y:S01]  /*21d0*/  @!P4 IMAD R63, R58, R21, R45 ;  /* 0x000000153a3fc224 */ /* 0x000fe200078e022d */
[----:B------:R-:W-:Y:S02]  /*21e0*/  ISETP.GE.U32.AND P6, PT, R54, UR12, PT ;  /* 0x0000000c36007c0c */ /* 0x000fe4000bfc6070 */
[----:B------:R-:W-:Y:S01]  /*21f0*/  SHF.R.S32.HI R57, RZ, 0x1f, R54 ;  /* 0x0000001fff397819 */ /* 0x000fe20000011436 */
[----:B------:R-:W-:Y:S01]  /*2200*/  HFMA2.MMA R45, -RZ, RZ, 0, 0 ;  /* 0x00000000ff2d7435 */ /* 0x000fe200000001ff */
[----:B------:R-:W-:Y:S01]  /*2210*/  ISETP.GT.U32.OR P2, PT, R60, 0x27f, P2 ;  /* 0x0000027f3c00780c */ /* 0x000fe20001744470 */
[----:B------:R-:W1:Y:S01]  /*2220*/  @!P5 LDC.64 R48, c[0x0][0x220] ;  /* 0x00008800ff30db82 */ /* 0x000e620000000a00 */
[----:B------:R-:W-:-:S02]  /*2230*/  @!P4 MOV R24, R42 ;  /* 0x0000002a0018c202 */ /* 0x000fc40000000f00 */
[----:B------:R-:W-:Y:S02]  /*2240*/  @!P4 MOV R25, R41 ;  /* 0x000000290019c202 */ /* 0x000fe40000000f00 */
[----:B------:R-:W-:Y:S01]  /*2250*/  ISETP.GE.AND.EX P6, PT, R57, UR13, PT, P6 ;  /* 0x0000000d39007c0c */ /* 0x000fe2000bfc6360 */
[----:B------:R-:W-:-:S03]  /*2260*/  @!P4 IMAD.WIDE.U32 R20, R58, R20, R24 ;  /* 0x000000143a14c225 */ /* 0x000fc600078e0018 */
[----:B------:R-:W-:Y:S01]  /*2270*/  ISETP.GT.U32.OR P6, PT, R60, 0x27f, P6 ;  /* 0x0000027f3c00780c */ /* 0x000fe200037c4470 */
[----:B--2---:R-:W2:Y:S01]  /*2280*/  @!P3 LDC.64 R26, c[0x0][0x220] ;  /* 0x00008800ff1abb82 */ /* 0x004ea20000000a00 */
[----:B------:R5:W3:Y:S01]  /*2290*/  @!P1 LDG.E R45, desc[UR14][R22.64] ;  /* 0x0000000e162d9981 */ /* 0x000ae2000c1e1900 */
[----:B------:R-:W-:Y:S02]  /*22a0*/  @!P4 IADD3 R21, R21, R63, RZ ;  /* 0x0000003f1515c210 */ /* 0x000fe40007ffe0ff */
[----:B-----5:R-:W-:-:S04]  /*22b0*/  @!P4 LEA R50, P1, R20, R50, 0x1 ;  /* 0x000000321432c211 */ /* 0x020fc800078208ff */
[----:B------:R-:W5:Y:S01]  /*22c0*/  @!P2 LDC.64 R28, c[0x0][0x270] ;  /* 0x00009c00ff1cab82 */ /* 0x000f620000000a00 */
[----:B------:R-:W-:Y:S01]  /*22d0*/  @!P4 LEA.HI.X R51, R20, R51, R21, 0x1, P1 ;  /* 0x000000331433c211 */ /* 0x000fe200008f0c15 */
[----:B------:R-:W-:Y:S01]  /*22e0*/  @!P5 IMAD R24, R61, R52, RZ ;  /* 0x000000343d18d224 */ /* 0x000fe200078e02ff */
[----:B------:R-:W-:Y:S02]  /*22f0*/  @!P5 MOV R20, R42 ;  /* 0x0000002a0014d202 */ /* 0x000fe40000000f00 */
[----:B------:R-:W-:Y:S01]  /*2300*/  @!P5 MOV R21, R41 ;  /* 0x000000290015d202 */ /* 0x000fe20000000f00 */
[----:B------:R-:W-:Y:S02]  /*2310*/  @!P5 IMAD R61, R47, R53, R24 ;  /* 0x000000352f3dd224 */ /* 0x000fe400078e0218 */
[----:B------:R-:W5:Y:S01]  /*2320*/  @!P6 LDC.64 R22, c[0x0][0x270] ;  /* 0x00009c00ff16eb82 */ /* 0x000f620000000a00 */
[----:B0-----:R-:W-:Y:S02]  /*2330*/  @!P3 IMAD R59, R59, R30, RZ ;  /* 0x0000001e3b3bb224 */ /* 0x001fe400078e02ff */
[----:B------:R-:W-:Y:S01]  /*2340*/  @!P5 IMAD.WIDE.U32 R52, R47, R52, R20 ;  /* 0x000000342f34d225 */ /* 0x000fe200078e0014 */
[----:B------:R-:W-:-:S03]  /*2350*/  @!P3 MOV R20, R42 ;  /* 0x0000002a0014b202 */ /* 0x000fc60000000f00 */
[----:B------:R-:W-:Y:S01]  /*2360*/  @!P3 IMAD.MOV.U32 R21, RZ, RZ, R41 ;  /* 0x000000ffff15b224 */ /* 0x000fe200078e0029 */
[----:B------:R-:W0:Y:S01]  /*2370*/  @!P2 LDC.64 R24, c[0x0][0x220] ;  /* 0x00008800ff18ab82 */ /* 0x000e220000000a00 */
[C---:B------:R-:W-:Y:S01]  /*2380*/  @!P3 IMAD R59, R46.reuse, R31, R59 ;  /* 0x0000001f2e3bb224 */ /* 0x040fe200078e023b */
[----:B------:R-:W-:Y:S01]  /*2390*/  @!P5 IADD3 R61, R53, R61, RZ ;  /* 0x0000003d353dd210 */ /* 0x000fe20007ffe0ff */
[----:B------:R-:W-:Y:S01]  /*23a0*/  @!P3 IMAD.WIDE.U32 R30, R46, R30, R20 ;  /* 0x0000001e2e1eb225 */ /* 0x000fe200078e0014 */
[C---:B-1----:R-:W-:Y:S02]  /*23b0*/  @!P5 LEA R48, P1, R52.reuse, R48, 0x1 ;  /* 0x000000303430d211 */ /* 0x042fe400078208ff */
[----:B------:R-:W-:Y:S02]  /*23c0*/  CS2R R46, SRZ ;  /* 0x00000000002e7805 */ /* 0x000fe4000001ff00 */
[----:B------:R-:W1:Y:S01]  /*23d0*/  @!P6 LDC.64 R20, c[0x0][0x220] ;  /* 0x00008800ff14eb82 */ /* 0x000e620000000a00 */
[----:B------:R-:W-:-:S02]  /*23e0*/  @!P5 LEA.HI.X R49, R52, R49, R61, 0x1, P1 ;  /* 0x000000313431d211 */ /* 0x000fc400008f0c3d */
[----:B------:R-:W-:Y:S01]  /*23f0*/  @!P3 IADD3 R59, R31, R59, RZ ;  /* 0x0000003b1f3bb210 */ /* 0x000fe20007ffe0ff */
[----:B------:R-:W3:Y:S01]  /*2400*/  @!P4 LDG.E R46, desc[UR14][R50.64] ;  /* 0x0000000e322ec981 */ /* 0x000ee2000c1e1900 */
[----:B--2---:R-:W-:Y:S01]  /*2410*/  @!P3 LEA R26, P1, R30, R26, 0x1 ;  /* 0x0000001a1e1ab211 */ /* 0x004fe200078208ff */
[----:B-----5:R-:W-:Y:S01]  /*2420*/  @!P2 IMAD R56, R56, R28, RZ ;  /* 0x0000001c3838a224 */ /* 0x020fe200078e02ff */
[----:B------:R-:W-:Y:S01]  /*2430*/  @!P2 MOV R31, R41 ;  /* 0x00000029001fa202 */ /* 0x000fe20000000f00 */
[----:B------:R2:W5:Y:S01]  /*2440*/  @!P5 LDG.E R47, desc[UR14][R48.64] ;  /* 0x0000000e302fd981 */ /* 0x000562000c1e1900 */
[----:B------:R-:W-:Y:S02]  /*2450*/  @!P3 LEA.HI.X R27, R30, R27, R59, 0x1, P1 ;  /* 0x0000001b1e1bb211 */ /* 0x000fe400008f0c3b */
[----:B------:R-:W-:Y:S01]  /*2460*/  @!P2 MOV R30, R42 ;  /* 0x0000002a001ea202 */ /* 0x000fe20000000f00 */
[----:B------:R-:W-:Y:S02]  /*2470*/  @!P2 IMAD R53, R55, R29, R56 ;  /* 0x0000001d3735a224 */ /* 0x000fe400078e0238 */
[----:B------:R-:W-:-:S02]  /*2480*/  @!P6 IMAD R57, R57, R22, RZ ;  /* 0x000000163939e224 */ /* 0x000fc400078e02ff */
[----:B------:R-:W-:Y:S01]  /*2490*/  @!P2 IMAD.WIDE.U32 R28, R55, R28, R30 ;  /* 0x0000001c371ca225 */ /* 0x000fe200078e001e */
[----:B------:R-:W-:Y:S02]  /*24a0*/  @!P6 MOV R30, R42 ;  /* 0x0000002a001ee202 */ /* 0x000fe40000000f00 */
[----:B------:R-:W-:Y:S02]  /*24b0*/  @!P6 MOV R31, R41 ;  /* 0x00000029001fe202 */ /* 0x000fe40000000f00 */
[----:B--2---:R-:W-:Y:S01]  /*24c0*/  CS2R R48, SRZ ;  /* 0x0000000000307805 */ /* 0x004fe2000001ff00 */
[C---:B------:R-:W-:Y:S01]  /*24d0*/  @!P6 IMAD R57, R54.reuse, R23, R57 ;  /* 0x000000173639e224 */ /* 0x040fe200078e0239 */
[----:B------:R-:W-:Y:S01]  /*24e0*/  @!P2 IADD3 R29, R29, R53, RZ ;  /* 0x000000351d1da210 */ /* 0x000fe20007ffe0ff */
[----:B------:R-:W-:Y:S01]  /*24f0*/  @!P6 IMAD.WIDE.U32 R22, R54, R22, R30 ;  /* 0x000000163616e225 */ /* 0x000fe200078e001e */
[----:B0-----:R-:W-:Y:S02]  /*2500*/  @!P2 LEA R24, P1, R28, R24, 0x1 ;  /* 0x000000181c18a211 */ /* 0x001fe400078208ff */
[----:B------:R0:W2:Y:S01]  /*2510*/  @!P3 LDG.E R48, desc[UR14][R26.64] ;  /* 0x0000000e1a30b981 */ /* 0x0000a2000c1e1900 */
[----:B------:R-:W-:Y:S01]  /*2520*/  HFMA2.MMA R50, -RZ, RZ, 0, 0 ;  /* 0x00000000ff327435 */ /* 0x000fe200000001ff */
[----:B------:R-:W-:Y:S01]  /*2530*/  @!P6 IMAD.IADD R23, R23, 0x1, R57 ;  /* 0x000000011717e824 */ /* 0x000fe200078e0239 */
[----:B-1----:R-:W-:-:S02]  /*2540*/  @!P6 LEA R20, P3, R22, R20, 0x1 ;  /* 0x000000141614e211 */ /* 0x002fc400078608ff */
[----:B------:R-:W-:Y:S02]  /*2550*/  @!P2 LEA.HI.X R25, R28, R25, R29, 0x1, P1 ;  /* 0x000000191c19a211 */ /* 0x000fe400008f0c1d */
[----:B------:R-:W-:-:S03]  /*2560*/  @!P6 LEA.HI.X R21, R22, R21, R23, 0x1, P3 ;  /* 0x000000151615e211 */ /* 0x000fc600018f0c17 */
[----:B------:R-:W2:Y:S04]  /*2570*/  @!P2 LDG.E R49, desc[UR14][R24.64] ;  /* 0x0000000e1831a981 */ /* 0x000ea8000c1e1900 */
[----:B------:R1:W2:Y:S01]  /*2580*/  @!P6 LDG.E R50, desc[UR14][R20.64] ;  /* 0x0000000e1432e981 */ /* 0x0002a2000c1e1900 */
[----:B------:R-:W-:Y:S02]  /*2590*/  PRMT R22, R16, 0x7632, R22 ;  /* 0x0000763210167816 */ /* 0x000fe40000000016 */
[----:B0-----:R-:W-:Y:S02]  /*25a0*/  PRMT R26, R3, 0x7632, R26 ;  /* 0x00007632031a7816 */ /* 0x001fe4000000001a */
[----:B------:R-:W-:Y:S02]  /*25b0*/  SHF.L.U32 R23, R22, 0x10, RZ ;  /* 0x0000001016177819 */ /* 0x000fe400000006ff */
[----:B------:R-:W-:-:S02]  /*25c0*/  SHF.L.U32 R22, R16, 0x10, RZ ;  /* 0x0000001010167819 */ /* 0x000fc400000006ff */
[----:B------:R-:W-:Y:S01]  /*25d0*/  SHF.L.U32 R29, R26, 0x10, RZ ;  /* 0x000000101a1d7819 */ /* 0x000fe200000006ff */
[----:B------:R-:W-:Y:S01]  /*25e0*/  FMUL.FTZ R27, R23, R23 ;  /* 0x00000017171b7220 */ /* 0x000fe20000410000 */
[----:B------:R-:W-:Y:S01]  /*25f0*/  PRMT R28, R4, 0x7632, R28 ;  /* 0x00007632041c7816 */ /* 0x000fe2000000001c */
[----:B------:R-:W-:Y:S01]  /*2600*/  FADD.FTZ R23, R22, R23 ;  /* 0x0000001716177221 */ /* 0x000fe20000010000 */
[----:B------:R-:W-:Y:S02]  /*2610*/  SHF.L.U32 R26, R3, 0x10, RZ ;  /* 0x00000010031a7819 */ /* 0x000fe400000006ff */
[----:B------:R-:W-:Y:S01]  /*2620*/  SHF.L.U32 R28, R28, 0x10, RZ ;  /* 0x000000101c1c7819 */ /* 0x000fe200000006ff */
[----:B------:R-:W-:Y:S01]  /*2630*/  FADD.FTZ R23, RZ, R23 ;  /* 0x00000017ff177221 */ /* 0x000fe20000010000 */
[----:B-1----:R-:W-:Y:S01]  /*2640*/  SHF.L.U32 R21, R4, 0x10, RZ ;  /* 0x0000001004157819 */ /* 0x002fe200000006ff */
[----:B------:R-:W-:Y:S01]  /*2650*/  FADD.FTZ R20, R26, R29 ;  /* 0x0000001d1a147221 */ /* 0x000fe20000010000 */
[----:B------:R-:W-:Y:S01]  /*2660*/  PRMT R24, R5, 0x7632, R24 ;  /* 0x0000763205187816 */ /* 0x000fe20000000018 */
[----:B------:R-:W-:Y:S01]  /*2670*/  FFMA.FTZ R27, R22, R22, R27 ;  /* 0x00000016161b7223 */ /* 0x000fe2000001001b */
[----:B------:R-:W-:Y:S01]  /*2680*/  FMUL.FTZ R22, R28, R28 ;  /* 0x0000001c1c167220 */ /* 0x000fe20000410000 */
[----:B------:R-:W-:Y:S01]  /*2690*/  FMUL.FTZ R31, R29, R29 ;  /* 0x0000001d1d1f7220 */ /* 0x000fe20000410000 */
[----:B------:R-:W-:Y:S01]  /*26a0*/  FADD.FTZ R20, R23, R20 ;  /* 0x0000001417147221 */ /* 0x000fe20000010000 */
[----:B------:R-:W-:Y:S01]  /*26b0*/  FADD.FTZ R23, R21, R28 ;  /* 0x0000001c15177221 */ /* 0x000fe20000010000 */
[----:B------:R-:W-:-:S02]  /*26c0*/  IMAD.U32 R25, R24, 0x10000, RZ ;  /* 0x0001000018197824 */ /* 0x000fc400078e00ff */
[----:B------:R-:W-:Y:S01]  /*26d0*/  FFMA.FTZ R21, R21, R21, R22 ;  /* 0x0000001515157223 */ /* 0x000fe20000010016 */
[----:B------:R-:W-:Y:S01]  /*26e0*/  FFMA.FTZ R26, R26, R26, R31 ;  /* 0x0000001a1a1a7223 */ /* 0x000fe2000001001f */
[----:B------:R-:W-:Y:S01]  /*26f0*/  FADD.FTZ R27, RZ, R27 ;  /* 0x0000001bff1b7221 */ /* 0x000fe20000010000 */
[----:B------:R-:W-:Y:S01]  /*2700*/  SHF.L.U32 R22, R5, 0x10, RZ ;  /* 0x0000001005167819 */ /* 0x000fe200000006ff */
[----:B------:R-:W-:Y:S01]  /*2710*/  FADD.FTZ R20, R20, R23 ;  /* 0x0000001714147221 */ /* 0x000fe20000010000 */
[----:B------:R-:W-:Y:S01]  /*2720*/  PRMT R24, R6, 0x7632, R24 ;  /* 0x0000763206187816 */ /* 0x000fe20000000018 */
[----:B------:R-:W-:Y:S01]  /*2730*/  FMUL.FTZ R23, R25, R25 ;  /* 0x0000001919177220 */ /* 0x000fe20000410000 */
[----:B------:R-:W-:Y:S01]  /*2740*/  FADD.FTZ R26, R27, R26 ;  /* 0x0000001a1b1a7221 */ /* 0x000fe20000010000 */
[----:B------:R-:W-:Y:S01]  /*2750*/  FADD.FTZ R25, R22, R25 ;  /* 0x0000001916197221 */ /* 0x000fe20000010000 */
[----:B------:R-:W-:Y:S01]  /*2760*/  SHF.L.U32 R24, R24, 0x10, RZ ;  /* 0x0000001018187819 */ /* 0x000fe200000006ff */
[----:B------:R-:W-:Y:S01]  /*2770*/  FFMA.FTZ R22, R22, R22, R23 ;  /* 0x0000001616167223 */ /* 0x000fe20000010017 */
[----:B------:R-:W-:Y:S01]  /*2780*/  PRMT R27, R7, 0x7632, R27 ;  /* 0x00007632071b7816 */ /* 0x000fe2000000001b */
[----:B------:R-:W-:Y:S01]  /*2790*/  FADD.FTZ R21, R26, R21 ;  /* 0x000000151a157221 */ /* 0x000fe20000010000 */
[----:B------:R-:W-:Y:S01]  /*27a0*/  SHF.L.U32 R23, R6, 0x10, RZ ;  /* 0x0000001006177819 */ /* 0x000fe200000006ff */
[----:B------:R-:W-:Y:S01]  /*27b0*/  FMUL.FTZ R26, R24, R24 ;  /* 0x00000018181a7220 */ /* 0x000fe20000410000 */
[----:B------:R-:W-:Y:S01]  /*27c0*/  SHF.L.U32 R27, R27, 0x10, RZ ;  /* 0x000000101b1b7819 */ /* 0x000fe200000006ff */
[----:B------:R-:W-:Y:S01]  /*27d0*/  FADD.FTZ R20, R20, R25 ;  /* 0x0000001914147221 */ /* 0x000fe20000010000 */
        /* <DEDUP_REMOVED lines=13> */
[----:B------:R-:W-:Y:S01]  /*28b0*/  FADD.FTZ R20, R20, R27 ;  /* 0x0000001b14147221 */ /* 0x000fe20000010000 */
[----:B------:R-:W-:Y:S01]  /*28c0*/  FMUL.FTZ R26, R24, R24 ;  /* 0x00000018181a7220 */ /* 0x000fe20000410000 */
[----:B------:R-:W-:-:S02]  /*28d0*/  IMAD.U32 R27, R25, 0x10000, RZ ;  /* 0x00010000191b7824 */ /* 0x000fc400078e00ff */
        /* <DEDUP_REMOVED lines=52> */
[----:B----4-:R-:W-:Y:S01]  /*2c20*/  PRMT R24, R17, 0x7632, R24 ;  /* 0x0000763211187816 */ /* 0x010fe20000000018 */
        /* <DEDUP_REMOVED lines=12> */
[C---:B------:R-:W-:Y:S01]  /*2cf0*/  FADD.FTZ R25, R23.reuse, R24 ;  /* 0x0000001817197221 */ /* 0x040fe20000010000 */
        /* <DEDUP_REMOVED lines=72> */
[----:B---3--:R-:W-:Y:S01]  /*3180*/  PRMT R25, R44, 0x7632, R25 ;  /* 0x000076322c197816 */ /* 0x008fe20000000019 */
        /* <DEDUP_REMOVED lines=9> */
[----:B------:R-:W-:Y:S01]  /*3220*/  FMUL.FTZ R23, R27, R27 ;  /* 0x0000001b1b177220 */ /* 0x000fe20000410000 */
[----:B------:R-:W-:-:S02]  /*3230*/  FADD.FTZ R20, R20, R25 ;  /* 0x0000001914147221 */ /* 0x000fc40000010000 */
[C---:B------:R-:W-:Y:S01]  /*3240*/  FADD.FTZ R27, R22.reuse, R27 ;  /* 0x0000001b161b7221 */ /* 0x040fe20000010000 */
[----:B------:R-:W-:Y:S01]  /*3250*/  FFMA.FTZ R22, R22, R22, R23 ;  /* 0x0000001616167223 */ /* 0x000fe20000010017 */
[----:B------:R-:W-:Y:S02]  /*3260*/  FADD.FTZ R21, R21, R26 ;  /* 0x0000001a15157221 */ /* 0x000fe40000010000 */
[----:B------:R-:W-:Y:S02]  /*3270*/  FADD.FTZ R20, R20, R27 ;  /* 0x0000001b14147221 */ /* 0x000fe40000010000 */
[----:B------:R-:W-:Y:S01]  /*3280*/  FADD.FTZ R21, R21, R22 ;  /* 0x0000001615157221 */ /* 0x000fe20000010000 */
[----:B------:R-:W-:-:S04]  /*3290*/  PRMT R24, R45, 0x7632, R24 ;  /* 0x000076322d187816 */ /* 0x000fc80000000018 */
[----:B------:R-:W-:Y:S02]  /*32a0*/  SHF.L.U32 R24, R24, 0x10, RZ ;  /* 0x0000001018187819 */ /* 0x000fe400000006ff */
[----:B------:R-:W-:-:S03]  /*32b0*/  SHF.L.U32 R23, R45, 0x10, RZ ;  /* 0x000000102d177819 */ /* 0x000fc600000006ff */
[----:B------:R-:W-:-:S04]  /*32c0*/  FMUL.FTZ R26, R24, R24 ;  /* 0x00000018181a7220 */ /* 0x000fc80000410000 */
[----:B------:R-:W-:-:S04]  /*32d0*/  FFMA.FTZ R26, R23, R23, R26 ;  /* 0x00000017171a7223 */ /* 0x000fc8000001001a */
[----:B------:R-:W-:Y:S01]  /*32e0*/  FADD.FTZ R21, R21, R26 ;  /* 0x0000001a15157221 */ /* 0x000fe20000010000 */
[C---:B------:R-:W-:Y:S02]  /*32f0*/  PRMT R25, R46.reuse, 0x7632, R25 ;  /* 0x000076322e197816 */ /* 0x040fe40000000019 */
[----:B------:R-:W-:-:S03]  /*3300*/  SHF.L.U32 R22, R46, 0x10, RZ ;  /* 0x000000102e167819 */ /* 0x000fc600000006ff */
[----:B------:R-:W-:Y:S02]  /*3310*/  IMAD.U32 R27, R25, 0x10000, RZ ;  /* 0x00010000191b7824 */ /* 0x000fe400078e00ff */
[--C-:B------:R-:W-:Y:S01]  /*3320*/  FADD.FTZ R25, R23, R24.reuse ;  /* 0x0000001817197221 */ /* 0x100fe20000010000 */
[----:B-----5:R-:W-:Y:S01]  /*3330*/  PRMT R24, R47, 0x7632, R24 ;  /* 0x000076322f187816 */ /* 0x020fe20000000018 */
[----:B------:R-:W-:Y:S01]  /*3340*/  FMUL.FTZ R23, R27, R27 ;  /* 0x0000001b1b177220 */ /* 0x000fe20000410000 */
[----:B------:R-:W-:Y:S02]  /*3350*/  FADD.FTZ R27, R22, R27 ;  /* 0x0000001b161b7221 */ /* 0x000fe40000010000 */
[----:B------:R-:W-:Y:S01]  /*3360*/  SHF.L.U32 R24, R24, 0x10, RZ ;  /* 0x0000001018187819 */ /* 0x000fe200000006ff */
[----:B------:R-:W-:Y:S01]  /*3370*/  FFMA.FTZ R22, R22, R22, R23 ;  /* 0x0000001616167223 */ /* 0x000fe20000010017 */
[----:B------:R-:W-:Y:S01]  /*3380*/  SHF.L.U32 R23, R47, 0x10, RZ ;  /* 0x000000102f177819 */ /* 0x000fe200000006ff */
[----:B------:R-:W-:-:S02]  /*3390*/  FADD.FTZ R20, R20, R25 ;  /* 0x0000001914147221 */ /* 0x000fc40000010000 */
[----:B------:R-:W-:Y:S01]  /*33a0*/  FMUL.FTZ R26, R24, R24 ;  /* 0x00000018181a7220 */ /* 0x000fe20000410000 */
[----:B------:R-:W-:Y:S01]  /*33b0*/  FADD.FTZ R21, R21, R22 ;  /* 0x0000001615157221 */ /* 0x000fe20000010000 */
[C---:B------:R-:W-:Y:S01]  /*33c0*/  FADD.FTZ R25, R23.reuse, R24 ;  /* 0x0000001817197221 */ /* 0x040fe20000010000 */
[----:B--2---:R-:W-:Y:S01]  /*33d0*/  PRMT R22, R48, 0x7632, R22 ;  /* 0x0000763230167816 */ /* 0x004fe20000000016 */
[----:B------:R-:W-:Y:S01]  /*33e0*/  FFMA.FTZ R26, R23, R23, R26 ;  /* 0x00000017171a7223 */ /* 0x000fe2000001001a */
[----:B------:R-:W-:Y:S02]  /*33f0*/  FADD.FTZ R20, R20, R27 ;  /* 0x0000001b14147221 */ /* 0x000fe40000010000 */
[----:B------:R-:W-:Y:S02]  /*3400*/  SHF.L.U32 R23, R22, 0x10, RZ ;  /* 0x0000001016177819 */ /* 0x000fe400000006ff */
[----:B------:R-:W-:Y:S01]  /*3410*/  SHF.L.U32 R22, R48, 0x10, RZ ;  /* 0x0000001030167819 */ /* 0x000fe200000006ff */
[----:B------:R-:W-:Y:S01]  /*3420*/  FADD.FTZ R20, R20, R25 ;  /* 0x0000001914147221 */ /* 0x000fe20000010000 */
[----:B------:R-:W-:Y:S01]  /*3430*/  PRMT R24, R49, 0x7632, R24 ;  /* 0x0000763231187816 */ /* 0x000fe20000000018 */
[--C-:B------:R-:W-:Y:S01]  /*3440*/  FADD.FTZ R21, R21, R26.reuse ;  /* 0x0000001a15157221 */ /* 0x100fe20000010000 */
[----:B------:R-:W-:Y:S01]  /*3450*/  FMUL.FTZ R25, R23, R23 ;  /* 0x0000001717197220 */ /* 0x000fe20000410000 */
[----:B------:R-:W-:Y:S01]  /*3460*/  FADD.FTZ R23, R22, R23 ;  /* 0x0000001716177221 */ /* 0x000fe20000010000 */
[----:B------:R-:W-:Y:S01]  /*3470*/  PRMT R26, R50, 0x7632, R26 ;  /* 0x00007632321a7816 */ /* 0x000fe2000000001a */
[----:B------:R-:W0:Y:S01]  /*3480*/  S2R R30, SR_LANEID ;  /* 0x00000000001e7919 */ /* 0x000e220000000000 */
[----:B------:R-:W-:Y:S01]  /*3490*/  SHF.L.U32 R27, R24, 0x10, RZ ;  /* 0x00000010181b7819 */ /* 0x000fe200000006ff */
[----:B------:R-:W-:Y:S01]  /*34a0*/  FFMA.FTZ R22, R22, R22, R25 ;  /* 0x0000001616167223 */ /* 0x000fe20000010019 */
[----:B------:R-:W-:Y:S01]  /*34b0*/  SHF.L.U32 R24, R49, 0x10, RZ ;  /* 0x0000001031187819 */ /* 0x000fe200000006ff */
[----:B------:R-:W-:Y:S01]  /*34c0*/  FADD.FTZ R20, R20, R23 ;  /* 0x0000001714147221 */ /* 0x000fe20000010000 */
[----:B------:R-:W-:-:S02]  /*34d0*/  IMAD.U32 R26, R26, 0x10000, RZ ;  /* 0x000100001a1a7824 */ /* 0x000fc400078e00ff */
[----:B------:R-:W-:Y:S01]  /*34e0*/  FMUL.FTZ R23, R27, R27 ;  /* 0x0000001b1b177220 */ /* 0x000fe20000410000 */
[----:B------:R-:W-:Y:S01]  /*34f0*/  SHF.L.U32 R25, R50, 0x10, RZ ;  /* 0x0000001032197819 */ /* 0x000fe200000006ff */
[C---:B------:R-:W-:Y:S01]  /*3500*/  FADD.FTZ R27, R24.reuse, R27 ;  /* 0x0000001b181b7221 */ /* 0x040fe20000010000 */
[----:B------:R-:W-:Y:S01]  /*3510*/  FADD.FTZ R21, R21, R22 ;  /* 0x0000001615157221 */ /* 0x000fe20000010000 */
[----:B------:R-:W-:Y:S01]  /*3520*/  FFMA.FTZ R24, R24, R24, R23 ;  /* 0x0000001818187223 */ /* 0x000fe20000010017 */
[----:B------:R-:W-:Y:S01]  /*3530*/  FMUL.FTZ R22, R26, R26 ;  /* 0x0000001a1a167220 */ /* 0x000fe20000410000 */
[----:B------:R-:W-:Y:S01]  /*3540*/  FADD.FTZ R20, R20, R27 ;  /* 0x0000001b14147221 */ /* 0x000fe20000010000 */
[----:B------:R-:W-:Y:S01]  /*3550*/  FADD.FTZ R23, R25, R26 ;  /* 0x0000001a19177221 */ /* 0x000fe20000010000 */
[----:B------:R-:W-:Y:S01]  /*3560*/  FADD.FTZ R21, R21, R24 ;  /* 0x0000001815157221 */ /* 0x000fe20000010000 */
[----:B------:R-:W-:Y:S02]  /*3570*/  FFMA.FTZ R22, R25, R25, R22 ;  /* 0x0000001919167223 */ /* 0x000fe40000010016 */
[----:B------:R-:W-:-:S02]  /*3580*/  FADD.FTZ R28, R20, R23 ;  /* 0x00000017141c7221 */ /* 0x000fc40000010000 */
[----:B------:R-:W-:-:S03]  /*3590*/  FADD.FTZ R29, R21, R22 ;  /* 0x00000016151d7221 */ /* 0x000fc60000010000 */
[----:B------:R-:W1:Y:S04]  /*35a0*/  SHFL.DOWN PT, R21, R28, 0x1, 0x1f ;  /* 0x08201f001c157f89 */ /* 0x000e6800000e0000 */
[----:B------:R-:W2:Y:S01]  /*35b0*/  SHFL.DOWN PT, R20, R29, 0x1, 0x1f ;  /* 0x08201f001d147f89 */ /* 0x000ea200000e0000 */
[----:B0-----:R-:W-:-:S13]  /*35c0*/  ISETP.GT.AND P1, PT, R30, 0x1e, PT ;  /* 0x0000001e1e00780c */ /* 0x001fda0003f24270 */
[----:B-1----:R-:W-:Y:S01]  /*35d0*/  @!P1 FADD.FTZ R28, R28, R21 ;  /* 0x000000151c1c9221 */ /* 0x002fe20000010000 */
[----:B--2---:R-:W-:-:S04]  /*35e0*/  @!P1 FADD.FTZ R29, R29, R20 ;  /* 0x000000141d1d9221 */ /* 0x004fc80000010000 */
        /* <DEDUP_REMOVED lines=13> */
[----:B------:R-:W2:Y:S01]  /*36c0*/  S2UR UR7, SR_CgaCtaId ;  /* 0x00000000000779c3 */ /* 0x000ea20000008800 */
[----:B------:R-:W-:-:S11]  /*36d0*/  SHF.R.S32.HI R23, RZ, 0x1f, R60 ;  /* 0x0000001fff177819 */ /* 0x000fd6000001143c */
[----:B0-----:R-:W-:Y:S01]  /*36e0*/  @!P1 FADD.FTZ R28, R28, R21 ;  /* 0x000000151c1c9221 */ /* 0x001fe20000010000 */
[----:B-1----:R-:W-:-:S04]  /*36f0*/  @!P1 FADD.FTZ R29, R29, R20 ;  /* 0x000000141d1d9221 */ /* 0x002fc80000010000 */
[----:B------:R-:W0:Y:S04]  /*3700*/  SHFL.DOWN PT, R21, R28, 0x10, 0x1f ;  /* 0x0a001f001c157f89 */ /* 0x000e2800000e0000 */
[----:B------:R-:W1:Y:S01]  /*3710*/  SHFL.DOWN PT, R20, R29, 0x10, 0x1f ;  /* 0x0a001f001d147f89 */ /* 0x000e6200000e0000 */
[C---:B------:R-:W-:Y:S01]  /*3720*/  ISETP.GT.AND P1, PT, R30.reuse, 0xf, PT ;  /* 0x0000000f1e00780c */ /* 0x040fe20003f24270 */
[----:B------:R-:W-:Y:S01]  /*3730*/  UMOV UR5, 0x400 ;  /* 0x0000040000057882 */ /* 0x000fe20000000000 */
[----:B------:R-:W-:Y:S02]  /*3740*/  LEA.HI R23, R23, R60, RZ, 0x5 ;  /* 0x0000003c17177211 */ /* 0x000fe400078f28ff */
[----:B------:R-:W-:Y:S01]  /*3750*/  ISETP.NE.AND P2, PT, R30, RZ, PT ;  /* 0x000000ff1e00720c */ /* 0x000fe20003f45270 */
[----:B--2---:R-:W-:Y:S01]  /*3760*/  ULEA UR5, UR7, UR5, 0x18 ;  /* 0x0000000507057291 */ /* 0x004fe2000f8ec03f */
[----:B------:R-:W-:-:S02]  /*3770*/  ISETP.NE.AND P3, PT, R60, RZ, PT ;  /* 0x000000ff3c00720c */ /* 0x000fc40003f65270 */
[----:B------:R-:W-:-:S04]  /*3780*/  SHF.R.S32.HI R23, RZ, 0x5, R23 ;  /* 0x00000005ff177819 */ /* 0x000fc80000011417 */
[----:B------:R-:W-:Y:S01]  /*3790*/  LEA R23, R23, UR5, 0x3 ;  /* 0x0000000517177c11 */ /* 0x000fe2000f8e18ff */
[----:B------:R-:W-:Y:S01]  /*37a0*/  ULDC UR13, c[0x0][0xc] ;  /* 0x00000300000d7ab9 */ /* 0x000fe20000000800 */
[----:B0-----:R-:W-:Y:S01]  /*37b0*/  @!P1 FADD.FTZ R28, R28, R21 ;  /* 0x000000151c1c9221 */ /* 0x001fe20000010000 */
[----:B-1----:R-:W-:Y:S01]  /*37c0*/  @!P1 FADD.FTZ R29, R29, R20 ;  /* 0x000000141d1d9221 */ /* 0x002fe20000010000 */
[----:B------:R-:W-:Y:S04]  /*37d0*/  BSSY B0, `(.L_x_3668) ;  /* 0x0000045000007945 */ /* 0x000fe80003800000 */
[----:B------:R0:W-:Y:S01]  /*37e0*/  @!P2 STS.64 [R23+0x18], R28 ;  /* 0x0000181c1700a388 */ /* 0x0001e20000000a00 */
        /* <DEDUP_REMOVED lines=13> */
[----:B------:R-:W-:Y:S01]  /*38c0*/  PRMT R72, R15, 0x7632, R72 ;  /* 0x000076320f487816 */ /* 0x000fe20000000048 */
[----:B------:R-:W-:Y:S06]  /*38d0*/  BAR.SYNC.DEFER_BLOCKING 0x0 ;  /* 0x0000000000007b1d */ /* 0x000fec0000010000 */
[----:B0-----:R-:W-:Y:S05]  /*38e0*/  @P3 BRA `(.L_x_3669) ;  /* 0x0000000000cc3947 */ /* 0x001fea0003800000 */
[----:B------:R-:W0:Y:S01]  /*38f0*/  S2UR UR7, SR_CgaCtaId ;  /* 0x00000000000779c3 */ /* 0x000e220000008800 */
[----:B------:R-:W-:Y:S02]  /*3900*/  UMOV UR5, 0x400 ;  /* 0x0000040000057882 */ /* 0x000fe40000000000 */
[----:B0-----:R-:W-:-:S09]  /*3910*/  ULEA UR5, UR7, UR5, 0x18 ;  /* 0x0000000507057291 */ /* 0x001fd2000f8ec03f */
[----:B------:R-:W0:Y:S04]  /*3920*/  LDS.128 R20, [UR5+0x20] ;  /* 0x00002005ff147984 */ /* 0x000e280008000c00 */
[----:B------:R-:W1:Y:S01]  /*3930*/  LDS.128 R24, [UR5+0x30] ;  /* 0x00003005ff187984 */ /* 0x000e620008000c00 */
        /* <DEDUP_REMOVED lines=8> */
[----:B------:R-:W-:Y:S01]  /*39c0*/  FADD.FTZ R24, R24, R27 ;  /* 0x0000001b18187221 */ /* 0x000fe20000010000 */
[----:B------:R-:W1:Y:S02]  /*39d0*/  LDS.128 R20, [UR5+0x50] ;  /* 0x00005005ff147984 */ /* 0x000e640008000c00 */
        /* <DEDUP_REMOVED lines=8> */
[----:B------:R-:W-:Y:S01]  /*3a60*/  FADD.FTZ R20, R20, R23 ;  /* 0x0000001714147221 */ /* 0x000fe20000010000 */
[----:B------:R-:W1:Y:S02]  /*3a70*/  LDS.128 R24, [UR5+0x70] ;  /* 0x00007005ff187984 */ /* 0x000e640008000c00 */
[----:B0-----:R-:W-:Y:S01]  /*3a80*/  FADD.FTZ R21, R21, R28 ;  /* 0x0000001c15157221 */ /* 0x001fe20000010000 */
[----:B------:R-:W-:-:S03]  /*3a90*/  FADD.FTZ R20, R20, R29 ;  /* 0x0000001d14147221 */ /* 0x000fc60000010000 */
[----:B------:R-:W-:Y:S01]  /*3aa0*/  FADD.FTZ R21, R21, R30 ;  /* 0x0000001e15157221 */ /* 0x000fe20000010000 */
[----:B------:R-:W-:-:S03]  /*3ab0*/  FADD.FTZ R20, R20, R31 ;  /* 0x0000001f14147221 */ /* 0x000fc60000010000 */
[----:B-1----:R-:W-:Y:S01]  /*3ac0*/  FADD.FTZ R29, R21, R24 ;  /* 0x00000018151d7221 */ /* 0x002fe20000010000 */
[----:B------:R-:W-:Y:S02]  /*3ad0*/  FADD.FTZ R24, R20, R25 ;  /* 0x0000001914187221 */ /* 0x000fe40000010000 */
[----:B------:R-:W0:Y:S01]  /*3ae0*/  LDS.128 R20, [UR5+0x80] ;  /* 0x00008005ff147984 */ /* 0x000e220008000c00 */
[----:B------:R-:W-:Y:S01]  /*3af0*/  FADD.FTZ R25, R29, R26 ;  /* 0x0000001a1d197221 */ /* 0x000fe20000010000 */
[----:B------:R-:W-:Y:S02]  /*3b00*/  FADD.FTZ R24, R24, R27 ;  /* 0x0000001b18187221 */ /* 0x000fe40000010000 */
[----:B------:R-:W1:Y:S01]  /*3b10*/  LDS.128 R28, [UR5+0x90] ;  /* 0x00009005ff1c7984 */ /* 0x000e620008000c00 */
[----:B0-----:R-:W-:Y:S01]  /*3b20*/  FADD.FTZ R25, R25, R20 ;  /* 0x0000001419197221 */ /* 0x001fe20000010000 */
[----:B------:R-:W-:-:S03]  /*3b30*/  FADD.FTZ R24, R24, R21 ;  /* 0x0000001518187221 */ /* 0x000fc60000010000 */
[----:B------:R-:W-:Y:S01]  /*3b40*/  FADD.FTZ R25, R25, R22 ;  /* 0x0000001619197221 */ /* 0x000fe20000010000 */
[----:B------:R-:W-:Y:S02]  /*3b50*/  FADD.FTZ R26, R24, R23 ;  /* 0x00000017181a7221 */ /* 0x000fe40000010000 */
[----:B------:R-:W0:Y:S01]  /*3b60*/  LDS.128 R20, [UR5+0xa0] ;  /* 0x0000a005ff147984 */ /* 0x000e220008000c00 */
[----:B-1----:R-:W-:Y:S01]  /*3b70*/  FADD.FTZ R27, R25, R28 ;  /* 0x0000001c191b7221 */ /* 0x002fe20000010000 */
[----:B------:R-:W-:Y:S02]  /*3b80*/  FADD.FTZ R26, R26, R29 ;  /* 0x0000001d1a1a7221 */ /* 0x000fe40000010000 */
[----:B------:R-:W1:Y:S01]  /*3b90*/  LDS.64 R24, [UR5+0xb0] ;  /* 0x0000b005ff187984 */ /* 0x000e620008000a00 */
[----:B------:R-:W-:Y:S01]  /*3ba0*/  FADD.FTZ R27, R27, R30 ;  /* 0x0000001e1b1b7221 */ /* 0x000fe20000010000 */
[----:B------:R-:W-:-:S03]  /*3bb0*/  FADD.FTZ R26, R26, R31 ;  /* 0x0000001f1a1a7221 */ /* 0x000fc60000010000 */
[----:B0-----:R-:W-:Y:S01]  /*3bc0*/  FADD.FTZ R27, R27, R20 ;  /* 0x000000141b1b7221 */ /* 0x001fe20000010000 */
[----:B------:R-:W-:-:S03]  /*3bd0*/  FADD.FTZ R26, R26, R21 ;  /* 0x000000151a1a7221 */ /* 0x000fc60000010000 */
[----:B------:R-:W-:Y:S01]  /*3be0*/  FADD.FTZ R27, R27, R22 ;  /* 0x000000161b1b7221 */ /* 0x000fe20000010000 */
[----:B------:R-:W-:-:S03]  /*3bf0*/  FADD.FTZ R26, R26, R23 ;  /* 0x000000171a1a7221 */ /* 0x000fc60000010000 */
[----:B-1----:R-:W-:Y:S01]  /*3c00*/  FADD.FTZ R28, R27, R24 ;  /* 0x000000181b1c7221 */ /* 0x002fe20000010000 */
[----:B------:R-:W-:-:S07]  /*3c10*/  FADD.FTZ R29, R26, R25 ;  /* 0x000000191a1d7221 */ /* 0x000fce0000010000 */
.L_x_3669:
[----:B------:R-:W-:Y:S05]  /*3c20*/  BSYNC B0 ;  /* 0x0000000000007941 */ /* 0x000fea0003800000 */
.L_x_3668:
[----:B------:R-:W-:Y:S01]  /*3c30*/  UISETP.GE.U32.AND UP0, UPT, UR13, 0x2, UPT ;  /* 0x000000020d00788c */ /* 0x000fe2000bf06070 */
[----:B------:R-:W-:Y:S02]  /*3c40*/  PRMT R62, R17, 0x7632, R62 ;  /* 0x00007632113e7816 */ /* 0x000fe4000000003e */
[----:B------:R-:W-:Y:S02]  /*3c50*/  PRMT R61, R18, 0x7632, R61 ;  /* 0x00007632123d7816 */ /* 0x000fe4000000003d */
[----:B------:R-:W-:Y:S02]  /*3c60*/  PRMT R59, R19, 0x7632, R59 ;  /* 0x00007632133b7816 */ /* 0x000fe4000000003b */
[----:B------:R-:W-:Y:S02]  /*3c70*/  PLOP3.LUT P1, PT, PT, PT, UP0, 0x80, 0x0 ;  /* 0x000000000000781c */ /* 0x000fe40003f2f008 */
        /* <DEDUP_REMOVED lines=14> */
[----:B------:R-:W0:Y:S01]  /*3d60*/  S2R R52, SR_CTAID.Y ;  /* 0x0000000000347919 */ /* 0x000e220000002600 */
[----:B------:R-:W1:Y:S01]  /*3d70*/  LDC R53, c[0x0][0x10] ;  /* 0x00000400ff357b82 */ /* 0x000e620000000800 */
[----:B------:R-:W-:Y:S02]  /*3d80*/  ULOP3.LUT UR5, UR4, 0x1, URZ, 0xc0, !UPT ;  /* 0x0000000104057892 */ /* 0x000fe4000f8ec03f */
[----:B------:R-:W-:-:S05]  /*3d90*/  ULOP3.LUT UP0, URZ, UR4, 0x2, URZ, 0xc0, !UPT ;  /* 0x00000002043f7892 */ /* 0x000fca000f80c03f */
[----:B------:R-:W2:Y:S01]  /*3da0*/  LDC.64 R90, c[0x0][0x248] ;  /* 0x00009200ff5a7b82 */ /* 0x000ea20000000a00 */
[C---:B-1----:R-:W-:Y:S01]  /*3db0*/  IMAD R30, R53.reuse, UR5, RZ ;  /* 0x00000005351e7c24 */ /* 0x042fe2000f8e02ff */
[----:B------:R-:W-:Y:S02]  /*3dc0*/  UMOV UR5, 0xffffffff ;  /* 0xffffffff00057882 */ /* 0x000fe40000000000 */
[----:B------:R-:W-:Y:S01]  /*3dd0*/  USEL UR5, UR5, 0x1, UP0 ;  /* 0x0000000105057887 */ /* 0x000fe20008000000 */
[----:B0-----:R-:W-:Y:S01]  /*3de0*/  IMAD R53, R53, UR16, R52 ;  /* 0x0000001035357c24 */ /* 0x001fe2000f8e0234 */
[C---:B------:R-:W-:Y:S01]  /*3df0*/  IADD3 R52, R30.reuse, R52, RZ ;  /* 0x000000341e347210 */ /* 0x040fe20007ffe0ff */
[----:B------:R-:W-:-:S05]  /*3e00*/  IMAD R30, R30, UR13, RZ ;  /* 0x0000000d1e1e7c24 */ /* 0x000fca000f8e02ff */
[----:B------:R-:W-:-:S05]  /*3e10*/  SHF.L.U32 R30, R30, 0x1, RZ ;  /* 0x000000011e1e7819 */ /* 0x000fca00000006ff */
[----:B--2---:R-:W-:-:S04]  /*3e20*/  IMAD.WIDE R30, R30, 0x4, R90 ;  /* 0x000000041e1e7825 */ /* 0x004fc800078e025a */
[----:B------:R-:W-:-:S05]  /*3e30*/  IMAD.WIDE.U32 R30, R53, 0x8, R30 ;  /* 0x00000008351e7825 */ /* 0x000fca00078e001e */
[----:B------:R0:W-:Y:S02]  /*3e40*/  STG.E.64 desc[UR14][R30.64], R28 ;  /* 0x0000001c1e007986 */ /* 0x0001e4000c101b0e */
[----:B0-----:R-:W0:Y:S01]  /*3e50*/  LDC.64 R30, c[0x0][0x240] ;  /* 0x00009000ff1e7b82 */ /* 0x001e220000000a00 */
[----:B------:R-:W-:Y:S01]  /*3e60*/  PLOP3.LUT P1, PT, PT, PT, UP0, 0x80, 0x0 ;  /* 0x000000000000781c */ /* 0x000fe20003f2f008 */
[----:B0-----:R-:W-:Y:S01]  /*3e70*/  IMAD.WIDE.U32 R30, R52, 0x4, R30 ;  /* 0x00000004341e7825 */ /* 0x001fe200078e001e */
[----:B------:R-:W-:Y:S01]  /*3e80*/  MOV R52, UR5 ;  /* 0x0000000500347c02 */ /* 0x000fe20008000f00 */
[----:B------:R-:W-:Y:S06]  /*3e90*/  MEMBAR.ALL.GPU ;  /* 0x0000000000007992 */ /* 0x000fec000000a000 */
[----:B------:R-:W-:-:S00]  /*3ea0*/  ERRBAR ;  /* 0x00000000000079ab */ /* 0x000fc00000000000 */
[----:B------:R-:W-:Y:S06]  /*3eb0*/  CGAERRBAR ;  /* 0x00000000000075ab */ /* 0x000fec0000000000 */
[----:B------:R0:W-:Y:S02]  /*3ec0*/  REDG.E.ADD.S32.STRONG.GPU desc[UR14][R30.64], R52 ;  /* 0x000000341e00798e */ /* 0x0001e4000c10e38e */
[----:B0-----:R-:W-:-:S04]  /*3ed0*/  SEL R52, RZ, UR13, P1 ;  /* 0x0000000dff347c07 */ /* 0x001fc80008800000 */
[----:B------:R-:W-:-:S13]  /*3ee0*/  ISETP.NE.AND P1, PT, R52, -0x1, PT ;  /* 0xffffffff3400780c */ /* 0x000fda0003f25270 */
[----:B------:R-:W-:Y:S05]  /*3ef0*/  @!P1 BRA `(.L_x_3671) ;  /* 0x0000000000149947 */ /* 0x000fea0003800000 */
.L_x_3672:
[----:B------:R-:W2:Y:S04]  /*3f00*/  LDG.E.STRONG.GPU R53, desc[UR14][R30.64] ;  /* 0x0000000e1e357981 */ /* 0x000ea8000c1ef900 */
[----:B--2---:R-:W-:Y:S01]  /*3f10*/  CCTL.IVALL ;  /* 0x00000000ff00798f */ /* 0x004fe20002000000 */
[----:B------:R-:W-:Y:S05]  /*3f20*/  YIELD ;  /* 0x0000000000007946 */ /* 0x000fea0003800000 */
[----:B------:R-:W-:-:S13]  /*3f30*/  ISETP.NE.AND P1, PT, R53, R52, PT ;  /* 0x000000343500720c */ /* 0x000fda0003f25270 */
[----:B------:R-:W-:Y:S05]  /*3f40*/  @P1 BRA `(.L_x_3672) ;  /* 0xfffffffc00ec1947 */ /* 0x000fea000383ffff */
.L_x_3671:
[----:B------:R-:W-:Y:S01]  /*3f50*/  ISETP.NE.AND P1, PT, RZ, UR13, PT ;  /* 0x0000000dff007c0c */ /* 0x000fe2000bf25270 */
[----:B------:R-:W-:Y:S05]  /*3f60*/  WARPSYNC.ALL ;  /* 0x0000000000007948 */ /* 0x000fea0003800000 */
[----:B------:R-:W-:Y:S07]  /*3f70*/  BAR.SYNC.DEFER_BLOCKING 0x0 ;  /* 0x0000000000007b1d */ /* 0x000fee0000010000 */
[----:B------:R-:W-:Y:S05]  /*3f80*/  @!P1 BRA `(.L_x_3670) ;  /* 0x0000000800289947 */ /* 0x000fea0003800000 */
[----:B------:R-:W-:Y:S02]  /*3f90*/  UIADD3 UR5, UR13, -0x1, URZ ;  /* 0xffffffff0d057890 */ /* 0x000fe4000fffe03f */
[----:B------:R-:W-:Y:S02]  /*3fa0*/  ULOP3.LUT UP1, UR19, UR13, 0x3, URZ, 0xc0, !UPT ;  /* 0x000000030d137892 */ /* 0x000fe4000f82c03f */
[----:B------:R-:W-:-:S03]  /*3fb0*/  UISETP.GE.U32.AND UP0, UPT, UR5, 0x3, UPT ;  /* 0x000000030500788c */ /* 0x000fc6000bf06070 */
[----:B------:R-:W-:Y:S01]  /*3fc0*/  UMOV UR5, URZ ;  /* 0x0000003f00057c82 */ /* 0x000fe20008000000 */
[----:B------:R-:W-:Y:S02]  /*3fd0*/  PLOP3.LUT P1, PT, PT, PT, UP1, 0x80, 0x0 ;  /* 0x000000000000781c */ /* 0x000fe40003f2f018 */
[----:B------:R-:W-:-:S13]  /*3fe0*/  PLOP3.LUT P2, PT, PT, PT, UP0, 0x80, 0x0 ;  /* 0x000000000000781c */ /* 0x000fda0003f4f008 */
[----:B------:R-:W-:Y:S05]  /*3ff0*/  @!P2 BRA `(.L_x_3673) ;  /* 0x00000004001ca947 */ /* 0x000fea0003800000 */
[----:B------:R-:W-:-:S04]  /*4000*/  ULOP3.LUT UR5, UR13, 0x3, URZ, 0xc0, !UPT ;  /* 0x000000030d057892 */ /* 0x000fc8000f8ec03f */
[----:B------:R-:W-:-:S03]  /*4010*/  UIADD3 UR7, -UR5, UR13, URZ ;  /* 0x0000000d05077290 */ /* 0x000fc6000fffe13f */
[----:B------:R-:W-:-:S09]  /*4020*/  UMOV UR5, URZ ;  /* 0x0000003f00057c82 */ /* 0x000fd20008000000 */
.L_x_3674:
[----:B------:R-:W0:Y:S01]  /*4030*/  S2R R55, SR_CTAID.X ;  /* 0x0000000000377919 */ /* 0x000e220000002500 */
[----:B------:R-:W-:Y:S02]  /*4040*/  MOV R90, UR4 ;  /* 0x00000004005a7c02 */ /* 0x000fe40008000f00 */
[----:B0-----:R-:W-:-:S13]  /*4050*/  ISETP.EQ.OR P4, PT, R55, UR5, P3 ;  /* 0x0000000537007c0c */ /* 0x001fda0009f82670 */
[----:B------:R-:W0:Y:S01]  /*4060*/  @!P4 LDC R52, c[0x0][0x10] ;  /* 0x00000400ff34cb82 */ /* 0x000e220000000800 */
[----:B------:R-:W1:Y:S01]  /*4070*/  @!P4 S2R R53, SR_CTAID.Y ;  /* 0x000000000035c919 */ /* 0x000e620000002600 */
[----:B------:R-:W-:-:S06]  /*4080*/  @!P4 LOP3.LUT R90, R90, 0x1, RZ, 0xc0, !PT ;  /* 0x000000015a5ac812 */ /* 0x000fcc00078ec0ff */
[----:B------:R-:W2:Y:S01]  /*4090*/  @!P4 LDC.64 R30, c[0x0][0x248] ;  /* 0x00009200ff1ecb82 */ /* 0x000ea20000000a00 */
[----:B0-----:R-:W-:-:S04]  /*40a0*/  @!P4 IMAD R90, R90, R52, RZ ;  /* 0x000000345a5ac224 */ /* 0x001fc800078e02ff */
[----:B------:R-:W-:-:S05]  /*40b0*/  @!P4 IMAD R90, R90, UR13, RZ ;  /* 0x0000000d5a5acc24 */ /* 0x000fca000f8e02ff */
[----:B------:R-:W-:Y:S01]  /*40c0*/  @!P4 SHF.L.U32 R90, R90, 0x1, RZ ;  /* 0x000000015a5ac819 */ /* 0x000fe200000006ff */
[----:B-1----:R-:W-:-:S04]  /*40d0*/  @!P4 IMAD R53, R52, UR5, R53 ;  /* 0x000000053435cc24 */ /* 0x002fc8000f8e0235 */
[----:B--2---:R-:W-:-:S04]  /*40e0*/  @!P4 IMAD.WIDE R30, R90, 0x4, R30 ;  /* 0x000000045a1ec825 */ /* 0x004fc800078e021e */
[----:B------:R-:W-:-:S06]  /*40f0*/  @!P4 IMAD.WIDE.U32 R30, R53, 0x8, R30 ;  /* 0x00000008351ec825 */ /* 0x000fcc00078e001e */
[----:B------:R-:W2:Y:S01]  /*4100*/  @!P4 LDG.E.64 R30, desc[UR14][R30.64] ;  /* 0x0000000e1e1ec981 */ /* 0x000ea2000c1e1b00 */
[----:B------:R-:W-:Y:S01]  /*4110*/  UIADD3 UR10, UR5, 0x1, URZ ;  /* 0x00000001050a7890 */ /* 0x000fe2000fffe03f */
[----:B------:R-:W-:-:S05]  /*4120*/  MOV R90, UR4 ;  /* 0x00000004005a7c02 */ /* 0x000fca0008000f00 */
[----:B------:R-:W-:-:S13]  /*4130*/  ISETP.EQ.OR P5, PT, R55, UR10, P3 ;  /* 0x0000000a37007c0c */ /* 0x000fda0009fa2670 */
[----:B------:R-:W0:Y:S01]  /*4140*/  @!P5 S2R R52, SR_CTAID.Y ;  /* 0x000000000034d919 */ /* 0x000e220000002600 */
[----:B------:R-:W1:Y:S01]  /*4150*/  @!P5 LDC R53, c[0x0][0x10] ;  /* 0x00000400ff35db82 */ /* 0x000e620000000800 */
[----:B------:R-:W-:-:S05]  /*4160*/  @!P5 LOP3.LUT R90, R90, 0x1, RZ, 0xc0, !PT ;  /* 0x000000015a5ad812 */ /* 0x000fca00078ec0ff */
[----:B-1----:R-:W-:-:S04]  /*4170*/  @!P5 IMAD R90, R90, R53, RZ ;  /* 0x000000355a5ad224 */ /* 0x002fc800078e02ff */
[----:B------:R-:W-:-:S04]  /*4180*/  @!P5 IMAD R90, R90, UR13, RZ ;  /* 0x0000000d5a5adc24 */ /* 0x000fc8000f8e02ff */
[----:B------:R-:W-:Y:S02]  /*4190*/  @!P5 IMAD.SHL.U32 R90, R90, 0x2, RZ ;  /* 0x000000025a5ad824 */ /* 0x000fe400078e00ff */
[----:B--2---:R-:W-:Y:S01]  /*41a0*/  @!P4 FADD.FTZ R28, R28, R30 ;  /* 0x0000001e1c1cc221 */ /* 0x004fe20000010000 */
[----:B0-----:R-:W-:Y:S02]  /*41b0*/  @!P5 IMAD R30, R53, UR10, R52 ;  /* 0x0000000a351edc24 */ /* 0x001fe4000f8e0234 */
[----:B------:R-:W0:Y:S02]  /*41c0*/  @!P5 LDC.64 R52, c[0x0][0x248] ;  /* 0x00009200ff34db82 */ /* 0x000e240000000a00 */
[----:B0-----:R-:W-:-:S04]  /*41d0*/  @!P5 IMAD.WIDE R52, R90, 0x4, R52 ;  /* 0x000000045a34d825 */ /* 0x001fc800078e0234 */
[----:B------:R-:W-:-:S06]  /*41e0*/  @!P5 IMAD.WIDE.U32 R52, R30, 0x8, R52 ;  /* 0x000000081e34d825 */ /* 0x000fcc00078e0034 */
[----:B------:R-:W2:Y:S01]  /*41f0*/  @!P5 LDG.E.64 R52, desc[UR14][R52.64] ;  /* 0x0000000e3434d981 */ /* 0x000ea2000c1e1b00 */
[----:B------:R-:W-:Y:S01]  /*4200*/  UIADD3 UR10, UR5, 0x2, URZ ;  /* 0x00000002050a7890 */ /* 0x000fe2000fffe03f */
[----:B------:R-:W-:Y:S01]  /*4210*/  @!P4 FADD.FTZ R29, R29, R31 ;  /* 0x0000001f1d1dc221 */ /* 0x000fe20000010000 */
[----:B------:R-:W-:-:S04]  /*4220*/  UIADD3 UR11, UR5, 0x3, URZ ;  /* 0x00000003050b7890 */ /* 0x000fc8000fffe03f */
[C---:B------:R-:W-:Y:S02]  /*4230*/  ISETP.EQ.OR P6, PT, R55.reuse, UR10, P3 ;  /* 0x0000000a37007c0c */ /* 0x040fe40009fc2670 */
[----:B------:R-:W-:-:S11]  /*4240*/  ISETP.EQ.OR P2, PT, R55, UR11, P3 ;  /* 0x0000000b37007c0c */ /* 0x000fd60009f42670 */
[----:B------:R-:W0:Y:S01]  /*4250*/  @!P6 S2R R90, SR_CTAID.Y ;  /* 0x00000000005ae919 */ /* 0x000e220000002600 */
[----:B------:R-:W0:Y:S01]  /*4260*/  @!P6 LDC R91, c[0x0][0x10] ;  /* 0x00000400ff5beb82 */ /* 0x000e220000000800 */
[----:B------:R-:W1:Y:S07]  /*4270*/  @!P2 S2R R55, SR_CTAID.Y ;  /* 0x000000000037a919 */ /* 0x000e6e0000002600 */
[----:B------:R-:W3:Y:S01]  /*4280*/  @!P6 LDC.64 R30, c[0x0][0x248] ;  /* 0x00009200ff1eeb82 */ /* 0x000ee20000000a00 */
[----:B--2---:R-:W-:Y:S01]  /*4290*/  @!P5 FADD.FTZ R29, R29, R53 ;  /* 0x000000351d1dd221 */ /* 0x004fe20000010000 */
[----:B------:R-:W-:Y:S01]  /*42a0*/  MOV R53, UR4 ;  /* 0x0000000400357c02 */ /* 0x000fe20008000f00 */
[----:B------:R-:W-:Y:S01]  /*42b0*/  @!P5 FADD.FTZ R28, R28, R52 ;  /* 0x000000341c1cd221 */ /* 0x000fe20000010000 */
[----:B0-----:R-:W-:-:S02]  /*42c0*/  @!P6 IMAD R52, R91, UR10, R90 ;  /* 0x0000000a5b34ec24 */ /* 0x001fc4000f8e025a */
[----:B------:R-:W-:Y:S02]  /*42d0*/  @!P6 LOP3.LUT R53, R53, 0x1, RZ, 0xc0, !PT ;  /* 0x000000013535e812 */ /* 0x000fe400078ec0ff */
[----:B------:R-:W0:Y:S03]  /*42e0*/  @!P2 LDC R90, c[0x0][0x10] ;  /* 0x00000400ff5aab82 */ /* 0x000e260000000800 */
[----:B------:R-:W-:Y:S01]  /*42f0*/  @!P6 IMAD R53, R53, R91, RZ ;  /* 0x0000005b3535e224 */ /* 0x000fe200078e02ff */
[----:B------:R-:W-:-:S03]  /*4300*/  MOV R91, UR4 ;  /* 0x00000004005b7c02 */ /* 0x000fc60008000f00 */
[----:B------:R-:W-:Y:S01]  /*4310*/  @!P6 IMAD R53, R53, UR13, RZ ;  /* 0x0000000d3535ec24 */ /* 0x000fe2000f8e02ff */
[----:B------:R-:W-:-:S04]  /*4320*/  @!P2 LOP3.LUT R91, R91, 0x1, RZ, 0xc0, !PT ;  /* 0x000000015b5ba812 */ /* 0x000fc800078ec0ff */
[----:B------:R-:W-:-:S05]  /*4330*/  @!P6 SHF.L.U32 R53, R53, 0x1, RZ ;  /* 0x000000013535e819 */ /* 0x000fca00000006ff */
[----:B---3--:R-:W-:-:S04]  /*4340*/  @!P6 IMAD.WIDE R30, R53, 0x4, R30 ;  /* 0x00000004351ee825 */ /* 0x008fc800078e021e */
[----:B------:R-:W-:Y:S02]  /*4350*/  @!P6 IMAD.WIDE.U32 R52, R52, 0x8, R30 ;  /* 0x000000083434e825 */ /* 0x000fe400078e001e */
[----:B------:R-:W2:Y:S02]  /*4360*/  @!P2 LDC.64 R30, c[0x0][0x248] ;  /* 0x00009200ff1eab82 */ /* 0x000ea40000000a00 */
[----:B0-----:R-:W-:Y:S02]  /*4370*/  @!P2 IMAD R91, R91, R90, RZ ;  /* 0x0000005a5b5ba224 */ /* 0x001fe400078e02ff */
[----:B-1----:R-:W-:Y:S01]  /*4380*/  @!P2 IMAD R55, R90, UR11, R55 ;  /* 0x0000000b5a37ac24 */ /* 0x002fe2000f8e0237 */
[----:B------:R-:W3:Y:S01]  /*4390*/  @!P6 LDG.E.64 R52, desc[UR14][R52.64] ;  /* 0x0000000e3434e981 */ /* 0x000ee2000c1e1b00 */
[----:B------:R-:W-:-:S05]  /*43a0*/  @!P2 IMAD R91, R91, UR13, RZ ;  /* 0x0000000d5b5bac24 */ /* 0x000fca000f8e02ff */
[----:B------:R-:W-:-:S05]  /*43b0*/  @!P2 SHF.L.U32 R91, R91, 0x1, RZ ;  /* 0x000000015b5ba819 */ /* 0x000fca00000006ff */
[----:B--2---:R-:W-:-:S04]  /*43c0*/  @!P2 IMAD.WIDE R30, R91, 0x4, R30 ;  /* 0x000000045b1ea825 */ /* 0x004fc800078e021e */
[----:B------:R-:W-:-:S06]  /*43d0*/  @!P2 IMAD.WIDE.U32 R30, R55, 0x8, R30 ;  /* 0x00000008371ea825 */ /* 0x000fcc00078e001e */
[----:B------:R-:W2:Y:S01]  /*43e0*/  @!P2 LDG.E.64 R30, desc[UR14][R30.64] ;  /* 0x0000000e1e1ea981 */ /* 0x000ea2000c1e1b00 */
[----:B------:R-:W-:-:S06]  /*43f0*/  UIADD3 UR7, UR7, -0x4, URZ ;  /* 0xfffffffc07077890 */ /* 0x000fcc000fffe03f */
[----:B------:R-:W-:Y:S01]  /*4400*/  ISETP.NE.AND P4, PT, RZ, UR7, PT ;  /* 0x00000007ff007c0c */ /* 0x000fe2000bf85270 */
[----:B------:R-:W-:Y:S01]  /*4410*/  UIADD3 UR5, UR5, 0x4, URZ ;  /* 0x0000000405057890 */ /* 0x000fe2000fffe03f */
[----:B---3--:R-:W-:Y:S01]  /*4420*/  @!P6 FADD.FTZ R28, R28, R52 ;  /* 0x000000341c1ce221 */ /* 0x008fe20000010000 */
[----:B------:R-:W-:-:S03]  /*4430*/  @!P6 FADD.FTZ R29, R29, R53 ;  /* 0x000000351d1de221 */ /* 0x000fc60000010000 */
[----:B--2---:R-:W-:Y:S01]  /*4440*/  @!P2 FADD.FTZ R28, R28, R30 ;  /* 0x0000001e1c1ca221 */ /* 0x004fe20000010000 */
[----:B------:R-:W-:-:S06]  /*4450*/  @!P2 FADD.FTZ R29, R29, R31 ;  /* 0x0000001f1d1da221 */ /* 0x000fcc0000010000 */
[----:B------:R-:W-:Y:S05]  /*4460*/  @P4 BRA `(.L_x_3674) ;  /* 0xfffffff800f04947 */ /* 0x000fea000383ffff */
.L_x_3673:
[----:B------:R-:W-:Y:S05]  /*4470*/  @!P1 BRA `(.L_x_3670) ;  /* 0x0000000000ec9947 */ /* 0x000fea0003800000 */
[----:B------:R-:W0:Y:S01]  /*4480*/  S2R R53, SR_CTAID.X ;  /* 0x0000000000357919 */ /* 0x000e220000002500 */
[----:B------:R-:W-:Y:S01]  /*4490*/  BSSY B0, `(.L_x_3675) ;  /* 0x0000012000007945 */ /* 0x000fe20003800000 */
[----:B0-----:R-:W-:-:S13]  /*44a0*/  ISETP.EQ.OR P1, PT, R53, UR5, P3 ;  /* 0x0000000535007c0c */ /* 0x001fda0009f22670 */
[----:B------:R-:W-:Y:S05]  /*44b0*/  @P1 BRA `(.L_x_3676) ;  /* 0x00000000003c1947 */ /* 0x000fea0003800000 */
[----:B------:R-:W0:Y:S01]  /*44c0*/  S2UR UR18, SR_CTAID.Y ;  /* 0x00000000001279c3 */ /* 0x000e220000002600 */
[----:B------:R-:W-:Y:S01]  /*44d0*/  ULOP3.LUT UR7, UR4, 0x1, URZ, 0xc0, !UPT ;  /* 0x0000000104077892 */ /* 0x000fe2000f8ec03f */
[----:B------:R-:W-:Y:S01]  /*44e0*/  ULDC UR12, c[0x0][0x10] ;  /* 0x00000400000c7ab9 */ /* 0x000fe20000000800 */
[----:B------:R-:W-:Y:S02]  /*44f0*/  ULDC.64 UR10, c[0x0][0x248] ;  /* 0x00009200000a7ab9 */ /* 0x000fe40000000a00 */
[----:B------:R-:W-:-:S04]  /*4500*/  UIMAD UR7, UR7, UR12, URZ ;  /* 0x0000000c070772a4 */ /* 0x000fc8000f8e023f */
[----:B------:R-:W-:-:S04]  /*4510*/  UIMAD UR7, UR7, UR13, URZ ;  /* 0x0000000d070772a4 */ /* 0x000fc8000f8e023f */
[----:B------:R-:W-:-:S04]  /*4520*/  USHF.L.U32 UR7, UR7, 0x1, URZ ;  /* 0x0000000107077899 */ /* 0x000fc8000800063f */
[----:B------:R-:W-:Y:S02]  /*4530*/  UIMAD.WIDE UR10, UR7, 0x4, UR10 ;  /* 0x00000004070a78a5 */ /* 0x000fe4000f8e020a */
[----:B0-----:R-:W-:-:S04]  /*4540*/  UIMAD UR12, UR12, UR5, UR18 ;  /* 0x000000050c0c72a4 */ /* 0x001fc8000f8e0212 */
[----:B------:R-:W-:-:S06]  /*4550*/  UIMAD.WIDE.U32 UR10, UR12, 0x8, UR10 ;  /* 0x000000080c0a78a5 */ /* 0x000fcc000f8e000a */
[----:B------:R-:W-:Y:S02]  /*4560*/  MOV R30, UR10 ;  /* 0x0000000a001e7c02 */ /* 0x000fe40008000f00 */
[----:B------:R-:W-:-:S06]  /*4570*/  MOV R31, UR11 ;  /* 0x0000000b001f7c02 */ /* 0x000fcc0008000f00 */
[----:B------:R-:W2:Y:S02]  /*4580*/  LDG.E.64 R30, desc[UR14][R30.64] ;  /* 0x0000000e1e1e7981 */ /* 0x000ea4000c1e1b00 */
[----:B--2---:R-:W-:Y:S01]  /*4590*/  FADD.FTZ R28, R28, R30 ;  /* 0x0000001e1c1c7221 */ /* 0x004fe20000010000 */
[----:B------:R-:W-:-:S07]  /*45a0*/  FADD.FTZ R29, R29, R31 ;  /* 0x0000001f1d1d7221 */ /* 0x000fce0000010000 */
.L_x_3676:
[----:B------:R-:W-:Y:S05]  /*45b0*/  BSYNC B0 ;  /* 0x0000000000007941 */ /* 0x000fea0003800000 */
.L_x_3675:
[----:B------:R-:W-:-:S06]  /*45c0*/  UISETP.NE.AND UP0, UPT, UR19, 0x1, UPT ;  /* 0x000000011300788c */ /* 0x000fcc000bf05270 */
[----:B------:R-:W-:-:S13]  /*45d0*/  PLOP3.LUT P1, PT, PT, PT, UP0, 0x80, 0x0 ;  /* 0x000000000000781c */ /* 0x000fda0003f2f008 */
[----:B------:R-:W-:Y:S05]  /*45e0*/  @!P1 BRA `(.L_x_3670) ;  /* 0x0000000000909947 */ /* 0x000fea0003800000 */
[----:B------:R-:W-:Y:S01]  /*45f0*/  UIADD3 UR7, UR5, 0x1, URZ ;  /* 0x0000000105077890 */ /* 0x000fe2000fffe03f */
[----:B------:R-:W-:Y:S01]  /*4600*/  MOV R31, UR4 ;  /* 0x00000004001f7c02 */ /* 0x000fe20008000f00 */
[----:B------:R-:W-:-:S04]  /*4610*/  UIADD3 UR12, UR5, 0x2, URZ ;  /* 0x00000002050c7890 */ /* 0x000fc8000fffe03f */
[C---:B------:R-:W-:Y:S02]  /*4620*/  ISETP.EQ.OR P2, PT, R53.reuse, UR7, P3 ;  /* 0x0000000735007c0c */ /* 0x040fe40009f42670 */
[----:B------:R-:W-:-:S11]  /*4630*/  ISETP.EQ.OR P1, PT, R53, UR12, P3 ;  /* 0x0000000c35007c0c */ /* 0x000fd60009f22670 */
[----:B------:R-:W0:Y:S01]  /*4640*/  @!P2 S2R R52, SR_CTAID.Y ;  /* 0x000000000034a919 */ /* 0x000e220000002600 */
[----:B------:R-:W1:Y:S01]  /*4650*/  @!P2 LDC R30, c[0x0][0x10] ;  /* 0x00000400ff1eab82 */ /* 0x000e620000000800 */
[----:B------:R-:W-:-:S05]  /*4660*/  @!P2 LOP3.LUT R31, R31, 0x1, RZ, 0xc0, !PT ;  /* 0x000000011f1fa812 */ /* 0x000fca00078ec0ff */
[----:B-1----:R-:W-:-:S04]  /*4670*/  @!P2 IMAD R53, R31, R30, RZ ;  /* 0x0000001e1f35a224 */ /* 0x002fc800078e02ff */
[----:B------:R-:W-:Y:S02]  /*4680*/  @!P2 IMAD R53, R53, UR13, RZ ;  /* 0x0000000d3535ac24 */ /* 0x000fe4000f8e02ff */
[----:B0-----:R-:W-:Y:S02]  /*4690*/  @!P2 IMAD R52, R30, UR7, R52 ;  /* 0x000000071e34ac24 */ /* 0x001fe4000f8e0234 */
[----:B------:R-:W0:Y:S01]  /*46a0*/  @!P2 LDC.64 R30, c[0x0][0x248] ;  /* 0x00009200ff1eab82 */ /* 0x000e220000000a00 */
[----:B------:R-:W-:-:S04]  /*46b0*/  @!P2 IMAD.SHL.U32 R53, R53, 0x2, RZ ;  /* 0x000000023535a824 */ /* 0x000fc800078e00ff */
[----:B0-----:R-:W-:-:S04]  /*46c0*/  @!P2 IMAD.WIDE R30, R53, 0x4, R30 ;  /* 0x00000004351ea825 */ /* 0x001fc800078e021e */
[----:B------:R-:W-:Y:S01]  /*46d0*/  @!P2 IMAD.WIDE.U32 R30, R52, 0x8, R30 ;  /* 0x00000008341ea825 */ /* 0x000fe200078e001e */
[----:B------:R-:W-:-:S04]  /*46e0*/  MOV R52, UR19 ;  /* 0x0000001300347c02 */ /* 0x000fc80008000f00 */
[----:B------:R-:W-:Y:S01]  /*46f0*/  ISETP.EQ.OR P1, PT, R52, 0x2, P1 ;  /* 0x000000023400780c */ /* 0x000fe20000f22670 */
[----:B------:R-:W2:-:S12]  /*4700*/  @!P2 LDG.E.64 R30, desc[UR14][R30.64] ;  /* 0x0000000e1e1ea981 */ /* 0x000e98000c1e1b00 */
[----:B------:R-:W-:-:S05]  /*4710*/  VOTEU.ALL UP0, P1 ;  /* 0x00000000003f7886 */ /* 0x000fca0000800000 */
[----:B------:R-:W0:Y:S01]  /*4720*/  @!UP0 S2UR UR18, SR_CTAID.Y ;  /* 0x00000000001289c3 */ /* 0x000e220000002600 */
[----:B------:R-:W-:Y:S01]  /*4730*/  @!UP0 ULOP3.LUT UR5, UR4, 0x1, URZ, 0xc0, !UPT ;  /* 0x0000000104058892 */ /* 0x000fe2000f8ec03f */
[----:B------:R-:W-:Y:S01]  /*4740*/  @!UP0 ULDC UR7, c[0x0][0x10] ;  /* 0x0000040000078ab9 */ /* 0x000fe20000000800 */
[----:B------:R-:W-:Y:S02]  /*4750*/  @!UP0 ULDC.64 UR10, c[0x0][0x248] ;  /* 0x00009200000a8ab9 */ /* 0x000fe40000000a00 */
[----:B------:R-:W-:-:S04]  /*4760*/  @!UP0 UIMAD UR5, UR5, UR7, URZ ;  /* 0x00000007050582a4 */ /* 0x000fc8000f8e023f */
[----:B------:R-:W-:-:S04]  /*4770*/  @!UP0 UIMAD UR5, UR5, UR13, URZ ;  /* 0x0000000d050582a4 */ /* 0x000fc8000f8e023f */
[----:B------:R-:W-:-:S04]  /*4780*/  @!UP0 USHF.L.U32 UR5, UR5, 0x1, URZ ;  /* 0x0000000105058899 */ /* 0x000fc8000800063f */
[----:B------:R-:W-:Y:S02]  /*4790*/  @!UP0 UIMAD.WIDE UR10, UR5, 0x4, UR10 ;  /* 0x00000004050a88a5 */ /* 0x000fe4000f8e020a */
[----:B0-----:R-:W-:-:S04]  /*47a0*/  @!UP0 UIMAD UR7, UR12, UR7, UR18 ;  /* 0x000000070c0782a4 */ /* 0x001fc8000f8e0212 */
[----:B------:R-:W-:-:S06]  /*47b0*/  @!UP0 UIMAD.WIDE.U32 UR10, UR7, 0x8, UR10 ;  /* 0x00000008070a88a5 */ /* 0x000fcc000f8e000a */
[----:B------:R-:W-:Y:S02]  /*47c0*/  MOV R52, UR10 ;  /* 0x0000000a00347c02 */ /* 0x000fe40008000f00 */
[----:B------:R-:W-:-:S06]  /*47d0*/  MOV R53, UR11 ;  /* 0x0000000b00357c02 */ /* 0x000fcc0008000f00 */
[----:B------:R-:W3:Y:S01]  /*47e0*/  @!P1 LDG.E.64 R52, desc[UR14][R52.64] ;  /* 0x0000000e34349981 */ /* 0x000ee2000c1e1b00 */
[----:B--2---:R-:W-:Y:S01]  /*47f0*/  @!P2 FADD.FTZ R28, R28, R30 ;  /* 0x0000001e1c1ca221 */ /* 0x004fe20000010000 */
[----:B------:R-:W-:-:S03]  /*4800*/  @!P2 FADD.FTZ R29, R29, R31 ;  /* 0x0000001f1d1da221 */ /* 0x000fc60000010000 */
[----:B---3--:R-:W-:Y:S01]  /*4810*/  @!P1 FADD.FTZ R28, R28, R52 ;  /* 0x000000341c1c9221 */ /* 0x008fe20000010000 */
[----:B------:R-:W-:-:S07]  /*4820*/  @!P1 FADD.FTZ R29, R29, R53 ;  /* 0x000000351d1d9221 */ /* 0x000fce0000010000 */
.L_x_3670:
[----:B------:R-:W-:Y:S01]  /*4830*/  ULDC.64 UR10, c[0x0][0x218] ;  /* 0x00008600000a7ab9 */ /* 0x000fe20000000a00 */
[----:B------:R-:W-:Y:S01]  /*4840*/  LOP3.LUT P1, RZ, R60, UR16, RZ, 0xfc, !PT ;  /* 0x000000103cff7c12 */ /* 0x000fe2000f82fcff */
[----:B------:R-:W0:Y:S01]  /*4850*/  S2UR UR7, SR_CgaCtaId ;  /* 0x00000000000779c3 */ /* 0x000e220000008800 */
[----:B------:R-:W-:Y:S01]  /*4860*/  ISETP.EQ.U32.AND P2, PT, RZ, UR10, PT ;  /* 0x0000000aff007c0c */ /* 0x000fe2000bf42070 */
[----:B------:R-:W-:Y:S01]  /*4870*/  UMOV UR5, 0x400 ;  /* 0x0000040000057882 */ /* 0x000fe20000000000 */
[----:B------:R-:W-:Y:S02]  /*4880*/  MOV R52, UR9 ;  /* 0x0000000900347c02 */ /* 0x000fe40008000f00 */
[----:B------:R-:W-:-:S13]  /*4890*/  ISETP.EQ.OR.EX P1, PT, RZ, UR11, P1, P2 ;  /* 0x0000000bff007c0c */ /* 0x000fda0008f22720 */
[----:B------:R-:W1:Y:S01]  /*48a0*/  @!P1 LDC.64 R30, c[0x0][0x218] ;  /* 0x00008600ff1e9b82 */ /* 0x000e620000000a00 */
[----:B0-----:R-:W-:-:S03]  /*48b0*/  ULEA UR5, UR7, UR5, 0x18 ;  /* 0x0000000507057291 */ /* 0x001fc6000f8ec03f */
[----:B------:R-:W-:-:S06]  /*48c0*/  ULDC UR7, c[0x0][0x2a4] ;  /* 0x0000a90000077ab9 */ /* 0x000fcc0000000800 */
[----:B------:R0:W-:Y:S01]  /*48d0*/  @!P3 STS.64 [UR5+0xc0], R28 ;  /* 0x0000c01cff00b988 */ /* 0x0001e20008000a05 */
[----:B-1----:R-:W-:-:S04]  /*48e0*/  @!P1 IMAD.WIDE R30, R52, 0x8, R30 ;  /* 0x00000008341e9825 */ /* 0x002fc800078e021e */
[----:B0-----:R-:W-:Y:S01]  /*48f0*/  @!P1 FMUL.FTZ R29, R29, UR7 ;  /* 0x000000071d1d9c20 */ /* 0x001fe20008410000 */
[----:B------:R-:W-:Y:S01]  /*4900*/  @!P1 FMUL.FTZ R28, R28, UR7 ;  /* 0x000000071c1c9c20 */ /* 0x000fe20008410000 */
[----:B------:R-:W0:Y:S04]  /*4910*/  LDC.64 R52, c[0x0][0x230] ;  /* 0x00008c00ff347b82 */ /* 0x000e280000000a00 */
[----:B------:R1:W-:Y:S04]  /*4920*/  @!P1 STG.E.64 desc[UR14][R30.64], R28 ;  /* 0x0000001c1e009986 */ /* 0x0003e8000c101b0e */
[----:B------:R-:W-:Y:S01]  /*4930*/  BAR.SYNC.DEFER_BLOCKING 0x0 ;  /* 0x0000000000007b1d */ /* 0x000fe20000010000 */
[----:B-1----:R-:W-:-:S05]  /*4940*/  IADD3 R30, R2, UR6, RZ ;  /* 0x00000006021e7c10 */ /* 0x002fca000fffe0ff */
[----:B------:R-:W1:Y:S02]  /*4950*/  LDS.64 R28, [UR5+0xc0] ;  /* 0x0000c005ff1c7984 */ /* 0x000e640008000a00 */
[----:B-1----:R-:W-:-:S05]  /*4960*/  FMUL.FTZ R28, R28, UR7 ;  /* 0x000000071c1c7c20 */ /* 0x002fca0008410000 */
[----:B------:R-:W-:-:S13]  /*4970*/  R2UR UR5, R28 ;  /* 0x000000001c0572ca */ /* 0x000fda00000e0000 */
[----:B------:R-:W-:-:S05]  /*4980*/  MOV R28, UR5 ;  /* 0x00000005001c7c02 */ /* 0x000fca0008000f00 */
[----:B------:R-:W-:-:S04]  /*4990*/  FMUL.FTZ R28, R28, UR5 ;  /* 0x000000051c1c7c20 */ /* 0x000fc80008410000 */
[----:B------:R-:W-:-:S05]  /*49a0*/  FFMA.FTZ R28, R29, UR7, -R28 ;  /* 0x000000071d1c7c23 */ /* 0x000fca000801081c */
[----:B------:R-:W-:-:S13]  /*49b0*/  FSETP.GTU.FTZ.AND P1, PT, R28, RZ, PT ;  /* 0x000000ff1c00720b */ /* 0x000fda0003f3c000 */
[----:B------:R-:W-:Y:S01]  /*49c0*/  VOTEU.ANY UP0, P1 ;  /* 0x00000000003f7886 */ /* 0x000fe20000800100 */
[----:B------:R-:W-:-:S04]  /*49d0*/  PLOP3.LUT P1, PT, PT, PT, UP0, 0x80, 0x0 ;  /* 0x000000000000781c */ /* 0x000fc80003f2f008 */
[----:B------:R-:W-:-:S09]  /*49e0*/  @UP0 ULDC UR7, c[0x0][0x238] ;  /* 0x00008e0000070ab9 */ /* 0x000fd20000000800 */
[----:B------:R-:W-:-:S06]  /*49f0*/  @P1 FADD.FTZ R28, R28, UR7 ;  /* 0x000000071c1c1e21 */ /* 0x000fcc0008010000 */
[----:B------:R-:W1:Y:S02]  /*4a00*/  @P1 MUFU.RSQ R28, R28 ;  /* 0x0000001c001c1308 */ /* 0x000e640000001400 */
[----:B-1----:R-:W-:Y:S02]  /*4a10*/  @P1 R2UR UR7, R28 ;  /* 0x000000001c0712ca */ /* 0x002fe400000e0000 */
[----:B------:R-:W1:Y:S02]  /*4a20*/  LDC.64 R28, c[0x0][0x228] ;  /* 0x00008a00ff1c7b82 */ /* 0x000e640000000a00 */
[----:B-1----:R-:W-:-:S04]  /*4a30*/  IMAD.WIDE R28, R30, 0x4, R28 ;  /* 0x000000041e1c7825 */ /* 0x002fc800078e021c */
[----:B0-----:R-:W-:Y:S02]  /*4a40*/  IMAD.WIDE R30, R30, 0x4, R52 ;  /* 0x000000041e1e7825 */ /* 0x001fe400078e0234 */
[----:B------:R-:W2:Y:S04]  /*4a50*/  LDG.E.64 R28, desc[UR14][R28.64] ;  /* 0x0000000e1c1c7981 */ /* 0x000ea8000c1e1b00 */
[----:B------:R-:W2:Y:S01]  /*4a60*/  LDG.E.64 R30, desc[UR14][R30.64] ;  /* 0x0000000e1e1e7981 */ /* 0x000ea2000c1e1b00 */
[----:B------:R-:W-:Y:S01]  /*4a70*/  ISETP.NE.AND P5, PT, RZ, UR17, PT ;  /* 0x00000011ff007c0c */ /* 0x000fe2000bfa5270 */
[----:B------:R-:W-:Y:S01]  /*4a80*/  IMAD.U32 R54, R54, 0x10000, RZ ;  /* 0x0001000036367824 */ /* 0x000fe200078e00ff */
[----:B------:R-:W-:Y:S01]  /*4a90*/  SHF.L.U32 R16, R16, 0x10, RZ ;  /* 0x0000001010107819 */ /* 0x000fe200000006ff */
[----:B------:R-:W-:Y:S01]  /*4aa0*/  UMOV UR10, 0x3f800000 ;  /* 0x3f800000000a7882 */ /* 0x000fe20000000000 */
[----:B------:R-:W-:Y:S01]  /*4ab0*/  @UP0 UMOV UR10, UR7 ;  /* 0x00000007000a0c82 */ /* 0x000fe20008000000 */
[----:B------:R-:W-:-:S02]  /*4ac0*/  FADD.FTZ R54, R54, -UR5 ;  /* 0x8000000536367e21 */ /* 0x000fc40008010000 */
[----:B------:R-:W-:Y:S02]  /*4ad0*/  FADD.FTZ R16, R16, -UR5 ;  /* 0x8000000510107e21 */ /* 0x000fe40008010000 */
[----:B------:R-:W-:Y:S02]  /*4ae0*/  FMUL.FTZ R54, R54, UR10 ;  /* 0x0000000a36367c20 */ /* 0x000fe40008410000 */
[----:B------:R-:W-:-:S04]  /*4af0*/  FMUL.FTZ R16, R16, UR10 ;  /* 0x0000000a10107c20 */ /* 0x000fc80008410000 */
[----:B--2---:R-:W-:Y:S01]  /*4b00*/  FFMA.FTZ R16, R28, R16, R30 ;  /* 0x000000101c107223 */ /* 0x004fe2000001001e */
[----:B------:R-:W-:Y:S01]  /*4b10*/  FFMA.FTZ R54, R29, R54, R31 ;  /* 0x000000361d367223 */ /* 0x000fe2000001001f */
[----:B------:R-:W-:Y:S06]  /*4b20*/  @!P5 BRA `(.L_x_3677) ;  /* 0x000000000028d947 */ /* 0x000fec0003800000 */
[----:B------:R-:W-:-:S06]  /*4b30*/  FMUL.FTZ R52, R16, -1.4426950216293334961 ;  /* 0xbfb8aa3b10347820 */ /* 0x000fcc0000410000 */
[----:B------:R-:W0:Y:S02]  /*4b40*/  MUFU.EX2 R52, R52 ;  /* 0x0000003400347308 */ /* 0x000e240000000800 */
[----:B0-----:R-:W-:-:S06]  /*4b50*/  FADD.FTZ R52, R52, 1 ;  /* 0x3f80000034347421 */ /* 0x001fcc0000010000 */
[----:B------:R-:W0:Y:S02]  /*4b60*/  MUFU.RCP R52, R52 ;  /* 0x0000003400347308 */ /* 0x000e240000001000 */
[----:B0-----:R-:W-:Y:S01]  /*4b70*/  FMUL.FTZ R16, R16, R52 ;  /* 0x0000003410107220 */ /* 0x001fe20000410000 */
[----:B------:R-:W-:-:S06]  /*4b80*/  FMUL.FTZ R52, R54, -1.4426950216293334961 ;  /* 0xbfb8aa3b36347820 */ /* 0x000fcc0000410000 */
[----:B------:R-:W0:Y:S02]  /*4b90*/  MUFU.EX2 R52, R52 ;  /* 0x0000003400347308 */ /* 0x000e240000000800 */
[----:B0-----:R-:W-:-:S06]  /*4ba0*/  FADD.FTZ R52, R52, 1 ;  /* 0x3f80000034347421 */ /* 0x001fcc0000010000 */
[----:B------:R-:W0:Y:S02]  /*4bb0*/  MUFU.RCP R52, R52 ;  /* 0x0000003400347308 */ /* 0x000e240000001000 */
[----:B0-----:R-:W-:-:S07]  /*4bc0*/  FMUL.FTZ R54, R54, R52 ;  /* 0x0000003436367220 */ /* 0x001fce0000410000 */
.L_x_3677:
[----:B------:R-:W-:Y:S04]  /*4bd0*/  BSSY B0, `(.L_x_3678) ;  /* 0x000000f000007945 */ /* 0x000fe80003800000 */
[----:B------:R-:W-:Y:S05]  /*4be0*/  @!P0 BRA `(.L_x_3679) ;  /* 0x0000000000348947 */ /* 0x000fea0003800000 */
[----:B------:R-:W-:Y:S01]  /*4bf0*/  SHF.R.S32.HI R52, RZ, 0x1f, R0 ;  /* 0x0000001fff347819 */ /* 0x000fe20000011400 */
[----:B------:R-:W-:Y:S01]  /*4c00*/  ULDC.64 UR6, c[0x0][0x270] ;  /* 0x00009c0000067ab9 */ /* 0x000fe20000000a00 */
[----:B------:R-:W-:Y:S02]  /*4c10*/  F2FP.BF16.F32.PACK_AB R16, R54, R16 ;  /* 0x000000103610723e */ /* 0x000fe400000010ff */
[----:B------:R-:W-:Y:S01]  /*4c20*/  MOV R53, R41 ;  /* 0x0000002900357202 */ /* 0x000fe20000000f00 */
        /* <DEDUP_REMOVED lines=9> */
.L_x_3679:
[----:B------:R-:W-:Y:S05]  /*4cc0*/  BSYNC B0 ;  /* 0x0000000000007941 */ /* 0x000fea0003800000 */
.L_x_3678:
[----:B------:R-:W-:Y:S01]  /*4cd0*/  SHF.L.U32 R3, R3, 0x10, RZ ;  /* 0x0000001003037819 */ /* 0x000fe200000006ff */
[----:B------:R-:W-:Y:S01]  /*4ce0*/  ULDC.64 UR6, c[0x0][0x278] ;  /* 0x00009e0000067ab9 */ /* 0x000fe20000000a00 */
[----:B------:R-:W-:Y:S02]  /*4cf0*/  SHF.L.U32 R63, R63, 0x10, RZ ;  /* 0x000000103f3f7819 */ /* 0x000fe400000006ff */
[----:B------:R-:W-:Y:S01]  /*4d00*/  ISETP.GE.U32.AND P1, PT, R88, UR6, PT ;  /* 0x0000000658007c0c */ /* 0x000fe2000bf26070 */
[----:B------:R-:W-:Y:S02]  /*4d10*/  FADD.FTZ R3, R3, -UR5 ;  /* 0x8000000503037e21 */ /* 0x000fe40008010000 */
[----:B------:R-:W-:Y:S01]  /*4d20*/  FADD.FTZ R63, R63, -UR5 ;  /* 0x800000053f3f7e21 */ /* 0x000fe20008010000 */
[----:B------:R-:W-:Y:S01]  /*4d30*/  ISETP.GE.AND.EX P1, PT, R89, UR7, PT, P1 ;  /* 0x0000000759007c0c */ /* 0x000fe2000bf26310 */
[----:B------:R-:W-:Y:S02]  /*4d40*/  FMUL.FTZ R3, R3, UR10 ;  /* 0x0000000a03037c20 */ /* 0x000fe40008410000 */
[----:B------:R-:W-:Y:S01]  /*4d50*/  FMUL.FTZ R63, R63, UR10 ;  /* 0x0000000a3f3f7c20 */ /* 0x000fe20008410000 */
[----:B------:R-:W-:Y:S01]  /*4d60*/  ISETP.GT.U32.OR P1, PT, R60, 0x27f, P1 ;  /* 0x0000027f3c00780c */ /* 0x000fe20000f24470 */
[----:B------:R-:W-:-:S02]  /*4d70*/  FFMA.FTZ R3, R28, R3, R30 ;  /* 0x000000031c037223 */ /* 0x000fc4000001001e */
[----:B------:R-:W-:Y:S01]  /*4d80*/  FFMA.FTZ R63, R29, R63, R31 ;  /* 0x0000003f1d3f7223 */ /* 0x000fe2000001001f */
[----:B------:R-:W-:Y:S09]  /*4d90*/  @!P5 BRA `(.L_x_3680) ;  /* 0x000000000028d947 */ /* 0x000ff20003800000 */
[----:B0-----:R-:W-:-:S06]  /*4da0*/  FMUL.FTZ R16, R3, -1.4426950216293334961 ;  /* 0xbfb8aa3b03107820 */ /* 0x001fcc0000410000 */
        /* <DEDUP_REMOVED lines=9> */
.L_x_3680:
[----:B------:R-:W-:Y:S04]  /*4e40*/  BSSY B0, `(.L_x_3681) ;  /* 0x000000e000007945 */ /* 0x000fe80003800000 */
[----:B------:R-:W-:Y:S05]  /*4e50*/  @P1 BRA `(.L_x_3682) ;  /* 0x0000000000301947 */ /* 0x000fea0003800000 */
[----:B------:R-:W-:Y:S01]  /*4e60*/  ULDC.64 UR12, c[0x0][0x270] ;  /* 0x00009c00000c7ab9 */ /* 0x000fe20000000a00 */
[----:B------:R-:W-:Y:S01]  /*4e70*/  MOV R52, R42 ;  /* 0x0000002a00347202 */ /* 0x000fe20000000f00 */
[----:B------:R-:W-:Y:S01]  /*4e80*/  IMAD R89, R89, UR12, RZ ;  /* 0x0000000c59597c24 */ /* 0x000fe2000f8e02ff */
[----:B------:R-:W-:Y:S02]  /*4e90*/  MOV R53, R41 ;  /* 0x0000002900357202 */ /* 0x000fe40000000f00 */
[----:B------:R-:W-:Y:S01]  /*4ea0*/  F2FP.BF16.F32.PACK_AB R3, R63, R3 ;  /* 0x000000033f03723e */ /* 0x000fe200000010ff */
[C---:B0-----:R-:W-:Y:S02]  /*4eb0*/  IMAD R16, R88.reuse, UR13, R89 ;  /* 0x0000000d58107c24 */ /* 0x041fe4000f8e0259 */
[----:B------:R-:W-:Y:S01]  /*4ec0*/  IMAD.WIDE.U32 R52, R88, UR12, R52 ;  /* 0x0000000c58347c25 */ /* 0x000fe2000f8e0034 */
[----:B------:R-:W-:-:S03]  /*4ed0*/  ULDC.64 UR12, c[0x0][0x210] ;  /* 0x00008400000c7ab9 */ /* 0x000fc60000000a00 */
[----:B------:R-:W-:Y:S01]  /*4ee0*/  IMAD.IADD R16, R53, 0x1, R16 ;  /* 0x0000000135107824 */ /* 0x000fe200078e0210 */
[----:B------:R-:W-:-:S04]  /*4ef0*/  LEA R54, P1, R52, UR12, 0x1 ;  /* 0x0000000c34367c11 */ /* 0x000fc8000f8208ff */
[----:B------:R-:W-:-:S05]  /*4f00*/  LEA.HI.X R55, R52, UR13, R16, 0x1, P1 ;  /* 0x0000000d34377c11 */ /* 0x000fca00088f0c10 */
[----:B------:R1:W-:Y:S04]  /*4f10*/  STG.E desc[UR14][R54.64], R3 ;  /* 0x0000000336007986 */ /* 0x0003e8000c10190e */
.L_x_3682:
[----:B------:R-:W-:Y:S05]  /*4f20*/  BSYNC B0 ;  /* 0x0000000000007941 */ /* 0x000fea0003800000 */
.L_x_3681:
[----:B------:R-:W-:Y:S02]  /*4f30*/  SHF.L.U32 R4, R4, 0x10, RZ ;  /* 0x0000001004047819 */ /* 0x000fe400000006ff */
        /* <DEDUP_REMOVED lines=8> */
[----:B-1----:R-:W-:-:S02]  /*4fc0*/  FFMA.FTZ R3, R28, R4, R30 ;  /* 0x000000041c037223 */ /* 0x002fc4000001001e */
[----:B------:R-:W-:Y:S01]  /*4fd0*/  FFMA.FTZ R64, R29, R64, R31 ;  /* 0x000000401d407223 */ /* 0x000fe2000001001f */
[----:B------:R-:W-:Y:S09]  /*4fe0*/  @!P5 BRA `(.L_x_3683) ;  /* 0x000000000028d947 */ /* 0x000ff20003800000 */
[----:B------:R-:W-:-:S06]  /*4ff0*/  FMUL.FTZ R4, R3, -1.4426950216293334961 ;  /* 0xbfb8aa3b03047820 */ /* 0x000fcc0000410000 */
[----:B------:R-:W1:Y:S02]  /*5000*/  MUFU.EX2 R4, R4 ;  /* 0x0000000400047308 */ /* 0x000e640000000800 */
[----:B-1----:R-:W-:-:S06]  /*5010*/  FADD.FTZ R4, R4, 1 ;  /* 0x3f80000004047421 */ /* 0x002fcc0000010000 */
[----:B------:R-:W1:Y:S02]  /*5020*/  MUFU.RCP R4, R4 ;  /* 0x0000000400047308 */ /* 0x000e640000001000 */
[----:B-1----:R-:W-:Y:S01]  /*5030*/  FMUL.FTZ R3, R3, R4 ;  /* 0x0000000403037220 */ /* 0x002fe20000410000 */
[----:B------:R-:W-:-:S06]  /*5040*/  FMUL.FTZ R4, R64, -1.4426950216293334961 ;  /* 0xbfb8aa3b40047820 */ /* 0x000fcc0000410000 */
[----:B------:R-:W1:Y:S02]  /*5050*/  MUFU.EX2 R4, R4 ;  /* 0x0000000400047308 */ /* 0x000e640000000800 */
[----:B-1----:R-:W-:-:S06]  /*5060*/  FADD.FTZ R4, R4, 1 ;  /* 0x3f80000004047421 */ /* 0x002fcc0000010000 */
[----:B------:R-:W1:Y:S02]  /*5070*/  MUFU.RCP R4, R4 ;  /* 0x0000000400047308 */ /* 0x000e640000001000 */
[----:B-1----:R-:W-:-:S07]  /*5080*/  FMUL.FTZ R64, R64, R4 ;  /* 0x0000000440407220 */ /* 0x002fce0000410000 */
.L_x_3683:
        /* <DEDUP_REMOVED lines=11> */
[----:B0-----:R-:W-:-:S04]  /*5140*/  LEA R54, P1, R52, UR12, 0x1 ;  /* 0x0000000c34367c11 */ /* 0x001fc8000f8208ff */
[----:B------:R-:W-:-:S05]  /*5150*/  LEA.HI.X R55, R52, UR13, R4, 0x1, P1 ;  /* 0x0000000d34377c11 */ /* 0x000fca00088f0c04 */
[----:B------:R1:W-:Y:S04]  /*5160*/  STG.E desc[UR14][R54.64], R3 ;  /* 0x0000000336007986 */ /* 0x0003e8000c10190e */
.L_x_3685:
[----:B------:R-:W-:Y:S05]  /*5170*/  BSYNC B0 ;  /* 0x0000000000007941 */ /* 0x000fea0003800000 */
.L_x_3684:
[----:B-1----:R-:W-:Y:S01]  /*5180*/  SHF.L.U32 R3, R5, 0x10, RZ ;  /* 0x0000001005037819 */ /* 0x002fe200000006ff */
[----:B------:R-:W-:Y:S01]  /*5190*/  IMAD.U32 R6, R6, 0x10000, RZ ;  /* 0x0001000006067824 */ /* 0x000fe200078e00ff */
[----:B------:R-:W-:Y:S02]  /*51a0*/  SHF.L.U32 R66, R66, 0x10, RZ ;  /* 0x0000001042427819 */ /* 0x000fe400000006ff */
[----:B------:R-:W-:Y:S01]  /*51b0*/  ISETP.GE.U32.AND P1, PT, R86, UR6, PT ;  /* 0x0000000656007c0c */ /* 0x000fe2000bf26070 */
[----:B------:R-:W-:Y:S01]  /*51c0*/  FADD.FTZ R3, R3, -UR5 ;  /* 0x8000000503037e21 */ /* 0x000fe20008010000 */
[----:B------:R-:W-:Y:S01]  /*51d0*/  SHF.L.U32 R65, R65, 0x10, RZ ;  /* 0x0000001041417819 */ /* 0x000fe200000006ff */
        /* <DEDUP_REMOVED lines=18> */
.L_x_3686:
[----:B------:R-:W-:Y:S04]  /*5300*/  BSSY B0, `(.L_x_3687) ;  /* 0x000000e000007945 */ /* 0x000fe80003800000 */
[----:B------:R-:W-:Y:S05]  /*5310*/  @P1 BRA `(.L_x_3688) ;  /* 0x0000000000301947 */ /* 0x000fea0003800000 */
[----:B------:R-:W-:Y:S01]  /*5320*/  F2FP.BF16.F32.PACK_AB R3, R4, R3 ;  /* 0x000000030403723e */ /* 0x000fe200000010ff */
[----:B------:R-:W-:Y:S01]  /*5330*/  ULDC.64 UR12, c[0x0][0x270] ;  /* 0x00009c00000c7ab9 */ /* 0x000fe20000000a00 */
        /* <DEDUP_REMOVED lines=10> */
.L_x_3688:
[----:B------:R-:W-:Y:S05]  /*53e0*/  BSYNC B0 ;  /* 0x0000000000007941 */ /* 0x000fea0003800000 */
.L_x_3687:
[----:B------:R-:W-:Y:S01]  /*53f0*/  ISETP.GE.U32.AND P1, PT, R85, UR6, PT ;  /* 0x0000000655007c0c */ /* 0x000fe2000bf26070 */
[----:B------:R-:W-:Y:S01]  /*5400*/  FADD.FTZ R6, R6, -UR5 ;  /* 0x8000000506067e21 */ /* 0x000fe20008010000 */
[----:B------:R-:W-:Y:S01]  /*5410*/  ISETP.GE.U32.AND P2, PT, R84, UR6, PT ;  /* 0x0000000654007c0c */ /* 0x000fe2000bf46070 */
[----:B------:R-:W-:Y:S01]  /*5420*/  FADD.FTZ R65, R65, -UR5 ;  /* 0x8000000541417e21 */ /* 0x000fe20008010000 */
[----:B------:R-:W-:Y:S01]  /*5430*/  SHF.R.S32.HI R64, RZ, 0x1f, R85 ;  /* 0x0000001fff407819 */ /* 0x000fe20000011455 */
[----:B------:R-:W-:Y:S01]  /*5440*/  FMUL.FTZ R5, R6, UR10 ;  /* 0x0000000a06057c20 */ /* 0x000fe20008410000 */
[----:B------:R-:W-:Y:S01]  /*5450*/  SHF.R.S32.HI R63, RZ, 0x1f, R84 ;  /* 0x0000001fff3f7819 */ /* 0x000fe20000011454 */
[----:B------:R-:W-:Y:S01]  /*5460*/  FMUL.FTZ R4, R65, UR10 ;  /* 0x0000000a41047c20 */ /* 0x000fe20008410000 */
[----:B------:R-:W-:Y:S01]  /*5470*/  ISETP.GE.U32.AND P3, PT, R83, UR6, PT ;  /* 0x0000000653007c0c */ /* 0x000fe2000bf66070 */
[----:B------:R-:W-:Y:S01]  /*5480*/  IMAD.U32 R67, R67, 0x10000, RZ ;  /* 0x0001000043437824 */ /* 0x000fe200078e00ff */
[----:B0-----:R-:W-:Y:S01]  /*5490*/  SHF.R.S32.HI R55, RZ, 0x1f, R83 ;  /* 0x0000001fff377819 */ /* 0x001fe20000011453 */
[----:B-1----:R-:W-:Y:S01]  /*54a0*/  FFMA.FTZ R52, R28, R5, R30 ;  /* 0x000000051c347223 */ /* 0x002fe2000001001e */
[----:B------:R-:W-:Y:S01]  /*54b0*/  SHF.L.U32 R3, R7, 0x10, RZ ;  /* 0x0000001007037819 */ /* 0x000fe200000006ff */
[----:B------:R-:W-:Y:S01]  /*54c0*/  FFMA.FTZ R53, R29, R4, R31 ;  /* 0x000000041d357223 */ /* 0x000fe2000001001f */
[----:B------:R-:W-:-:S02]  /*54d0*/  SHF.L.U32 R16, R68, 0x10, RZ ;  /* 0x0000001044107819 */ /* 0x000fc400000006ff */
[----:B------:R-:W-:Y:S01]  /*54e0*/  ISETP.GE.AND.EX P1, PT, R64, UR7, PT, P1 ;  /* 0x0000000740007c0c */ /* 0x000fe2000bf26310 */
[----:B------:R-:W-:Y:S01]  /*54f0*/  FADD.FTZ R3, R3, -UR5 ;  /* 0x8000000503037e21 */ /* 0x000fe20008010000 */
[----:B------:R-:W-:Y:S01]  /*5500*/  ISETP.GE.AND.EX P2, PT, R63, UR7, PT, P2 ;  /* 0x000000073f007c0c */ /* 0x000fe2000bf46320 */
[----:B------:R-:W-:Y:S01]  /*5510*/  FADD.FTZ R16, R16, -UR5 ;  /* 0x8000000510107e21 */ /* 0x000fe20008010000 */
[----:B------:R-:W-:Y:S02]  /*5520*/  ISETP.GE.AND.EX P3, PT, R55, UR7, PT, P3 ;  /* 0x0000000737007c0c */ /* 0x000fe4000bf66330 */
[----:B------:R-:W-:Y:S02]  /*5530*/  SHF.L.U32 R8, R8, 0x10, RZ ;  /* 0x0000001008087819 */ /* 0x000fe400000006ff */
[C---:B------:R-:W-:Y:S02]  /*5540*/  ISETP.GT.U32.OR P1, PT, R60.reuse, 0x27f, P1 ;  /* 0x0000027f3c00780c */ /* 0x040fe40000f24470 */
[----:B------:R-:W-:-:S02]  /*5550*/  ISETP.GT.U32.OR P2, PT, R60, 0x27f, P2 ;  /* 0x0000027f3c00780c */ /* 0x000fc40001744470 */
        /* <DEDUP_REMOVED lines=12> */
.L_x_3689:
        /* <DEDUP_REMOVED lines=14> */
.L_x_3691:
[----:B------:R-:W-:Y:S05]  /*5700*/  BSYNC B0 ;  /* 0x0000000000007941 */ /* 0x000fea0003800000 */
.L_x_3690:
[----:B------:R-:W-:Y:S01]  /*5710*/  FMUL.FTZ R3, R3, UR10 ;  /* 0x0000000a03037c20 */ /* 0x000fe20008410000 */
[----:B------:R-:W-:Y:S01]  /*5720*/  FMUL.FTZ R16, R16, UR10 ;  /* 0x0000000a10107c20 */ /* 0x000fe20008410000 */
[----:B------:R-:W-:Y:S01]  /*5730*/  FADD.FTZ R8, R8, -UR5 ;  /* 0x8000000508087e21 */ /* 0x000fe20008010000 */
[----:B------:R-:W-:Y:S01]  /*5740*/  FADD.FTZ R67, R67, -UR5 ;  /* 0x8000000543437e21 */ /* 0x000fe20008010000 */
        /* <DEDUP_REMOVED lines=13> */
.L_x_3692:
[----:B------:R-:W-:Y:S04]  /*5820*/  BSSY B0, `(.L_x_3693) ;  /* 0x000000e000007945 */ /* 0x000fe80003800000 */
[----:B------:R-:W-:Y:S05]  /*5830*/  @P2 BRA `(.L_x_3694) ;  /* 0x0000000000302947 */ /* 0x000fea0003800000 */
[----:B------:R-:W-:Y:S01]  /*5840*/  ULDC.64 UR12, c[0x0][0x270] ;  /* 0x00009c00000c7ab9 */ /* 0x000fe20000000a00 */
[----:B------:R-:W-:Y:S01]  /*5850*/  MOV R4, R42 ;  /* 0x0000002a00047202 */ /* 0x000fe20000000f00 */
[----:B0-----:R-:W-:Y:S01]  /*5860*/  IMAD R7, R63, UR12, RZ ;  /* 0x0000000c3f077c24 */ /* 0x001fe2000f8e02ff */
        /* <DEDUP_REMOVED lines=9> */
.L_x_3694:
[----:B------:R-:W-:Y:S05]  /*5900*/  BSYNC B0 ;  /* 0x0000000000007941 */ /* 0x000fea0003800000 */
.L_x_3693:
[----:B-1----:R-:W-:Y:S01]  /*5910*/  FMUL.FTZ R3, R8, UR10 ;  /* 0x0000000a08037c20 */ /* 0x002fe20008410000 */
[----:B------:R-:W-:Y:S01]  /*5920*/  FMUL.FTZ R8, R67, UR10 ;  /* 0x0000000a43087c20 */ /* 0x000fe20008410000 */
[----:B------:R-:W-:Y:S01]  /*5930*/  SHF.L.U32 R9, R9, 0x10, RZ ;  /* 0x0000001009097819 */ /* 0x000fe200000006ff */
[----:B------:R-:W-:Y:S02]  /*5940*/  IMAD.U32 R69, R69, 0x10000, RZ ;  /* 0x0001000045457824 */ /* 0x000fe400078e00ff */
        /* <DEDUP_REMOVED lines=13> */
.L_x_3695:
        /* <DEDUP_REMOVED lines=14> */
.L_x_3697:
[----:B------:R-:W-:Y:S05]  /*5b00*/  BSYNC B0 ;  /* 0x0000000000007941 */ /* 0x000fea0003800000 */
.L_x_3696:
[----:B------:R-:W-:Y:S01]  /*5b10*/  ISETP.GE.U32.AND P1, PT, R82, UR6, PT ;  /* 0x0000000652007c0c */ /* 0x000fe2000bf26070 */
[----:B------:R-:W-:Y:S01]  /*5b20*/  FADD.FTZ R9, R9, -UR5 ;  /* 0x8000000509097e21 */ /* 0x000fe20008010000 */
[----:B------:R-:W-:Y:S01]  /*5b30*/  ISETP.GE.U32.AND P2, PT, R81, UR6, PT ;  /* 0x0000000651007c0c */ /* 0x000fe2000bf46070 */
[----:B------:R-:W-:Y:S01]  /*5b40*/  FADD.FTZ R69, R69, -UR5 ;  /* 0x8000000545457e21 */ /* 0x000fe20008010000 */
[----:B------:R-:W-:Y:S01]  /*5b50*/  SHF.R.S32.HI R55, RZ, 0x1f, R82 ;  /* 0x0000001fff377819 */ /* 0x000fe20000011452 */
[----:B------:R-:W-:Y:S01]  /*5b60*/  FMUL.FTZ R9, R9, UR10 ;  /* 0x0000000a09097c20 */ /* 0x000fe20008410000 */
[----:B------:R-:W-:Y:S02]  /*5b70*/  SHF.R.S32.HI R54, RZ, 0x1f, R81 ;  /* 0x0000001fff367819 */ /* 0x000fe40000011451 */
[----:B------:R-:W-:Y:S01]  /*5b80*/  ISETP.GE.U32.AND P3, PT, R80, UR6, PT ;  /* 0x0000000650007c0c */ /* 0x000fe2000bf66070 */
[----:B------:R-:W-:Y:S01]  /*5b90*/  FFMA.FTZ R9, R28, R9, R30 ;  /* 0x000000091c097223 */ /* 0x000fe2000001001e */
[----:B------:R-:W-:-:S02]  /*5ba0*/  SHF.R.S32.HI R52, RZ, 0x1f, R80 ;  /* 0x0000001fff347819 */ /* 0x000fc40000011450 */
[----:B-1----:R-:W-:Y:S01]  /*5bb0*/  SHF.L.U32 R3, R10, 0x10, RZ ;  /* 0x000000100a037819 */ /* 0x002fe200000006ff */
[----:B------:R-:W-:Y:S01]  /*5bc0*/  FMUL.FTZ R10, R69, UR10 ;  /* 0x0000000a450a7c20 */ /* 0x000fe20008410000 */
[----:B------:R-:W-:Y:S02]  /*5bd0*/  SHF.L.U32 R8, R71, 0x10, RZ ;  /* 0x0000001047087819 */ /* 0x000fe400000006ff */
[----:B------:R-:W-:Y:S01]  /*5be0*/  ISETP.GE.AND.EX P1, PT, R55, UR7, PT, P1 ;  /* 0x0000000737007c0c */ /* 0x000fe2000bf26310 */
[----:B------:R-:W-:Y:S01]  /*5bf0*/  FADD.FTZ R3, R3, -UR5 ;  /* 0x8000000503037e21 */ /* 0x000fe20008010000 */
[----:B------:R-:W-:Y:S01]  /*5c00*/  ISETP.GE.AND.EX P2, PT, R54, UR7, PT, P2 ;  /* 0x0000000736007c0c */ /* 0x000fe2000bf46320 */
[----:B------:R-:W-:Y:S01]  /*5c10*/  FADD.FTZ R8, R8, -UR5 ;  /* 0x8000000508087e21 */ /* 0x000fe20008010000 */
[----:B------:R-:W-:Y:S01]  /*5c20*/  ISETP.GE.AND.EX P3, PT, R52, UR7, PT, P3 ;  /* 0x0000000734007c0c */ /* 0x000fe2000bf66330 */
[----:B------:R-:W-:Y:S01]  /*5c30*/  FFMA.FTZ R10, R29, R10, R31 ;  /* 0x0000000a1d0a7223 */ /* 0x000fe2000001001f */
[----:B------:R-:W-:-:S02]  /*5c40*/  SHF.L.U32 R11, R11, 0x10, RZ ;  /* 0x000000100b0b7819 */ /* 0x000fc400000006ff */
[C---:B------:R-:W-:Y:S02]  /*5c50*/  ISETP.GT.U32.OR P1, PT, R60.reuse, 0x27f, P1 ;  /* 0x0000027f3c00780c */ /* 0x040fe40000f24470 */
[C---:B------:R-:W-:Y:S02]  /*5c60*/  ISETP.GT.U32.OR P2, PT, R60.reuse, 0x27f, P2 ;  /* 0x0000027f3c00780c */ /* 0x040fe40001744470 */
[----:B------:R-:W-:Y:S02]  /*5c70*/  ISETP.GT.U32.OR P3, PT, R60, 0x27f, P3 ;  /* 0x0000027f3c00780c */ /* 0x000fe40001f64470 */
[----:B------:R-:W-:Y:S01]  /*5c80*/  SHF.L.U32 R70, R70, 0x10, RZ ;  /* 0x0000001046467819 */ /* 0x000fe200000006ff */
[----:B------:R-:W-:Y:S10]  /*5c90*/  @!P5 BRA `(.L_x_3698) ;  /* 0x000000000028d947 */ /* 0x000ff40003800000 */
        /* <DEDUP_REMOVED lines=10> */
.L_x_3698:
[----:B------:R-:W-:Y:S04]  /*5d40*/  BSSY B0, `(.L_x_3699) ;  /* 0x000000e000007945 */ /* 0x000fe80003800000 */
[----:B------:R-:W-:Y:S05]  /*5d50*/  @P1 BRA `(.L_x_3700) ;  /* 0x0000000000301947 */ /* 0x000fea0003800000 */
[----:B------:R-:W-:Y:S01]  /*5d60*/  ULDC.64 UR12, c[0x0][0x270] ;  /* 0x00009c00000c7ab9 */ /* 0x000fe20000000a00 */
[----:B------:R-:W-:Y:S01]  /*5d70*/  MOV R5, R41 ;  /* 0x0000002900057202 */ /* 0x000fe20000000f00 */
[----:B0-----:R-:W-:Y:S01]  /*5d80*/  IMAD R7, R55, UR12, RZ ;  /* 0x0000000c37077c24 */ /* 0x001fe2000f8e02ff */
[----:B------:R-:W-:Y:S01]  /*5d90*/  F2FP.BF16.F32.PACK_AB R9, R10, R9 ;  /* 0x000000090a09723e */ /* 0x000fe200000010ff */
[----:B------:R-:W-:Y:S02]  /*5da0*/  IMAD.MOV.U32 R4, RZ, RZ, R42 ;  /* 0x000000ffff047224 */ /* 0x000fe400078e002a */
[C---:B------:R-:W-:Y:S02]  /*5db0*/  IMAD R7, R82.reuse, UR13, R7 ;  /* 0x0000000d52077c24 */ /* 0x040fe4000f8e0207 */
[----:B------:R-:W-:Y:S01]  /*5dc0*/  IMAD.WIDE.U32 R4, R82, UR12, R4 ;  /* 0x0000000c52047c25 */ /* 0x000fe2000f8e0004 */
[----:B------:R-:W-:Y:S02]  /*5dd0*/  ULDC.64 UR12, c[0x0][0x210] ;  /* 0x00008400000c7ab9 */ /* 0x000fe40000000a00 */
[----:B------:R-:W-:-:S02]  /*5de0*/  LEA R6, P1, R4, UR12, 0x1 ;  /* 0x0000000c04067c11 */ /* 0x000fc4000f8208ff */
[----:B------:R-:W-:-:S04]  /*5df0*/  IADD3 R7, R5, R7, RZ ;  /* 0x0000000705077210 */ /* 0x000fc80007ffe0ff */
[----:B------:R-:W-:-:S05]  /*5e00*/  LEA.HI.X R7, R4, UR13, R7, 0x1, P1 ;  /* 0x0000000d04077c11 */ /* 0x000fca00088f0c07 */
[----:B------:R1:W-:Y:S02]  /*5e10*/  STG.E desc[UR14][R6.64], R9 ;  /* 0x0000000906007986 */ /* 0x0003e4000c10190e */
.L_x_3700:
[----:B------:R-:W-:Y:S05]  /*5e20*/  BSYNC B0 ;  /* 0x0000000000007941 */ /* 0x000fea0003800000 */
.L_x_3699:
[----:B------:R-:W-:Y:S01]  /*5e30*/  FMUL.FTZ R3, R3, UR10 ;  /* 0x0000000a03037c20 */ /* 0x000fe20008410000 */
[----:B------:R-:W-:Y:S01]  /*5e40*/  FMUL.FTZ R8, R8, UR10 ;  /* 0x0000000a08087c20 */ /* 0x000fe20008410000 */
[----:B------:R-:W-:Y:S01]  /*5e50*/  FADD.FTZ R11, R11, -UR5 ;  /* 0x800000050b0b7e21 */ /* 0x000fe20008010000 */
[----:B------:R-:W-:Y:S01]  /*5e60*/  FADD.FTZ R70, R70, -UR5 ;  /* 0x8000000546467e21 */ /* 0x000fe20008010000 */
[----:B------:R-:W-:Y:S01]  /*5e70*/  FFMA.FTZ R3, R28, R3, R30 ;  /* 0x000000031c037223 */ /* 0x000fe2000001001e */
[----:B------:R-:W-:Y:S01]  /*5e80*/  FFMA.FTZ R8, R29, R8, R31 ;  /* 0x000000081d087223 */ /* 0x000fe2000001001f */
[----:B------:R-:W-:Y:S06]  /*5e90*/  @!P5 BRA `(.L_x_3701) ;  /* 0x000000000028d947 */ /* 0x000fec0003800000 */
        /* <DEDUP_REMOVED lines=10> */
.L_x_3701:
        /* <DEDUP_REMOVED lines=14> */
.L_x_3703:
[----:B------:R-:W-:Y:S05]  /*6020*/  BSYNC B0 ;  /* 0x0000000000007941 */ /* 0x000fea0003800000 */
.L_x_3702:
[----:B------:R-:W-:Y:S01]  /*6030*/  FMUL.FTZ R11, R11, UR10 ;  /* 0x0000000a0b0b7c20 */ /* 0x000fe20008410000 */
[----:B------:R-:W-:Y:S01]  /*6040*/  FMUL.FTZ R70, R70, UR10 ;  /* 0x0000000a46467c20 */ /* 0x000fe20008410000 */
[----:B------:R-:W-:Y:S02]  /*6050*/  SHF.L.U32 R12, R12, 0x10, RZ ;  /* 0x000000100c0c7819 */ /* 0x000fe400000006ff */
[----:B------:R-:W-:Y:S01]  /*6060*/  SHF.L.U32 R73, R73, 0x10, RZ ;  /* 0x0000001049497819 */ /* 0x000fe200000006ff */
[----:B------:R-:W-:Y:S01]  /*6070*/  FFMA.FTZ R11, R28, R11, R30 ;  /* 0x0000000b1c0b7223 */ /* 0x000fe2000001001e */
[----:B------:R-:W-:Y:S01]  /*6080*/  FFMA.FTZ R70, R29, R70, R31 ;  /* 0x000000461d467223 */ /* 0x000fe2000001001f */
[----:B------:R-:W-:Y:S06]  /*6090*/  @!P5 BRA `(.L_x_3704) ;  /* 0x000000000028d947 */ /* 0x000fec0003800000 */
[----:B--2---:R-:W-:Y:S01]  /*60a0*/  FMUL.FTZ R3, R11, -1.4426950216293334961 ;  /* 0xbfb8aa3b0b037820 */ /* 0x004fe20000410000 */
[----:B------:R-:W-:-:S05]  /*60b0*/  FMUL.FTZ R5, R70, -1.4426950216293334961 ;  /* 0xbfb8aa3b46057820 */ /* 0x000fca0000410000 */
[----:B------:R-:W2:Y:S08]  /*60c0*/  MUFU.EX2 R3, R3 ;  /* 0x0000000300037308 */ /* 0x000eb00000000800 */
[----:B------:R-:W0:Y:S01]  /*60d0*/  MUFU.EX2 R5, R5 ;  /* 0x0000000500057308 */ /* 0x000e220000000800 */
[----:B--2---:R-:W-:-:S07]  /*60e0*/  FADD.FTZ R4, R3, 1 ;  /* 0x3f80000003047421 */ /* 0x004fce0000010000 */
[----:B------:R-:W2:Y:S01]  /*60f0*/  MUFU.RCP R4, R4 ;  /* 0x0000000400047308 */ /* 0x000ea20000001000 */
[----:B01----:R-:W-:-:S07]  /*6100*/  FADD.FTZ R6, R5, 1 ;  /* 0x3f80000005067421 */ /* 0x003fce0000010000 */
[----:B------:R-:W0:Y:S01]  /*6110*/  MUFU.RCP R7, R6 ;  /* 0x0000000600077308 */ /* 0x000e220000001000 */
[----:B--2---:R-:W-:Y:S01]  /*6120*/  FMUL.FTZ R11, R11, R4 ;  /* 0x000000040b0b7220 */ /* 0x004fe20000410000 */
[----:B0-----:R-:W-:-:S07]  /*6130*/  FMUL.FTZ R70, R70, R7 ;  /* 0x0000000746467220 */ /* 0x001fce0000410000 */
.L_x_3704:
[----:B------:R-:W-:Y:S04]  /*6140*/  BSSY B0, `(.L_x_3705) ;  /* 0x000000e000007945 */ /* 0x000fe80003800000 */
[----:B------:R-:W-:Y:S05]  /*6150*/  @P3 BRA `(.L_x_3706) ;  /* 0x0000000000303947 */ /* 0x000fea0003800000 */
[----:B------:R-:W-:Y:S01]  /*6160*/  ULDC.64 UR12, c[0x0][0x270] ;  /* 0x00009c00000c7ab9 */ /* 0x000fe20000000a00 */
[----:B------:R-:W-:Y:S01]  /*6170*/  MOV R5, R41 ;  /* 0x0000002900057202 */ /* 0x000fe20000000f00 */
[----:B--2---:R-:W-:Y:S01]  /*6180*/  IMAD R3, R52, UR12, RZ ;  /* 0x0000000c34037c24 */ /* 0x004fe2000f8e02ff */
[----:B------:R-:W-:Y:S01]  /*6190*/  F2FP.BF16.F32.PACK_AB R11, R70, R11 ;  /* 0x0000000b460b723e */ /* 0x000fe200000010ff */
[----:B------:R-:W-:Y:S02]  /*61a0*/  IMAD.MOV.U32 R4, RZ, RZ, R42 ;  /* 0x000000ffff047224 */ /* 0x000fe400078e002a */
[C---:B------:R-:W-:Y:S02]  /*61b0*/  IMAD R3, R80.reuse, UR13, R3 ;  /* 0x0000000d50037c24 */ /* 0x040fe4000f8e0203 */
[----:B------:R-:W-:Y:S01]  /*61c0*/  IMAD.WIDE.U32 R4, R80, UR12, R4 ;  /* 0x0000000c50047c25 */ /* 0x000fe2000f8e0004 */
[----:B------:R-:W-:Y:S02]  /*61d0*/  ULDC.64 UR12, c[0x0][0x210] ;  /* 0x00008400000c7ab9 */ /* 0x000fe40000000a00 */
[----:B01----:R-:W-:-:S02]  /*61e0*/  LEA R6, P1, R4, UR12, 0x1 ;  /* 0x0000000c04067c11 */ /* 0x003fc4000f8208ff */
[----:B------:R-:W-:-:S04]  /*61f0*/  IADD3 R3, R5, R3, RZ ;  /* 0x0000000305037210 */ /* 0x000fc80007ffe0ff */
[----:B------:R-:W-:-:S05]  /*6200*/  LEA.HI.X R7, R4, UR13, R3, 0x1, P1 ;  /* 0x0000000d04077c11 */ /* 0x000fca00088f0c03 */
[----:B------:R3:W-:Y:S02]  /*6210*/  STG.E desc[UR14][R6.64], R11 ;  /* 0x0000000b06007986 */ /* 0x0007e4000c10190e */
.L_x_3706:
[----:B------:R-:W-:Y:S05]  /*6220*/  BSYNC B0 ;  /* 0x0000000000007941 */ /* 0x000fea0003800000 */
.L_x_3705:
[----:B------:R-:W-:Y:S01]  /*6230*/  ISETP.GE.U32.AND P1, PT, R79, UR6, PT ;  /* 0x000000064f007c0c */ /* 0x000fe2000bf26070 */
[----:B------:R-:W-:Y:S01]  /*6240*/  FADD.FTZ R12, R12, -UR5 ;  /* 0x800000050c0c7e21 */ /* 0x000fe20008010000 */
[----:B------:R-:W-:Y:S01]  /*6250*/  ISETP.GE.U32.AND P2, PT, R78, UR6, PT ;  /* 0x000000064e007c0c */ /* 0x000fe2000bf46070 */
[----:B------:R-:W-:Y:S01]  /*6260*/  FADD.FTZ R73, R73, -UR5 ;  /* 0x8000000549497e21 */ /* 0x000fe20008010000 */
[----:B------:R-:W-:Y:S01]  /*6270*/  SHF.R.S32.HI R52, RZ, 0x1f, R79 ;  /* 0x0000001fff347819 */ /* 0x000fe2000001144f */
[----:B--2---:R-:W-:Y:S01]  /*6280*/  FMUL.FTZ R3, R12, UR10 ;  /* 0x0000000a0c037c20 */ /* 0x004fe20008410000 */
[----:B------:R-:W-:Y:S01]  /*6290*/  SHF.R.S32.HI R16, RZ, 0x1f, R78 ;  /* 0x0000001fff107819 */ /* 0x000fe2000001144e */
[----:B------:R-:W-:Y:S01]  /*62a0*/  FMUL.FTZ R4, R73, UR10 ;  /* 0x0000000a49047c20 */ /* 0x000fe20008410000 */
[----:B------:R-:W-:Y:S01]  /*62b0*/  ISETP.GE.U32.AND P3, PT, R77, UR6, PT ;  /* 0x000000064d007c0c */ /* 0x000fe2000bf66070 */
[----:B------:R-:W-:Y:S01]  /*62c0*/  FFMA.FTZ R3, R28, R3, R30 ;  /* 0x000000031c037223 */ /* 0x000fe2000001001e */
[----:B---3--:R-:W-:Y:S01]  /*62d0*/  SHF.R.S32.HI R11, RZ, 0x1f, R77 ;  /* 0x0000001fff0b7819 */ /* 0x008fe2000001144d */
[----:B------:R-:W-:Y:S01]  /*62e0*/  FFMA.FTZ R8, R29, R4, R31 ;  /* 0x000000041d087223 */ /* 0x000fe2000001001f */
[----:B------:R-:W-:-:S02]  /*62f0*/  SHF.L.U32 R10, R13, 0x10, RZ ;  /* 0x000000100d0a7819 */ /* 0x000fc400000006ff */
[----:B------:R-:W-:Y:S02]  /*6300*/  SHF.L.U32 R75, R75, 0x10, RZ ;  /* 0x000000104b4b7819 */ /* 0x000fe400000006ff */
[----:B------:R-:W-:Y:S01]  /*6310*/  ISETP.GE.AND.EX P1, PT, R52, UR7, PT, P1 ;  /* 0x0000000734007c0c */ /* 0x000fe2000bf26310 */
[----:B------:R-:W-:Y:S01]  /*6320*/  FADD.FTZ R10, R10, -UR5 ;  /* 0x800000050a0a7e21 */ /* 0x000fe20008010000 */
[----:B------:R-:W-:Y:S01]  /*6330*/  ISETP.GE.AND.EX P2, PT, R16, UR7, PT, P2 ;  /* 0x0000000710007c0c */ /* 0x000fe2000bf46320 */
[----:B------:R-:W-:Y:S01]  /*6340*/  FADD.FTZ R75, R75, -UR5 ;  /* 0x800000054b4b7e21 */ /* 0x000fe20008010000 */
[----:B------:R-:W-:Y:S02]  /*6350*/  ISETP.GE.AND.EX P3, PT, R11, UR7, PT, P3 ;  /* 0x000000070b007c0c */ /* 0x000fe4000bf66330 */
[----:B------:R-:W-:Y:S02]  /*6360*/  SHF.L.U32 R14, R14, 0x10, RZ ;  /* 0x000000100e0e7819 */ /* 0x000fe400000006ff */
[----:B------:R-:W-:-:S02]  /*6370*/  ISETP.GT.U32.OR P1, PT, R60, 0x27f, P1 ;  /* 0x0000027f3c00780c */ /* 0x000fc40000f24470 */
[C---:B------:R-:W-:Y:S02]  /*6380*/  ISETP.GT.U32.OR P2, PT, R60.reuse, 0x27f, P2 ;  /* 0x0000027f3c00780c */ /* 0x040fe40001744470 */
[----:B------:R-:W-:Y:S02]  /*6390*/  ISETP.GT.U32.OR P3, PT, R60, 0x27f, P3 ;  /* 0x0000027f3c00780c */ /* 0x000fe40001f64470 */
[----:B------:R-:W-:Y:S01]  /*63a0*/  SHF.L.U32 R74, R74, 0x10, RZ ;  /* 0x000000104a4a7819 */ /* 0x000fe200000006ff */
[----:B------:R-:W-:Y:S10]  /*63b0*/  @!P5 BRA `(.L_x_3707) ;  /* 0x000000000028d947 */ /* 0x000ff40003800000 */
        /* <DEDUP_REMOVED lines=10> */
.L_x_3707:
[----:B------:R-:W-:Y:S04]  /*6460*/  BSSY B0, `(.L_x_3708) ;  /* 0x000000e000007945 */ /* 0x000fe80003800000 */
[----:B------:R-:W-:Y:S05]  /*6470*/  @P1 BRA `(.L_x_3709) ;  /* 0x0000000000301947 */ /* 0x000fea0003800000 */
[----:B------:R-:W-:Y:S01]  /*6480*/  ULDC.64 UR12, c[0x0][0x270] ;  /* 0x00009c00000c7ab9 */ /* 0x000fe20000000a00 */
[----:B------:R-:W-:Y:S01]  /*6490*/  MOV R4, R42 ;  /* 0x0000002a00047202 */ /* 0x000fe20000000f00 */
[----:B01----:R-:W-:Y:S01]  /*64a0*/  IMAD R6, R52, UR12, RZ ;  /* 0x0000000c34067c24 */ /* 0x003fe2000f8e02ff */
        /* <DEDUP_REMOVED lines=9> */
.L_x_3709:
[----:B------:R-:W-:Y:S05]  /*6540*/  BSYNC B0 ;  /* 0x0000000000007941 */ /* 0x000fea0003800000 */
.L_x_3708:
[----:B--2---:R-:W-:Y:S01]  /*6550*/  FMUL.FTZ R3, R10, UR10 ;  /* 0x0000000a0a037c20 */ /* 0x004fe20008410000 */
        /* <DEDUP_REMOVED lines=16> */
.L_x_3710:
        /* <DEDUP_REMOVED lines=14> */
.L_x_3712:
[----:B------:R-:W-:Y:S05]  /*6740*/  BSYNC B0 ;  /* 0x0000000000007941 */ /* 0x000fea0003800000 */
.L_x_3711:
[----:B--2---:R-:W-:Y:S01]  /*6750*/  FMUL.FTZ R3, R14, UR10 ;  /* 0x0000000a0e037c20 */ /* 0x004fe20008410000 */
[----:B------:R-:W-:Y:S01]  /*6760*/  FMUL.FTZ R74, R74, UR10 ;  /* 0x0000000a4a4a7c20 */ /* 0x000fe20008410000 */
[----:B------:R-:W-:Y:S02]  /*6770*/  SHF.L.U32 R15, R15, 0x10, RZ ;  /* 0x000000100f0f7819 */ /* 0x000fe400000006ff */
[----:B------:R-:W-:Y:S01]  /*6780*/  SHF.L.U32 R72, R72, 0x10, RZ ;  /* 0x0000001048487819 */ /* 0x000fe200000006ff */
[----:B------:R-:W-:Y:S01]  /*6790*/  FFMA.FTZ R3, R28, R3, R30 ;  /* 0x000000031c037223 */ /* 0x000fe2000001001e */
[----:B------:R-:W-:Y:S01]  /*67a0*/  FFMA.FTZ R74, R29, R74, R31 ;  /* 0x0000004a1d4a7223 */ /* 0x000fe2000001001f */
[----:B------:R-:W-:Y:S06]  /*67b0*/  @!P5 BRA `(.L_x_3713) ;  /* 0x000000000028d947 */ /* 0x000fec0003800000 */
        /* <DEDUP_REMOVED lines=10> */
.L_x_3713:
        /* <DEDUP_REMOVED lines=14> */
.L_x_3715:
[----:B------:R-:W-:Y:S05]  /*6940*/  BSYNC B0 ;  /* 0x0000000000007941 */ /* 0x000fea0003800000 */
.L_x_3714:
[C---:B-1----:R-:W-:Y:S01]  /*6950*/  IADD3 R9, R0.reuse, 0x70, RZ ;  /* 0x0000007000097810 */ /* 0x042fe20007ffe0ff */
[----:B------:R-:W-:Y:S01]  /*6960*/  FADD.FTZ R4, R15, -UR5 ;  /* 0x800000050f047e21 */ /* 0x000fe20008010000 */
[----:B--2---:R-:W-:Y:S01]  /*6970*/  IADD3 R3, R0, 0x78, RZ ;  /* 0x0000007800037810 */ /* 0x004fe20007ffe0ff */
[----:B------:R-:W-:Y:S01]  /*6980*/  FADD.FTZ R72, R72, -UR5 ;  /* 0x8000000548487e21 */ /* 0x000fe20008010000 */
[----:B------:R-:W-:Y:S01]  /*6990*/  ISETP.GE.U32.AND P1, PT, R76, UR6, PT ;  /* 0x000000064c007c0c */ /* 0x000fe2000bf26070 */
[----:B------:R-:W-:Y:S01]  /*69a0*/  FMUL.FTZ R5, R4, UR10 ;  /* 0x0000000a04057c20 */ /* 0x000fe20008410000 */
[----:B------:R-:W-:Y:S01]  /*69b0*/  ISETP.GE.U32.AND P2, PT, R9, UR6, PT ;  /* 0x0000000609007c0c */ /* 0x000fe2000bf46070 */
[----:B------:R-:W-:Y:S01]  /*69c0*/  FMUL.FTZ R72, R72, UR10 ;  /* 0x0000000a48487c20 */ /* 0x000fe20008410000 */
[----:B------:R-:W-:Y:S01]  /*69d0*/  SHF.R.S32.HI R16, RZ, 0x1f, R76 ;  /* 0x0000001fff107819 */ /* 0x000fe2000001144c */
[----:B------:R-:W-:Y:S01]  /*69e0*/  FFMA.FTZ R11, R28, R5, R30 ;  /* 0x000000051c0b7223 */ /* 0x000fe2000001001e */
[----:B------:R-:W-:Y:S01]  /*69f0*/  SHF.R.S32.HI R10, RZ, 0x1f, R9 ;  /* 0x0000001fff0a7819 */ /* 0x000fe20000011409 */
[----:B------:R-:W-:Y:S01]  /*6a00*/  FFMA.FTZ R72, R29, R72, R31 ;  /* 0x000000481d487223 */ /* 0x000fe2000001001f */
[----:B------:R-:W-:-:S02]  /*6a10*/  ISETP.GE.U32.AND P3, PT, R3, UR6, PT ;  /* 0x0000000603007c0c */ /* 0x000fc4000bf66070 */
[----:B------:R-:W-:Y:S02]  /*6a20*/  SHF.R.S32.HI R8, RZ, 0x1f, R3 ;  /* 0x0000001fff087819 */ /* 0x000fe40000011403 */
[----:B------:R-:W-:Y:S02]  /*6a30*/  SHF.L.U32 R14, R17, 0x10, RZ ;  /* 0x00000010110e7819 */ /* 0x000fe400000006ff */
[----:B------:R-:W-:Y:S02]  /*6a40*/  SHF.L.U32 R62, R62, 0x10, RZ ;  /* 0x000000103e3e7819 */ /* 0x000fe400000006ff */
[----:B------:R-:W-:Y:S01]  /*6a50*/  ISETP.GE.AND.EX P1, PT, R16, UR7, PT, P1 ;  /* 0x0000000710007c0c */ /* 0x000fe2000bf26310 */
[----:B------:R-:W-:Y:S01]  /*6a60*/  FADD.FTZ R14, R14, -UR5 ;  /* 0x800000050e0e7e21 */ /* 0x000fe20008010000 */
[----:B------:R-:W-:Y:S01]  /*6a70*/  ISETP.GE.AND.EX P2, PT, R10, UR7, PT, P2 ;  /* 0x000000070a007c0c */ /* 0x000fe2000bf46320 */
[----:B------:R-:W-:Y:S01]  /*6a80*/  FADD.FTZ R62, R62, -UR5 ;  /* 0x800000053e3e7e21 */ /* 0x000fe20008010000 */
[----:B------:R-:W-:-:S02]  /*6a90*/  ISETP.GE.AND.EX P3, PT, R8, UR7, PT, P3 ;  /* 0x0000000708007c0c */ /* 0x000fc4000bf66330 */
[----:B------:R-:W-:Y:S02]  /*6aa0*/  SHF.L.U32 R18, R18, 0x10, RZ ;  /* 0x0000001012127819 */ /* 0x000fe400000006ff */
        /* <DEDUP_REMOVED lines=15> */
.L_x_3716:
        /* <DEDUP_REMOVED lines=14> */
.L_x_3718:
[----:B------:R-:W-:Y:S05]  /*6c80*/  BSYNC B0 ;  /* 0x0000000000007941 */ /* 0x000fea0003800000 */
.L_x_3717:
[----:B------:R-:W-:Y:S01]  /*6c90*/  FMUL.FTZ R5, R14, UR10 ;  /* 0x0000000a0e057c20 */ /* 0x000fe20008410000 */
[----:B------:R-:W-:Y:S01]  /*6ca0*/  FMUL.FTZ R62, R62, UR10 ;  /* 0x0000000a3e3e7c20 */ /* 0x000fe20008410000 */
[----:B------:R-:W-:Y:S01]  /*6cb0*/  FADD.FTZ R18, R18, -UR5 ;  /* 0x8000000512127e21 */ /* 0x000fe20008010000 */
[----:B------:R-:W-:Y:S01]  /*6cc0*/  FADD.FTZ R61, R61, -UR5 ;  /* 0x800000053d3d7e21 */ /* 0x000fe20008010000 */
[----:B-1----:R-:W-:Y:S01]  /*6cd0*/  FFMA.FTZ R11, R28, R5, R30 ;  /* 0x000000051c0b7223 */ /* 0x002fe2000001001e */
        /* <DEDUP_REMOVED lines=12> */
.L_x_3719:
        /* <DEDUP_REMOVED lines=14> */
.L_x_3721:
[----:B------:R-:W-:Y:S05]  /*6e80*/  BSYNC B0 ;  /* 0x0000000000007941 */ /* 0x000fea0003800000 */
.L_x_3720:
[----:B------:R-:W-:Y:S01]  /*6e90*/  FMUL.FTZ R5, R18, UR10 ;  /* 0x0000000a12057c20 */ /* 0x000fe20008410000 */
[----:B------:R-:W-:Y:S01]  /*6ea0*/  FMUL.FTZ R4, R61, UR10 ;  /* 0x0000000a3d047c20 */ /* 0x000fe20008410000 */
[----:B------:R-:W-:Y:S02]  /*6eb0*/  SHF.L.U32 R19, R19, 0x10, RZ ;  /* 0x0000001013137819 */ /* 0x000fe400000006ff */
[----:B------:R-:W-:Y:S01]  /*6ec0*/  SHF.L.U32 R59, R59, 0x10, RZ ;  /* 0x000000103b3b7819 */ /* 0x000fe200000006ff */
        /* <DEDUP_REMOVED lines=13> */
.L_x_3722:
[----:B------:R-:W-:Y:S04]  /*6fa0*/  BSSY B0, `(.L_x_3723) ;  /* 0x000000e000007945 */ /* 0x000fe80003800000 */
[----:B------:R-:W-:Y:S05]  /*6fb0*/  @P3 BRA `(.L_x_3724) ;  /* 0x0000000000303947 */ /* 0x000fea0003800000 */
[----:B------:R-:W-:Y:S01]  /*6fc0*/  ULDC.64 UR12, c[0x0][0x270] ;  /* 0x00009c00000c7ab9 */ /* 0x000fe20000000a00 */
[----:B------:R-:W-:Y:S01]  /*6fd0*/  MOV R5, R41 ;  /* 0x0000002900057202 */ /* 0x000fe20000000f00 */
[----:B------:R-:W-:Y:S01]  /*6fe0*/  IMAD.MOV.U32 R4, RZ, RZ, R42 ;  /* 0x000000ffff047224 */ /* 0x000fe200078e002a */
[----:B------:R-:W-:Y:S01]  /*6ff0*/  F2FP.BF16.F32.PACK_AB R9, R10, R9 ;  /* 0x000000090a09723e */ /* 0x000fe200000010ff */
[----:B------:R-:W-:Y:S02]  /*7000*/  IMAD R8, R8, UR12, RZ ;  /* 0x0000000c08087c24 */ /* 0x000fe4000f8e02ff */
[----:B------:R-:W-:-:S04]  /*7010*/  IMAD.WIDE.U32 R4, R3, UR12, R4 ;  /* 0x0000000c03047c25 */ /* 0x000fc8000f8e0004 */
[----:B------:R-:W-:Y:S01]  /*7020*/  IMAD R3, R3, UR13, R8 ;  /* 0x0000000d03037c24 */ /* 0x000fe2000f8e0208 */
[----:B------:R-:W-:Y:S02]  /*7030*/  ULDC.64 UR12, c[0x0][0x210] ;  /* 0x00008400000c7ab9 */ /* 0x000fe40000000a00 */
[----:B01----:R-:W-:Y:S02]  /*7040*/  LEA R6, P1, R4, UR12, 0x1 ;  /* 0x0000000c04067c11 */ /* 0x003fe4000f8208ff */
[----:B------:R-:W-:-:S04]  /*7050*/  IADD3 R3, R5, R3, RZ ;  /* 0x0000000305037210 */ /* 0x000fc80007ffe0ff */
[----:B------:R-:W-:-:S05]  /*7060*/  LEA.HI.X R7, R4, UR13, R3, 0x1, P1 ;  /* 0x0000000d04077c11 */ /* 0x000fca00088f0c03 */
[----:B------:R2:W-:Y:S02]  /*7070*/  STG.E desc[UR14][R6.64], R9 ;  /* 0x0000000906007986 */ /* 0x0005e4000c10190e */
.L_x_3724:
[----:B------:R-:W-:Y:S05]  /*7080*/  BSYNC B0 ;  /* 0x0000000000007941 */ /* 0x000fea0003800000 */
.L_x_3723:
[C---:B------:R-:W-:Y:S01]  /*7090*/  IADD3 R15, R0.reuse, 0x80, RZ ;  /* 0x00000080000f7810 */ /* 0x040fe20007ffe0ff */
[----:B------:R-:W-:Y:S01]  /*70a0*/  FADD.FTZ R4, R19, -UR5 ;  /* 0x8000000513047e21 */ /* 0x000fe20008010000 */
[C---:B--2---:R-:W-:Y:S01]  /*70b0*/  IADD3 R9, R0.reuse, 0x88, RZ ;  /* 0x0000008800097810 */ /* 0x044fe20007ffe0ff */
[----:B------:R-:W-:Y:S01]  /*70c0*/  FADD.FTZ R59, R59, -UR5 ;  /* 0x800000053b3b7e21 */ /* 0x000fe20008010000 */
[----:B------:R-:W-:Y:S01]  /*70d0*/  IADD3 R3, R0, 0x90, RZ ;  /* 0x0000009000037810 */ /* 0x000fe20007ffe0ff */
[----:B------:R-:W-:Y:S01]  /*70e0*/  FMUL.FTZ R5, R4, UR10 ;  /* 0x0000000a04057c20 */ /* 0x000fe20008410000 */
[----:B------:R-:W-:Y:S01]  /*70f0*/  ISETP.GE.U32.AND P1, PT, R15, UR6, PT ;  /* 0x000000060f007c0c */ /* 0x000fe2000bf26070 */
[----:B------:R-:W-:Y:S01]  /*7100*/  FMUL.FTZ R4, R59, UR10 ;  /* 0x0000000a3b047c20 */ /* 0x000fe20008410000 */
[----:B------:R-:W-:Y:S01]  /*7110*/  ISETP.GE.U32.AND P2, PT, R9, UR6, PT ;  /* 0x0000000609007c0c */ /* 0x000fe2000bf46070 */
[----:B------:R-:W-:Y:S01]  /*7120*/  IMAD.U32 R33, R33, 0x10000, RZ ;  /* 0x0001000021217824 */ /* 0x000fe200078e00ff */
[----:B------:R-:W-:Y:S01]  /*7130*/  SHF.R.S32.HI R16, RZ, 0x1f, R15 ;  /* 0x0000001fff107819 */ /* 0x000fe2000001140f */
[----:B-1----:R-:W-:Y:S01]  /*7140*/  FFMA.FTZ R11, R28, R5, R30 ;  /* 0x000000051c0b7223 */ /* 0x002fe2000001001e */
        /* <DEDUP_REMOVED lines=11> */
[C---:B------:R-:W-:Y:S02]  /*7200*/  ISETP.GT.U32.OR P1, PT, R60.reuse, 0x27f, P1 ;  /* 0x0000027f3c00780c */ /* 0x040fe40000f24470 */
[C---:B------:R-:W-:Y:S02]  /*7210*/  ISETP.GT.U32.OR P2, PT, R60.reuse, 0x27f, P2 ;  /* 0x0000027f3c00780c */ /* 0x040fe40001744470 */
[----:B------:R-:W-:Y:S02]  /*7220*/  ISETP.GT.U32.OR P3, PT, R60, 0x27f, P3 ;  /* 0x0000027f3c00780c */ /* 0x000fe40001f64470 */
[----:B------:R-:W-:Y:S01]  /*7230*/  SHF.L.U32 R57, R57, 0x10, RZ ;  /* 0x0000001039397819 */ /* 0x000fe200000006ff */
[----:B------:R-:W-:Y:S10]  /*7240*/  @!P5 BRA `(.L_x_3725) ;  /* 0x000000000028d947 */ /* 0x000ff40003800000 */
        /* <DEDUP_REMOVED lines=10> */
.L_x_3725:
        /* <DEDUP_REMOVED lines=14> */
.L_x_3727:
[----:B------:R-:W-:Y:S05]  /*73d0*/  BSYNC B0 ;  /* 0x0000000000007941 */ /* 0x000fea0003800000 */
.L_x_3726:
        /* <DEDUP_REMOVED lines=17> */
.L_x_3728:
        /* <DEDUP_REMOVED lines=14> */
.L_x_3730:
[----:B------:R-:W-:Y:S05]  /*75d0*/  BSYNC B0 ;  /* 0x0000000000007941 */ /* 0x000fea0003800000 */
.L_x_3729:
[----:B------:R-:W-:Y:S01]  /*75e0*/  FMUL.FTZ R5, R14, UR10 ;  /* 0x0000000a0e057c20 */ /* 0x000fe20008410000 */
[----:B------:R-:W-:Y:S01]  /*75f0*/  FMUL.FTZ R4, R57, UR10 ;  /* 0x0000000a39047c20 */ /* 0x000fe20008410000 */
[----:B------:R-:W-:Y:S01]  /*7600*/  IMAD.U32 R34, R34, 0x10000, RZ ;  /* 0x0001000022227824 */ /* 0x000fe200078e00ff */
        /* <DEDUP_REMOVED lines=14> */
.L_x_3731:
        /* <DEDUP_REMOVED lines=10> */
[----:B01----:R-:W-:Y:S02]  /*7790*/  LEA R6, P1, R4, UR12, 0x1 ;  /* 0x0000000c04067c11 */ /* 0x003fe4000f8208ff */
[----:B------:R-:W-:-:S04]  /*77a0*/  IADD3 R3, R5, R3, RZ ;  /* 0x0000000305037210 */ /* 0x000fc80007ffe0ff */
[----:B------:R-:W-:-:S05]  /*77b0*/  LEA.HI.X R7, R4, UR13, R3, 0x1, P1 ;  /* 0x0000000d04077c11 */ /* 0x000fca00088f0c03 */
[----:B------:R2:W-:Y:S02]  /*77c0*/  STG.E desc[UR14][R6.64], R9 ;  /* 0x0000000906007986 */ /* 0x0005e4000c10190e */
.L_x_3733:
[----:B------:R-:W-:Y:S05]  /*77d0*/  BSYNC B0 ;  /* 0x0000000000007941 */ /* 0x000fea0003800000 */
.L_x_3732:
[----:B------:R-:W-:Y:S01]  /*77e0*/  IADD3 R15, R0, 0x98, RZ ;  /* 0x00000098000f7810 */ /* 0x000fe20007ffe0ff */
[----:B------:R-:W-:Y:S01]  /*77f0*/  FADD.FTZ R4, R34, -UR5 ;  /* 0x8000000522047e21 */ /* 0x000fe20008010000 */
[----:B--2---:R-:W-:Y:S01]  /*7800*/  IADD3 R9, R0, 0xa0, RZ ;  /* 0x000000a000097810 */ /* 0x004fe20007ffe0ff */
[----:B------:R-:W-:Y:S01]  /*7810*/  FADD.FTZ R56, R56, -UR5 ;  /* 0x8000000538387e21 */ /* 0x000fe20008010000 */
[----:B------:R-:W-:Y:S01]  /*7820*/  IADD3 R3, R0, 0xa8, RZ ;  /* 0x000000a800037810 */ /* 0x000fe20007ffe0ff */
[----:B------:R-:W-:Y:S01]  /*7830*/  IMAD.U32 R51, R51, 0x10000, RZ ;  /* 0x0001000033337824 */ /* 0x000fe200078e00ff */
[----:B------:R-:W-:Y:S01]  /*7840*/  ISETP.GE.U32.AND P1, PT, R15, UR6, PT ;  /* 0x000000060f007c0c */ /* 0x000fe2000bf26070 */
[----:B------:R-:W-:Y:S01]  /*7850*/  FMUL.FTZ R5, R4, UR10 ;  /* 0x0000000a04057c20 */ /* 0x000fe20008410000 */
[----:B------:R-:W-:Y:S01]  /*7860*/  ISETP.GE.U32.AND P2, PT, R9, UR6, PT ;  /* 0x0000000609007c0c */ /* 0x000fe2000bf46070 */
[----:B------:R-:W-:Y:S01]  /*7870*/  FMUL.FTZ R56, R56, UR10 ;  /* 0x0000000a38387c20 */ /* 0x000fe20008410000 */
[----:B------:R-:W-:Y:S01]  /*7880*/  SHF.R.S32.HI R16, RZ, 0x1f, R15 ;  /* 0x0000001fff107819 */ /* 0x000fe2000001140f */
[----:B------:R-:W-:Y:S01]  /*7890*/  FADD.FTZ R51, R51, -UR5 ;  /* 0x8000000533337e21 */ /* 0x000fe20008010000 */
[----:B------:R-:W-:Y:S01]  /*78a0*/  SHF.R.S32.HI R10, RZ, 0x1f, R9 ;  /* 0x0000001fff0a7819 */ /* 0x000fe20000011409 */
[----:B-1----:R-:W-:Y:S01]  /*78b0*/  FFMA.FTZ R11, R28, R5, R30 ;  /* 0x000000051c0b7223 */ /* 0x002fe2000001001e */
[----:B------:R-:W-:Y:S01]  /*78c0*/  ISETP.GE.U32.AND P3, PT, R3, UR6, PT ;  /* 0x0000000603007c0c */ /* 0x000fe2000bf66070 */
[----:B------:R-:W-:Y:S01]  /*78d0*/  FFMA.FTZ R56, R29, R56, R31 ;  /* 0x000000381d387223 */ /* 0x000fe2000001001f */
[----:B------:R-:W-:-:S02]  /*78e0*/  SHF.R.S32.HI R8, RZ, 0x1f, R3 ;  /* 0x0000001fff087819 */ /* 0x000fc40000011403 */
[----:B------:R-:W-:Y:S02]  /*78f0*/  SHF.L.U32 R14, R35, 0x10, RZ ;  /* 0x00000010230e7819 */ /* 0x000fe400000006ff */
[----:B------:R-:W-:Y:S02]  /*7900*/  ISETP.GE.AND.EX P1, PT, R16, UR7, PT, P1 ;  /* 0x0000000710007c0c */ /* 0x000fe4000bf26310 */
        /* <DEDUP_REMOVED lines=19> */
.L_x_3734:
        /* <DEDUP_REMOVED lines=14> */
.L_x_3736:
[----:B------:R-:W-:Y:S05]  /*7b20*/  BSYNC B0 ;  /* 0x0000000000007941 */ /* 0x000fea0003800000 */
.L_x_3735:
[----:B------:R-:W-:Y:S01]  /*7b30*/  FMUL.FTZ R5, R14, UR10 ;  /* 0x0000000a0e057c20 */ /* 0x000fe20008410000 */
[----:B------:R-:W-:Y:S01]  /*7b40*/  FMUL.FTZ R4, R51, UR10 ;  /* 0x0000000a33047c20 */ /* 0x000fe20008410000 */
[----:B------:R-:W-:Y:S01]  /*7b50*/  FADD.FTZ R14, R36, -UR5 ;  /* 0x80000005240e7e21 */ /* 0x000fe20008010000 */
[----:B------:R-:W-:Y:S01]  /*7b60*/  FADD.FTZ R20, R20, -UR5 ;  /* 0x8000000514147e21 */ /* 0x000fe20008010000 */
[----:B-1----:R-:W-:Y:S01]  /*7b70*/  FFMA.FTZ R11, R28, R5, R30 ;  /* 0x000000051c0b7223 */ /* 0x002fe2000001001e */
        /* <DEDUP_REMOVED lines=12> */
.L_x_3737:
        /* <DEDUP_REMOVED lines=10> */
[----:B0-----:R-:W-:Y:S02]  /*7ce0*/  LEA R6, P1, R4, UR12, 0x1 ;  /* 0x0000000c04067c11 */ /* 0x001fe4000f8208ff */
[----:B------:R-:W-:-:S04]  /*7cf0*/  IADD3 R9, R5, R9, RZ ;  /* 0x0000000905097210 */ /* 0x000fc80007ffe0ff */
[----:B------:R-:W-:-:S05]  /*7d00*/  LEA.HI.X R7, R4, UR13, R9, 0x1, P1 ;  /* 0x0000000d04077c11 */ /* 0x000fca00088f0c09 */
[----:B------:R1:W-:Y:S02]  /*7d10*/  STG.E desc[UR14][R6.64], R11 ;  /* 0x0000000b06007986 */ /* 0x0003e4000c10190e */
.L_x_3739:
[----:B------:R-:W-:Y:S05]  /*7d20*/  BSYNC B0 ;  /* 0x0000000000007941 */ /* 0x000fea0003800000 */
.L_x_3738:
[----:B------:R-:W-:Y:S01]  /*7d30*/  FMUL.FTZ R5, R14, UR10 ;  /* 0x0000000a0e057c20 */ /* 0x000fe20008410000 */
        /* <DEDUP_REMOVED lines=16> */
.L_x_3740:
[----:B------:R-:W-:Y:S04]  /*7e40*/  BSSY B0, `(.L_x_3741) ;  /* 0x000000e000007945 */ /* 0x000fe80003800000 */
[----:B------:R-:W-:Y:S05]  /*7e50*/  @P3 BRA `(.L_x_3742) ;  /* 0x0000000000303947 */ /* 0x000fea0003800000 */
[----:B------:R-:W-:Y:S01]  /*7e60*/  ULDC.64 UR12, c[0x0][0x270] ;  /* 0x00009c00000c7ab9 */ /* 0x000fe20000000a00 */
[----:B------:R-:W-:Y:S01]  /*7e70*/  MOV R4, R42 ;  /* 0x0000002a00047202 */ /* 0x000fe20000000f00 */
[----:B------:R-:W-:Y:S01]  /*7e80*/  IMAD R8, R8, UR12, RZ ;  /* 0x0000000c08087c24 */ /* 0x000fe2000f8e02ff */
[----:B------:R-:W-:Y:S02]  /*7e90*/  MOV R5, R41 ;  /* 0x0000002900057202 */ /* 0x000fe40000000f00 */
[----:B------:R-:W-:Y:S01]  /*7ea0*/  F2FP.BF16.F32.PACK_AB R9, R20, R9 ;  /* 0x000000091409723e */ /* 0x000fe200000010ff */
[----:B01----:R-:W-:-:S04]  /*7eb0*/  IMAD.WIDE.U32 R6, R3, UR12, R4 ;  /* 0x0000000c03067c25 */ /* 0x003fc8000f8e0004 */
[----:B------:R-:W-:Y:S01]  /*7ec0*/  IMAD R3, R3, UR13, R8 ;  /* 0x0000000d03037c24 */ /* 0x000fe2000f8e0208 */
[----:B------:R-:W-:Y:S02]  /*7ed0*/  ULDC.64 UR12, c[0x0][0x210] ;  /* 0x00008400000c7ab9 */ /* 0x000fe40000000a00 */
[----:B------:R-:W-:Y:S02]  /*7ee0*/  LEA R4, P1, R6, UR12, 0x1 ;  /* 0x0000000c06047c11 */ /* 0x000fe4000f8208ff */
[----:B------:R-:W-:-:S04]  /*7ef0*/  IADD3 R3, R7, R3, RZ ;  /* 0x0000000307037210 */ /* 0x000fc80007ffe0ff */
[----:B------:R-:W-:-:S05]  /*7f00*/  LEA.HI.X R5, R6, UR13, R3, 0x1, P1 ;  /* 0x0000000d06057c11 */ /* 0x000fca00088f0c03 */
[----:B------:R2:W-:Y:S02]  /*7f10*/  STG.E desc[UR14][R4.64], R9 ;  /* 0x0000000904007986 */ /* 0x0005e4000c10190e */
.L_x_3742:
[----:B------:R-:W-:Y:S05]  /*7f20*/  BSYNC B0 ;  /* 0x0000000000007941 */ /* 0x000fea0003800000 */
.L_x_3741:
[----:B01----:R-:W-:Y:S01]  /*7f30*/  SHF.L.U32 R6, R38, 0x10, RZ ;  /* 0x0000001026067819 */ /* 0x003fe200000006ff */
[----:B--2---:R-:W-:Y:S01]  /*7f40*/  IMAD.U32 R5, R22, 0x10000, RZ ;  /* 0x0001000016057824 */ /* 0x004fe200078e00ff */
[----:B------:R-:W-:Y:S01]  /*7f50*/  SHF.L.U32 R8, R39, 0x10, RZ ;  /* 0x0000001027087819 */ /* 0x000fe200000006ff */
[----:B------:R-:W-:Y:S01]  /*7f60*/  VIADD R17, R0, 0xc0 ;  /* 0x000000c000117836 */ /* 0x000fe20000000000 */
[----:B------:R-:W-:Y:S01]  /*7f70*/  SHF.L.U32 R18, R45, 0x10, RZ ;  /* 0x000000102d127819 */ /* 0x000fe200000006ff */
[----:B------:R-:W-:Y:S01]  /*7f80*/  FADD.FTZ R3, R37, -UR5 ;  /* 0x8000000525037e21 */ /* 0x000fe20008010000 */
        /* <DEDUP_REMOVED lines=12> */
[----:B------:R-:W-:Y:S01]  /*8050*/  IADD3 R11, R0, 0xb0, RZ ;  /* 0x000000b0000b7810 */ /* 0x000fe20007ffe0ff */
[----:B------:R-:W-:Y:S01]  /*8060*/  FADD.FTZ R32, R32, -UR5 ;  /* 0x8000000520207e21 */ /* 0x000fe20008010000 */
[----:B------:R-:W-:Y:S01]  /*8070*/  IADD3 R20, R0, 0xb8, RZ ;  /* 0x000000b800147810 */ /* 0x000fe20007ffe0ff */
[----:B------:R-:W-:Y:S01]  /*8080*/  FADD.FTZ R34, R34, -UR5 ;  /* 0x8000000522227e21 */ /* 0x000fe20008010000 */
[----:B------:R-:W-:Y:S01]  /*8090*/  IADD3 R14, R0, 0xc8, RZ ;  /* 0x000000c8000e7810 */ /* 0x000fe20007ffe0ff */
[----:B------:R-:W-:Y:S01]  /*80a0*/  FADD.FTZ R36, R36, -UR5 ;  /* 0x8000000524247e21 */ /* 0x000fe20008010000 */
[----:B------:R-:W-:Y:S01]  /*80b0*/  IADD3 R9, R0, 0xd0, RZ ;  /* 0x000000d000097810 */ /* 0x000fe20007ffe0ff */
[----:B------:R-:W-:Y:S01]  /*80c0*/  FADD.FTZ R38, R38, -UR5 ;  /* 0x8000000526267e21 */ /* 0x000fe20008010000 */
[----:B------:R-:W-:Y:S01]  /*80d0*/  ISETP.GE.U32.AND P6, PT, R11, UR6, PT ;  /* 0x000000060b007c0c */ /* 0x000fe2000bfc6070 */
[----:B------:R-:W-:Y:S01]  /*80e0*/  FMUL.FTZ R3, R3, UR10 ;  /* 0x0000000a03037c20 */ /* 0x000fe20008410000 */
        /* <DEDUP_REMOVED lines=8> */
[----:B------:R-:W-:Y:S01]  /*8170*/  SHF.R.S32.HI R4, RZ, 0x1f, R11 ;  /* 0x0000001fff047819 */ /* 0x000fe2000001140b */
        /* <DEDUP_REMOVED lines=9> */
[----:B------:R-:W-:Y:S01]  /*8210*/  ISETP.GE.AND.EX P6, PT, R4, UR7, PT, P6 ;  /* 0x0000000704007c0c */ /* 0x000fe2000bfc6360 */
[----:B------:R-:W-:Y:S01]  /*8220*/  FMUL.FTZ R10, R10, UR10 ;  /* 0x0000000a0a0a7c20 */ /* 0x000fe20008410000 */
[----:B------:R-:W-:Y:S01]  /*8230*/  ISETP.GE.AND.EX P1, PT, R21, UR7, PT, P1 ;  /* 0x0000000715007c0c */ /* 0x000fe2000bf26310 */
[C-C-:B------:R-:W-:Y:S01]  /*8240*/  FFMA.FTZ R32, R28.reuse, R3, R30.reuse ;  /* 0x000000031c207223 */ /* 0x140fe2000001001e */
[----:B------:R-:W-:Y:S01]  /*8250*/  ISETP.GE.AND.EX P2, PT, R19, UR7, PT, P2 ;  /* 0x0000000713007c0c */ /* 0x000fe2000bf46320 */
[--C-:B------:R-:W-:Y:S01]  /*8260*/  FFMA.FTZ R22, R28, R7, R30.reuse ;  /* 0x000000071c167223 */ /* 0x100fe2000001001e */
[----:B------:R-:W-:Y:S01]  /*8270*/  ISETP.GE.AND.EX P3, PT, R16, UR7, PT, P3 ;  /* 0x0000000710007c0c */ /* 0x000fe2000bf66330 */
[C-C-:B------:R-:W-:Y:S01]  /*8280*/  FFMA.FTZ R18, R28.reuse, R15, R30.reuse ;  /* 0x0000000f1c127223 */ /* 0x140fe2000001001e */
[----:B------:R-:W-:Y:S01]  /*8290*/  ISETP.GE.AND.EX P4, PT, R13, UR7, PT, P4 ;  /* 0x000000070d007c0c */ /* 0x000fe2000bf86340 */
[C-C-:B------:R-:W-:Y:S01]  /*82a0*/  FFMA.FTZ R12, R28.reuse, R35, R30.reuse ;  /* 0x000000231c0c7223 */ /* 0x140fe2000001001e */
[C-C-:B------:R-:W-:Y:S01]  /*82b0*/  FFMA.FTZ R15, R28.reuse, R33, R30.reuse ;  /* 0x000000211c0f7223 */ /* 0x140fe2000001001e */
[C-C-:B------:R-:W-:Y:S01]  /*82c0*/  FFMA.FTZ R8, R28.reuse, R37, R30.reuse ;  /* 0x000000251c087223 */ /* 0x140fe2000001001e */
[C-C-:B------:R-:W-:Y:S01]  /*82d0*/  FFMA.FTZ R7, R28.reuse, R39, R30.reuse ;  /* 0x000000271c077223 */ /* 0x140fe2000001001e */
[C-C-:B------:R-:W-:Y:S01]  /*82e0*/  FFMA.FTZ R6, R28.reuse, R45, R30.reuse ;  /* 0x0000002d1c067223 */ /* 0x140fe2000001001e */
[C-C-:B------:R-:W-:Y:S01]  /*82f0*/  FFMA.FTZ R3, R28.reuse, R47, R30.reuse ;  /* 0x0000002f1c037223 */ /* 0x140fe2000001001e */
[----:B------:R-:W-:Y:S01]  /*8300*/  SHF.L.U32 R35, R23, 0x10, RZ ;  /* 0x0000001017237819 */ /* 0x000fe200000006ff */
[----:B------:R-:W-:Y:S01]  /*8310*/  FFMA.FTZ R28, R28, R51, R30 ;  /* 0x000000331c1c7223 */ /* 0x000fe2000001001e */
[C---:B------:R-:W-:Y:S01]  /*8320*/  ISETP.GT.U32.OR P6, PT, R60.reuse, 0x27f, P6 ;  /* 0x0000027f3c00780c */ /* 0x040fe200037c4470 */
[----:B------:R-:W-:Y:S01]  /*8330*/  FADD.FTZ R34, R5, -UR5 ;  /* 0x8000000505227e21 */ /* 0x000fe20008010000 */
[C---:B------:R-:W-:Y:S01]  /*8340*/  ISETP.GT.U32.OR P1, PT, R60.reuse, 0x27f, P1 ;  /* 0x0000027f3c00780c */ /* 0x040fe20000f24470 */
[----:B------:R-:W-:Y:S01]  /*8350*/  FFMA.FTZ R23, R29, R10, R31 ;  /* 0x0000000a1d177223 */ /* 0x000fe2000001001f */
[----:B------:R-:W-:-:S02]  /*8360*/  ISETP.GT.U32.OR P2, PT, R60, 0x27f, P2 ;  /* 0x0000027f3c00780c */ /* 0x000fc40001744470 */
[C---:B------:R-:W-:Y:S02]  /*8370*/  ISETP.GT.U32.OR P3, PT, R60.reuse, 0x27f, P3 ;  /* 0x0000027f3c00780c */ /* 0x040fe40001f64470 */
[----:B------:R-:W-:Y:S02]  /*8380*/  ISETP.GT.U32.OR P4, PT, R60, 0x27f, P4 ;  /* 0x0000027f3c00780c */ /* 0x000fe40002784470 */
[----:B------:R-:W-:Y:S01]  /*8390*/  SHF.L.U32 R36, R24, 0x10, RZ ;  /* 0x0000001018247819 */ /* 0x000fe200000006ff */
[----:B------:R-:W-:Y:S10]  /*83a0*/  @!P5 BRA `(.L_x_3743) ;  /* 0x000000000028d947 */ /* 0x000ff40003800000 */
        /* <DEDUP_REMOVED lines=10> */
.L_x_3743:
[----:B------:R-:W-:Y:S04]  /*8450*/  BSSY B0, `(.L_x_3744) ;  /* 0x000000e000007945 */ /* 0x000fe80003800000 */
[----:B------:R-:W-:Y:S05]  /*8460*/  @P6 BRA `(.L_x_3745) ;  /* 0x0000000000306947 */ /* 0x000fea0003800000 */
[----:B------:R-:W-:Y:S01]  /*8470*/  ULDC.64 UR12, c[0x0][0x270] ;  /* 0x00009c00000c7ab9 */ /* 0x000fe20000000a00 */
[----:B------:R-:W-:Y:S01]  /*8480*/  MOV R5, R41 ;  /* 0x0000002900057202 */ /* 0x000fe20000000f00 */
[----:B------:R-:W-:Y:S01]  /*8490*/  IMAD R10, R4, UR12, RZ ;  /* 0x0000000c040a7c24 */ /* 0x000fe2000f8e02ff */
[----:B------:R-:W-:Y:S01]  /*84a0*/  F2FP.BF16.F32.PACK_AB R23, R23, R32 ;  /* 0x000000201717723e */ /* 0x000fe200000010ff */
[----:B------:R-:W-:-:S04]  /*84b0*/  IMAD.MOV.U32 R4, RZ, RZ, R42 ;  /* 0x000000ffff047224 */ /* 0x000fc800078e002a */
[----:B------:R-:W-:-:S04]  /*84c0*/  IMAD.WIDE.U32 R4, R11, UR12, R4 ;  /* 0x0000000c0b047c25 */ /* 0x000fc8000f8e0004 */
[----:B------:R-:W-:Y:S01]  /*84d0*/  IMAD R11, R11, UR13, R10 ;  /* 0x0000000d0b0b7c24 */ /* 0x000fe2000f8e020a */
[----:B------:R-:W-:Y:S02]  /*84e0*/  ULDC.64 UR12, c[0x0][0x210] ;  /* 0x00008400000c7ab9 */ /* 0x000fe40000000a00 */
[----:B------:R-:W-:Y:S02]  /*84f0*/  LEA R10, P6, R4, UR12, 0x1 ;  /* 0x0000000c040a7c11 */ /* 0x000fe4000f8c08ff */
[----:B------:R-:W-:-:S04]  /*8500*/  IADD3 R11, R5, R11, RZ ;  /* 0x0000000b050b7210 */ /* 0x000fc80007ffe0ff */
[----:B------:R-:W-:-:S05]  /*8510*/  LEA.HI.X R11, R4, UR13, R11, 0x1, P6 ;  /* 0x0000000d040b7c11 */ /* 0x000fca000b0f0c0b */
[----:B------:R0:W-:Y:S02]  /*8520*/  STG.E desc[UR14][R10.64], R23 ;  /* 0x000000170a007986 */ /* 0x0001e4000c10190e */
.L_x_3745:
[----:B------:R-:W-:Y:S05]  /*8530*/  BSYNC B0 ;  /* 0x0000000000007941 */ /* 0x000fea0003800000 */
.L_x_3744:
[----:B------:R-:W-:Y:S01]  /*8540*/  FADD.FTZ R35, R35, -UR5 ;  /* 0x8000000523237e21 */ /* 0x000fe20008010000 */
[----:B------:R-:W-:Y:S01]  /*8550*/  FMUL.FTZ R34, R34, UR10 ;  /* 0x0000000a22227c20 */ /* 0x000fe20008410000 */
[----:B------:R-:W-:Y:S01]  /*8560*/  SHF.L.U32 R25, R25, 0x10, RZ ;  /* 0x0000001019197819 */ /* 0x000fe200000006ff */
[----:B------:R-:W-:Y:S01]  /*8570*/  FADD.FTZ R36, R36, -UR5 ;  /* 0x8000000524247e21 */ /* 0x000fe20008010000 */
[----:B------:R-:W-:Y:S01]  /*8580*/  FMUL.FTZ R30, R35, UR10 ;  /* 0x0000000a231e7c20 */ /* 0x000fe20008410000 */
        /* <DEDUP_REMOVED lines=12> */
.L_x_3746:
        /* <DEDUP_REMOVED lines=14> */
.L_x_3748:
[----:B------:R-:W-:Y:S05]  /*8730*/  BSYNC B0 ;  /* 0x0000000000007941 */ /* 0x000fea0003800000 */
.L_x_3747:
[----:B------:R-:W-:Y:S01]  /*8740*/  FADD.FTZ R25, R25, -UR5 ;  /* 0x8000000519197e21 */ /* 0x000fe20008010000 */
[----:B------:R-:W-:Y:S01]  /*8750*/  FMUL.FTZ R36, R36, UR10 ;  /* 0x0000000a24247c20 */ /* 0x000fe20008410000 */
        /* <DEDUP_REMOVED lines=12> */
.L_x_3749:
[----:B------:R-:W-:Y:S04]  /*8820*/  BSSY B0, `(.L_x_3750) ;  /* 0x000000e000007945 */ /* 0x000fe80003800000 */
[----:B------:R-:W-:Y:S05]  /*8830*/  @P2 BRA `(.L_x_3751) ;  /* 0x0000000000302947 */ /* 0x000fea0003800000 */
[----:B------:R-:W-:Y:S01]  /*8840*/  ULDC.64 UR12, c[0x0][0x270] ;  /* 0x00009c00000c7ab9 */ /* 0x000fe20000000a00 */
[----:B------:R-:W-:Y:S01]  /*8850*/  MOV R4, R42 ;  /* 0x0000002a00047202 */ /* 0x000fe20000000f00 */
[----:B------:R-:W-:Y:S01]  /*8860*/  IMAD.MOV.U32 R5, RZ, RZ, R41 ;  /* 0x000000ffff057224 */ /* 0x000fe200078e0029 */
[----:B------:R-:W-:Y:S01]  /*8870*/  F2FP.BF16.F32.PACK_AB R21, R21, R18 ;  /* 0x000000121515723e */ /* 0x000fe200000010ff */
[----:B0-----:R-:W-:Y:S02]  /*8880*/  IMAD R10, R19, UR12, RZ ;  /* 0x0000000c130a7c24 */ /* 0x001fe4000f8e02ff */
[----:B------:R-:W-:-:S04]  /*8890*/  IMAD.WIDE.U32 R4, R17, UR12, R4 ;  /* 0x0000000c11047c25 */ /* 0x000fc8000f8e0004 */
[----:B------:R-:W-:Y:S01]  /*88a0*/  IMAD R17, R17, UR13, R10 ;  /* 0x0000000d11117c24 */ /* 0x000fe2000f8e020a */
[----:B------:R-:W-:Y:S02]  /*88b0*/  ULDC.64 UR12, c[0x0][0x210] ;  /* 0x00008400000c7ab9 */ /* 0x000fe40000000a00 */
[----:B------:R-:W-:Y:S02]  /*88c0*/  LEA R10, P1, R4, UR12, 0x1 ;  /* 0x0000000c040a7c11 */ /* 0x000fe4000f8208ff */
[----:B------:R-:W-:-:S04]  /*88d0*/  IADD3 R17, R5, R17, RZ ;  /* 0x0000001105117210 */ /* 0x000fc80007ffe0ff */
[----:B------:R-:W-:-:S05]  /*88e0*/  LEA.HI.X R11, R4, UR13, R17, 0x1, P1 ;  /* 0x0000000d040b7c11 */ /* 0x000fca00088f0c11 */
[----:B------:R1:W-:Y:S02]  /*88f0*/  STG.E desc[UR14][R10.64], R21 ;  /* 0x000000150a007986 */ /* 0x0003e4000c10190e */
.L_x_3751:
[----:B------:R-:W-:Y:S05]  /*8900*/  BSYNC B0 ;  /* 0x0000000000007941 */ /* 0x000fea0003800000 */
.L_x_3750:
[----:B------:R-:W-:Y:S01]  /*8910*/  FMUL.FTZ R18, R25, UR10 ;  /* 0x0000000a19127c20 */ /* 0x000fe20008410000 */
        /* <DEDUP_REMOVED lines=12> */
.L_x_3752:
        /* <DEDUP_REMOVED lines=8> */
[----:B01----:R-:W-:Y:S01]  /*8a60*/  IMAD.WIDE.U32 R10, R14, UR12, R4 ;  /* 0x0000000c0e0a7c25 */ /* 0x003fe2000f8e0004 */
[----:B------:R-:W-:Y:S02]  /*8a70*/  ULDC.64 UR12, c[0x0][0x210] ;  /* 0x00008400000c7ab9 */ /* 0x000fe40000000a00 */
[----:B------:R-:W-:-:S02]  /*8a80*/  LEA R4, P1, R10, UR12, 0x1 ;  /* 0x0000000c0a047c11 */ /* 0x000fc4000f8208ff */
[----:B------:R-:W-:-:S04]  /*8a90*/  IADD3 R17, R11, R17, RZ ;  /* 0x000000110b117210 */ /* 0x000fc80007ffe0ff */
[----:B------:R-:W-:-:S05]  /*8aa0*/  LEA.HI.X R5, R10, UR13, R17, 0x1, P1 ;  /* 0x0000000d0a057c11 */ /* 0x000fca00088f0c11 */
[----:B------:R2:W-:Y:S02]  /*8ab0*/  STG.E desc[UR14][R4.64], R15 ;  /* 0x0000000f04007986 */ /* 0x0005e4000c10190e */
.L_x_3754:
[----:B------:R-:W-:Y:S05]  /*8ac0*/  BSYNC B0 ;  /* 0x0000000000007941 */ /* 0x000fea0003800000 */
.L_x_3753:
[----:B--2---:R-:W-:Y:S01]  /*8ad0*/  FFMA.FTZ R15, R29, R18, R31 ;  /* 0x000000121d0f7223 */ /* 0x004fe2000001001f */
        /* <DEDUP_REMOVED lines=11> */
.L_x_3755:
        /* <DEDUP_REMOVED lines=14> */
.L_x_3757:
[----:B------:R-:W-:Y:S05]  /*8c70*/  BSYNC B0 ;  /* 0x0000000000007941 */ /* 0x000fea0003800000 */
.L_x_3756:
[----:B01----:R-:W-:Y:S01]  /*8c80*/  PRMT R11, R48, 0x7632, R11 ;  /* 0x00007632300b7816 */ /* 0x003fe2000000000b */
[----:B------:R-:W-:Y:S01]  /*8c90*/  VIADD R23, R0, 0xd8 ;  /* 0x000000d800177836 */ /* 0x000fe20000000000 */
[----:B------:R-:W-:Y:S02]  /*8ca0*/  PRMT R14, R49, 0x7632, R14 ;  /* 0x00007632310e7816 */ /* 0x000fe4000000000e */
[----:B------:R-:W-:Y:S02]  /*8cb0*/  PRMT R17, R50, 0x7632, R17 ;  /* 0x0000763232117816 */ /* 0x000fe40000000011 */
[----:B------:R-:W-:Y:S01]  /*8cc0*/  SHF.L.U32 R27, R27, 0x10, RZ ;  /* 0x000000101b1b7819 */ /* 0x000fe200000006ff */
[----:B------:R-:W-:Y:S01]  /*8cd0*/  IMAD.U32 R14, R14, 0x10000, RZ ;  /* 0x000100000e0e7824 */ /* 0x000fe200078e00ff */
[----:B------:R-:W-:Y:S02]  /*8ce0*/  SHF.L.U32 R11, R11, 0x10, RZ ;  /* 0x000000100b0b7819 */ /* 0x000fe400000006ff */
[----:B------:R-:W-:Y:S01]  /*8cf0*/  SHF.L.U32 R17, R17, 0x10, RZ ;  /* 0x0000001011117819 */ /* 0x000fe200000006ff */
[----:B------:R-:W-:Y:S01]  /*8d00*/  FADD.FTZ R27, R27, -UR5 ;  /* 0x800000051b1b7e21 */ /* 0x000fe20008010000 */
[----:B------:R-:W-:Y:S01]  /*8d10*/  SHF.L.U32 R26, R26, 0x10, RZ ;  /* 0x000000101a1a7819 */ /* 0x000fe200000006ff */
[----:B------:R-:W-:Y:S01]  /*8d20*/  FADD.FTZ R11, R11, -UR5 ;  /* 0x800000050b0b7e21 */ /* 0x000fe20008010000 */
[----:B------:R-:W-:Y:S01]  /*8d30*/  IADD3 R16, R0, 0xe0, RZ ;  /* 0x000000e000107810 */ /* 0x000fe20007ffe0ff */
[----:B--2---:R-:W-:Y:S01]  /*8d40*/  FADD.FTZ R15, R14, -UR5 ;  /* 0x800000050e0f7e21 */ /* 0x004fe20008010000 */
[C---:B------:R-:W-:Y:S01]  /*8d50*/  IADD3 R12, R0.reuse, 0xe8, RZ ;  /* 0x000000e8000c7810 */ /* 0x040fe20007ffe0ff */
[----:B------:R-:W-:Y:S01]  /*8d60*/  FADD.FTZ R17, R17, -UR5 ;  /* 0x8000000511117e21 */ /* 0x000fe20008010000 */
[----:B------:R-:W-:Y:S01]  /*8d70*/  IADD3 R9, R0, 0xf0, RZ ;  /* 0x000000f000097810 */ /* 0x000fe20007ffe0ff */
[----:B------:R-:W-:Y:S01]  /*8d80*/  FADD.FTZ R26, R26, -UR5 ;  /* 0x800000051a1a7e21 */ /* 0x000fe20008010000 */
[----:B------:R-:W-:Y:S01]  /*8d90*/  IADD3 R4, R0, 0xf8, RZ ;  /* 0x000000f800047810 */ /* 0x000fe20007ffe0ff */
        /* <DEDUP_REMOVED lines=10> */
[C---:B------:R-:W-:Y:S01]  /*8e40*/  FFMA.FTZ R24, R29.reuse, R14, R31 ;  /* 0x0000000e1d187223 */ /* 0x040fe2000001001f */
[----:B------:R-:W-:Y:S01]  /*8e50*/  SHF.R.S32.HI R25, RZ, 0x1f, R23 ;  /* 0x0000001fff197819 */ /* 0x000fe20000011417 */
[C-C-:B------:R-:W-:Y:S01]  /*8e60*/  FFMA.FTZ R15, R29.reuse, R18, R31.reuse ;  /* 0x000000121d0f7223 */ /* 0x140fe2000001001f */
[----:B------:R-:W-:Y:S01]  /*8e70*/  SHF.R.S32.HI R30, RZ, 0x1f, R16 ;  /* 0x0000001fff1e7819 */ /* 0x000fe20000011410 */
[C-C-:B------:R-:W-:Y:S01]  /*8e80*/  FFMA.FTZ R14, R29.reuse, R20, R31.reuse ;  /* 0x000000141d0e7223 */ /* 0x140fe2000001001f */
[----:B------:R-:W-:Y:S01]  /*8e90*/  SHF.R.S32.HI R13, RZ, 0x1f, R12 ;  /* 0x0000001fff0d7819 */ /* 0x000fe2000001140c */
[C---:B------:R-:W-:Y:S01]  /*8ea0*/  FFMA.FTZ R11, R29.reuse, R22, R31 ;  /* 0x000000161d0b7223 */ /* 0x040fe2000001001f */
[----:B------:R-:W-:Y:S01]  /*8eb0*/  SHF.R.S32.HI R10, RZ, 0x1f, R9 ;  /* 0x0000001fff0a7819 */ /* 0x000fe20000011409 */
[----:B------:R-:W-:Y:S01]  /*8ec0*/  FFMA.FTZ R29, R29, R26, R31 ;  /* 0x0000001a1d1d7223 */ /* 0x000fe2000001001f */
        /* <DEDUP_REMOVED lines=22> */
.L_x_3758:
        /* <DEDUP_REMOVED lines=14> */
.L_x_3760:
[----:B------:R-:W-:Y:S05]  /*9110*/  BSYNC B0 ;  /* 0x0000000000007941 */ /* 0x000fea0003800000 */
.L_x_3759:
[----:B------:R-:W-:Y:S05]  /*9120*/  @!P5 BRA `(.L_x_3761) ;  /* 0x000000000028d947 */ /* 0x000fea0003800000 */
        /* <DEDUP_REMOVED lines=10> */
.L_x_3761:
        /* <DEDUP_REMOVED lines=14> */
.L_x_3763:
[----:B------:R-:W-:Y:S05]  /*92b0*/  BSYNC B0 ;  /* 0x0000000000007941 */ /* 0x000fea0003800000 */
.L_x_3762:
[----:B------:R-:W-:Y:S05]  /*92c0*/  @!P5 BRA `(.L_x_3764) ;  /* 0x000000000028d947 */ /* 0x000fea0003800000 */
[----:B-1----:R-:W-:Y:S01]  /*92d0*/  FMUL.FTZ R16, R15, -1.4426950216293334961 ;  /* 0xbfb8aa3b0f107820 */ /* 0x002fe20000410000 */
        /* <DEDUP_REMOVED lines=9> */
.L_x_3764:
[----:B------:R-:W-:Y:S04]  /*9370*/  BSSY B0, `(.L_x_3765) ;  /* 0x000000e000007945 */ /* 0x000fe80003800000 */
[----:B------:R-:W-:Y:S05]  /*9380*/  @P2 BRA `(.L_x_3766) ;  /* 0x0000000000302947 */ /* 0x000fea0003800000 */
[----:B------:R-:W-:Y:S01]  /*9390*/  ULDC.64 UR6, c[0x0][0x270] ;  /* 0x00009c0000067ab9 */ /* 0x000fe20000000a00 */
[----:B-1----:R-:W-:Y:S01]  /*93a0*/  MOV R17, R41 ;  /* 0x0000002900117202 */ /* 0x002fe20000000f00 */
[----:B------:R-:W-:Y:S01]  /*93b0*/  IMAD R13, R13, UR6, RZ ;  /* 0x000000060d0d7c24 */ /* 0x000fe2000f8e02ff */
        /* <DEDUP_REMOVED lines=9> */
.L_x_3766:
[----:B------:R-:W-:Y:S05]  /*9450*/  BSYNC B0 ;  /* 0x0000000000007941 */ /* 0x000fea0003800000 */
.L_x_3765:
[----:B------:R-:W-:Y:S05]  /*9460*/  @!P5 BRA `(.L_x_3767) ;  /* 0x000000000028d947 */ /* 0x000fea0003800000 */
[----:B--2---:R-:W-:Y:S01]  /*9470*/  FMUL.FTZ R12, R14, -1.4426950216293334961 ;  /* 0xbfb8aa3b0e0c7820 */ /* 0x004fe20000410000 */
[----:B------:R-:W-:-:S05]  /*9480*/  FMUL.FTZ R6, R3, -1.4426950216293334961 ;  /* 0xbfb8aa3b03067820 */ /* 0x000fca0000410000 */
[----:B------:R-:W2:Y:S08]  /*9490*/  MUFU.EX2 R12, R12 ;  /* 0x0000000c000c7308 */ /* 0x000eb00000000800 */
[----:B------:R-:W1:Y:S01]  /*94a0*/  MUFU.EX2 R6, R6 ;  /* 0x0000000600067308 */ /* 0x000e620000000800 */
[----:B--2---:R-:W-:-:S07]  /*94b0*/  FADD.FTZ R13, R12, 1 ;  /* 0x3f8000000c0d7421 */ /* 0x004fce0000010000 */
[----:B------:R-:W2:Y:S01]  /*94c0*/  MUFU.RCP R13, R13 ;  /* 0x0000000d000d7308 */ /* 0x000ea20000001000 */
[----:B-1----:R-:W-:-:S07]  /*94d0*/  FADD.FTZ R7, R6, 1 ;  /* 0x3f80000006077421 */ /* 0x002fce0000010000 */
[----:B------:R-:W1:Y:S01]  /*94e0*/  MUFU.RCP R8, R7 ;  /* 0x0000000700087308 */ /* 0x000e620000001000 */
[----:B--2---:R-:W-:Y:S01]  /*94f0*/  FMUL.FTZ R14, R14, R13 ;  /* 0x0000000d0e0e7220 */ /* 0x004fe20000410000 */
[----:B-1----:R-:W-:-:S07]  /*9500*/  FMUL.FTZ R3, R3, R8 ;  /* 0x0000000803037220 */ /* 0x002fce0000410000 */
.L_x_3767:
[----:B------:R-:W-:Y:S04]  /*9510*/  BSSY B0, `(.L_x_3768) ;  /* 0x000000e000007945 */ /* 0x000fe80003800000 */
[----:B------:R-:W-:Y:S05]  /*9520*/  @P3 BRA `(.L_x_3769) ;  /* 0x0000000000303947 */ /* 0x000fea0003800000 */
[----:B------:R-:W-:Y:S01]  /*9530*/  ULDC.64 UR6, c[0x0][0x270] ;  /* 0x00009c0000067ab9 */ /* 0x000fe20000000a00 */
[----:B------:R-:W-:Y:S01]  /*9540*/  MOV R6, R42 ;  /* 0x0000002a00067202 */ /* 0x000fe20000000f00 */
[----:B------:R-:W-:Y:S01]  /*9550*/  IMAD R10, R10, UR6, RZ ;  /* 0x000000060a0a7c24 */ /* 0x000fe2000f8e02ff */
[----:B-1----:R-:W-:Y:S02]  /*9560*/  MOV R7, R41 ;  /* 0x0000002900077202 */ /* 0x002fe40000000f00 */
[----:B------:R-:W-:Y:S01]  /*9570*/  F2FP.BF16.F32.PACK_AB R3, R14, R3 ;  /* 0x000000030e03723e */ /* 0x000fe200000010ff */
[----:B--2---:R-:W-:-:S04]  /*9580*/  IMAD.WIDE.U32 R12, R9, UR6, R6 ;  /* 0x00000006090c7c25 */ /* 0x004fc8000f8e0006 */
[----:B------:R-:W-:Y:S01]  /*9590*/  IMAD R9, R9, UR7, R10 ;  /* 0x0000000709097c24 */ /* 0x000fe2000f8e020a */
[----:B------:R-:W-:Y:S02]  /*95a0*/  ULDC.64 UR6, c[0x0][0x210] ;  /* 0x0000840000067ab9 */ /* 0x000fe40000000a00 */
[----:B------:R-:W-:Y:S02]  /*95b0*/  LEA R6, P1, R12, UR6, 0x1 ;  /* 0x000000060c067c11 */ /* 0x000fe4000f8208ff */
[----:B------:R-:W-:-:S04]  /*95c0*/  IADD3 R9, R13, R9, RZ ;  /* 0x000000090d097210 */ /* 0x000fc80007ffe0ff */
[----:B------:R-:W-:-:S05]  /*95d0*/  LEA.HI.X R7, R12, UR7, R9, 0x1, P1 ;  /* 0x000000070c077c11 */ /* 0x000fca00088f0c09 */
[----:B------:R3:W-:Y:S02]  /*95e0*/  STG.E desc[UR14][R6.64], R3 ;  /* 0x0000000306007986 */ /* 0x0007e4000c10190e */
.L_x_3769:
[----:B------:R-:W-:Y:S05]  /*95f0*/  BSYNC B0 ;  /* 0x0000000000007941 */ /* 0x000fea0003800000 */
.L_x_3768:
[----:B------:R-:W-:Y:S05]  /*9600*/  @!P5 BRA `(.L_x_3770) ;  /* 0x000000000028d947 */ /* 0x000fea0003800000 */
[----:B---3--:R-:W-:Y:S01]  /*9610*/  FMUL.FTZ R3, R28, -1.4426950216293334961 ;  /* 0xbfb8aa3b1c037820 */ /* 0x008fe20000410000 */
[----:B------:R-:W-:-:S05]  /*9620*/  FMUL.FTZ R8, R11, -1.4426950216293334961 ;  /* 0xbfb8aa3b0b087820 */ /* 0x000fca0000410000 */
[----:B------:R-:W3:Y:S08]  /*9630*/  MUFU.EX2 R3, R3 ;  /* 0x0000000300037308 */ /* 0x000ef00000000800 */
[----:B------:R-:W4:Y:S01]  /*9640*/  MUFU.EX2 R8, R8 ;  /* 0x0000000800087308 */ /* 0x000f220000000800 */
[----:B---3--:R-:W-:-:S07]  /*9650*/  FADD.FTZ R6, R3, 1 ;  /* 0x3f80000003067421 */ /* 0x008fce0000010000 */
[----:B-1----:R-:W1:Y:S01]  /*9660*/  MUFU.RCP R7, R6 ;  /* 0x0000000600077308 */ /* 0x002e620000001000 */
[----:B----4-:R-:W-:-:S07]  /*9670*/  FADD.FTZ R9, R8, 1 ;  /* 0x3f80000008097421 */ /* 0x010fce0000010000 */
[----:B------:R-:W3:Y:S01]  /*9680*/  MUFU.RCP R10, R9 ;  /* 0x00000009000a7308 */ /* 0x000ee20000001000 */
[----:B-1----:R-:W-:Y:S01]  /*9690*/  FMUL.FTZ R28, R28, R7 ;  /* 0x000000071c1c7220 */ /* 0x002fe20000410000 */
[----:B---3--:R-:W-:-:S07]  /*96a0*/  FMUL.FTZ R11, R11, R10 ;  /* 0x0000000a0b0b7220 */ /* 0x008fce0000410000 */
.L_x_3770:
[----:B------:R-:W-:Y:S04]  /*96b0*/  BSSY B0, `(.L_x_3771) ;  /* 0x000000d000007945 */ /* 0x000fe80003800000 */
[----:B------:R-:W-:Y:S05]  /*96c0*/  @P4 BRA `(.L_x_3772) ;  /* 0x00000000002c4947 */ /* 0x000fea0003800000 */
[----:B------:R-:W-:Y:S01]  /*96d0*/  ULDC.64 UR6, c[0x0][0x270] ;  /* 0x00009c0000067ab9 */ /* 0x000fe20000000a00 */
[----:B------:R-:W-:Y:S01]  /*96e0*/  MOV R40, R42 ;  /* 0x0000002a00287202 */ /* 0x000fe20000000f00 */
[----:B------:R-:W-:Y:S01]  /*96f0*/  IMAD R5, R5, UR6, RZ ;  /* 0x0000000605057c24 */ /* 0x000fe2000f8e02ff */
[----:B------:R-:W-:-:S03]  /*9700*/  F2FP.BF16.F32.PACK_AB R11, R11, R28 ;  /* 0x0000001c0b0b723e */ /* 0x000fc600000010ff */
[----:B------:R-:W-:-:S04]  /*9710*/  IMAD.WIDE.U32 R40, R4, UR6, R40 ;  /* 0x0000000604287c25 */ /* 0x000fc8000f8e0028 */
[----:B------:R-:W-:Y:S01]  /*9720*/  IMAD R5, R4, UR7, R5 ;  /* 0x0000000704057c24 */ /* 0x000fe2000f8e0205 */
[----:B------:R-:W-:Y:S02]  /*9730*/  ULDC.64 UR6, c[0x0][0x210] ;  /* 0x0000840000067ab9 */ /* 0x000fe40000000a00 */
[----:B------:R-:W-:Y:S02]  /*9740*/  LEA R4, P1, R40, UR6, 0x1 ;  /* 0x0000000628047c11 */ /* 0x000fe4000f8208ff */
[----:B------:R-:W-:-:S04]  /*9750*/  IADD3 R5, R41, R5, RZ ;  /* 0x0000000529057210 */ /* 0x000fc80007ffe0ff */
[----:B------:R-:W-:-:S05]  /*9760*/  LEA.HI.X R5, R40, UR7, R5, 0x1, P1 ;  /* 0x0000000728057c11 */ /* 0x000fca00088f0c05 */
[----:B------:R4:W-:Y:S02]  /*9770*/  STG.E desc[UR14][R4.64], R11 ;  /* 0x0000000b04007986 */ /* 0x0009e4000c10190e */
.L_x_3772:
[----:B------:R-:W-:Y:S05]  /*9780*/  BSYNC B0 ;  /* 0x0000000000007941 */ /* 0x000fea0003800000 */
.L_x_3771:
[----:B------:R-:W-:Y:S01]  /*9790*/  ULDC UR5, c[0x0][0x10] ;  /* 0x0000040000057ab9 */ /* 0x000fe20000000800 */
[----:B------:R-:W-:Y:S02]  /*97a0*/  UIADD3 UR4, UR4, 0x1, URZ ;  /* 0x0000000104047890 */ /* 0x000fe4000fffe03f */
[----:B------:R-:W-:-:S04]  /*97b0*/  UIADD3 UR9, UR5, UR9, URZ ;  /* 0x0000000905097290 */ /* 0x000fc8000fffe03f */
[----:B------:R-:W-:-:S06]  /*97c0*/  UISETP.GE.AND UP0, UPT, UR9, UR8, UPT ;  /* 0x000000080900728c */ /* 0x000fcc000bf06270 */
[----:B------:R-:W-:-:S13]  /*97d0*/  PLOP3.LUT P1, PT, PT, PT, UP0, 0x80, 0x0 ;  /* 0x000000000000781c */ /* 0x000fda0003f2f008 */
[----:B------:R-:W-:Y:S05]  /*97e0*/  @!P1 BRA `(.L_x_3773) ;  /* 0xffffff6800989947 */ /* 0x000fea000383ffff */
[----:B------:R-:W-:Y:S05]  /*97f0*/  EXIT ;  /* 0x000000000000794d */ /* 0x000fea0003800000 */
.L_x_3774:
        /* <DEDUP_REMOVED lines=16> */
.L_x_5608:


//--------------------- .text._Z35group_norm_nhwc_fwd_one_pass_kernelI11Bf16IOFp32WLi512ELi160ELi640EEv26Group_norm_nhwc_fwd_params --------------------------
	.section	.text._Z35group_norm_nhwc_fwd_one_pass_kernelI11Bf16IOFp32WLi512ELi160ELi640EEv26Group_norm_nhwc_fwd_params,"ax",@progbits
	.align	128
        .global         _Z35group_norm_nhwc_fwd_one_pass_kernelI11Bf16IOFp32WLi512ELi160ELi640EEv26Group_norm_nhwc_fwd_params
        .type           _Z35group_norm_nhwc_fwd_one_pass_kernelI11Bf16IOFp32WLi512ELi160ELi640EEv26Group_norm_nhwc_fwd_params,@function
        .size           _Z35group_norm_nhwc_fwd_one_pass_kernelI11Bf16IOFp32WLi512ELi160ELi640EEv26Group_norm_nhwc_fwd_params,(.L_x_5609 - _Z35group_norm_nhwc_fwd_one_pass_kernelI11Bf16IOFp32WLi512ELi160ELi640EEv26Group_norm_nhwc_fwd_params)
        .other          _Z35group_norm_nhwc_fwd_one_pass_kernelI11Bf16IOFp32WLi512ELi160ELi640EEv26Group_norm_nhwc_fwd_params,@"STO_CUDA_ENTRY STV_DEFAULT"
_Z35group_norm_nhwc_fwd_one_pass_kernelI11Bf16IOFp32WLi512ELi160ELi640EEv26Group_norm_nhwc_fwd_params:
.text._Z35group_norm_nhwc_fwd_one_pass_kernelI11Bf16IOFp32WLi512ELi160ELi640EEv26Group_norm_nhwc_fwd_params:
[----:B------:R-:W0:Y:S08]  /*0000*/  LDC R1, c[0x0][0x28] ;  /* 0x00000a00ff017b82 */ /* 0x000e300000000800 */
[----:B------:R-:W1:Y:S01]  /*0010*/  S2UR UR8, SR_CTAID.Y ;  /* 0x00000000000879c3 */ /* 0x000e620000002600 */
[----:B------:R-:W-:Y:S01]  /*0020*/  ULDC UR4, c[0x0][0x288] ;  /* 0x0000a20000047ab9 */ /* 0x000fe20000000800 */
[----:B------:R-:W-:Y:S01]  /*0030*/  ULDC UR5, c[0x0][0x258] ;  /* 0x0000960000057ab9 */ /* 0x000fe20000000800 */
[----:B0-----:R-:W-:Y:S01]  /*0040*/  VIADD R1, R1, 0xfffffba0 ;  /* 0xfffffba001017836 */ /* 0x001fe20000000000 */
[----:B------:R-:W-:-:S04]  /*0050*/  UIMAD UR4, UR4, UR5, URZ ;  /* 0x00000005040472a4 */ /* 0x000fc8000f8e023f */
[----:B------:R-:W-:Y:S01]  /*0060*/  R2UR UR5, R1 ;  /* 0x00000000010572ca */ /* 0x000fe200000e0000 */
[----:B-1----:R-:W-:-:S06]  /*0070*/  UISETP.GE.AND UP0, UPT, UR8, UR4, UPT ;  /* 0x000000040800728c */ /* 0x002fcc000bf06270 */
[----:B------:R-:W-:-:S13]  /*0080*/  PLOP3.LUT P0, PT, PT, PT, UP0, 0x80, 0x0 ;  /* 0x000000000000781c */ /* 0x000fda0003f0f008 */
[----:B------:R-:W-:Y:S05]  /*0090*/  @P0 EXIT ;  /* 0x000000000000094d */ /* 0x000fea0003800000 */
[----:B------:R-:W0:Y:S01]  /*00a0*/  S2R R2, SR_TID.X ;  /* 0x0000000000027919 */ /* 0x000e220000002100 */
[----:B------:R-:W1:Y:S01]  /*00b0*/  S2UR UR14, SR_CTAID.X ;  /* 0x00000000000e79c3 */ /* 0x000e620000002500 */
[----:B------:R-:W-:Y:S01]  /*00c0*/  UIADD3 UR5, UR5, 0x10, URZ ;  /* 0x0000001005057890 */ /* 0x000fe2000fffe03f */
[----:B------:R-:W-:Y:S01]  /*00d0*/  UMOV UR4, URZ ;  /* 0x0000003f00047c82 */ /* 0x000fe20008000000 */
[----:B------:R-:W-:-:S05]  /*00e0*/  ULDC.64 UR12, c[0x0][0x208] ;  /* 0x00008200000c7ab9 */ /* 0x000fca0000000a00 */
[----:B------:R-:W1:Y:S01]  /*00f0*/  LDC R5, c[0x0][0x294] ;  /* 0x0000a500ff057b82 */ /* 0x000e620000000800 */
[----:B0-----:R-:W-:-:S05]  /*0100*/  IMAD.WIDE.U32 R2, R2, -0x33333333, RZ ;  /* 0xcccccccd02027825 */ /* 0x001fca00078e00ff */
[----:B------:R-:W-:-:S05]  /*0110*/  SHF.R.U32.HI R0, RZ, 0x6, R3 ;  /* 0x00000006ff007819 */ /* 0x000fca0000011603 */
[----:B-1----:R-:W-:-:S07]  /*0120*/  IMAD R0, R5, UR14, R0 ;  /* 0x0000000e05007c24 */ /* 0x002fce000f8e0200 */
.L_x_3791:
[----:B------:R-:W-:Y:S01]  /*0130*/  ULDC UR11, c[0x0][0x288] ;  /* 0x0000a200000b7ab9 */ /* 0x000fe20000000800 */
[----:B0-----:R-:W-:Y:S01]  /*0140*/  IABS R7, UR8 ;  /* 0x0000000800077c13 */ /* 0x001fe20008000000 */
[----:B------:R-:W-:Y:S01]  /*0150*/  IMAD.U32 R5, RZ, RZ, UR11 ;  /* 0x0000000bff057e24 */ /* 0x000fe2000f8e00ff */
[----:B------:R-:W-:Y:S01]  /*0160*/  UMOV UR6, URZ ;  /* 0x0000003f00067c82 */ /* 0x000fe20008000000 */
[----:B------:R-:W-:Y:S01]  /*0170*/  ULDC.64 UR16, c[0x0][0x278] ;  /* 0x00009e0000107ab9 */ /* 0x000fe20000000a00 */
[----:B------:R-:W-:Y:S01]  /*0180*/  R2UR UR10, R7 ;  /* 0x00000000070a72ca */ /* 0x000fe200000e0000 */
[C---:B------:R-:W-:Y:S01]  /*0190*/  VIADD R26, R0.reuse, 0x8 ;  /* 0x00000008001a7836 */ /* 0x040fe20000000000 */
[----:B------:R-:W-:Y:S01]  /*01a0*/  IABS R5, R5 ;  /* 0x0000000500057213 */ /* 0x000fe20000000000 */
[C---:B------:R-:W-:Y:S01]  /*01b0*/  VIADD R22, R0.reuse, 0x10 ;  /* 0x0000001000167836 */ /* 0x040fe20000000000 */
[----:B-1----:R-:W-:Y:S01]  /*01c0*/  SHF.R.S32.HI R9, RZ, 0x1f, R0 ;  /* 0x0000001fff097819 */ /* 0x002fe20000011400 */
[----:B------:R-:W-:Y:S01]  /*01d0*/  VIADD R12, R0, 0x20 ;  /* 0x00000020000c7836 */ /* 0x000fe20000000000 */
[----:B------:R-:W-:-:S02]  /*01e0*/  R2UR UR15, R5 ;  /* 0x00000000050f72ca */ /* 0x000fc400000e0000 */
[----:B------:R-:W-:Y:S02]  /*01f0*/  ISETP.GE.U32.AND P1, PT, R0, UR16, PT ;  /* 0x0000001000007c0c */ /* 0x000fe4000bf26070 */
[----:B------:R-:W-:Y:S02]  /*0200*/  SHF.R.S32.HI R29, RZ, 0x1f, R26 ;  /* 0x0000001fff1d7819 */ /* 0x000fe4000001141a */
[----:B------:R-:W-:Y:S02]  /*0210*/  LOP3.LUT R2, R2, 0xfdffffff, RZ, 0xc0, !PT ;  /* 0xfdffffff02027812 */ /* 0x000fe400078ec0ff */
[----:B------:R-:W-:Y:S02]  /*0220*/  ISETP.GE.U32.AND P2, PT, R22, UR16, PT ;  /* 0x0000001016007c0c */ /* 0x000fe4000bf46070 */
[----:B------:R-:W-:Y:S02]  /*0230*/  SHF.R.S32.HI R27, RZ, 0x1f, R22 ;  /* 0x0000001fff1b7819 */ /* 0x000fe40000011416 */
[----:B------:R-:W-:Y:S01]  /*0240*/  SHF.R.S32.HI R13, RZ, 0x1f, R12 ;  /* 0x0000001fff0d7819 */ /* 0x000fe2000001140c */
[----:B------:R-:W0:Y:S01]  /*0250*/  I2F.RP R5, UR15 ;  /* 0x0000000f00057d06 */ /* 0x000e220008209400 */
[----:B------:R-:W-:-:S07]  /*0260*/  LOP3.LUT R3, R3, 0x7fffffff, RZ, 0xc0, !PT ;  /* 0x7fffffff03037812 */ /* 0x000fce00078ec0ff */
[----:B0-----:R-:W0:Y:S02]  /*0270*/  MUFU.RCP R5, R5 ;  /* 0x0000000500057308 */ /* 0x001e240000001000 */
[----:B0-----:R-:W-:Y:S02]  /*0280*/  IADD3 R6, R5, 0xffffffe, RZ ;  /* 0x0ffffffe05067810 */ /* 0x001fe40007ffe0ff */
[----:B------:R-:W0:Y:S04]  /*0290*/  S2R R5, SR_TID.X ;  /* 0x0000000000057919 */ /* 0x000e280000002100 */
[----:B------:R-:W1:Y:S02]  /*02a0*/  F2I.FTZ.U32.TRUNC.NTZ R6, R6 ;  /* 0x0000000600067305 */ /* 0x000e64000021f000 */
[----:B-1----:R-:W-:-:S13]  /*02b0*/  R2UR UR7, R6 ;  /* 0x00000000060772ca */ /* 0x002fda00000e0000 */
[----:B------:R-:W-:Y:S01]  /*02c0*/  UIADD3 UR9, URZ, -UR7, URZ ;  /* 0x800000073f097290 */ /* 0x000fe2000fffe03f */
[C---:B0-----:R-:W-:Y:S01]  /*02d0*/  IMAD.WIDE.U32 R6, R5.reuse, -0x33333333, RZ ;  /* 0xcccccccd05067825 */ /* 0x041fe200078e00ff */
[----:B------:R-:W-:Y:S02]  /*02e0*/  ISETP.GT.U32.AND P0, PT, R5, 0x27f, PT ;  /* 0x0000027f0500780c */ /* 0x000fe40003f04070 */
[----:B------:R-:W-:Y:S02]  /*02f0*/  UIMAD UR9, UR9, UR15, URZ ;  /* 0x0000000f090972a4 */ /* 0x000fe4000f8e023f */
[----:B------:R-:W-:Y:S02]  /*0300*/  SHF.R.U32.HI R6, RZ, 0x6, R7 ;  /* 0x00000006ff067819 */ /* 0x000fe40000011607 */
[----:B------:R-:W-:Y:S01]  /*0310*/  UIMAD.WIDE.U32 UR6, UR7, UR9, UR6 ;  /* 0x00000009070672a5 */ /* 0x000fe2000f8e0006 */
[----:B------:R-:W-:Y:S02]  /*0320*/  ISETP.GE.OR.EX P3, PT, R9, UR17, P0, P1 ;  /* 0x0000001109007c0c */ /* 0x000fe40008766710 */
[----:B------:R-:W-:Y:S01]  /*0330*/  IMAD R6, R6, -0x50, R5 ;  /* 0xffffffb006067824 */ /* 0x000fe200078e0205 */
[----:B------:R-:W-:Y:S01]  /*0340*/  UIMAD.WIDE.U32 UR6, UR7, UR10, URZ ;  /* 0x0000000a070672a5 */ /* 0x000fe2000f8e003f */
[----:B------:R-:W-:-:S02]  /*0350*/  ISETP.GE.U32.AND P1, PT, R26, UR16, PT ;  /* 0x000000101a007c0c */ /* 0x000fc4000bf26070 */
[----:B------:R-:W-:Y:S01]  /*0360*/  ISETP.GE.OR.EX P5, PT, R27, UR17, P0, P2 ;  /* 0x000000111b007c0c */ /* 0x000fe200087a6720 */
[----:B------:R-:W-:Y:S01]  /*0370*/  UIADD3 UR6, -UR7, URZ, URZ ;  /* 0x0000003f07067290 */ /* 0x000fe2000fffe13f */
[----:B------:R-:W-:Y:S02]  /*0380*/  SHF.L.U32 R6, R6, 0x1, RZ ;  /* 0x0000000106067819 */ /* 0x000fe400000006ff */
[----:B------:R-:W-:Y:S01]  /*0390*/  ISETP.GE.OR.EX P6, PT, R29, UR17, P0, P1 ;  /* 0x000000111d007c0c */ /* 0x000fe200087c6710 */
[----:B------:R-:W-:Y:S01]  /*03a0*/  UIMAD UR6, UR15, UR6, UR10 ;  /* 0x000000060f0672a4 */ /* 0x000fe2000f8e020a */
[----:B------:R-:W-:Y:S01]  /*03b0*/  SHF.R.S32.HI R5, RZ, 0x1f, R6 ;  /* 0x0000001fff057819 */ /* 0x000fe20000011406 */
[----:B------:R-:W0:Y:S01]  /*03c0*/  @!P3 LDC.64 R24, c[0x0][0x270] ;  /* 0x00009c00ff18bb82 */ /* 0x000e220000000a00 */
[----:B------:R-:W-:Y:S01]  /*03d0*/  @P3 LOP3.LUT R2, R2, 0x2000000, RZ, 0xfc, !PT ;  /* 0x0200000002023812 */ /* 0x000fe200078efcff */
[----:B------:R-:W-:Y:S01]  /*03e0*/  UISETP.GT.U32.AND UP0, UPT, UR15, UR6, UPT ;  /* 0x000000060f00728c */ /* 0x000fe2000bf04070 */
[----:B------:R-:W-:-:S02]  /*03f0*/  ISETP.GE.U32.AND P2, PT, R12, UR16, PT ;  /* 0x000000100c007c0c */ /* 0x000fc4000bf46070 */
[----:B------:R-:W-:-:S03]  /*0400*/  LOP3.LUT R2, R2, 0xfeffffff, RZ, 0xc0, !PT ;  /* 0xfeffffff02027812 */ /* 0x000fc600078ec0ff */
[----:B------:R-:W1:Y:S01]  /*0410*/  @!P3 LDC.64 R18, c[0x0][0x220] ;  /* 0x00008800ff12bb82 */ /* 0x000e620000000a00 */
[----:B------:R-:W-:Y:S02]  /*0420*/  ISETP.GE.OR.EX P3, PT, R13, UR17, P0, P2 ;  /* 0x000000110d007c0c */ /* 0x000fe40008766720 */
[----:B------:R-:W-:Y:S02]  /*0430*/  @P6 LOP3.LUT R2, R2, 0x1000000, RZ, 0xfc, !PT ;  /* 0x0100000002026812 */ /* 0x000fe400078efcff */
[----:B------:R-:W-:Y:S02]  /*0440*/  @!UP0 UIADD3 UR6, UR6, -UR15, URZ ;  /* 0x8000000f06068290 */ /* 0x000fe4000fffe03f */
[----:B------:R-:W-:Y:S01]  /*0450*/  @!UP0 UIADD3 UR7, UR7, 0x1, URZ ;  /* 0x0000000107078890 */ /* 0x000fe2000fffe03f */
[----:B------:R-:W-:Y:S01]  /*0460*/  LOP3.LUT R2, R2, 0xff7fffff, RZ, 0xc0, !PT ;  /* 0xff7fffff02027812 */ /* 0x000fe200078ec0ff */
[----:B------:R-:W-:Y:S01]  /*0470*/  UISETP.GE.U32.AND UP1, UPT, UR6, UR15, UPT ;  /* 0x0000000f0600728c */ /* 0x000fe2000bf26070 */
[----:B------:R-:W2:Y:S01]  /*0480*/  @!P6 LDC.64 R20, c[0x0][0x270] ;  /* 0x00009c00ff14eb82 */ /* 0x000ea20000000a00 */
[----:B------:R-:W-:Y:S01]  /*0490*/  ULOP3.LUT UR6, UR8, UR11, URZ, 0x3c, !UPT ;  /* 0x0000000b08067292 */ /* 0x000fe2000f8e3c3f */
[----:B------:R-:W-:-:S03]  /*04a0*/  @P5 LOP3.LUT R2, R2, 0x800000, RZ, 0xfc, !PT ;  /* 0x0080000002025812 */ /* 0x000fc600078efcff */
[----:B------:R-:W-:Y:S01]  /*04b0*/  UISETP.GE.AND UP0, UPT, UR6, URZ, UPT ;  /* 0x0000003f0600728c */ /* 0x000fe2000bf06270 */
[----:B------:R-:W-:Y:S02]  /*04c0*/  LOP3.LUT R2, R2, 0xffbfffff, RZ, 0xc0, !PT ;  /* 0xffbfffff02027812 */ /* 0x000fe400078ec0ff */
[----:B------:R-:W3:Y:S02]  /*04d0*/  @!P5 LDC.64 R10, c[0x0][0x270] ;  /* 0x00009c00ff0adb82 */ /* 0x000ee40000000a00 */
[----:B------:R-:W-:Y:S02]  /*04e0*/  @UP1 UIADD3 UR7, UR7, 0x1, URZ ;  /* 0x0000000107071890 */ /* 0x000fe4000fffe03f */
[----:B------:R-:W-:-:S04]  /*04f0*/  UISETP.NE.AND UP1, UPT, UR11, URZ, UPT ;  /* 0x0000003f0b00728c */ /* 0x000fc8000bf25270 */
[----:B------:R-:W4:Y:S01]  /*0500*/  @!P6 LDC.64 R42, c[0x0][0x220] ;  /* 0x00008800ff2aeb82 */ /* 0x000f220000000a00 */
[----:B------:R-:W-:Y:S02]  /*0510*/  UMOV UR9, UR7 ;  /* 0x0000000700097c82 */ /* 0x000fe40008000000 */
[----:B------:R-:W-:-:S04]  /*0520*/  @!UP0 UIADD3 UR9, -UR9, URZ, URZ ;  /* 0x0000003f09098290 */ /* 0x000fc8000fffe13f */
[----:B------:R-:W-:Y:S01]  /*0530*/  @!UP1 ULOP3.LUT UR9, URZ, UR11, URZ, 0x33, !UPT ;  /* 0x0000000b3f099292 */ /* 0x000fe2000f8e333f */
[----:B------:R-:W4:Y:S01]  /*0540*/  @!P5 LDC.64 R30, c[0x0][0x220] ;  /* 0x00008800ff1edb82 */ /* 0x000f220000000a00 */
[----:B--2---:R-:W-:Y:S02]  /*0550*/  @!P6 IMAD R29, R29, R20, RZ ;  /* 0x000000141d1de224 */ /* 0x004fe400078e02ff */
[----:B------:R-:W-:Y:S02]  /*0560*/  UIADD3 UR6, -UR9, URZ, URZ ;  /* 0x0000003f09067290 */ /* 0x000fe4000fffe13f */
[----:B------:R-:W-:Y:S02]  /*0570*/  USHF.R.S32.HI UR7, URZ, 0x1f, UR9 ;  /* 0x0000001f3f077899 */ /* 0x000fe40008011409 */
[----:B------:R-:W-:Y:S01]  /*0580*/  UIMAD UR6, UR11, UR6, UR8 ;  /* 0x000000060b0672a4 */ /* 0x000fe2000f8e0208 */
[----:B---3--:R-:W-:Y:S02]  /*0590*/  @!P5 IMAD R27, R27, R10, RZ ;  /* 0x0000000a1b1bd224 */ /* 0x008fe400078e02ff */
[----:B------:R-:W-:Y:S01]  /*05a0*/  ULDC.64 UR10, c[0x0][0x280] ;  /* 0x0000a000000a7ab9 */ /* 0x000fe20000000a00 */
[----:B------:R-:W-:Y:S01]  /*05b0*/  UIMAD UR6, UR6, 0xa0, URZ ;  /* 0x000000a0060678a4 */ /* 0x000fe2000f8e023f */
[----:B------:R-:W-:Y:S01]  /*05c0*/  MOV R7, UR10 ;  /* 0x0000000a00077c02 */ /* 0x000fe20008000f00 */
[----:B------:R-:W-:Y:S01]  /*05d0*/  UIMAD UR7, UR7, UR10, URZ ;  /* 0x0000000a070772a4 */ /* 0x000fe2000f8e023f */
[----:B------:R-:W-:-:S03]  /*05e0*/  @!P5 IMAD R27, R22, R11, R27 ;  /* 0x0000000b161bd224 */ /* 0x000fc600078e021b */
[----:B------:R-:W-:Y:S01]  /*05f0*/  IADD3 R14, P1, R6, UR6, RZ ;  /* 0x00000006060e7c10 */ /* 0x000fe2000ff3e0ff */
[----:B------:R-:W-:Y:S01]  /*0600*/  IMAD.U32 R6, RZ, RZ, UR6 ;  /* 0x00000006ff067e24 */ /* 0x000fe2000f8e00ff */
[----:B------:R-:W-:-:S04]  /*0610*/  UIMAD UR7, UR9, UR11, UR7 ;  /* 0x0000000b090772a4 */ /* 0x000fc8000f8e0207 */
[----:B------:R-:W-:Y:S01]  /*0620*/  LEA.HI.X.SX32 R15, R6, R5, 0x1, P1 ;  /* 0x00000005060f7211 */ /* 0x000fe200008f0eff */
[----:B------:R-:W-:Y:S02]  /*0630*/  VIADD R5, R0, 0x18 ;  /* 0x0000001800057836 */ /* 0x000fe40000000000 */
[----:B------:R-:W-:-:S03]  /*0640*/  IMAD.WIDE.U32 R14, R7, UR9, R14 ;  /* 0x00000009070e7c25 */ /* 0x000fc6000f8e000e */
[----:B------:R-:W-:Y:S02]  /*0650*/  ISETP.GE.U32.AND P1, PT, R5, UR16, PT ;  /* 0x0000001005007c0c */ /* 0x000fe4000bf26070 */
[----:B------:R-:W-:Y:S01]  /*0660*/  SHF.R.S32.HI R23, RZ, 0x1f, R5 ;  /* 0x0000001fff177819 */ /* 0x000fe20000011405 */
[----:B------:R-:W-:Y:S01]  /*0670*/  VIADD R17, R15, UR7 ;  /* 0x000000070f117c36 */ /* 0x000fe20008000000 */
[----:B------:R-:W-:Y:S02]  /*0680*/  ULDC.64 UR6, c[0x0][0x278] ;  /* 0x00009e0000067ab9 */ /* 0x000fe40000000a00 */
[----:B------:R-:W-:-:S13]  /*0690*/  ISETP.GE.OR.EX P4, PT, R23, UR17, P0, P1 ;  /* 0x0000001117007c0c */ /* 0x000fda0008786710 */
[----:B------:R-:W-:Y:S01]  /*06a0*/  @P4 LOP3.LUT R2, R2, 0x400000, RZ, 0xfc, !PT ;  /* 0x0040000002024812 */ /* 0x000fe200078efcff */
[----:B------:R-:W2:Y:S03]  /*06b0*/  @!P4 LDC.64 R6, c[0x0][0x270] ;  /* 0x00009c00ff06cb82 */ /* 0x000ea60000000a00 */
[C---:B------:R-:W-:Y:S02]  /*06c0*/  LOP3.LUT P2, RZ, R2.reuse, 0x2000000, RZ, 0xc0, !PT ;  /* 0x0200000002ff7812 */ /* 0x040fe4000784c0ff */
[----:B------:R-:W-:-:S04]  /*06d0*/  LOP3.LUT R2, R2, 0xffdfffff, RZ, 0xc0, !PT ;  /* 0xffdfffff02027812 */ /* 0x000fc800078ec0ff */
[----:B------:R-:W-:-:S04]  /*06e0*/  @P3 LOP3.LUT R2, R2, 0x200000, RZ, 0xfc, !PT ;  /* 0x0020000002023812 */ /* 0x000fc800078efcff */
[----:B------:R-:W-:-:S03]  /*06f0*/  LOP3.LUT R2, R2, 0xffefffff, RZ, 0xc0, !PT ;  /* 0xffefffff02027812 */ /* 0x000fc600078ec0ff */
[----:B0-----:R-:W-:Y:S01]  /*0700*/  @!P2 IMAD R9, R9, R24, RZ ;  /* 0x000000180909a224 */ /* 0x001fe200078e02ff */
[----:B------:R-:W-:-:S03]  /*0710*/  @!P2 MOV R16, R14 ;  /* 0x0000000e0010a202 */ /* 0x000fc60000000f00 */
[C---:B------:R-:W-:Y:S02]  /*0720*/  @!P2 IMAD R33, R0.reuse, R25, R9 ;  /* 0x000000190021a224 */ /* 0x040fe400078e0209 */
[----:B------:R-:W-:Y:S01]  /*0730*/  @!P2 IMAD.WIDE.U32 R24, R0, R24, R16 ;  /* 0x000000180018a225 */ /* 0x000fe200078e0010 */
[----:B------:R-:W0:Y:S03]  /*0740*/  @!P3 LDC.64 R8, c[0x0][0x270] ;  /* 0x00009c00ff08bb82 */ /* 0x000e260000000a00 */
[----:B------:R-:W-:Y:S01]  /*0750*/  @!P2 IMAD.IADD R25, R25, 0x1, R33 ;  /* 0x000000011919a824 */ /* 0x000fe200078e0221 */
[----:B-1----:R-:W-:Y:S01]  /*0760*/  @!P2 LEA R34, P1, R24, R18, 0x1 ;  /* 0x000000121822a211 */ /* 0x002fe200078208ff */
[----:B------:R-:W-:-:S03]  /*0770*/  @!P6 IMAD R33, R26, R21, R29 ;  /* 0x000000151a21e224 */ /* 0x000fc600078e021d */
[----:B------:R-:W-:Y:S01]  /*0780*/  @!P2 LEA.HI.X R35, R24, R19, R25, 0x1, P1 ;  /* 0x000000131823a211 */ /* 0x000fe200008f0c19 */
[----:B------:R-:W-:Y:S01]  /*0790*/  @!P6 IMAD.MOV.U32 R24, RZ, RZ, R14 ;  /* 0x000000ffff18e224 */ /* 0x000fe200078e000e */
[----:B------:R-:W-:Y:S01]  /*07a0*/  @!P6 MOV R25, R17 ;  /* 0x000000110019e202 */ /* 0x000fe20000000f00 */
[----:B------:R-:W1:Y:S02]  /*07b0*/  @!P4 LDC.64 R18, c[0x0][0x220] ;  /* 0x00008800ff12cb82 */ /* 0x000e640000000a00 */
[----:B------:R-:W-:Y:S01]  /*07c0*/  @!P2 STL.64 [R1+0x110], R34 ;  /* 0x000110220100a387 */ /* 0x000fe20000100a00 */
[----:B------:R-:W-:-:S05]  /*07d0*/  @!P6 IMAD.WIDE.U32 R20, R26, R20, R24 ;  /* 0x000000141a14e225 */ /* 0x000fca00078e0018 */
[----:B------:R-:W3:Y:S01]  /*07e0*/  @!P3 LDC.64 R28, c[0x0][0x220] ;  /* 0x00008800ff1cbb82 */ /* 0x000ee20000000a00 */
[----:B------:R-:W-:Y:S01]  /*07f0*/  @!P5 IMAD.MOV.U32 R24, RZ, RZ, R14 ;  /* 0x000000ffff18d224 */ /* 0x000fe200078e000e */
[----:B------:R-:W-:Y:S01]  /*0800*/  @!P6 IADD3 R21, R21, R33, RZ ;  /* 0x000000211515e210 */ /* 0x000fe20007ffe0ff */
[----:B------:R-:W-:Y:S01]  /*0810*/  @!P5 IMAD.MOV.U32 R25, RZ, RZ, R17 ;  /* 0x000000ffff19d224 */ /* 0x000fe200078e0011 */
[----:B----4-:R-:W-:Y:S01]  /*0820*/  @!P6 LEA R42, P1, R20, R42, 0x1 ;  /* 0x0000002a142ae211 */ /* 0x010fe200078208ff */
[----:B0-----:R-:W-:Y:S02]  /*0830*/  @!P3 IMAD R13, R13, R8, RZ ;  /* 0x000000080d0db224 */ /* 0x001fe400078e02ff */
[----:B------:R-:W-:Y:S01]  /*0840*/  @!P5 IMAD.WIDE.U32 R10, R22, R10, R24 ;  /* 0x0000000a160ad225 */ /* 0x000fe200078e0018 */
[----:B------:R-:W-:Y:S02]  /*0850*/  @!P6 LEA.HI.X R43, R20, R43, R21, 0x1, P1 ;  /* 0x0000002b142be211 */ /* 0x000fe400008f0c15 */
[----:B------:R-:W-:Y:S01]  /*0860*/  @!P4 MOV R21, R17 ;  /* 0x000000110015c202 */ /* 0x000fe20000000f00 */
[----:B--2---:R-:W-:Y:S01]  /*0870*/  @!P4 IMAD R22, R23, R6, RZ ;  /* 0x000000061716c224 */ /* 0x004fe200078e02ff */
[----:B------:R-:W-:Y:S01]  /*0880*/  @!P5 LEA R30, P1, R10, R30, 0x1 ;  /* 0x0000001e0a1ed211 */ /* 0x000fe200078208ff */
[----:B------:R-:W-:Y:S01]  /*0890*/  @!P5 IMAD.IADD R11, R11, 0x1, R27 ;  /* 0x000000010b0bd824 */ /* 0x000fe200078e021b */
[----:B------:R0:W-:Y:S01]  /*08a0*/  STL.64 [R1+0x450], R42 ;  /* 0x0004502a01007387 */ /* 0x0001e20000100a00 */
[----:B------:R-:W-:-:S02]  /*08b0*/  @!P4 IMAD.MOV.U32 R20, RZ, RZ, R14 ;  /* 0x000000ffff14c224 */ /* 0x000fc400078e000e */
[C---:B------:R-:W-:Y:S01]  /*08c0*/  @!P4 IMAD R23, R5.reuse, R7, R22 ;  /* 0x000000070517c224 */ /* 0x040fe200078e0216 */
[----:B------:R-:W-:Y:S01]  /*08d0*/  @!P5 LEA.HI.X R31, R10, R31, R11, 0x1, P1 ;  /* 0x0000001f0a1fd211 */ /* 0x000fe200008f0c0b */
[----:B------:R-:W-:-:S04]  /*08e0*/  @!P4 IMAD.WIDE.U32 R6, R5, R6, R20 ;  /* 0x000000060506c225 */ /* 0x000fc800078e0014 */
[----:B------:R-:W-:Y:S01]  /*08f0*/  @!P3 IMAD.MOV.U32 R10, RZ, RZ, R14 ;  /* 0x000000ffff0ab224 */ /* 0x000fe200078e000e */
[----:B------:R-:W-:Y:S01]  /*0900*/  @!P4 IADD3 R5, R7, R23, RZ ;  /* 0x000000170705c210 */ /* 0x000fe20007ffe0ff */
[----:B------:R-:W-:Y:S01]  /*0910*/  @!P3 IMAD.MOV.U32 R11, RZ, RZ, R17 ;  /* 0x000000ffff0bb224 */ /* 0x000fe200078e0011 */
[----:B-1----:R-:W-:Y:S01]  /*0920*/  @!P4 LEA R18, P1, R6, R18, 0x1 ;  /* 0x000000120612c211 */ /* 0x002fe200078208ff */
[C---:B------:R-:W-:Y:S01]  /*0930*/  @!P3 IMAD R13, R12.reuse, R9, R13 ;  /* 0x000000090c0db224 */ /* 0x040fe200078e020d */
[----:B------:R1:W-:Y:S01]  /*0940*/  STL.64 [R1+0x458], R30 ;  /* 0x0004581e01007387 */ /* 0x0003e20000100a00 */
[----:B------:R-:W-:Y:S01]  /*0950*/  @!P3 IMAD.WIDE.U32 R8, R12, R8, R10 ;  /* 0x000000080c08b225 */ /* 0x000fe200078e000a */
[----:B------:R-:W-:Y:S02]  /*0960*/  @!P4 LEA.HI.X R19, R6, R19, R5, 0x1, P1 ;  /* 0x000000130613c211 */ /* 0x000fe400008f0c05 */
[----:B0-----:R-:W2:Y:S01]  /*0970*/  LDL.LU.64 R42, [R1+0x110] ;  /* 0x00011000012a7983 */ /* 0x001ea20000300a00 */
[----:B------:R-:W-:Y:S01]  /*0980*/  @!P3 IMAD.IADD R6, R9, 0x1, R13 ;  /* 0x000000010906b824 */ /* 0x000fe200078e020d */
[----:B---3--:R-:W-:Y:S01]  /*0990*/  @!P3 LEA R28, P1, R8, R28, 0x1 ;  /* 0x0000001c081cb211 */ /* 0x008fe200078208ff */
[----:B------:R-:W-:-:S02]  /*09a0*/  VIADD R5, R0, 0x28 ;  /* 0x0000002800057836 */ /* 0x000fc40000000000 */
[----:B------:R-:W-:Y:S01]  /*09b0*/  VIADD R44, R0, 0x1f0 ;  /* 0x000001f0002c7836 */ /* 0x000fe20000000000 */
[----:B------:R-:W-:Y:S01]  /*09c0*/  @!P3 LEA.HI.X R29, R8, R29, R6, 0x1, P1 ;  /* 0x0000001d081db211 */ /* 0x000fe200008f0c06 */
[----:B------:R-:W-:Y:S01]  /*09d0*/  STL [R1+0x44c], R19 ;  /* 0x00044c1301007387 */ /* 0x000fe20000100800 */
[----:B------:R-:W-:Y:S02]  /*09e0*/  ISETP.GE.U32.AND P1, PT, R5, UR16, PT ;  /* 0x0000001005007c0c */ /* 0x000fe4000bf26070 */
[----:B------:R-:W-:Y:S01]  /*09f0*/  SHF.R.S32.HI R7, RZ, 0x1f, R5 ;  /* 0x0000001fff077819 */ /* 0x000fe20000011405 */
[----:B------:R-:W-:Y:S03]  /*0a00*/  STL [R1+0x448], R29 ;  /* 0x0004481d01007387 */ /* 0x000fe60000100800 */
[----:B------:R-:W-:-:S13]  /*0a10*/  ISETP.GE.OR.EX P2, PT, R7, UR17, P0, P1 ;  /* 0x0000001107007c0c */ /* 0x000fda0008746710 */
[----:B------:R-:W0:Y:S01]  /*0a20*/  @!P2 LDC.64 R8, c[0x0][0x270] ;  /* 0x00009c00ff08ab82 */ /* 0x000e220000000a00 */
[----:B------:R-:W-:-:S04]  /*0a30*/  @P2 LOP3.LUT R2, R2, 0x100000, RZ, 0xfc, !PT ;  /* 0x0010000002022812 */ /* 0x000fc800078efcff */
[----:B------:R-:W-:-:S03]  /*0a40*/  LOP3.LUT R2, R2, 0xfff7ffff, RZ, 0xc0, !PT ;  /* 0xfff7ffff02027812 */ /* 0x000fc600078ec0ff */
[----:B------:R-:W3:Y:S01]  /*0a50*/  @!P2 LDC.64 R24, c[0x0][0x220] ;  /* 0x00008800ff18ab82 */ /* 0x000ee20000000a00 */
[----:B0-----:R-:W-:Y:S02]  /*0a60*/  @!P2 IMAD R6, R7, R8, RZ ;  /* 0x000000080706a224 */ /* 0x001fe400078e02ff */
[----:B------:R-:W-:Y:S02]  /*0a70*/  @!P2 IMAD.MOV.U32 R7, RZ, RZ, R17 ;  /* 0x000000ffff07a224 */ /* 0x000fe400078e0011 */
[----:B------:R-:W-:Y:S01]  /*0a80*/  @!P2 IMAD R9, R5, R9, R6 ;  /* 0x000000090509a224 */ /* 0x000fe200078e0206 */
[----:B------:R-:W-:-:S05]  /*0a90*/  @!P2 MOV R6, R14 ;  /* 0x0000000e0006a202 */ /* 0x000fca0000000f00 */
[----:B------:R-:W-:-:S04]  /*0aa0*/  @!P2 IMAD.WIDE.U32 R6, R5, R8, R6 ;  /* 0x000000080506a225 */ /* 0x000fc800078e0006 */
[----:B------:R-:W-:Y:S01]  /*0ab0*/  @!P2 IMAD.IADD R5, R7, 0x1, R9 ;  /* 0x000000010705a824 */ /* 0x000fe200078e0209 */
[----:B---3--:R-:W-:-:S04]  /*0ac0*/  @!P2 LEA R24, P1, R6, R24, 0x1 ;  /* 0x000000180618a211 */ /* 0x008fc800078208ff */
[----:B------:R-:W-:Y:S02]  /*0ad0*/  @!P2 LEA.HI.X R25, R6, R25, R5, 0x1, P1 ;  /* 0x000000190619a211 */ /* 0x000fe400008f0c05 */
[----:B------:R-:W-:Y:S02]  /*0ae0*/  IADD3 R5, R0, 0x30, RZ ;  /* 0x0000003000057810 */ /* 0x000fe40007ffe0ff */
[----:B------:R-:W-:Y:S01]  /*0af0*/  LOP3.LUT R4, R4, 0xfffffffe, RZ, 0xc0, !PT ;  /* 0xfffffffe04047812 */ /* 0x000fe200078ec0ff */
[----:B------:R-:W-:Y:S01]  /*0b00*/  STL [R1+0x444], R25 ;  /* 0x0004441901007387 */ /* 0x000fe20000100800 */
[----:B------:R-:W-:Y:S02]  /*0b10*/  SHF.R.S32.HI R7, RZ, 0x1f, R5 ;  /* 0x0000001fff077819 */ /* 0x000fe40000011405 */
[----:B------:R-:W-:-:S04]  /*0b20*/  ISETP.GE.U32.AND P1, PT, R5, UR16, PT ;  /* 0x0000001005007c0c */ /* 0x000fc8000bf26070 */
[----:B------:R-:W-:-:S13]  /*0b30*/  ISETP.GE.OR.EX P2, PT, R7, UR17, P0, P1 ;  /* 0x0000001107007c0c */ /* 0x000fda0008746710 */
[----:B------:R-:W0:Y:S01]  /*0b40*/  @!P2 LDC.64 R8, c[0x0][0x270] ;  /* 0x00009c00ff08ab82 */ /* 0x000e220000000a00 */
[----:B------:R-:W-:-:S04]  /*0b50*/  @P2 LOP3.LUT R2, R2, 0x80000, RZ, 0xfc, !PT ;  /* 0x0008000002022812 */ /* 0x000fc800078efcff */
[----:B------:R-:W-:-:S03]  /*0b60*/  LOP3.LUT R2, R2, 0xfffbffff, RZ, 0xc0, !PT ;  /* 0xfffbffff02027812 */ /* 0x000fc600078ec0ff */
[----:B------:R-:W3:Y:S01]  /*0b70*/  @!P2 LDC.64 R20, c[0x0][0x220] ;  /* 0x00008800ff14ab82 */ /* 0x000ee20000000a00 */
[----:B0-----:R-:W-:Y:S02]  /*0b80*/  @!P2 IMAD R6, R7, R8, RZ ;  /* 0x000000080706a224 */ /* 0x001fe400078e02ff */
[----:B------:R-:W-:Y:S02]  /*0b90*/  @!P2 IMAD.MOV.U32 R7, RZ, RZ, R17 ;  /* 0x000000ffff07a224 */ /* 0x000fe400078e0011 */
[----:B------:R-:W-:Y:S02]  /*0ba0*/  @!P2 IMAD R9, R5, R9, R6 ;  /* 0x000000090509a224 */ /* 0x000fe400078e0206 */
[----:B------:R-:W-:-:S04]  /*0bb0*/  @!P2 IMAD.MOV.U32 R6, RZ, RZ, R14 ;  /* 0x000000ffff06a224 */ /* 0x000fc800078e000e */
[----:B------:R-:W-:-:S05]  /*0bc0*/  @!P2 IMAD.WIDE.U32 R6, R5, R8, R6 ;  /* 0x000000080506a225 */ /* 0x000fca00078e0006 */
[----:B------:R-:W-:Y:S02]  /*0bd0*/  @!P2 IADD3 R5, R7, R9, RZ ;  /* 0x000000090705a210 */ /* 0x000fe40007ffe0ff */
[----:B---3--:R-:W-:-:S04]  /*0be0*/  @!P2 LEA R20, P1, R6, R20, 0x1 ;  /* 0x000000140614a211 */ /* 0x008fc800078208ff */
[----:B------:R-:W-:Y:S01]  /*0bf0*/  @!P2 LEA.HI.X R21, R6, R21, R5, 0x1, P1 ;  /* 0x000000150615a211 */ /* 0x000fe200008f0c05 */
[----:B------:R-:W-:-:S05]  /*0c00*/  VIADD R5, R0, 0x38 ;  /* 0x0000003800057836 */ /* 0x000fca0000000000 */
[----:B------:R-:W-:Y:S02]  /*0c10*/  SHF.R.S32.HI R7, RZ, 0x1f, R5 ;  /* 0x0000001fff077819 */ /* 0x000fe40000011405 */
[----:B------:R-:W-:-:S04]  /*0c20*/  ISETP.GE.U32.AND P1, PT, R5, UR16, PT ;  /* 0x0000001005007c0c */ /* 0x000fc8000bf26070 */
[----:B------:R-:W-:-:S13]  /*0c30*/  ISETP.GE.OR.EX P2, PT, R7, UR17, P0, P1 ;  /* 0x0000001107007c0c */ /* 0x000fda0008746710 */
[----:B------:R-:W0:Y:S01]  /*0c40*/  @!P2 LDC.64 R10, c[0x0][0x270] ;  /* 0x00009c00ff0aab82 */ /* 0x000e220000000a00 */
[----:B------:R-:W-:-:S04]  /*0c50*/  @P2 LOP3.LUT R2, R2, 0x40000, RZ, 0xfc, !PT ;  /* 0x0004000002022812 */ /* 0x000fc800078efcff */
[----:B------:R-:W-:-:S03]  /*0c60*/  LOP3.LUT R2, R2, 0xfffdffff, RZ, 0xc0, !PT ;  /* 0xfffdffff02027812 */ /* 0x000fc600078ec0ff */
[----:B------:R-:W3:Y:S01]  /*0c70*/  @!P2 LDC.64 R8, c[0x0][0x220] ;  /* 0x00008800ff08ab82 */ /* 0x000ee20000000a00 */
[----:B0-----:R-:W-:Y:S01]  /*0c80*/  @!P2 IMAD R6, R7, R10, RZ ;  /* 0x0000000a0706a224 */ /* 0x001fe200078e02ff */
[----:B------:R-:W-:-:S03]  /*0c90*/  @!P2 MOV R7, R17 ;  /* 0x000000110007a202 */ /* 0x000fc60000000f00 */
[----:B------:R-:W-:Y:S02]  /*0ca0*/  @!P2 IMAD R11, R5, R11, R6 ;  /* 0x0000000b050ba224 */ /* 0x000fe400078e0206 */
[----:B------:R-:W-:-:S04]  /*0cb0*/  @!P2 IMAD.MOV.U32 R6, RZ, RZ, R14 ;  /* 0x000000ffff06a224 */ /* 0x000fc800078e000e */
[----:B------:R-:W-:-:S04]  /*0cc0*/  @!P2 IMAD.WIDE.U32 R6, R5, R10, R6 ;  /* 0x0000000a0506a225 */ /* 0x000fc800078e0006 */
[----:B------:R-:W-:Y:S01]  /*0cd0*/  @!P2 IMAD.IADD R5, R7, 0x1, R11 ;  /* 0x000000010705a824 */ /* 0x000fe200078e020b */
        /* <DEDUP_REMOVED lines=18> */
[----:B------:R-:W-:-:S04]  /*0e00*/  IADD3 R5, R0, 0x48, RZ ;  /* 0x0000004800057810 */ /* 0x000fc80007ffe0ff */
        /* <DEDUP_REMOVED lines=79> */
[----:B------:R-:W-:-:S04]  /*1300*/  VIADD R5, R0, 0x70 ;  /* 0x0000007000057836 */ /* 0x000fc80000000000 */
[----:B------:R-:W-:Y:S01]  /*1310*/  @!P2 STL.64 [R1+0x1a0], R38 ;  /* 0x0001a0260100a387 */ /* 0x000fe20000100a00 */
[----:B------:R-:W-:Y:S02]  /*1320*/  SHF.R.S32.HI R13, RZ, 0x1f, R5 ;  /* 0x0000001fff0d7819 */ /* 0x000fe40000011405 */
[----:B------:R-:W-:-:S04]  /*1330*/  ISETP.GE.U32.AND P1, PT, R5, UR16, PT ;  /* 0x0000001005007c0c */ /* 0x000fc8000bf26070 */
[----:B------:R-:W-:-:S13]  /*1340*/  ISETP.GE.OR.EX P2, PT, R13, UR17, P0, P1 ;  /* 0x000000110d007c0c */ /* 0x000fda0008746710 */
[----:B------:R-:W0:Y:S01]  /*1350*/  @!P2 LDC.64 R6, c[0x0][0x270] ;  /* 0x00009c00ff06ab82 */ /* 0x000e220000000a00 */
[----:B------:R-:W-:-:S04]  /*1360*/  @P2 LOP3.LUT R2, R2, 0x800, RZ, 0xfc, !PT ;  /* 0x0000080002022812 */ /* 0x000fc800078efcff */
[----:B------:R-:W-:-:S03]  /*1370*/  LOP3.LUT R2, R2, 0xfffffbff, RZ, 0xc0, !PT ;  /* 0xfffffbff02027812 */ /* 0x000fc600078ec0ff */
[----:B------:R-:W1:Y:S01]  /*1380*/  @!P2 LDC.64 R10, c[0x0][0x220] ;  /* 0x00008800ff0aab82 */ /* 0x000e620000000a00 */
[----:B0-----:R-:W-:Y:S02]  /*1390*/  @!P2 IMAD R12, R13, R6, RZ ;  /* 0x000000060d0ca224 */ /* 0x001fe400078e02ff */
[----:B------:R-:W-:Y:S02]  /*13a0*/  @!P2 IMAD.MOV.U32 R13, RZ, RZ, R17 ;  /* 0x000000ffff0da224 */ /* 0x000fe400078e0011 */
[----:B------:R-:W-:Y:S01]  /*13b0*/  @!P2 IMAD R7, R5, R7, R12 ;  /* 0x000000070507a224 */ /* 0x000fe200078e020c */
[----:B------:R-:W-:-:S05]  /*13c0*/  @!P2 MOV R12, R14 ;  /* 0x0000000e000ca202 */ /* 0x000fca0000000f00 */
[----:B------:R-:W-:-:S04]  /*13d0*/  @!P2 IMAD.WIDE.U32 R12, R5, R6, R12 ;  /* 0x00000006050ca225 */ /* 0x000fc800078e000c */
[----:B------:R-:W-:Y:S01]  /*13e0*/  @!P2 IMAD.IADD R5, R13, 0x1, R7 ;  /* 0x000000010d05a824 */ /* 0x000fe200078e0207 */
[----:B-1----:R-:W-:-:S04]  /*13f0*/  @!P2 LEA R30, P1, R12, R10, 0x1 ;  /* 0x0000000a0c1ea211 */ /* 0x002fc800078208ff */
[----:B------:R-:W-:Y:S02]  /*1400*/  @!P2 LEA.HI.X R31, R12, R11, R5, 0x1, P1 ;  /* 0x0000000b0c1fa211 */ /* 0x000fe400008f0c05 */
[----:B------:R-:W-:-:S03]  /*1410*/  IADD3 R5, R0, 0x78, RZ ;  /* 0x0000007800057810 */ /* 0x000fc60007ffe0ff */
[----:B------:R0:W-:Y:S01]  /*1420*/  @!P2 STL.64 [R1+0x1c0], R30 ;  /* 0x0001c01e0100a387 */ /* 0x0001e20000100a00 */
[----:B------:R-:W-:Y:S02]  /*1430*/  SHF.R.S32.HI R13, RZ, 0x1f, R5 ;  /* 0x0000001fff0d7819 */ /* 0x000fe40000011405 */
[----:B------:R-:W-:-:S04]  /*1440*/  ISETP.GE.U32.AND P1, PT, R5, UR16, PT ;  /* 0x0000001005007c0c */ /* 0x000fc8000bf26070 */
[----:B------:R-:W-:-:S13]  /*1450*/  ISETP.GE.OR.EX P2, PT, R13, UR17, P0, P1 ;  /* 0x000000110d007c0c */ /* 0x000fda0008746710 */
[----:B------:R-:W1:Y:S01]  /*1460*/  @!P2 LDC.64 R6, c[0x0][0x270] ;  /* 0x00009c00ff06ab82 */ /* 0x000e620000000a00 */
[----:B------:R-:W-:-:S04]  /*1470*/  @P2 LOP3.LUT R2, R2, 0x400, RZ, 0xfc, !PT ;  /* 0x0000040002022812 */ /* 0x000fc800078efcff */
[----:B------:R-:W-:-:S03]  /*1480*/  LOP3.LUT R2, R2, 0xfffffdff, RZ, 0xc0, !PT ;  /* 0xfffffdff02027812 */ /* 0x000fc600078ec0ff */
[----:B------:R-:W0:Y:S01]  /*1490*/  @!P2 LDC.64 R10, c[0x0][0x220] ;  /* 0x00008800ff0aab82 */ /* 0x000e220000000a00 */
[----:B-1----:R-:W-:Y:S02]  /*14a0*/  @!P2 IMAD R12, R13, R6, RZ ;  /* 0x000000060d0ca224 */ /* 0x002fe400078e02ff */
[----:B------:R-:W-:Y:S02]  /*14b0*/  @!P2 IMAD.MOV.U32 R13, RZ, RZ, R17 ;  /* 0x000000ffff0da224 */ /* 0x000fe400078e0011 */
[----:B------:R-:W-:Y:S02]  /*14c0*/  @!P2 IMAD R7, R5, R7, R12 ;  /* 0x000000070507a224 */ /* 0x000fe400078e020c */
[----:B------:R-:W-:-:S04]  /*14d0*/  @!P2 IMAD.MOV.U32 R12, RZ, RZ, R14 ;  /* 0x000000ffff0ca224 */ /* 0x000fc800078e000e */
[----:B------:R-:W-:-:S04]  /*14e0*/  @!P2 IMAD.WIDE.U32 R12, R5, R6, R12 ;  /* 0x00000006050ca225 */ /* 0x000fc800078e000c */
[----:B------:R-:W-:Y:S01]  /*14f0*/  VIADD R5, R0, 0x80 ;  /* 0x0000008000057836 */ /* 0x000fe20000000000 */
[----:B------:R-:W-:Y:S02]  /*1500*/  @!P2 IADD3 R7, R13, R7, RZ ;  /* 0x000000070d07a210 */ /* 0x000fe40007ffe0ff */
[----:B0-----:R-:W-:-:S04]  /*1510*/  @!P2 LEA R30, P1, R12, R10, 0x1 ;  /* 0x0000000a0c1ea211 */ /* 0x001fc800078208ff */
[----:B------:R-:W-:Y:S02]  /*1520*/  @!P2 LEA.HI.X R31, R12, R11, R7, 0x1, P1 ;  /* 0x0000000b0c1fa211 */ /* 0x000fe400008f0c07 */
        /* <DEDUP_REMOVED lines=12> */
[----:B------:R-:W-:-:S04]  /*15f0*/  @!P2 IMAD.WIDE.U32 R12, R5, R6, R12 ;  /* 0x00000006050ca225 */ /* 0x000fc800078e000c */
[----:B------:R-:W-:Y:S01]  /*1600*/  @!P2 IMAD.IADD R7, R13, 0x1, R7 ;  /* 0x000000010d07a824 */ /* 0x000fe200078e0207 */
[----:B0-----:R-:W-:Y:S01]  /*1610*/  @!P2 LEA R30, P1, R12, R10, 0x1 ;  /* 0x0000000a0c1ea211 */ /* 0x001fe200078208ff */
[----:B------:R-:W-:-:S03]  /*1620*/  VIADD R5, R0, 0x88 ;  /* 0x0000008800057836 */ /* 0x000fc60000000000 */
[----:B------:R-:W-:Y:S02]  /*1630*/  @!P2 LEA.HI.X R31, R12, R11, R7, 0x1, P1 ;  /* 0x0000000b0c1fa211 */ /* 0x000fe400008f0c07 */
        /* <DEDUP_REMOVED lines=12> */
[----:B------:R-:W-:Y:S01]  /*1700*/  @!P2 IMAD.WIDE.U32 R12, R5, R6, R12 ;  /* 0x00000006050ca225 */ /* 0x000fe200078e000c */
[----:B------:R-:W-:-:S03]  /*1710*/  IADD3 R5, R0, 0x90, RZ ;  /* 0x0000009000057810 */ /* 0x000fc60007ffe0ff */
[----:B------:R-:W-:Y:S01]  /*1720*/  @!P2 IMAD.IADD R7, R13, 0x1, R7 ;  /* 0x000000010d07a824 */ /* 0x000fe200078e0207 */
[----:B0-----:R-:W-:-:S04]  /*1730*/  @!P2 LEA R30, P1, R12, R10, 0x1 ;  /* 0x0000000a0c1ea211 */ /* 0x001fc800078208ff */
        /* <DEDUP_REMOVED lines=604> */
[----:B------:R-:W3:Y:S01]  /*3d00*/  @!P2 LDC.64 R12, c[0x0][0x220] ;  /* 0x00008800ff0cab82 */ /* 0x000ee20000000a00 */
[----:B-1----:R-:W-:-:S04]  /*3d10*/  @!P2 IMAD R10, R10, R6, RZ ;  /* 0x000000060a0aa224 */ /* 0x002fc800078e02ff */
[----:B------:R-:W-:Y:S01]  /*3d20*/  @!P2 IMAD R7, R5, R7, R10 ;  /* 0x000000070507a224 */ /* 0x000fe200078e020a */
[----:B------:R-:W-:-:S05]  /*3d30*/  @!P2 MOV R10, R14 ;  /* 0x0000000e000aa202 */ /* 0x000fca0000000f00 */
[----:B------:R-:W-:Y:S01]  /*3d40*/  @!P2 IMAD.WIDE.U32 R10, R5, R6, R10 ;  /* 0x00000006050aa225 */ /* 0x000fe200078e000a */
[----:B------:R-:W-:-:S03]  /*3d50*/  IADD3 R5, R0, 0x1b0, RZ ;  /* 0x000001b000057810 */ /* 0x000fc60007ffe0ff */
[----:B------:R-:W-:Y:S01]  /*3d60*/  @!P2 IMAD.IADD R7, R11, 0x1, R7 ;  /* 0x000000010b07a824 */ /* 0x000fe200078e0207 */
[C---:B---3--:R-:W-:Y:S02]  /*3d70*/  @!P2 LEA R12, P1, R10.reuse, R12, 0x1 ;  /* 0x0000000c0a0ca211 */ /* 0x048fe400078208ff */
[----:B------:R-:W-:Y:S02]  /*3d80*/  SHF.R.S32.HI R38, RZ, 0x1f, R5 ;  /* 0x0000001fff267819 */ /* 0x000fe40000011405 */
[----:B------:R-:W-:Y:S01]  /*3d90*/  @!P2 LEA.HI.X R13, R10, R13, R7, 0x1, P1 ;  /* 0x0000000d0a0da211 */ /* 0x000fe200008f0c07 */
[----:B------:R-:W-:Y:S01]  /*3da0*/  STL [R1+0x31c], R12 ;  /* 0x00031c0c01007387 */ /* 0x000fe20000100800 */
[----:B------:R-:W-:-:S03]  /*3db0*/  ISETP.GE.U32.AND P1, PT, R5, UR6, PT ;  /* 0x0000000605007c0c */ /* 0x000fc6000bf26070 */
[----:B------:R-:W-:Y:S01]  /*3dc0*/  STL.64 [R1+0x320], R12 ;  /* 0x0003200c01007387 */ /* 0x000fe20000100a00 */
[----:B------:R-:W-:-:S03]  /*3dd0*/  ISETP.GE.OR.EX P2, PT, R38, UR7, P0, P1 ;  /* 0x0000000726007c0c */ /* 0x000fc60008746710 */
[----:B------:R1:W-:Y:S04]  /*3de0*/  STL.64 [R1+0x340], R12 ;  /* 0x0003400c01007387 */ /* 0x0003e80000100a00 */
[----:B------:R3:W-:Y:S06]  /*3df0*/  STL [R1+0x318], R13 ;  /* 0x0003180d01007387 */ /* 0x0007ec0000100800 */
[----:B------:R-:W4:Y:S01]  /*3e00*/  @!P2 LDC.64 R6, c[0x0][0x270] ;  /* 0x00009c00ff06ab82 */ /* 0x000f220000000a00 */
[----:B------:R-:W-:Y:S01]  /*3e10*/  @!P2 IMAD.MOV.U32 R39, RZ, RZ, R17 ;  /* 0x000000ffff27a224 */ /* 0x000fe200078e0011 */
[----:B------:R-:W-:-:S04]  /*3e20*/  @P2 LOP3.LUT R3, R3, 0x8, RZ, 0xfc, !PT ;  /* 0x0000000803032812 */ /* 0x000fc800078efcff */
[----:B------:R-:W-:Y:S02]  /*3e30*/  LOP3.LUT R3, R3, 0xfffffffb, RZ, 0xc0, !PT ;  /* 0xfffffffb03037812 */ /* 0x000fe400078ec0ff */
[----:B------:R-:W0:Y:S01]  /*3e40*/  @!P2 LDC.64 R10, c[0x0][0x220] ;  /* 0x00008800ff0aab82 */ /* 0x000e220000000a00 */
[----:B----4-:R-:W-:-:S04]  /*3e50*/  @!P2 IMAD R38, R38, R6, RZ ;  /* 0x000000062626a224 */ /* 0x010fc800078e02ff */
        /* <DEDUP_REMOVED lines=9> */
[----:B------:R-:W-:Y:S03]  /*3ef0*/  @!P2 STL.64 [R1+0x170], R30 ;  /* 0x0001701e0100a387 */ /* 0x000fe60000100a00 */
[----:B------:R-:W-:-:S13]  /*3f00*/  ISETP.GE.OR.EX P2, PT, R38, UR7, P0, P1 ;  /* 0x0000000726007c0c */ /* 0x000fda0008746710 */
[----:B------:R-:W0:Y:S01]  /*3f10*/  @!P2 LDC.64 R6, c[0x0][0x270] ;  /* 0x00009c00ff06ab82 */ /* 0x000e220000000a00 */
[----:B------:R-:W-:Y:S02]  /*3f20*/  @!P2 MOV R39, R17 ;  /* 0x000000110027a202 */ /* 0x000fe40000000f00 */
[----:B------:R-:W-:-:S04]  /*3f30*/  @P2 LOP3.LUT R3, R3, 0x4, RZ, 0xfc, !PT ;  /* 0x0000000403032812 */ /* 0x000fc800078efcff */
[----:B------:R-:W-:Y:S01]  /*3f40*/  LOP3.LUT R3, R3, 0xfffffffd, RZ, 0xc0, !PT ;  /* 0xfffffffd03037812 */ /* 0x000fe200078ec0ff */
[----:B------:R-:W1:Y:S01]  /*3f50*/  @!P2 LDC.64 R10, c[0x0][0x220] ;  /* 0x00008800ff0aab82 */ /* 0x000e620000000a00 */
[----:B0-----:R-:W-:-:S04]  /*3f60*/  @!P2 IMAD R38, R38, R6, RZ ;  /* 0x000000062626a224 */ /* 0x001fc800078e02ff */
[----:B------:R-:W-:Y:S02]  /*3f70*/  @!P2 IMAD R7, R5, R7, R38 ;  /* 0x000000070507a224 */ /* 0x000fe400078e0226 */
[----:B------:R-:W-:-:S04]  /*3f80*/  @!P2 IMAD.MOV.U32 R38, RZ, RZ, R14 ;  /* 0x000000ffff26a224 */ /* 0x000fc800078e000e */
[----:B------:R-:W-:-:S04]  /*3f90*/  @!P2 IMAD.WIDE.U32 R38, R5, R6, R38 ;  /* 0x000000060526a225 */ /* 0x000fc800078e0026 */
[----:B------:R-:W-:Y:S01]  /*3fa0*/  @!P2 IMAD.IADD R7, R39, 0x1, R7 ;  /* 0x000000012707a824 */ /* 0x000fe200078e0207 */
[----:B-1----:R-:W-:Y:S01]  /*3fb0*/  @!P2 LEA R12, P1, R38, R10, 0x1 ;  /* 0x0000000a260ca211 */ /* 0x002fe200078208ff */
[----:B------:R-:W-:-:S03]  /*3fc0*/  VIADD R5, R0, 0x1c0 ;  /* 0x000001c000057836 */ /* 0x000fc60000000000 */
[----:B---3--:R-:W-:Y:S02]  /*3fd0*/  @!P2 LEA.HI.X R13, R38, R11, R7, 0x1, P1 ;  /* 0x0000000b260da211 */ /* 0x008fe400008f0c07 */
        /* <DEDUP_REMOVED lines=23> */
[----:B------:R-:W-:-:S06]  /*4150*/  @P2 LOP3.LUT R3, R3, 0x1, RZ, 0xfc, !PT ;  /* 0x0000000103032812 */ /* 0x000fcc00078efcff */
        /* <DEDUP_REMOVED lines=15> */
[----:B------:R-:W-:Y:S02]  /*4250*/  IADD3 R30, R0, 0x1f8, RZ ;  /* 0x000001f8001e7810 */ /* 0x000fe40007ffe0ff */
[----:B------:R-:W-:-:S03]  /*4260*/  @P1 LOP3.LUT R2, R2, 0x20000000, RZ, 0xfc, !PT ;  /* 0x2000000002021812 */ /* 0x000fc600078efcff */
        /* <DEDUP_REMOVED lines=11> */
[----:B------:R0:W-:Y:S01]  /*4320*/  @!P1 STL.64 [R1+0x130], R12 ;  /* 0x0001300c01009387 */ /* 0x0001e20000100a00 */
[----:B------:R-:W-:Y:S02]  /*4330*/  LOP3.LUT P1, RZ, R2, 0x1000000, RZ, 0xc0, !PT ;  /* 0x0100000002ff7812 */ /* 0x000fe4000782c0ff */
[----:B------:R-:W-:-:S13]  /*4340*/  ISETP.GE.OR.EX P2, PT, R38, UR7, P0, P2 ;  /* 0x0000000726007c0c */ /* 0x000fda0008746720 */
[----:B------:R-:W1:Y:S01]  /*4350*/  @!P2 LDC.64 R6, c[0x0][0x270] ;  /* 0x00009c00ff06ab82 */ /* 0x000e620000000a00 */
[----:B------:R-:W-:-:S07]  /*4360*/  @!P2 IMAD.MOV.U32 R39, RZ, RZ, R17 ;  /* 0x000000ffff27a224 */ /* 0x000fce00078e0011 */
        /* <DEDUP_REMOVED lines=10> */
[----:B------:R-:W-:-:S04]  /*4410*/  ISETP.GE.U32.AND P3, PT, R5, UR6, PT ;  /* 0x0000000605007c0c */ /* 0x000fc8000bf66070 */
[----:B------:R-:W-:-:S13]  /*4420*/  ISETP.GE.OR.EX P3, PT, R38, UR7, P0, P3 ;  /* 0x0000000726007c0c */ /* 0x000fda0008766730 */
[----:B------:R-:W0:Y:S08]  /*4430*/  @!P3 LDC.64 R6, c[0x0][0x270] ;  /* 0x00009c00ff06bb82 */ /* 0x000e300000000a00 */
[----:B------:R-:W1:Y:S01]  /*4440*/  @!P3 LDC.64 R10, c[0x0][0x220] ;  /* 0x00008800ff0abb82 */ /* 0x000e620000000a00 */
[----:B------:R-:W-:Y:S01]  /*4450*/  @!P3 IMAD.MOV.U32 R39, RZ, RZ, R17 ;  /* 0x000000ffff27b224 */ /* 0x000fe200078e0011 */
[----:B------:R1:W-:Y:S01]  /*4460*/  @!P2 STL.64 [R1+0x120], R12 ;  /* 0x0001200c0100a387 */ /* 0x0003e20000100a00 */
[----:B0-----:R-:W-:-:S04]  /*4470*/  @!P3 IMAD R38, R38, R6, RZ ;  /* 0x000000062626b224 */ /* 0x001fc800078e02ff */
[----:B------:R-:W-:Y:S02]  /*4480*/  @!P3 IMAD R7, R5, R7, R38 ;  /* 0x000000070507b224 */ /* 0x000fe400078e0226 */
[----:B------:R-:W-:-:S04]  /*4490*/  @!P3 IMAD.MOV.U32 R38, RZ, RZ, R14 ;  /* 0x000000ffff26b224 */ /* 0x000fc800078e000e */
[----:B------:R-:W-:-:S04]  /*44a0*/  @!P3 IMAD.WIDE.U32 R38, R5, R6, R38 ;  /* 0x000000060526b225 */ /* 0x000fc800078e0026 */
[----:B------:R-:W-:Y:S01]  /*44b0*/  VIADD R5, R0, 0x1e8 ;  /* 0x000001e800057836 */ /* 0x000fe20000000000 */
[----:B------:R-:W-:Y:S02]  /*44c0*/  @!P3 IADD3 R7, R39, R7, RZ ;  /* 0x000000072707b210 */ /* 0x000fe40007ffe0ff */
[----:B-1----:R-:W-:-:S04]  /*44d0*/  @!P3 LEA R12, P4, R38, R10, 0x1 ;  /* 0x0000000a260cb211 */ /* 0x002fc800078808ff */
[----:B------:R-:W-:Y:S02]  /*44e0*/  @!P3 LEA.HI.X R13, R38, R11, R7, 0x1, P4 ;  /* 0x0000000b260db211 */ /* 0x000fe400020f0c07 */
[----:B------:R-:W-:Y:S02]  /*44f0*/  SHF.R.S32.HI R38, RZ, 0x1f, R5 ;  /* 0x0000001fff267819 */ /* 0x000fe40000011405 */
[----:B------:R-:W-:-:S04]  /*4500*/  ISETP.GE.U32.AND P4, PT, R5, UR6, PT ;  /* 0x0000000605007c0c */ /* 0x000fc8000bf86070 */
[----:B------:R-:W-:-:S13]  /*4510*/  ISETP.GE.OR.EX P4, PT, R38, UR7, P0, P4 ;  /* 0x0000000726007c0c */ /* 0x000fda0008786740 */
[----:B------:R-:W0:Y:S08]  /*4520*/  @!P4 LDC.64 R6, c[0x0][0x270] ;  /* 0x00009c00ff06cb82 */ /* 0x000e300000000a00 */
[----:B------:R-:W1:Y:S01]  /*4530*/  @!P4 LDC.64 R10, c[0x0][0x220] ;  /* 0x00008800ff0acb82 */ /* 0x000e620000000a00 */
[----:B------:R-:W-:Y:S01]  /*4540*/  @!P4 MOV R39, R17 ;  /* 0x000000110027c202 */ /* 0x000fe20000000f00 */
[----:B0-----:R-:W-:-:S04]  /*4550*/  @!P4 IMAD R38, R38, R6, RZ ;  /* 0x000000062626c224 */ /* 0x001fc800078e02ff */
[----:B------:R-:W-:Y:S02]  /*4560*/  @!P4 IMAD R7, R5, R7, R38 ;  /* 0x000000070507c224 */ /* 0x000fe400078e0226 */
[----:B------:R-:W-:-:S04]  /*4570*/  @!P4 IMAD.MOV.U32 R38, RZ, RZ, R14 ;  /* 0x000000ffff26c224 */ /* 0x000fc800078e000e */
[----:B------:R-:W-:-:S04]  /*4580*/  @!P4 IMAD.WIDE.U32 R38, R5, R6, R38 ;  /* 0x000000060526c225 */ /* 0x000fc800078e0026 */
[----:B------:R-:W-:Y:S01]  /*4590*/  @!P4 IMAD.IADD R7, R39, 0x1, R7 ;  /* 0x000000012707c824 */ /* 0x000fe200078e0207 */
[C---:B-1----:R-:W-:Y:S02]  /*45a0*/  @!P4 LEA R10, P5, R38.reuse, R10, 0x1 ;  /* 0x0000000a260ac211 */ /* 0x042fe400078a08ff */
[----:B------:R-:W-:Y:S02]  /*45b0*/  SHF.R.S32.HI R5, RZ, 0x1f, R44 ;  /* 0x0000001fff057819 */ /* 0x000fe4000001142c */
[----:B------:R-:W-:Y:S02]  /*45c0*/  @!P4 LEA.HI.X R11, R38, R11, R7, 0x1, P5 ;  /* 0x0000000b260bc211 */ /* 0x000fe400028f0c07 */
[----:B------:R-:W-:-:S04]  /*45d0*/  ISETP.GE.U32.AND P5, PT, R44, UR6, PT ;  /* 0x000000062c007c0c */ /* 0x000fc8000bfa6070 */
[----:B------:R-:W-:-:S13]  /*45e0*/  ISETP.GE.OR.EX P5, PT, R5, UR7, P0, P5 ;  /* 0x0000000705007c0c */ /* 0x000fda00087a6750 */
[----:B------:R-:W0:Y:S08]  /*45f0*/  @!P5 LDC.64 R38, c[0x0][0x270] ;  /* 0x00009c00ff26db82 */ /* 0x000e300000000a00 */
[----:B------:R-:W1:Y:S01]  /*4600*/  @!P5 LDC.64 R6, c[0x0][0x220] ;  /* 0x00008800ff06db82 */ /* 0x000e620000000a00 */
[----:B------:R-:W-:Y:S01]  /*4610*/  @!P5 MOV R40, R14 ;  /* 0x0000000e0028d202 */ /* 0x000fe20000000f00 */
[----:B------:R-:W-:-:S02]  /*4620*/  @!P5 IMAD.MOV.U32 R41, RZ, RZ, R17 ;  /* 0x000000ffff29d224 */ /* 0x000fc400078e0011 */
[----:B0-----:R-:W-:-:S04]  /*4630*/  @!P5 IMAD R5, R5, R38, RZ ;  /* 0x000000260505d224 */ /* 0x001fc800078e02ff */
[C---:B------:R-:W-:Y:S02]  /*4640*/  @!P5 IMAD R5, R44.reuse, R39, R5 ;  /* 0x000000272c05d224 */ /* 0x040fe400078e0205 */
[----:B------:R-:W-:-:S04]  /*4650*/  @!P5 IMAD.WIDE.U32 R38, R44, R38, R40 ;  /* 0x000000262c26d225 */ /* 0x000fc800078e0028 */
[----:B------:R-:W-:Y:S01]  /*4660*/  @!P5 IMAD.IADD R5, R39, 0x1, R5 ;  /* 0x000000012705d824 */ /* 0x000fe200078e0205 */
[----:B-1----:R-:W-:-:S04]  /*4670*/  @!P5 LEA R6, P6, R38, R6, 0x1 ;  /* 0x000000062606d211 */ /* 0x002fc800078c08ff */
[----:B------:R-:W-:Y:S02]  /*4680*/  @!P5 LEA.HI.X R7, R38, R7, R5, 0x1, P6 ;  /* 0x000000072607d211 */ /* 0x000fe400030f0c05 */
[----:B------:R-:W-:Y:S02]  /*4690*/  SHF.R.S32.HI R5, RZ, 0x1f, R30 ;  /* 0x0000001fff057819 */ /* 0x000fe4000001141e */
[----:B------:R-:W-:-:S04]  /*46a0*/  ISETP.GE.U32.AND P6, PT, R30, UR6, PT ;  /* 0x000000061e007c0c */ /* 0x000fc8000bfc6070 */
[----:B------:R-:W-:Y:S02]  /*46b0*/  ISETP.GE.OR.EX P6, PT, R5, UR7, P0, P6 ;  /* 0x0000000705007c0c */ /* 0x000fe400087c6760 */
[----:B------:R-:W-:-:S04]  /*46c0*/  LOP3.LUT R2, R2, 0xefffffff, RZ, 0xc0, !PT ;  /* 0xefffffff02027812 */ /* 0x000fc800078ec0ff */
[----:B------:R-:W-:-:S07]  /*46d0*/  @P2 LOP3.LUT R2, R2, 0x10000000, RZ, 0xfc, !PT ;  /* 0x1000000002022812 */ /* 0x000fce00078efcff */
[----:B------:R-:W0:Y:S01]  /*46e0*/  @!P6 LDC.64 R40, c[0x0][0x270] ;  /* 0x00009c00ff28eb82 */ /* 0x000e220000000a00 */
[C---:B------:R-:W-:Y:S02]  /*46f0*/  LOP3.LUT P2, RZ, R2.reuse, 0x800000, RZ, 0xc0, !PT ;  /* 0x0080000002ff7812 */ /* 0x040fe4000784c0ff */
[----:B------:R-:W-:-:S04]  /*4700*/  LOP3.LUT R2, R2, 0xf7ffffff, RZ, 0xc0, !PT ;  /* 0xf7ffffff02027812 */ /* 0x000fc800078ec0ff */
[----:B------:R-:W-:Y:S01]  /*4710*/  @P3 LOP3.LUT R2, R2, 0x8000000, RZ, 0xfc, !PT ;  /* 0x0800000002023812 */ /* 0x000fe200078efcff */
[----:B------:R-:W1:Y:S03]  /*4720*/  @!P6 LDC.64 R38, c[0x0][0x220] ;  /* 0x00008800ff26eb82 */ /* 0x000e660000000a00 */
[C---:B------:R-:W-:Y:S02]  /*4730*/  LOP3.LUT P3, RZ, R2.reuse, 0x400000, RZ, 0xc0, !PT ;  /* 0x0040000002ff7812 */ /* 0x040fe4000786c0ff */
[----:B------:R-:W-:-:S04]  /*4740*/  LOP3.LUT R2, R2, 0xbfffffff, RZ, 0xc0, !PT ;  /* 0xbfffffff02027812 */ /* 0x000fc800078ec0ff */
[----:B------:R-:W-:Y:S01]  /*4750*/  @P4 LOP3.LUT R2, R2, 0x40000000, RZ, 0xfc, !PT ;  /* 0x4000000002024812 */ /* 0x000fe200078efcff */
[----:B------:R-:W-:Y:S02]  /*4760*/  @!P6 IMAD.MOV.U32 R44, RZ, RZ, R14 ;  /* 0x000000ffff2ce224 */ /* 0x000fe400078e000e */
[----:B------:R-:W-:Y:S01]  /*4770*/  @!P6 IMAD.MOV.U32 R45, RZ, RZ, R17 ;  /* 0x000000ffff2de224 */ /* 0x000fe200078e0011 */
[----:B------:R-:W-:Y:S01]  /*4780*/  LOP3.LUT R2, R2, 0x7fffffff, RZ, 0xc0, !PT ;  /* 0x7fffffff02027812 */ /* 0x000fe200078ec0ff */
[----:B0-----:R-:W-:-:S03]  /*4790*/  @!P6 IMAD R5, R5, R40, RZ ;  /* 0x000000280505e224 */ /* 0x001fc600078e02ff */
[----:B------:R-:W-:Y:S01]  /*47a0*/  @P5 LOP3.LUT R2, R2, 0x80000000, RZ, 0xfc, !PT ;  /* 0x8000000002025812 */ /* 0x000fe200078efcff */
[C---:B------:R-:W-:Y:S02]  /*47b0*/  @!P6 IMAD R5, R30.reuse, R41, R5 ;  /* 0x000000291e05e224 */ /* 0x040fe400078e0205 */
[----:B------:R-:W-:Y:S01]  /*47c0*/  @!P6 IMAD.WIDE.U32 R40, R30, R40, R44 ;  /* 0x000000281e28e225 */ /* 0x000fe200078e002c */
[----:B------:R-:W-:Y:S02]  /*47d0*/  @P0 LOP3.LUT R4, R4, 0x1, RZ, 0xfc, !PT ;  /* 0x0000000104040812 */ /* 0x000fe400078efcff */
[----:B------:R-:W-:Y:S02]  /*47e0*/  LOP3.LUT P0, RZ, R2, 0x2000000, RZ, 0xc0, !PT ;  /* 0x0200000002ff7812 */ /* 0x000fe4000780c0ff */
[----:B------:R-:W-:Y:S02]  /*47f0*/  @!P6 IADD3 R5, R41, R5, RZ ;  /* 0x000000052905e210 */ /* 0x000fe40007ffe0ff */
[----:B-1----:R-:W-:-:S04]  /*4800*/  @!P6 LEA R30, P4, R40, R38, 0x1 ;  /* 0x00000026281ee211 */ /* 0x002fc800078808ff */
[----:B------:R-:W-:Y:S01]  /*4810*/  @!P6 LEA.HI.X R31, R40, R39, R5, 0x1, P4 ;  /* 0x00000027281fe211 */ /* 0x000fe200020f0c05 */
[----:B------:R-:W-:-:S06]  /*4820*/  IMAD.MOV.U32 R5, RZ, RZ, RZ ;  /* 0x000000ffff057224 */ /* 0x000fcc00078e00ff */
[----:B--2---:R-:W2:Y:S04]  /*4830*/  @!P0 LDG.E R5, desc[UR12][R42.64] ;  /* 0x0000000c2a058981 */ /* 0x004ea8000c1e1900 */
[----:B------:R0:W-:Y:S01]  /*4840*/  @!P6 STL.64 [R1+0x270], R30 ;  /* 0x0002701e0100e387 */ /* 0x0001e20000100a00 */
[----:B------:R-:W-:Y:S02]  /*4850*/  PRMT R39, RZ, 0x7610, R39 ;  /* 0x00007610ff277816 */ /* 0x000fe40000000027 */
[----:B------:R-:W-:Y:S02]  /*4860*/  PRMT R19, RZ, 0x7610, R19 ;  /* 0x00007610ff137816 */ /* 0x000fe40000000013 */
[----:B------:R-:W-:Y:S01]  /*4870*/  PRMT R29, RZ, 0x7610, R29 ;  /* 0x00007610ff1d7816 */ /* 0x000fe2000000001d */
[----:B------:R-:W3:Y:S04]  /*4880*/  LDL.LU.64 R42, [R1+0x450] ;  /* 0x00045000012a7983 */ /* 0x000ee80000300a00 */
[----:B0-----:R-:W4:Y:S01]  /*4890*/  LDL.LU.64 R30, [R1+0x458] ;  /* 0x00045800011e7983 */ /* 0x001f220000300a00 */
[----:B--2---:R-:W-:-:S05]  /*48a0*/  @!P0 SHF.R.U32.HI R39, RZ, 0x10, R5 ;  /* 0x00000010ff278819 */ /* 0x004fca0000011605 */
[----:B------:R0:W-:Y:S02]  /*48b0*/  STL [R1+0x114], R39 ;  /* 0x0001142701007387 */ /* 0x0001e40000100800 */
[----:B0-----:R-:W-:-:S10]  /*48c0*/  HFMA2.MMA R39, -RZ, RZ, 0, 0 ;  /* 0x00000000ff277435 */ /* 0x001fd400000001ff */
[----:B----4-:R0:W2:Y:S02]  /*48d0*/  @!P2 LDG.E R39, desc[UR12][R30.64] ;  /* 0x0000000c1e27a981 */ /* 0x0100a4000c1e1900 */
[----:B0-----:R-:W-:Y:S02]  /*48e0*/  PRMT R30, RZ, 0x7610, R30 ;  /* 0x00007610ff1e7816 */ /* 0x001fe4000000001e */
[----:B--2---:R-:W-:-:S05]  /*48f0*/  @!P2 SHF.R.U32.HI R19, RZ, 0x10, R39 ;  /* 0x00000010ff13a819 */ /* 0x004fca0000011627 */
[----:B------:R0:W-:Y:S04]  /*4900*/  STL [R1+0x11c], R19 ;  /* 0x00011c1301007387 */ /* 0x0001e80000100800 */
[----:B0-----:R-:W2:Y:S01]  /*4910*/  LDL.LU R19, [R1+0x44c] ;  /* 0x00044c0001137983 */ /* 0x001ea20000300800 */
[----:B------:R-:W-:-:S05]  /*4920*/  @!P2 PRMT R30, R39, 0x7610, R30 ;  /* 0x00007610271ea816 */ /* 0x000fca000000001e */
[----:B------:R0:W-:Y:S02]  /*4930*/  STL.S16 [R1+0x118], R30 ;  /* 0x0001181e01007387 */ /* 0x0001e40000100600 */
[----:B0-----:R-:W-:-:S06]  /*4940*/  IMAD.MOV.U32 R30, RZ, RZ, RZ ;  /* 0x000000ffff1e7224 */ /* 0x001fcc00078e00ff */
[----:B--2---:R0:W2:Y:S01]  /*4950*/  @!P3 LDG.E R30, desc[UR12][R18.64] ;  /* 0x0000000c121eb981 */ /* 0x0040a2000c1e1900 */
[----:B------:R-:W-:Y:S02]  /*4960*/  LOP3.LUT P5, RZ, R2, 0x200000, RZ, 0xc0, !PT ;  /* 0x0020000002ff7812 */ /* 0x000fe400078ac0ff */
[----:B0-----:R-:W-:Y:S02]  /*4970*/  PRMT R18, RZ, 0x7610, R18 ;  /* 0x00007610ff127816 */ /* 0x001fe40000000012 */
[----:B--2---:R-:W-:-:S05]  /*4980*/  @!P3 SHF.R.U32.HI R29, RZ, 0x10, R30 ;  /* 0x00000010ff1db819 */ /* 0x004fca000001161e */
[----:B------:R0:W-:Y:S04]  /*4990*/  STL [R1+0x12c], R29 ;  /* 0x00012c1d01007387 */ /* 0x0001e80000100800 */
[----:B0-----:R-:W2:Y:S01]  /*49a0*/  LDL.LU R29, [R1+0x448] ;  /* 0x00044800011d7983 */ /* 0x001ea20000300800 */
[----:B------:R-:W-:-:S05]  /*49b0*/  @!P3 PRMT R18, R30, 0x7610, R18 ;  /* 0x000076101e12b816 */ /* 0x000fca0000000012 */
[----:B------:R0:W-:Y:S02]  /*49c0*/  STL.S16 [R1+0x128], R18 ;  /* 0x0001281201007387 */ /* 0x0001e40000100600 */
[----:B0-----:R-:W-:Y:S01]  /*49d0*/  IMAD.MOV.U32 R18, RZ, RZ, RZ ;  /* 0x000000ffff127224 */ /* 0x001fe200078e00ff */
[----:B------:R-:W-:-:S05]  /*49e0*/  PRMT R38, RZ, 0x7610, R38 ;  /* 0x00007610ff267816 */ /* 0x000fca0000000026 */
[----:B--2---:R-:W2:Y:S01]  /*49f0*/  @!P5 LDG.E R18, desc[UR12][R28.64] ;  /* 0x0000000c1c12d981 */ /* 0x004ea2000c1e1900 */
[----:B------:R-:W-:-:S05]  /*4a00*/  @!P0 PRMT R38, R5, 0x7610, R38 ;  /* 0x0000761005268816 */ /* 0x000fca0000000026 */
[----:B------:R0:W-:Y:S01]  /*4a10*/  STL.S16 [R1+0x110], R38 ;  /* 0x0001102601007387 */ /* 0x0001e20000100600 */
[----:B------:R-:W-:Y:S01]  /*4a20*/  PRMT R25, RZ, 0x7610, R25 ;  /* 0x00007610ff197816 */ /* 0x000fe20000000019 */
[----:B0-----:R-:W-:-:S06]  /*4a30*/  IMAD.MOV.U32 R38, RZ, RZ, RZ ;  /* 0x000000ffff267224 */ /* 0x001fcc00078e00ff */
[----:B---3--:R-:W3:Y:S01]  /*4a40*/  @!P1 LDG.E R38, desc[UR12][R42.64] ;  /* 0x0000000c2a269981 */ /* 0x008ee2000c1e1900 */
[----:B--2---:R-:W-:-:S05]  /*4a50*/  @!P5 SHF.R.U32.HI R25, RZ, 0x10, R18 ;  /* 0x00000010ff19d819 */ /* 0x004fca0000011612 */
[----:B------:R0:W-:Y:S04]  /*4a60*/  STL [R1+0x13c], R25 ;  /* 0x00013c1901007387 */ /* 0x0001e80000100800 */
[----:B0-----:R-:W2:Y:S01]  /*4a70*/  LDL.LU R25, [R1+0x444] ;  /* 0x0004440001197983 */ /* 0x001ea20000300800 */
[----:B------:R-:W-:Y:S02]  /*4a80*/  PRMT R19, RZ, 0x7610, R19 ;  /* 0x00007610ff137816 */ /* 0x000fe40000000013 */
[----:B------:R-:W-:Y:S02]  /*4a90*/  LOP3.LUT P4, RZ, R2, 0x100000, RZ, 0xc0, !PT ;  /* 0x0010000002ff7812 */ /* 0x000fe4000788c0ff */
[----:B------:R-:W-:Y:S02]  /*4aa0*/  @!P5 PRMT R19, R18, 0x7610, R19 ;  /* 0x000076101213d816 */ /* 0x000fe40000000013 */
[----:B------:R-:W-:-:S02]  /*4ab0*/  PRMT R40, RZ, 0x7610, R40 ;  /* 0x00007610ff287816 */ /* 0x000fc40000000028 */
[----:B------:R-:W-:Y:S01]  /*4ac0*/  PRMT R41, RZ, 0x7610, R41 ;  /* 0x00007610ff297816 */ /* 0x000fe20000000029 */
[----:B------:R0:W-:Y:S01]  /*4ad0*/  STL.S16 [R1+0x138], R19 ;  /* 0x0001381301007387 */ /* 0x0001e20000100600 */
[----:B---3--:R-:W-:Y:S02]  /*4ae0*/  @!P1 SHF.R.U32.HI R41, RZ, 0x10, R38 ;  /* 0x00000010ff299819 */ /* 0x008fe40000011626 */
[----:B------:R-:W-:Y:S02]  /*4af0*/  @!P1 PRMT R40, R38, 0x7610, R40 ;  /* 0x0000761026289816 */ /* 0x000fe40000000028 */
[C---:B------:R-:W-:Y:S02]  /*4b00*/  LOP3.LUT P1, RZ, R2.reuse, 0x80000, RZ, 0xc0, !PT ;  /* 0x0008000002ff7812 */ /* 0x040fe4000782c0ff */
[----:B0-----:R-:W-:Y:S02]  /*4b10*/  MOV R19, RZ ;  /* 0x000000ff00137202 */ /* 0x001fe40000000f00 */
[----:B------:R-:W-:-:S02]  /*4b20*/  LOP3.LUT P2, RZ, R2, 0x40000, RZ, 0xc0, !PT ;  /* 0x0004000002ff7812 */ /* 0x000fc4000784c0ff */
[----:B------:R-:W-:Y:S02]  /*4b30*/  LOP3.LUT P3, RZ, R2, 0x20000, RZ, 0xc0, !PT ;  /* 0x0002000002ff7812 */ /* 0x000fe4000786c0ff */
[----:B--2---:R0:W2:Y:S02]  /*4b40*/  @!P4 LDG.E R19, desc[UR12][R24.64] ;  /* 0x0000000c1813c981 */ /* 0x0040a4000c1e1900 */
[----:B0-----:R-:W-:-:S06]  /*4b50*/  IMAD.MOV.U32 R24, RZ, RZ, RZ ;  /* 0x000000ffff187224 */ /* 0x001fcc00078e00ff */
[----:B------:R0:W3:Y:S02]  /*4b60*/  @!P1 LDG.E R24, desc[UR12][R20.64] ;  /* 0x0000000c14189981 */ /* 0x0000e4000c1e1900 */
[----:B0-----:R-:W-:-:S06]  /*4b70*/  CS2R R20, SRZ ;  /* 0x0000000000147805 */ /* 0x001fcc000001ff00 */
[----:B------:R0:W4:Y:S02]  /*4b80*/  @!P2 LDG.E R20, desc[UR12][R8.64] ;  /* 0x0000000c0814a981 */ /* 0x000124000c1e1900 */
[----:B0-----:R-:W-:-:S06]  /*4b90*/  IMAD.MOV.U32 R8, RZ, RZ, RZ ;  /* 0x000000ffff087224 */ /* 0x001fcc00078e00ff */
[----:B------:R-:W2:Y:S01]  /*4ba0*/  @!P3 LDG.E R8, desc[UR12][R26.64] ;  /* 0x0000000c1a08b981 */ /* 0x000ea2000c1e1900 */
[----:B------:R-:W-:Y:S02]  /*4bb0*/  PRMT R9, RZ, 0x7610, R9 ;  /* 0x00007610ff097816 */ /* 0x000fe40000000009 */
[----:B------:R-:W-:-:S04]  /*4bc0*/  LOP3.LUT R4, R4, 0xfffffffd, RZ, 0xc0, !PT ;  /* 0xfffffffd04047812 */ /* 0x000fc800078ec0ff */
[----:B------:R-:W-:Y:S02]  /*4bd0*/  @P6 LOP3.LUT R4, R4, 0x2, RZ, 0xfc, !PT ;  /* 0x0000000204046812 */ /* 0x000fe400078efcff */
[----:B------:R-:W-:Y:S01]  /*4be0*/  LOP3.LUT P6, RZ, R2, 0x10000, RZ, 0xc0, !PT ;  /* 0x0001000002ff7812 */ /* 0x000fe200078cc0ff */
[----:B------:R-:W-:Y:S04]  /*4bf0*/  STL.64 [R1+0x360], R12 ;  /* 0x0003600c01007387 */ /* 0x000fe80000100a00 */
[----:B------:R-:W-:Y:S04]  /*4c00*/  STL.64 [R1+0x380], R12 ;  /* 0x0003800c01007387 */ /* 0x000fe80000100a00 */
[----:B------:R-:W-:Y:S04]  /*4c10*/  STL.64 [R1+0x3a0], R12 ;  /* 0x0003a00c01007387 */ /* 0x000fe80000100a00 */
[----:B------:R-:W-:Y:S04]  /*4c20*/  STL.64 [R1+0x3c0], R12 ;  /* 0x0003c00c01007387 */ /* 0x000fe80000100a00 */
[----:B------:R-:W-:Y:S04]  /*4c30*/  STL.64 [R1+0x3e0], R12 ;  /* 0x0003e00c01007387 */ /* 0x000fe80000100a00 */
[----:B------:R-:W-:Y:S04]  /*4c40*/  STL.64 [R1+0x400], R12 ;  /* 0x0004000c01007387 */ /* 0x000fe80000100a00 */
[----:B------:R-:W-:Y:S04]  /*4c50*/  STL.64 [R1+0x420], R12 ;  /* 0x0004200c01007387 */ /* 0x000fe80000100a00 */
[----:B------:R0:W-:Y:S02]  /*4c60*/  STL [R1+0x440], R12 ;  /* 0x0004400c01007387 */ /* 0x0001e40000100800 */
[----:B0-----:R-:W-:-:S02]  /*4c70*/  PRMT R12, RZ, 0x7610, R12 ;  /* 0x00007610ff0c7816 */ /* 0x001fc4000000000c */
[----:B------:R-:W-:Y:S02]  /*4c80*/  PRMT R13, RZ, 0x7610, R13 ;  /* 0x00007610ff0d7816 */ /* 0x000fe4000000000d */
[----:B----4-:R-:W-:Y:S02]  /*4c90*/  @!P2 SHF.R.U32.HI R13, RZ, 0x10, R20 ;  /* 0x00000010ff0da819 */ /* 0x010fe40000011614 */
[----:B------:R-:W-:Y:S02]  /*4ca0*/  @!P2 PRMT R12, R20, 0x7610, R12 ;  /* 0x00007610140ca816 */ /* 0x000fe4000000000c */
[----:B--2---:R-:W-:-:S05]  /*4cb0*/  @!P3 PRMT R9, R8, 0x7610, R9 ;  /* 0x000076100809b816 */ /* 0x004fca0000000009 */
[----:B------:R0:W-:Y:S02]  /*4cc0*/  STL.S16 [R1+0x178], R9 ;  /* 0x0001780901007387 */ /* 0x0001e40000100600 */
[----:B0-----:R-:W-:Y:S02]  /*4cd0*/  HFMA2.MMA R9, -RZ, RZ, 0, 0 ;  /* 0x00000000ff097435 */ /* 0x001fe400000001ff */
[----:B------:R-:W-:Y:S04]  /*4ce0*/  STL.S16 [R1+0x168], R12 ;  /* 0x0001680c01007387 */ /* 0x000fe80000100600 */
[----:B------:R0:W-:Y:S04]  /*4cf0*/  STL [R1+0x164], R13 ;  /* 0x0001640d01007387 */ /* 0x0001e80000100800 */
[----:B------:R1:W2:Y:S04]  /*4d00*/  @!P6 LDG.E R9, desc[UR12][R22.64] ;  /* 0x0000000c1609e981 */ /* 0x0002a8000c1e1900 */
[----:B0-----:R-:W4:Y:S01]  /*4d10*/  LDL.LU.64 R12, [R1+0x1a0] ;  /* 0x0001a000010c7983 */ /* 0x001f220000300a00 */
[----:B------:R-:W-:-:S02]  /*4d20*/  LOP3.LUT P0, RZ, R2, 0x8000, RZ, 0xc0, !PT ;  /* 0x0000800002ff7812 */ /* 0x000fc4000780c0ff */
[----:B------:R-:W-:Y:S01]  /*4d30*/  PRMT R29, RZ, 0x7610, R29 ;  /* 0x00007610ff1d7816 */ /* 0x000fe2000000001d */
[----:B------:R-:W-:Y:S04]  /*4d40*/  STL [R1+0x2e4], R15 ;  /* 0x0002e40f01007387 */ /* 0x000fe80000100800 */
[----:B------:R-:W-:Y:S01]  /*4d50*/  STL.64 [R1+0x328], R14 ;  /* 0x0003280e01007387 */ /* 0x000fe20000100a00 */
[----:B---3--:R-:W-:-:S03]  /*4d60*/  @!P1 PRMT R29, R24, 0x7610, R29 ;  /* 0x00007610181d9816 */ /* 0x008fc6000000001d */
        /* <DEDUP_REMOVED lines=8> */
[----:B------:R-:W-:-:S02]  /*4df0*/  LOP3.LUT P5, RZ, R2, 0x4000, RZ, 0xc0, !PT ;  /* 0x0000400002ff7812 */ /* 0x000fc400078ac0ff */
[----:B------:R-:W-:Y:S01]  /*4e00*/  CS2R R26, SRZ ;  /* 0x00000000001a7805 */ /* 0x000fe2000001ff00 */
[----:B------:R-:W3:Y:S01]  /*4e10*/  @!P0 LDG.E R21, desc[UR12][R36.64] ;  /* 0x0000000c24158981 */ /* 0x000ee2000c1e1900 */
[----:B0-----:R-:W-:Y:S02]  /*4e20*/  PRMT R15, RZ, 0x7610, R15 ;  /* 0x00007610ff0f7816 */ /* 0x001fe4000000000f */
[----:B------:R-:W-:Y:S02]  /*4e30*/  @!P1 SHF.R.U32.HI R15, RZ, 0x10, R24 ;  /* 0x00000010ff0f9819 */ /* 0x000fe40000011618 */
[----:B------:R-:W-:Y:S01]  /*4e40*/  LOP3.LUT P1, RZ, R2, 0x1000, RZ, 0xc0, !PT ;  /* 0x0000100002ff7812 */ /* 0x000fe2000782c0ff */
[----:B------:R-:W-:Y:S01]  /*4e50*/  STL.64 [R1+0x300], R6 ;  /* 0x0003000601007387 */ /* 0x000fe20000100a00 */
[----:B-1----:R-:W-:-:S03]  /*4e60*/  CS2R R22, SRZ ;  /* 0x0000000000167805 */ /* 0x002fc6000001ff00 */
        /* <DEDUP_REMOVED lines=9> */
[----:B------:R-:W3:Y:S01]  /*4f00*/  @!P5 LDG.E R22, desc[UR12][R32.64] ;  /* 0x0000000c2016d981 */ /* 0x000ee2000c1e1900 */
[----:B0-----:R-:W-:-:S02]  /*4f10*/  PRMT R6, RZ, 0x7610, R6 ;  /* 0x00007610ff067816 */ /* 0x001fc40000000006 */
[----:B------:R-:W-:Y:S02]  /*4f20*/  PRMT R7, RZ, 0x7610, R7 ;  /* 0x00007610ff077816 */ /* 0x000fe40000000007 */
[----:B--2---:R-:W-:Y:S02]  /*4f30*/  @!P6 SHF.R.U32.HI R7, RZ, 0x10, R9 ;  /* 0x00000010ff07e819 */ /* 0x004fe40000011609 */
[----:B------:R-:W-:Y:S01]  /*4f40*/  @!P6 PRMT R6, R9, 0x7610, R6 ;  /* 0x000076100906e816 */ /* 0x000fe20000000006 */
[----:B----4-:R0:W2:Y:S04]  /*4f50*/  @!P1 LDG.E R26, desc[UR12][R12.64] ;  /* 0x0000000c0c1a9981 */ /* 0x0100a8000c1e1900 */
[----:B------:R-:W-:Y:S04]  /*4f60*/  STL.S16 [R1+0x188], R6 ;  /* 0x0001880601007387 */ /* 0x000fe80000100600 */
[----:B------:R1:W-:Y:S04]  /*4f70*/  STL [R1+0x17c], R7 ;  /* 0x00017c0701007387 */ /* 0x0003e80000100800 */
[----:B------:R-:W0:Y:S04]  /*4f80*/  LDL.LU R12, [R1+0x440] ;  /* 0x00044000010c7983 */ /* 0x000e280000300800 */
[----:B-1----:R-:W4:Y:S04]  /*4f90*/  LDL.LU.64 R6, [R1+0x1b0] ;  /* 0x0001b00001067983 */ /* 0x002f280000300a00 */
[----:B------:R-:W-:Y:S04]  /*4fa0*/  STL.64 [R1+0x2f8], R10 ;  /* 0x0002f80a01007387 */ /* 0x000fe80000100a00 */
[----:B------:R-:W-:Y:S04]  /*4fb0*/  STL.64 [R1+0x368], R10 ;  /* 0x0003680a01007387 */ /* 0x000fe80000100a00 */
[----:B------:R-:W-:Y:S04]  /*4fc0*/  STL.64 [R1+0x388], R10 ;  /* 0x0003880a01007387 */ /* 0x000fe80000100a00 */
[----:B------:R-:W-:Y:S04]  /*4fd0*/  STL.64 [R1+0x3a8], R10 ;  /* 0x0003a80a01007387 */ /* 0x000fe80000100a00 */
[----:B------:R-:W-:Y:S04]  /*4fe0*/  STL [R1+0x3c8], R10 ;  /* 0x0003c80a01007387 */ /* 0x000fe80000100800 */
[----:B------:R-:W-:Y:S04]  /*4ff0*/  STL.64 [R1+0x3e8], R10 ;  /* 0x0003e80a01007387 */ /* 0x000fe80000100a00 */
[----:B------:R-:W-:Y:S04]  /*5000*/  STL.64 [R1+0x408], R10 ;  /* 0x0004080a01007387 */ /* 0x000fe80000100a00 */
[----:B------:R1:W-:Y:S04]  /*5010*/  STL.64 [R1+0x428], R10 ;  /* 0x0004280a01007387 */ /* 0x0003e80000100a00 */
[----:B------:R1:W-:Y:S02]  /*5020*/  STL [R1+0x2e8], R14 ;  /* 0x0002e80e01007387 */ /* 0x0003e40000100800 */
[----:B-1----:R-:W-:-:S02]  /*5030*/  PRMT R10, RZ, 0x7610, R10 ;  /* 0x00007610ff0a7816 */ /* 0x002fc4000000000a */
[----:B------:R-:W-:Y:S02]  /*5040*/  PRMT R14, RZ, 0x7610, R14 ;  /* 0x00007610ff0e7816 */ /* 0x000fe4000000000e */
[----:B------:R-:W-:Y:S02]  /*5050*/  @!P3 SHF.R.U32.HI R14, RZ, 0x10, R8 ;  /* 0x00000010ff0eb819 */ /* 0x000fe40000011608 */
[----:B------:R-:W-:Y:S02]  /*5060*/  LOP3.LUT P3, RZ, R2, 0x400, RZ, 0xc0, !PT ;  /* 0x0000040002ff7812 */ /* 0x000fe4000786c0ff */
[----:B------:R-:W-:Y:S02]  /*5070*/  PRMT R11, RZ, 0x7610, R11 ;  /* 0x00007610ff0b7816 */ /* 0x000fe4000000000b */
[----:B---3--:R-:W-:Y:S02]  /*5080*/  @!P0 SHF.R.U32.HI R11, RZ, 0x10, R21 ;  /* 0x00000010ff0b8819 */ /* 0x008fe40000011615 */
[----:B------:R-:W-:Y:S01]  /*5090*/  @!P0 PRMT R10, R21, 0x7610, R10 ;  /* 0x00007610150a8816 */ /* 0x000fe2000000000a */
[----:B------:R-:W-:Y:S04]  /*50a0*/  STL [R1+0x14c], R15 ;  /* 0x00014c0f01007387 */ /* 0x000fe80000100800 */
[----:B------:R1:W-:Y:S04]  /*50b0*/  STL [R1+0x160], R14 ;  /* 0x0001600e01007387 */ /* 0x0003e80000100800 */
[----:B------:R-:W-:Y:S04]  /*50c0*/  STL.S16 [R1+0x190], R10 ;  /* 0x0001900a01007387 */ /* 0x000fe80000100600 */
[----:B------:R3:W-:Y:S04]  /*50d0*/  STL [R1+0x16c], R11 ;  /* 0x00016c0b01007387 */ /* 0x0007e80000100800 */
[----:B-1----:R-:W2:Y:S04]  /*50e0*/  LDL.LU.64 R14, [R1+0x1c0] ;  /* 0x0001c000010e7983 */ /* 0x002ea80000300a00 */
[----:B------:R1:W-:Y:S04]  /*50f0*/  STL [R1+0x10], R5 ;  /* 0x0000100501007387 */ /* 0x0003e80000100800 */
[----:B---3--:R-:W3:Y:S01]  /*5100*/  LDL.LU.64 R10, [R1+0x1d0] ;  /* 0x0001d000010a7983 */ /* 0x008ee20000300a00 */
[----:B-1----:R-:W-:Y:S01]  /*5110*/  IMAD.MOV.U32 R5, RZ, RZ, RZ ;  /* 0x000000ffff057224 */ /* 0x002fe200078e00ff */
[----:B0-----:R-:W-:-:S02]  /*5120*/  PRMT R12, RZ, 0x7610, R12 ;  /* 0x00007610ff0c7816 */ /* 0x001fc4000000000c */
[----:B------:R-:W-:-:S03]  /*5130*/  @!P5 SHF.R.U32.HI R12, RZ, 0x10, R22 ;  /* 0x00000010ff0cd819 */ /* 0x000fc60000011616 */
[----:B----4-:R0:W4:Y:S04]  /*5140*/  @!P3 LDG.E R5, desc[UR12][R6.64] ;  /* 0x0000000c0605b981 */ /* 0x010128000c1e1900 */
[----:B------:R1:W-:Y:S04]  /*5150*/  STL [R1+0x1a0], R12 ;  /* 0x0001a00c01007387 */ /* 0x0003e80000100800 */
[----:B------:R-:W0:Y:S04]  /*5160*/  LDL.LU.64 R6, [R1+0x430] ;  /* 0x0004300001067983 */ /* 0x000e280000300a00 */
[----:B-1----:R-:W4:Y:S01]  /*5170*/  LDL.LU.64 R12, [R1+0x1e0] ;  /* 0x0001e000010c7983 */ /* 0x002f220000300a00 */
[----:B------:R-:W-:-:S02]  /*5180*/  PRMT R25, RZ, 0x7610, R25 ;  /* 0x00007610ff197816 */ /* 0x000fc40000000019 */
[----:B------:R-:W-:Y:S02]  /*5190*/  PRMT R31, RZ, 0x7610, R31 ;  /* 0x00007610ff1f7816 */ /* 0x000fe4000000001f */
[----:B------:R-:W-:Y:S02]  /*51a0*/  LOP3.LUT P2, RZ, R2, 0x800, RZ, 0xc0, !PT ;  /* 0x0000080002ff7812 */ /* 0x000fe4000784c0ff */
[----:B------:R-:W-:Y:S02]  /*51b0*/  @!P5 PRMT R25, R22, 0x7610, R25 ;  /* 0x000076101619d816 */ /* 0x000fe40000000019 */
[----:B------:R-:W-:Y:S02]  /*51c0*/  LOP3.LUT P6, RZ, R2, 0x200, RZ, 0xc0, !PT ;  /* 0x0000020002ff7812 */ /* 0x000fe400078cc0ff */
[----:B------:R-:W-:Y:S02]  /*51d0*/  PRMT R28, RZ, 0x7610, R28 ;  /* 0x00007610ff1c7816 */ /* 0x000fe4000000001c */
[----:B------:R-:W-:-:S02]  /*51e0*/  @!P4 SHF.R.U32.HI R28, RZ, 0x10, R19 ;  /* 0x00000010ff1cc819 */ /* 0x000fc40000011613 */
[----:B------:R-:W-:Y:S01]  /*51f0*/  @!P4 PRMT R31, R19, 0x7610, R31 ;  /* 0x00007610131fc816 */ /* 0x000fe2000000001f */
[----:B------:R1:W-:Y:S01]  /*5200*/  STL.S16 [R1+0x194], R25 ;  /* 0x0001941901007387 */ /* 0x0003e20000100600 */
[C---:B------:R-:W-:Y:S02]  /*5210*/  LOP3.LUT P4, RZ, R2.reuse, 0x2000, RZ, 0xc0, !PT ;  /* 0x0000200002ff7812 */ /* 0x040fe4000788c0ff */
[----:B------:R-:W-:Y:S01]  /*5220*/  LOP3.LUT P0, RZ, R2, 0x100, RZ, 0xc0, !PT ;  /* 0x0000010002ff7812 */ /* 0x000fe2000780c0ff */
[----:B-1----:R-:W-:Y:S01]  /*5230*/  IMAD.MOV.U32 R25, RZ, RZ, RZ ;  /* 0x000000ffff197224 */ /* 0x002fe200078e00ff */
[----:B------:R1:W-:Y:S09]  /*5240*/  STL.S16 [R1+0x148], R31 ;  /* 0x0001481f01007387 */ /* 0x0003f20000100600 */
[----:B------:R-:W4:Y:S01]  /*5250*/  @!P4 LDG.E R23, desc[UR12][R34.64] ;  /* 0x0000000c2217c981 */ /* 0x000f22000c1e1900 */
[----:B-1----:R-:W-:-:S03]  /*5260*/  MOV R31, RZ ;  /* 0x000000ff001f7202 */ /* 0x002fc60000000f00 */
[----:B--2---:R1:W2:Y:S04]  /*5270*/  @!P2 LDG.E R25, desc[UR12][R14.64] ;  /* 0x0000000c0e19a981 */ /* 0x0042a8000c1e1900 */
[----:B---3--:R3:W2:Y:S04]  /*5280*/  @!P6 LDG.E R27, desc[UR12][R10.64] ;  /* 0x0000000c0a1be981 */ /* 0x0086a8000c1e1900 */
[----:B------:R-:W1:Y:S04]  /*5290*/  LDL.LU.64 R14, [R1+0x438] ;  /* 0x00043800010e7983 */ /* 0x000e680000300a00 */
[----:B------:R-:W3:Y:S01]  /*52a0*/  LDL.LU.64 R10, [R1+0x428] ;  /* 0x00042800010a7983 */ /* 0x000ee20000300a00 */
[----:B0-----:R-:W-:-:S02]  /*52b0*/  PRMT R6, RZ, 0x7610, R6 ;  /* 0x00007610ff067816 */ /* 0x001fc40000000006 */
[----:B------:R-:W-:Y:S01]  /*52c0*/  PRMT R7, RZ, 0x7610, R7 ;  /* 0x00007610ff077816 */ /* 0x000fe20000000007 */
[----:B----4-:R0:W4:Y:S01]  /*52d0*/  @!P0 LDG.E R31, desc[UR12][R12.64] ;  /* 0x0000000c0c1f8981 */ /* 0x010122000c1e1900 */
[----:B------:R-:W-:Y:S02]  /*52e0*/  @!P1 SHF.R.U32.HI R7, RZ, 0x10, R26 ;  /* 0x00000010ff079819 */ /* 0x000fe4000001161a */
[----:B------:R-:W-:Y:S01]  /*52f0*/  @!P1 PRMT R6, R26, 0x7610, R6 ;  /* 0x000076101a069816 */ /* 0x000fe20000000006 */
[----:B------:R-:W0:Y:S04]  /*5300*/  LDL.LU.64 R12, [R1+0x420] ;  /* 0x00042000010c7983 */ /* 0x000e280000300a00 */
[----:B------:R-:W-:Y:S04]  /*5310*/  STL.S16 [R1+0x1c0], R6 ;  /* 0x0001c00601007387 */ /* 0x000fe80000100600 */
[----:B------:R2:W-:Y:S04]  /*5320*/  STL [R1+0x1b0], R7 ;  /* 0x0001b00701007387 */ /* 0x0005e80000100800 */
[----:B--2---:R-:W2:Y:S04]  /*5330*/  LDL.LU.64 R6, [R1+0x1f8] ;  /* 0x0001f80001067983 */ /* 0x004ea80000300a00 */
[----:B------:R1:W-:Y:S02]  /*5340*/  STL [R1+0x20], R18 ;  /* 0x0000201201007387 */ /* 0x0003e40000100800 */
[----:B-1----:R-:W-:Y:S01]  /*5350*/  IMAD.MOV.U32 R18, RZ, RZ, RZ ;  /* 0x000000ffff127224 */ /* 0x002fe200078e00ff */
[----:B------:R-:W-:-:S02]  /*5360*/  PRMT R14, RZ, 0x7610, R14 ;  /* 0x00007610ff0e7816 */ /* 0x000fc4000000000e */
[----:B------:R-:W-:Y:S02]  /*5370*/  PRMT R15, RZ, 0x7610, R15 ;  /* 0x00007610ff0f7816 */ /* 0x000fe4000000000f */
[----:B------:R-:W-:Y:S02]  /*5380*/  @!P4 SHF.R.U32.HI R15, RZ, 0x10, R23 ;  /* 0x00000010ff0fc819 */ /* 0x000fe40000011617 */
[----:B---3--:R-:W-:Y:S02]  /*5390*/  PRMT R10, RZ, 0x7610, R10 ;  /* 0x00007610ff0a7816 */ /* 0x008fe4000000000a */
[----:B------:R-:W-:Y:S02]  /*53a0*/  @!P4 PRMT R14, R23, 0x7610, R14 ;  /* 0x00007610170ec816 */ /* 0x000fe4000000000e */
[----:B------:R-:W-:Y:S02]  /*53b0*/  LOP3.LUT P4, RZ, R2, 0x40, RZ, 0xc0, !PT ;  /* 0x0000004002ff7812 */ /* 0x000fe4000788c0ff */
[----:B------:R-:W-:-:S02]  /*53c0*/  PRMT R11, RZ, 0x7610, R11 ;  /* 0x00007610ff0b7816 */ /* 0x000fc4000000000b */
[----:B------:R-:W-:Y:S02]  /*53d0*/  @!P2 SHF.R.U32.HI R11, RZ, 0x10, R25 ;  /* 0x00000010ff0ba819 */ /* 0x000fe40000011619 */
[----:B------:R-:W-:Y:S01]  /*53e0*/  @!P2 PRMT R10, R25, 0x7610, R10 ;  /* 0x00007610190aa816 */ /* 0x000fe2000000000a */
[----:B------:R-:W-:Y:S04]  /*53f0*/  STL.S16 [R1+0x18c], R14 ;  /* 0x00018c0e01007387 */ /* 0x000fe80000100600 */
[----:B------:R1:W-:Y:S04]  /*5400*/  STL [R1+0x1a4], R15 ;  /* 0x0001a40f01007387 */ /* 0x0003e80000100800 */
[----:B------:R-:W-:Y:S04]  /*5410*/  STL.S16 [R1+0x1d0], R10 ;  /* 0x0001d00a01007387 */ /* 0x000fe80000100600 */
[----:B------:R3:W-:Y:S04]  /*5420*/  STL [R1+0x1b4], R11 ;  /* 0x0001b40b01007387 */ /* 0x0007e80000100800 */
[----:B-1----:R-:W4:Y:S04]  /*5430*/  LDL.LU.64 R14, [R1+0x1e8] ;  /* 0x0001e800010e7983 */ /* 0x002f280000300a00 */
[----:B---3--:R-:W3:Y:S01]  /*5440*/  LDL.LU.64 R10, [R1+0x218] ;  /* 0x00021800010a7983 */ /* 0x008ee20000300a00 */
[----:B0-----:R-:W-:-:S02]  /*5450*/  PRMT R12, RZ, 0x7610, R12 ;  /* 0x00007610ff0c7816 */ /* 0x001fc4000000000c */
[----:B------:R-:W-:Y:S02]  /*5460*/  PRMT R13, RZ, 0x7610, R13 ;  /* 0x00007610ff0d7816 */ /* 0x000fe4000000000d */
[----:B------:R-:W-:Y:S02]  /*5470*/  @!P3 SHF.R.U32.HI R13, RZ, 0x10, R5 ;  /* 0x00000010ff0db819 */ /* 0x000fe40000011605 */
[----:B------:R-:W-:-:S03]  /*5480*/  @!P3 PRMT R12, R5, 0x7610, R12 ;  /* 0x00007610050cb816 */ /* 0x000fc6000000000c */
[----:B------:R-:W-:Y:S04]  /*5490*/  STL [R1+0x1c4], R13 ;  /* 0x0001c40d01007387 */ /* 0x000fe80000100800 */
[----:B------:R0:W-:Y:S04]  /*54a0*/  STL.S16 [R1+0x1e0], R12 ;  /* 0x0001e00c01007387 */ /* 0x0001e80000100600 */
[----:B--2---:R1:W2:Y:S04]  /*54b0*/  @!P4 LDG.E R18, desc[UR12][R6.64] ;  /* 0x0000000c0612c981 */ /* 0x0042a8000c1e1900 */
[----:B0-----:R-:W2:Y:S04]  /*54c0*/  LDL.LU.64 R12, [R1+0x208] ;  /* 0x00020800010c7983 */ /* 0x001ea80000300a00 */
[----:B------:R-:W1:Y:S01]  /*54d0*/  LDL.LU.64 R6, [R1+0x410] ;  /* 0x0004100001067983 */ /* 0x000e620000300a00 */
[----:B------:R-:W-:-:S02]  /*54e0*/  LOP3.LUT P5, RZ, R2, 0x80, RZ, 0xc0, !PT ;  /* 0x0000008002ff7812 */ /* 0x000fc400078ac0ff */
[C---:B------:R-:W-:Y:S01]  /*54f0*/  LOP3.LUT P1, RZ, R2.reuse, 0x20, RZ, 0xc0, !PT ;  /* 0x0000002002ff7812 */ /* 0x040fe2000782c0ff */
[----:B------:R0:W-:Y:S04]  /*5500*/  STL [R1+0x24], R19 ;  /* 0x0000241301007387 */ /* 0x0001e80000100800 */
[----:B------:R0:W-:Y:S02]  /*5510*/  STL [R1+0x1c], R30 ;  /* 0x00001c1e01007387 */ /* 0x0001e40000100800 */
[----:B0-----:R-:W-:Y:S01]  /*5520*/  HFMA2.MMA R19, -RZ, RZ, 0, 0 ;  /* 0x00000000ff137435 */ /* 0x001fe200000001ff */
[----:B------:R-:W-:Y:S01]  /*5530*/  IMAD.MOV.U32 R30, RZ, RZ, RZ ;  /* 0x000000ffff1e7224 */ /* 0x000fe200078e00ff */
[----:B------:R-:W-:Y:S01]  /*5540*/  LOP3.LUT P2, RZ, R2, 0x10, RZ, 0xc0, !PT ;  /* 0x0000001002ff7812 */ /* 0x000fe2000784c0ff */
[----:B------:R0:W-:Y:S02]  /*5550*/  STL [R1+0x28], R24 ;  /* 0x0000281801007387 */ /* 0x0001e40000100800 */
[----:B0-----:R-:W-:-:S02]  /*5560*/  IMAD.MOV.U32 R24, RZ, RZ, RZ ;  /* 0x000000ffff187224 */ /* 0x001fc400078e00ff */
[----:B----4-:R0:W4:Y:S04]  /*5570*/  @!P5 LDG.E R30, desc[UR12][R14.64] ;  /* 0x0000000c0e1ed981 */ /* 0x010128000c1e1900 */
[----:B---3--:R3:W4:Y:S04]  /*5580*/  @!P1 LDG.E R19, desc[UR12][R10.64] ;  /* 0x0000000c0a139981 */ /* 0x008728000c1e1900 */
[----:B------:R-:W0:Y:S04]  /*5590*/  LDL.LU.64 R14, [R1+0x418] ;  /* 0x00041800010e7983 */ /* 0x000e280000300a00 */
[----:B------:R-:W3:Y:S04]  /*55a0*/  LDL.LU.64 R10, [R1+0x408] ;  /* 0x00040800010a7983 */ /* 0x000ee80000300a00 */
[----:B--2---:R2:W2:Y:S01]  /*55b0*/  @!P2 LDG.E R24, desc[UR12][R12.64] ;  /* 0x0000000c0c18a981 */ /* 0x0044a2000c1e1900 */
[----:B-1----:R-:W-:-:S02]  /*55c0*/  PRMT R6, RZ, 0x7610, R6 ;  /* 0x00007610ff067816 */ /* 0x002fc40000000006 */
[----:B------:R-:W-:Y:S02]  /*55d0*/  PRMT R7, RZ, 0x7610, R7 ;  /* 0x00007610ff077816 */ /* 0x000fe40000000007 */
[----:B------:R-:W-:Y:S01]  /*55e0*/  @!P0 SHF.R.U32.HI R7, RZ, 0x10, R31 ;  /* 0x00000010ff078819 */ /* 0x000fe2000001161f */
[----:B------:R-:W2:Y:S01]  /*55f0*/  LDL.LU.64 R12, [R1+0x400] ;  /* 0x00040000010c7983 */ /* 0x000ea20000300a00 */
[----:B------:R-:W-:-:S03]  /*5600*/  @!P0 PRMT R6, R31, 0x7610, R6 ;  /* 0x000076101f068816 */ /* 0x000fc60000000006 */
[----:B------:R-:W-:Y:S04]  /*5610*/  STL [R1+0x1d4], R7 ;  /* 0x0001d40701007387 */ /* 0x000fe80000100800 */
[----:B------:R1:W-:Y:S04]  /*5620*/  STL.S16 [R1+0x1f8], R6 ;  /* 0x0001f80601007387 */ /* 0x0003e80000100600 */
[----:B-1----:R-:W2:Y:S04]  /*5630*/  LDL.LU.64 R6, [R1+0x238] ;  /* 0x0002380001067983 */ /* 0x002ea80000300a00 */
[----:B------:R1:W-:Y:S02]  /*5640*/  STL [R1+0x30], R8 ;  /* 0x0000300801007387 */ /* 0x0003e40000100800 */
[----:B-1----:R-:W-:-:S02]  /*5650*/  MOV R8, RZ ;  /* 0x000000ff00087202 */ /* 0x002fc40000000f00 */
[----:B0-----:R-:W-:Y:S02]  /*5660*/  PRMT R14, RZ, 0x7610, R14 ;  /* 0x00007610ff0e7816 */ /* 0x001fe4000000000e */
[----:B------:R-:W-:Y:S02]  /*5670*/  PRMT R15, RZ, 0x7610, R15 ;  /* 0x00007610ff0f7816 */ /* 0x000fe4000000000f */
[----:B------:R-:W-:Y:S02]  /*5680*/  @!P6 SHF.R.U32.HI R15, RZ, 0x10, R27 ;  /* 0x00000010ff0fe819 */ /* 0x000fe4000001161b */
[----:B---3--:R-:W-:Y:S02]  /*5690*/  PRMT R10, RZ, 0x7610, R10 ;  /* 0x00007610ff0a7816 */ /* 0x008fe4000000000a */
[----:B------:R-:W-:Y:S02]  /*56a0*/  @!P6 PRMT R14, R27, 0x7610, R14 ;  /* 0x000076101b0ee816 */ /* 0x000fe4000000000e */
[----:B------:R-:W-:-:S02]  /*56b0*/  LOP3.LUT P6, RZ, R2, 0x4, RZ, 0xc0, !PT ;  /* 0x0000000402ff7812 */ /* 0x000fc400078cc0ff */
[----:B------:R-:W-:Y:S02]  /*56c0*/  PRMT R11, RZ, 0x7610, R11 ;  /* 0x00007610ff0b7816 */ /* 0x000fe4000000000b */
[----:B----4-:R-:W-:Y:S02]  /*56d0*/  @!P5 SHF.R.U32.HI R11, RZ, 0x10, R30 ;  /* 0x00000010ff0bd819 */ /* 0x010fe4000001161e */
[----:B------:R-:W-:Y:S01]  /*56e0*/  @!P5 PRMT R10, R30, 0x7610, R10 ;  /* 0x000076101e0ad816 */ /* 0x000fe2000000000a */
[----:B------:R-:W-:Y:S04]  /*56f0*/  STL.S16 [R1+0x1e4], R14 ;  /* 0x0001e40e01007387 */ /* 0x000fe80000100600 */
[----:B------:R0:W-:Y:S04]  /*5700*/  STL [R1+0x1e8], R15 ;  /* 0x0001e80f01007387 */ /* 0x0001e80000100800 */
[----:B------:R-:W-:Y:S04]  /*5710*/  STL.S16 [R1+0x1fc], R10 ;  /* 0x0001fc0a01007387 */ /* 0x000fe80000100600 */
[----:B------:R1:W-:Y:S04]  /*5720*/  STL [R1+0x1ec], R11 ;  /* 0x0001ec0b01007387 */ /* 0x0003e80000100800 */
[----:B0-----:R-:W3:Y:S04]  /*5730*/  LDL.LU.64 R14, [R1+0x228] ;  /* 0x00022800010e7983 */ /* 0x001ee80000300a00 */
[----:B-1----:R-:W4:Y:S01]  /*5740*/  LDL.LU.64 R10, [R1+0x250] ;  /* 0x00025000010a7983 */ /* 0x002f220000300a00 */
[----:B--2---:R-:W-:-:S02]  /*5750*/  PRMT R12, RZ, 0x7610, R12 ;  /* 0x00007610ff0c7816 */ /* 0x004fc4000000000c */
[----:B------:R-:W-:Y:S02]  /*5760*/  PRMT R13, RZ, 0x7610, R13 ;  /* 0x00007610ff0d7816 */ /* 0x000fe4000000000d */
[----:B------:R-:W-:Y:S02]  /*5770*/  @!P4 SHF.R.U32.HI R13, RZ, 0x10, R18 ;  /* 0x00000010ff0dc819 */ /* 0x000fe40000011612 */
[----:B------:R-:W-:-:S03]  /*5780*/  @!P4 PRMT R12, R18, 0x7610, R12 ;  /* 0x00007610120cc816 */ /* 0x000fc6000000000c */
[----:B------:R-:W-:Y:S04]  /*5790*/  STL [R1+0x208], R13 ;  /* 0x0002080d01007387 */ /* 0x000fe80000100800 */
[----:B------:R0:W-:Y:S04]  /*57a0*/  STL.S16 [R1+0x218], R12 ;  /* 0x0002180c01007387 */ /* 0x0001e80000100600 */
[----:B------:R1:W2:Y:S04]  /*57b0*/  @!P6 LDG.E R8, desc[UR12][R6.64] ;  /* 0x0000000c0608e981 */ /* 0x0002a8000c1e1900 */
[----:B0-----:R-:W2:Y:S04]  /*57c0*/  LDL.LU.64 R12, [R1+0x240] ;  /* 0x00024000010c7983 */ /* 0x001ea80000300a00 */
[----:B------:R-:W1:Y:S01]  /*57d0*/  LDL.LU.64 R6, [R1+0x3f0] ;  /* 0x0003f00001067983 */ /* 0x000e620000300a00 */
[----:B------:R-:W-:-:S02]  /*57e0*/  LOP3.LUT P3, RZ, R2, 0x8, RZ, 0xc0, !PT ;  /* 0x0000000802ff7812 */ /* 0x000fc4000786c0ff */
[C---:B------:R-:W-:Y:S01]  /*57f0*/  LOP3.LUT P0, RZ, R2.reuse, 0x2, RZ, 0xc0, !PT ;  /* 0x0000000202ff7812 */ /* 0x040fe2000780c0ff */
[----:B------:R0:W-:Y:S04]  /*5800*/  STL [R1+0x2c], R20 ;  /* 0x00002c1401007387 */ /* 0x0001e80000100800 */
[----:B------:R0:W-:Y:S01]  /*5810*/  STL [R1+0x34], R9 ;  /* 0x0000340901007387 */ /* 0x0001e20000100800 */
[----:B------:R-:W-:Y:S01]  /*5820*/  LOP3.LUT P5, RZ, R2, 0x1, RZ, 0xc0, !PT ;  /* 0x0000000102ff7812 */ /* 0x000fe200078ac0ff */
[----:B0-----:R-:W-:Y:S02]  /*5830*/  IMAD.MOV.U32 R20, RZ, RZ, RZ ;  /* 0x000000ffff147224 */ /* 0x001fe400078e00ff */
[----:B------:R-:W-:Y:S01]  /*5840*/  IMAD.MOV.U32 R9, RZ, RZ, RZ ;  /* 0x000000ffff097224 */ /* 0x000fe200078e00ff */
[----:B------:R0:W-:Y:S02]  /*5850*/  STL [R1+0x38], R21 ;  /* 0x0000381501007387 */ /* 0x0001e40000100800 */
[----:B0-----:R-:W-:-:S02]  /*5860*/  IMAD.MOV.U32 R21, RZ, RZ, RZ ;  /* 0x000000ffff157224 */ /* 0x001fc400078e00ff */
[----:B---3--:R0:W3:Y:S04]  /*5870*/  @!P3 LDG.E R20, desc[UR12][R14.64] ;  /* 0x0000000c0e14b981 */ /* 0x0080e8000c1e1900 */
[----:B----4-:R4:W3:Y:S04]  /*5880*/  @!P0 LDG.E R9, desc[UR12][R10.64] ;  /* 0x0000000c0a098981 */ /* 0x0108e8000c1e1900 */
[----:B------:R-:W0:Y:S04]  /*5890*/  LDL.LU.64 R14, [R1+0x3f8] ;  /* 0x0003f800010e7983 */ /* 0x000e280000300a00 */
[----:B------:R-:W4:Y:S04]  /*58a0*/  LDL.LU.64 R10, [R1+0x3e8] ;  /* 0x0003e800010a7983 */ /* 0x000f280000300a00 */
        /* <DEDUP_REMOVED lines=10> */
[----:B-1----:R-:W-:Y:S01]  /*5950*/  IMAD.MOV.U32 R23, RZ, RZ, RZ ;  /* 0x000000ffff177224 */ /* 0x002fe200078e00ff */
[----:B0-----:R-:W-:-:S02]  /*5960*/  PRMT R14, RZ, 0x7610, R14 ;  /* 0x00007610ff0e7816 */ /* 0x001fc4000000000e */
[----:B------:R-:W-:Y:S02]  /*5970*/  PRMT R15, RZ, 0x7610, R15 ;  /* 0x00007610ff0f7816 */ /* 0x000fe4000000000f */
[----:B------:R-:W-:Y:S02]  /*5980*/  @!P1 SHF.R.U32.HI R15, RZ, 0x10, R19 ;  /* 0x00000010ff0f9819 */ /* 0x000fe40000011613 */
[----:B----4-:R-:W-:Y:S02]  /*5990*/  PRMT R10, RZ, 0x7610, R10 ;  /* 0x00007610ff0a7816 */ /* 0x010fe4000000000a */
[----:B------:R-:W-:Y:S02]  /*59a0*/  @!P1 PRMT R14, R19, 0x7610, R14 ;  /* 0x00007610130e9816 */ /* 0x000fe4000000000e */
[----:B------:R-:W-:Y:S02]  /*59b0*/  LOP3.LUT P1, RZ, R3, 0x40000000, RZ, 0xc0, !PT ;  /* 0x4000000003ff7812 */ /* 0x000fe4000782c0ff */
[----:B------:R-:W-:-:S02]  /*59c0*/  PRMT R11, RZ, 0x7610, R11 ;  /* 0x00007610ff0b7816 */ /* 0x000fc4000000000b */
[----:B---3--:R-:W-:Y:S02]  /*59d0*/  @!P3 SHF.R.U32.HI R11, RZ, 0x10, R20 ;  /* 0x00000010ff0bb819 */ /* 0x008fe40000011614 */
        /* <DEDUP_REMOVED lines=19> */
[----:B------:R0:W-:Y:S02]  /*5b10*/  STL [R1+0x44], R26 ;  /* 0x0000441a01007387 */ /* 0x0001e40000100800 */
[----:B0-----:R-:W-:Y:S01]  /*5b20*/  HFMA2.MMA R22, -RZ, RZ, 0, 0 ;  /* 0x00000000ff167435 */ /* 0x001fe200000001ff */
[----:B------:R-:W-:Y:S01]  /*5b30*/  LOP3.LUT P3, RZ, R3, 0x10000000, RZ, 0xc0, !PT ;  /* 0x1000000003ff7812 */ /* 0x000fe2000786c0ff */
[----:B------:R-:W-:Y:S01]  /*5b40*/  IMAD.MOV.U32 R26, RZ, RZ, RZ ;  /* 0x000000ffff1a7224 */ /* 0x000fe200078e00ff */
[----:B------:R0:W-:Y:S02]  /*5b50*/  STL [R1+0x48], R25 ;  /* 0x0000481901007387 */ /* 0x0001e40000100800 */
[----:B0-----:R-:W-:-:S05]  /*5b60*/  MOV R25, RZ ;  /* 0x000000ff00197202 */ /* 0x001fca0000000f00 */
[----:B---3--:R0:W3:Y:S04]  /*5b70*/  @!P4 LDG.E R22, desc[UR12][R14.64] ;  /* 0x0000000c0e16c981 */ /* 0x0080e8000c1e1900 */
[----:B----4-:R4:W3:Y:S04]  /*5b80*/  @!P2 LDG.E R26, desc[UR12][R10.64] ;  /* 0x0000000c0a1aa981 */ /* 0x0108e8000c1e1900 */
[----:B------:R-:W0:Y:S04]  /*5b90*/  LDL.LU.64 R14, [R1+0x3d8] ;  /* 0x0003d800010e7983 */ /* 0x000e280000300a00 */
[----:B------:R-:W4:Y:S04]  /*5ba0*/  LDL.LU R10, [R1+0x3c8] ;  /* 0x0003c800010a7983 */ /* 0x000f280000300800 */
        /* <DEDUP_REMOVED lines=17> */
[----:B---3--:R-:W-:Y:S01]  /*5cc0*/  @!P4 PRMT R10, R22, 0x7610, R10 ;  /* 0x00007610160ac816 */ /* 0x008fe2000000000a */
[----:B------:R-:W-:Y:S04]  /*5cd0*/  STL.S16 [R1+0x260], R14 ;  /* 0x0002600e01007387 */ /* 0x000fe80000100600 */
[----:B------:R0:W-:Y:S04]  /*5ce0*/  STL [R1+0x244], R15 ;  /* 0x0002440f01007387 */ /* 0x0001e80000100800 */
[----:B------:R1:W-:Y:S04]  /*5cf0*/  STL.S16 [R1+0x284], R10 ;  /* 0x0002840a01007387 */ /* 0x0003e80000100600 */
        /* <DEDUP_REMOVED lines=15> */
[----:B------:R-:W-:Y:S01]  /*5df0*/  PRMT R32, RZ, 0x7610, R32 ;  /* 0x00007610ff207816 */ /* 0x000fe20000000020 */
[----:B0-----:R-:W-:Y:S01]  /*5e00*/  HFMA2.MMA R31, -RZ, RZ, 0, 0 ;  /* 0x00000000ff1f7435 */ /* 0x001fe200000001ff */
[----:B------:R-:W-:Y:S01]  /*5e10*/  IMAD.MOV.U32 R5, RZ, RZ, RZ ;  /* 0x000000ffff057224 */ /* 0x000fe200078e00ff */
[----:B------:R-:W-:Y:S02]  /*5e20*/  @!P4 SHF.R.U32.HI R32, RZ, 0x10, R22 ;  /* 0x00000010ff20c819 */ /* 0x000fe40000011616 */
[----:B------:R-:W-:Y:S01]  /*5e30*/  LOP3.LUT P4, RZ, R3, 0x1000000, RZ, 0xc0, !PT ;  /* 0x0100000003ff7812 */ /* 0x000fe2000788c0ff */
        /* <DEDUP_REMOVED lines=19> */
[----:B----4-:R-:W-:Y:S02]  /*5f70*/  PRMT R10, RZ, 0x7610, R10 ;  /* 0x00007610ff0a7816 */ /* 0x010fe4000000000a */
[----:B------:R-:W-:Y:S02]  /*5f80*/  @!P2 SHF.R.U32.HI R15, RZ, 0x10, R26 ;  /* 0x00000010ff0fa819 */ /* 0x000fe4000001161a */
[----:B------:R-:W-:Y:S02]  /*5f90*/  @!P2 PRMT R14, R26, 0x7610, R14 ;  /* 0x000076101a0ea816 */ /* 0x000fe4000000000e */
[----:B------:R-:W-:-:S02]  /*5fa0*/  LOP3.LUT P2, RZ, R3, 0x400000, RZ, 0xc0, !PT ;  /* 0x0040000003ff7812 */ /* 0x000fc4000784c0ff */
[----:B------:R-:W-:Y:S02]  /*5fb0*/  PRMT R11, RZ, 0x7610, R11 ;  /* 0x00007610ff0b7816 */ /* 0x000fe4000000000b */
        /* <DEDUP_REMOVED lines=49> */
[----:B------:R-:W-:-:S03]  /*62d0*/  @!P1 PRMT R10, R18, 0x7610, R10 ;  /* 0x00007610120a9816 */ /* 0x000fc6000000000a */
[----:B------:R-:W-:Y:S04]  /*62e0*/  STL [R1+0x2a0], R11 ;  /* 0x0002a00b01007387 */ /* 0x000fe80000100800 */
[----:B------:R0:W-:Y:S04]  /*62f0*/  STL.S16 [R1+0x2a4], R10 ;  /* 0x0002a40a01007387 */ /* 0x0001e80000100600 */
[----:B0-----:R-:W3:Y:S01]  /*6300*/  LDL.LU.64 R10, [R1+0x258] ;  /* 0x00025800010a7983 */ /* 0x001ee20000300a00 */
[----:B--2---:R-:W-:Y:S02]  /*6310*/  PRMT R12, RZ, 0x7610, R12 ;  /* 0x00007610ff0c7816 */ /* 0x004fe4000000000c */
[----:B------:R-:W-:-:S02]  /*6320*/  PRMT R13, RZ, 0x7610, R13 ;  /* 0x00007610ff0d7816 */ /* 0x000fc4000000000d */
[----:B------:R-:W-:Y:S02]  /*6330*/  @!P2 SHF.R.U32.HI R13, RZ, 0x10, R19 ;  /* 0x00000010ff0da819 */ /* 0x000fe40000011613 */
[----:B------:R-:W-:-:S03]  /*6340*/  @!P2 PRMT R12, R19, 0x7610, R12 ;  /* 0x00007610130ca816 */ /* 0x000fc6000000000c */
[----:B------:R-:W-:Y:S04]  /*6350*/  STL [R1+0x288], R13 ;  /* 0x0002880d01007387 */ /* 0x000fe80000100800 */
[----:B------:R0:W-:Y:S04]  /*6360*/  STL.S16 [R1+0x28c], R12 ;  /* 0x00028c0c01007387 */ /* 0x0001e80000100600 */
[----:B------:R1:W2:Y:S04]  /*6370*/  @!P5 LDG.E R9, desc[UR12][R6.64] ;  /* 0x0000000c0609d981 */ /* 0x0002a8000c1e1900 */
[----:B0-----:R-:W4:Y:S04]  /*6380*/  LDL.LU.64 R12, [R1+0x248] ;  /* 0x00024800010c7983 */ /* 0x001f280000300a00 */
[----:B------:R-:W1:Y:S01]  /*6390*/  LDL.LU.64 R6, [R1+0x370] ;  /* 0x0003700001067983 */ /* 0x000e620000300a00 */
[----:B------:R-:W-:-:S03]  /*63a0*/  LOP3.LUT P4, RZ, R3, 0x20000, RZ, 0xc0, !PT ;  /* 0x0002000003ff7812 */ /* 0x000fc6000788c0ff */
[----:B------:R-:W-:Y:S04]  /*63b0*/  STL.S16 [R1+0x2c0], R14 ;  /* 0x0002c00e01007387 */ /* 0x000fe80000100600 */
[----:B------:R0:W-:Y:S04]  /*63c0*/  STL [R1+0x2c4], R15 ;  /* 0x0002c40f01007387 */ /* 0x0001e80000100800 */
[----:B------:R0:W-:Y:S01]  /*63d0*/  STL [R1+0x74], R21 ;  /* 0x0000741501007387 */ /* 0x0001e20000100800 */
[----:B------:R-:W-:-:S03]  /*63e0*/  LOP3.LUT P1, RZ, R3, 0x10000, RZ, 0xc0, !PT ;  /* 0x0001000003ff7812 */ /* 0x000fc6000782c0ff */
[----:B0-----:R-:W2:Y:S01]  /*63f0*/  LDL.LU.64 R14, [R1+0x278] ;  /* 0x00027800010e7983 */ /* 0x001ea20000300a00 */
[----:B------:R-:W-:-:S03]  /*6400*/  IMAD.MOV.U32 R21, RZ, RZ, RZ ;  /* 0x000000ffff157224 */ /* 0x000fc600078e00ff */
[----:B------:R0:W-:Y:S02]  /*6410*/  STL [R1+0x78], R22 ;  /* 0x0000781601007387 */ /* 0x0001e40000100800 */
[----:B0-----:R-:W-:Y:S02]  /*6420*/  MOV R22, RZ ;  /* 0x000000ff00167202 */ /* 0x001fe40000000f00 */
[----:B------:R-:W-:Y:S04]  /*6430*/  STL [R1+0x2e0], R16 ;  /* 0x0002e01001007387 */ /* 0x000fe80000100800 */
[----:B------:R-:W-:Y:S04]  /*6440*/  STL.64 [R1+0x338], R16 ;  /* 0x0003381001007387 */ /* 0x000fe80000100a00 */
[----:B------:R0:W-:Y:S04]  /*6450*/  STL.64 [R1+0x358], R16 ;  /* 0x0003581001007387 */ /* 0x0001e80000100a00 */
[----:B------:R0:W-:Y:S02]  /*6460*/  STL [R1+0x2dc], R17 ;  /* 0x0002dc1101007387 */ /* 0x0001e40000100800 */
[----:B0-----:R-:W-:-:S02]  /*6470*/  PRMT R16, RZ, 0x7610, R16 ;  /* 0x00007610ff107816 */ /* 0x001fc40000000010 */
[----:B------:R-:W-:Y:S02]  /*6480*/  PRMT R17, RZ, 0x7610, R17 ;  /* 0x00007610ff117816 */ /* 0x000fe40000000011 */
[----:B------:R-:W-:Y:S02]  /*6490*/  @!P3 SHF.R.U32.HI R17, RZ, 0x10, R24 ;  /* 0x00000010ff11b819 */ /* 0x000fe40000011618 */
[----:B------:R-:W-:-:S03]  /*64a0*/  @!P3 PRMT R16, R24, 0x7610, R16 ;  /* 0x000076101810b816 */ /* 0x000fc60000000010 */
[----:B------:R-:W-:Y:S04]  /*64b0*/  STL [R1+0x278], R17 ;  /* 0x0002781101007387 */ /* 0x000fe80000100800 */
[----:B------:R0:W-:Y:S04]  /*64c0*/  STL.S16 [R1+0x27c], R16 ;  /* 0x00027c1001007387 */ /* 0x0001e80000100600 */
[----:B0-----:R-:W2:Y:S04]  /*64d0*/  LDL.LU.64 R16, [R1+0x230] ;  /* 0x0002300001107983 */ /* 0x001ea80000300a00 */
[----:B---3--:R0:W3:Y:S04]  /*64e0*/  @!P4 LDG.E R21, desc[UR12][R10.64] ;  /* 0x0000000c0a15c981 */ /* 0x0080e8000c1e1900 */
[----:B------:R-:W0:Y:S04]  /*64f0*/  LDL.LU.64 R10, [R1+0x368] ;  /* 0x00036800010a7983 */ /* 0x000e280000300a00 */
[----:B----4-:R-:W4:Y:S01]  /*6500*/  @!P1 LDG.E R22, desc[UR12][R12.64] ;  /* 0x0000000c0c169981 */ /* 0x010f22000c1e1900 */
[----:B-1----:R-:W-:-:S02]  /*6510*/  PRMT R6, RZ, 0x7610, R6 ;  /* 0x00007610ff067816 */ /* 0x002fc40000000006 */
[----:B------:R-:W-:Y:S02]  /*6520*/  PRMT R7, RZ, 0x7610, R7 ;  /* 0x00007610ff077816 */ /* 0x000fe40000000007 */
[----:B------:R-:W-:Y:S01]  /*6530*/  @!P6 SHF.R.U32.HI R7, RZ, 0x10, R20 ;  /* 0x00000010ff07e819 */ /* 0x000fe20000011614 */
[----:B------:R-:W3:Y:S01]  /*6540*/  LDL.LU.64 R12, [R1+0x360] ;  /* 0x00036000010c7983 */ /* 0x000ee20000300a00 */
[----:B------:R-:W-:-:S03]  /*6550*/  @!P6 PRMT R6, R20, 0x7610, R6 ;  /* 0x000076101406e816 */ /* 0x000fc60000000006 */
[----:B------:R-:W-:Y:S04]  /*6560*/  STL [R1+0x26c], R7 ;  /* 0x00026c0701007387 */ /* 0x000fe80000100800 */
[----:B------:R1:W-:Y:S04]  /*6570*/  STL.S16 [R1+0x268], R6 ;  /* 0x0002680601007387 */ /* 0x0003e80000100600 */
[----:B-1----:R-:W4:Y:S01]  /*6580*/  LDL.LU.64 R6, [R1+0x220] ;  /* 0x0002200001067983 */ /* 0x002f220000300a00 */
[----:B------:R-:W-:-:S03]  /*6590*/  LOP3.LUT P0, RZ, R3, 0x80000, RZ, 0xc0, !PT ;  /* 0x0008000003ff7812 */ /* 0x000fc6000780c0ff */
[----:B------:R1:W-:Y:S02]  /*65a0*/  STL [R1+0x6c], R8 ;  /* 0x00006c0801007387 */ /* 0x0003e40000100800 */
[----:B-1----:R-:W-:-:S10]  /*65b0*/  HFMA2.MMA R8, -RZ, RZ, 0, 0 ;  /* 0x00000000ff087435 */ /* 0x002fd400000001ff */
[----:B--2---:R1:W2:Y:S04]  /*65c0*/  @!P0 LDG.E R8, desc[UR12][R14.64] ;  /* 0x0000000c0e088981 */ /* 0x0042a8000c1e1900 */
[----:B------:R-:W1:Y:S01]  /*65d0*/  LDL.LU.64 R14, [R1+0x378] ;  /* 0x00037800010e7983 */ /* 0x000e620000300a00 */
[C---:B------:R-:W-:Y:S02]  /*65e0*/  LOP3.LUT P3, RZ, R3.reuse, 0x4000, RZ, 0xc0, !PT ;  /* 0x0000400003ff7812 */ /* 0x040fe4000786c0ff */
[----:B------:R-:W-:Y:S01]  /*65f0*/  LOP3.LUT P2, RZ, R3, 0x8000, RZ, 0xc0, !PT ;  /* 0x0000800003ff7812 */ /* 0x000fe2000784c0ff */
[----:B------:R0:W-:Y:S04]  /*6600*/  STL [R1+0x80], R26 ;  /* 0x0000801a01007387 */ /* 0x0001e80000100800 */
[----:B------:R0:W-:Y:S02]  /*6610*/  STL [R1+0x7c], R23 ;  /* 0x00007c1701007387 */ /* 0x0001e40000100800 */
[----:B0-----:R-:W-:Y:S01]  /*6620*/  IMAD.MOV.U32 R26, RZ, RZ, RZ ;  /* 0x000000ffff1a7224 */ /* 0x001fe200078e00ff */
[----:B------:R-:W-:-:S10]  /*6630*/  HFMA2.MMA R23, -RZ, RZ, 0, 0 ;  /* 0x00000000ff177435 */ /* 0x000fd400000001ff */
[----:B------:R0:W2:Y:S04]  /*6640*/  @!P2 LDG.E R23, desc[UR12][R16.64] ;  /* 0x0000000c1017a981 */ /* 0x0000a8000c1e1900 */
[----:B------:R-:W0:Y:S01]  /*6650*/  LDL.LU.64 R16, [R1+0x358] ;  /* 0x0003580001107983 */ /* 0x000e220000300a00 */
[----:B------:R-:W-:Y:S02]  /*6660*/  PRMT R10, RZ, 0x7610, R10 ;  /* 0x00007610ff0a7816 */ /* 0x000fe4000000000a */
[----:B------:R-:W-:Y:S02]  /*6670*/  PRMT R11, RZ, 0x7610, R11 ;  /* 0x00007610ff0b7816 */ /* 0x000fe4000000000b */
[----:B------:R-:W-:Y:S02]  /*6680*/  @!P5 SHF.R.U32.HI R11, RZ, 0x10, R9 ;  /* 0x00000010ff0bd819 */ /* 0x000fe40000011609 */
[----:B------:R-:W-:-:S03]  /*6690*/  @!P5 PRMT R10, R9, 0x7610, R10 ;  /* 0x00007610090ad816 */ /* 0x000fc6000000000a */
[----:B------:R-:W-:Y:S04]  /*66a0*/  STL [R1+0x248], R11 ;  /* 0x0002480b01007387 */ /* 0x000fe80000100800 */
[----:B------:R3:W-:Y:S02]  /*66b0*/  STL.S16 [R1+0x24c], R10 ;  /* 0x00024c0a01007387 */ /* 0x0007e40000100600 */
[----:B---3--:R-:W-:Y:S02]  /*66c0*/  IMAD.MOV.U32 R10, RZ, RZ, R12 ;  /* 0x000000ffff0a7224 */ /* 0x008fe400078e000c */
[----:B------:R-:W-:Y:S02]  /*66d0*/  IMAD.MOV.U32 R11, RZ, RZ, R13 ;  /* 0x000000ffff0b7224 */ /* 0x000fe400078e000d */
[----:B------:R-:W3:Y:S04]  /*66e0*/  LDL.LU.64 R12, [R1+0x200] ;  /* 0x00020000010c7983 */ /* 0x000ee80000300a00 */
[----:B----4-:R4:W4:Y:S04]  /*66f0*/  @!P3 LDG.E R26, desc[UR12][R6.64] ;  /* 0x0000000c061ab981 */ /* 0x010928000c1e1900 */
[----:B------:R-:W4:Y:S04]  /*6700*/  LDL.LU.64 R6, [R1+0x350] ;  /* 0x0003500001067983 */ /* 0x000f280000300a00 */
[----:B------:R2:W-:Y:S01]  /*6710*/  STL [R1+0x88], R5 ;  /* 0x0000880501007387 */ /* 0x0005e20000100800 */
[----:B-1----:R-:W-:-:S02]  /*6720*/  PRMT R14, RZ, 0x7610, R14 ;  /* 0x00007610ff0e7816 */ /* 0x002fc4000000000e */
[----:B------:R-:W-:Y:S02]  /*6730*/  PRMT R15, RZ, 0x7610, R15 ;  /* 0x00007610ff0f7816 */ /* 0x000fe4000000000f */
[----:B--2---:R-:W-:Y:S02]  /*6740*/  @!P0 SHF.R.U32.HI R15, RZ, 0x10, R8 ;  /* 0x00000010ff0f8819 */ /* 0x004fe40000011608 */
[----:B------:R-:W-:Y:S02]  /*6750*/  @!P0 PRMT R14, R8, 0x7610, R14 ;  /* 0x00007610080e8816 */ /* 0x000fe4000000000e */
[----:B------:R-:W-:Y:S01]  /*6760*/  LOP3.LUT P0, RZ, R3, 0x1000, RZ, 0xc0, !PT ;  /* 0x0000100003ff7812 */ /* 0x000fe2000780c0ff */
[----:B------:R-:W-:Y:S01]  /*6770*/  STL [R1+0x258], R15 ;  /* 0x0002580f01007387 */ /* 0x000fe20000100800 */
[----:B------:R-:W-:-:S03]  /*6780*/  MOV R5, RZ ;  /* 0x000000ff00057202 */ /* 0x000fc60000000f00 */
[----:B------:R1:W-:Y:S04]  /*6790*/  STL.S16 [R1+0x25c], R14 ;  /* 0x00025c0e01007387 */ /* 0x0003e80000100600 */
[----:B-1----:R-:W2:Y:S01]  /*67a0*/  LDL.LU.64 R14, [R1+0x210] ;  /* 0x00021000010e7983 */ /* 0x002ea20000300a00 */
[----:B0-----:R-:W-:Y:S02]  /*67b0*/  PRMT R16, RZ, 0x7610, R16 ;  /* 0x00007610ff107816 */ /* 0x001fe40000000010 */
[----:B------:R-:W-:Y:S02]  /*67c0*/  PRMT R17, RZ, 0x7610, R17 ;  /* 0x00007610ff117816 */ /* 0x000fe40000000011 */
[----:B------:R-:W-:Y:S02]  /*67d0*/  @!P4 SHF.R.U32.HI R17, RZ, 0x10, R21 ;  /* 0x00000010ff11c819 */ /* 0x000fe40000011615 */
[----:B------:R-:W-:-:S03]  /*67e0*/  @!P4 PRMT R16, R21, 0x7610, R16 ;  /* 0x000076101510c816 */ /* 0x000fc60000000010 */
[----:B------:R-:W-:Y:S04]  /*67f0*/  STL [R1+0x230], R17 ;  /* 0x0002301101007387 */ /* 0x000fe80000100800 */
[----:B------:R0:W-:Y:S04]  /*6800*/  STL.S16 [R1+0x234], R16 ;  /* 0x0002341001007387 */ /* 0x0001e80000100600 */
[----:B0-----:R-:W2:Y:S04]  /*6810*/  LDL.LU.64 R16, [R1+0x1f0] ;  /* 0x0001f00001107983 */ /* 0x001ea80000300a00 */
[----:B---3--:R0:W3:Y:S04]  /*6820*/  @!P0 LDG.E R5, desc[UR12][R12.64] ;  /* 0x0000000c0c058981 */ /* 0x0080e8000c1e1900 */
[----:B------:R-:W0:Y:S01]  /*6830*/  LDL.LU.64 R12, [R1+0x340] ;  /* 0x00034000010c7983 */ /* 0x000e220000300a00 */
[----:B----4-:R-:W-:-:S02]  /*6840*/  PRMT R6, RZ, 0x7610, R6 ;  /* 0x00007610ff067816 */ /* 0x010fc40000000006 */
[----:B------:R-:W-:Y:S02]  /*6850*/  PRMT R7, RZ, 0x7610, R7 ;  /* 0x00007610ff077816 */ /* 0x000fe40000000007 */
[----:B------:R-:W-:Y:S02]  /*6860*/  @!P1 SHF.R.U32.HI R7, RZ, 0x10, R22 ;  /* 0x00000010ff079819 */ /* 0x000fe40000011616 */
[----:B------:R-:W-:-:S03]  /*6870*/  @!P1 PRMT R6, R22, 0x7610, R6 ;  /* 0x0000761016069816 */ /* 0x000fc60000000006 */
[----:B------:R-:W-:Y:S04]  /*6880*/  STL [R1+0x220], R7 ;  /* 0x0002200701007387 */ /* 0x000fe80000100800 */
[----:B------:R1:W-:Y:S04]  /*6890*/  STL.S16 [R1+0x224], R6 ;  /* 0x0002240601007387 */ /* 0x0003e80000100600 */
[----:B-1----:R-:W4:Y:S01]  /*68a0*/  LDL.LU.64 R6, [R1+0x1d8] ;  /* 0x0001d80001067983 */ /* 0x002f220000300a00 */
[----:B------:R-:W-:-:S03]  /*68b0*/  LOP3.LUT P6, RZ, R3, 0x2000, RZ, 0xc0, !PT ;  /* 0x0000200003ff7812 */ /* 0x000fc600078cc0ff */
[----:B------:R1:W-:Y:S02]  /*68c0*/  STL [R1+0x84], R25 ;  /* 0x0000841901007387 */ /* 0x0003e40000100800 */
[----:B-1----:R-:W-:-:S08]  /*68d0*/  IMAD.MOV.U32 R25, RZ, RZ, RZ ;  /* 0x000000ffff197224 */ /* 0x002fd000078e00ff */
[----:B--2---:R1:W2:Y:S04]  /*68e0*/  @!P6 LDG.E R25, desc[UR12][R14.64] ;  /* 0x0000000c0e19e981 */ /* 0x0042a8000c1e1900 */
[----:B------:R-:W1:Y:S01]  /*68f0*/  LDL.LU.64 R14, [R1+0x348] ;  /* 0x00034800010e7983 */ /* 0x000e620000300a00 */
[C---:B------:R-:W-:Y:S02]  /*6900*/  LOP3.LUT P4, RZ, R3.reuse, 0x400, RZ, 0xc0, !PT ;  /* 0x0000040003ff7812 */ /* 0x040fe4000788c0ff */
[----:B------:R-:W-:Y:S01]  /*6910*/  LOP3.LUT P5, RZ, R3, 0x800, RZ, 0xc0, !PT ;  /* 0x0000080003ff7812 */ /* 0x000fe200078ac0ff */
[----:B------:R3:W-:Y:S04]  /*6920*/  STL [R1+0x90], R31 ;  /* 0x0000901f01007387 */ /* 0x0007e80000100800 */
[----:B------:R3:W-:Y:S02]  /*6930*/  STL [R1+0x8c], R27 ;  /* 0x00008c1b01007387 */ /* 0x0007e40000100800 */
[----:B---3--:R-:W-:-:S02]  /*6940*/  IMAD.MOV.U32 R31, RZ, RZ, RZ ;  /* 0x000000ffff1f7224 */ /* 0x008fc400078e00ff */
[----:B------:R-:W-:-:S06]  /*6950*/  IMAD.MOV.U32 R27, RZ, RZ, RZ ;  /* 0x000000ffff1b7224 */ /* 0x000fcc00078e00ff */
[----:B------:R-:W3:Y:S01]  /*6960*/  @!P5 LDG.E R27, desc[UR12][R16.64] ;  /* 0x0000000c101bd981 */ /* 0x000ee2000c1e1900 */
[----:B0-----:R-:W-:-:S03]  /*6970*/  PRMT R12, RZ, 0x7610, R12 ;  /* 0x00007610ff0c7816 */ /* 0x001fc6000000000c */
[----:B------:R-:W-:Y:S01]  /*6980*/  STL.64 [R1+0x308], R44 ;  /* 0x0003082c01007387 */ /* 0x000fe20000100a00 */
[----:B------:R-:W-:Y:S02]  /*6990*/  PRMT R13, RZ, 0x7610, R13 ;  /* 0x00007610ff0d7816 */ /* 0x000fe4000000000d */
[----:B------:R-:W-:Y:S01]  /*69a0*/  @!P3 SHF.R.U32.HI R13, RZ, 0x10, R26 ;  /* 0x00000010ff0db819 */ /* 0x000fe2000001161a */
[----:B------:R-:W-:Y:S01]  /*69b0*/  STL [R1+0x98], R18 ;  /* 0x0000981201007387 */ /* 0x000fe20000100800 */
[----:B------:R-:W-:-:S03]  /*69c0*/  @!P3 PRMT R12, R26, 0x7610, R12 ;  /* 0x000076101a0cb816 */ /* 0x000fc6000000000c */
[----:B------:R-:W-:Y:S04]  /*69d0*/  STL [R1+0x200], R13 ;  /* 0x0002000d01007387 */ /* 0x000fe80000100800 */
[----:B------:R0:W-:Y:S04]  /*69e0*/  STL.S16 [R1+0x204], R12 ;  /* 0x0002040c01007387 */ /* 0x0001e80000100600 */
[----:B------:R-:W-:Y:S01]  /*69f0*/  STL.64 [R1+0x310], R42 ;  /* 0x0003102a01007387 */ /* 0x000fe20000100a00 */
[----:B------:R-:W-:-:S03]  /*6a00*/  LOP3.LUT P1, RZ, R3, 0x200, RZ, 0xc0, !PT ;  /* 0x0000020003ff7812 */ /* 0x000fc6000782c0ff */
[----:B------:R-:W-:Y:S04]  /*6a10*/  STL [R1+0x94], R30 ;  /* 0x0000941e01007387 */ /* 0x000fe80000100800 */
[----:B0-----:R-:W3:Y:S04]  /*6a20*/  LDL.LU.64 R12, [R1+0x1b8] ;  /* 0x0001b800010c7983 */ /* 0x001ee80000300a00 */
[----:B----4-:R0:W4:Y:S04]  /*6a30*/  @!P4 LDG.E R31, desc[UR12][R6.64] ;  /* 0x0000000c061fc981 */ /* 0x010128000c1e1900 */
[----:B------:R-:W-:Y:S04]  /*6a40*/  STL [R1+0x9c], R19 ;  /* 0x00009c1301007387 */ /* 0x000fe80000100800 */
[----:B------:R-:W4:Y:S04]  /*6a50*/  LDL.LU.64 R16, [R1+0x338] ;  /* 0x0003380001107983 */ /* 0x000f280000300a00 */
[----:B------:R-:W0:Y:S01]  /*6a60*/  LDL.LU.64 R6, [R1+0x330] ;  /* 0x0003300001067983 */ /* 0x000e220000300a00 */
[----:B------:R-:W-:Y:S01]  /*6a70*/  PRMT R44, RZ, 0x7610, R44 ;  /* 0x00007610ff2c7816 */ /* 0x000fe2000000002c */
[----:B------:R-:W-:Y:S01]  /*6a80*/  IMAD.MOV.U32 R18, RZ, RZ, RZ ;  /* 0x000000ffff127224 */ /* 0x000fe200078e00ff */
[----:B------:R-:W-:-:S02]  /*6a90*/  PRMT R45, RZ, 0x7610, R45 ;  /* 0x00007610ff2d7816 */ /* 0x000fc4000000002d */
[----:B-1----:R-:W-:Y:S02]  /*6aa0*/  PRMT R14, RZ, 0x7610, R14 ;  /* 0x00007610ff0e7816 */ /* 0x002fe4000000000e */
[----:B------:R-:W-:Y:S02]  /*6ab0*/  PRMT R15, RZ, 0x7610, R15 ;  /* 0x00007610ff0f7816 */ /* 0x000fe4000000000f */
[----:B------:R-:W-:Y:S02]  /*6ac0*/  @!P2 SHF.R.U32.HI R15, RZ, 0x10, R23 ;  /* 0x00000010ff0fa819 */ /* 0x000fe40000011617 */
[----:B------:R-:W-:Y:S02]  /*6ad0*/  @!P2 PRMT R14, R23, 0x7610, R14 ;  /* 0x00007610170ea816 */ /* 0x000fe4000000000e */
[----:B------:R-:W-:Y:S01]  /*6ae0*/  LOP3.LUT P2, RZ, R3, 0x100, RZ, 0xc0, !PT ;  /* 0x0000010003ff7812 */ /* 0x000fe2000784c0ff */
[----:B------:R-:W-:Y:S01]  /*6af0*/  STL [R1+0x214], R15 ;  /* 0x0002140f01007387 */ /* 0x000fe20000100800 */
[----:B--2---:R-:W-:-:S02]  /*6b00*/  @!P6 SHF.R.U32.HI R45, RZ, 0x10, R25 ;  /* 0x00000010ff2de819 */ /* 0x004fc40000011619 */
[----:B------:R-:W-:Y:S01]  /*6b10*/  @!P6 PRMT R44, R25, 0x7610, R44 ;  /* 0x00007610192ce816 */ /* 0x000fe2000000002c */
[----:B------:R1:W-:Y:S04]  /*6b20*/  STL.S16 [R1+0x210], R14 ;  /* 0x0002100e01007387 */ /* 0x0003e80000100600 */
[----:B------:R-:W-:Y:S04]  /*6b30*/  STL.S16 [R1+0x1f4], R44 ;  /* 0x0001f42c01007387 */ /* 0x000fe80000100600 */
[----:B-1----:R-:W2:Y:S04]  /*6b40*/  LDL.LU.64 R14, [R1+0x1c8] ;  /* 0x0001c800010e7983 */ /* 0x002ea80000300a00 */
[----:B------:R1:W-:Y:S01]  /*6b50*/  STL [R1+0x1f0], R45 ;  /* 0x0001f02d01007387 */ /* 0x0003e20000100800 */
[----:B------:R-:W-:-:S02]  /*6b60*/  PRMT R42, RZ, 0x7610, R42 ;  /* 0x00007610ff2a7816 */ /* 0x000fc4000000002a */
[----:B------:R-:W-:Y:S01]  /*6b70*/  PRMT R43, RZ, 0x7610, R43 ;  /* 0x00007610ff2b7816 */ /* 0x000fe2000000002b */
[----:B-1----:R-:W4:Y:S01]  /*6b80*/  LDL.LU.64 R44, [R1+0x1a8] ;  /* 0x0001a800012c7983 */ /* 0x002f220000300a00 */
[----:B---3--:R-:W-:Y:S02]  /*6b90*/  @!P5 SHF.R.U32.HI R43, RZ, 0x10, R27 ;  /* 0x00000010ff2bd819 */ /* 0x008fe4000001161b */
[----:B------:R-:W-:-:S03]  /*6ba0*/  @!P5 PRMT R42, R27, 0x7610, R42 ;  /* 0x000076101b2ad816 */ /* 0x000fc6000000002a */
[----:B------:R-:W-:Y:S04]  /*6bb0*/  STL [R1+0x1c8], R43 ;  /* 0x0001c82b01007387 */ /* 0x000fe80000100800 */
[----:B------:R1:W-:Y:S04]  /*6bc0*/  STL.S16 [R1+0x1cc], R42 ;  /* 0x0001cc2a01007387 */ /* 0x0003e80000100600 */
[----:B-1----:R-:W3:Y:S04]  /*6bd0*/  LDL.LU.64 R42, [R1+0x180] ;  /* 0x00018000012a7983 */ /* 0x002ee80000300a00 */
[----:B------:R1:W3:Y:S04]  /*6be0*/  @!P2 LDG.E R18, desc[UR12][R12.64] ;  /* 0x0000000c0c12a981 */ /* 0x0002e8000c1e1900 */
[----:B------:R-:W1:Y:S01]  /*6bf0*/  LDL.LU.64 R12, [R1+0x320] ;  /* 0x00032000010c7983 */ /* 0x000e620000300a00 */
[----:B0-----:R-:W-:-:S02]  /*6c00*/  PRMT R6, RZ, 0x7610, R6 ;  /* 0x00007610ff067816 */ /* 0x001fc40000000006 */
[----:B------:R-:W-:Y:S02]  /*6c10*/  PRMT R7, RZ, 0x7610, R7 ;  /* 0x00007610ff077816 */ /* 0x000fe40000000007 */
[----:B------:R-:W-:Y:S02]  /*6c20*/  @!P0 SHF.R.U32.HI R7, RZ, 0x10, R5 ;  /* 0x00000010ff078819 */ /* 0x000fe40000011605 */
[----:B------:R-:W-:-:S03]  /*6c30*/  @!P0 PRMT R6, R5, 0x7610, R6 ;  /* 0x0000761005068816 */ /* 0x000fc60000000006 */
[----:B------:R-:W-:Y:S04]  /*6c40*/  STL [R1+0x1d8], R7 ;  /* 0x0001d80701007387 */ /* 0x000fe80000100800 */
[----:B------:R0:W-:Y:S04]  /*6c50*/  STL.S16 [R1+0x1dc], R6 ;  /* 0x0001dc0601007387 */ /* 0x0001e80000100600 */
[----:B0-----:R-:W3:Y:S01]  /*6c60*/  LDL.LU.64 R6, [R1+0x198] ;  /* 0x0001980001067983 */ /* 0x001ee20000300a00 */
[----:B------:R-:W-:Y:S01]  /*6c70*/  HFMA2.MMA R30, -RZ, RZ, 0, 0 ;  /* 0x00000000ff1e7435 */ /* 0x000fe200000001ff */
[C---:B------:R-:W-:Y:S01]  /*6c80*/  LOP3.LUT P3, RZ, R3.reuse, 0x80, RZ, 0xc0, !PT ;  /* 0x0000008003ff7812 */ /* 0x040fe2000786c0ff */
[----:B------:R-:W-:Y:S01]  /*6c90*/  IMAD.MOV.U32 R19, RZ, RZ, RZ ;  /* 0x000000ffff137224 */ /* 0x000fe200078e00ff */
[----:B------:R-:W-:-:S02]  /*6ca0*/  LOP3.LUT P6, RZ, R3, 0x40, RZ, 0xc0, !PT ;  /* 0x0000004003ff7812 */ /* 0x000fc400078cc0ff */
[----:B------:R-:W-:Y:S01]  /*6cb0*/  LOP3.LUT P0, RZ, R3, 0x20, RZ, 0xc0, !PT ;  /* 0x0000002003ff7812 */ /* 0x000fe2000780c0ff */
[----:B------:R0:W-:Y:S04]  /*6cc0*/  STL [R1+0xa0], R24 ;  /* 0x0000a01801007387 */ /* 0x0001e80000100800 */
[----:B------:R0:W-:Y:S04]  /*6cd0*/  STL [R1+0xa4], R20 ;  /* 0x0000a41401007387 */ /* 0x0001e80000100800 */
[----:B--2---:R2:W2:Y:S04]  /*6ce0*/  @!P1 LDG.E R30, desc[UR12][R14.64] ;  /* 0x0000000c0e1e9981 */ /* 0x0044a8000c1e1900 */
[----:B------:R-:W2:Y:S04]  /*6cf0*/  LDL.LU.64 R14, [R1+0x328] ;  /* 0x00032800010e7983 */ /* 0x000ea80000300a00 */
[----:B----4-:R-:W4:Y:S01]  /*6d00*/  @!P3 LDG.E R19, desc[UR12][R44.64] ;  /* 0x0000000c2c13b981 */ /* 0x010f22000c1e1900 */
[----:B0-----:R-:W-:Y:S01]  /*6d10*/  MOV R24, RZ ;  /* 0x000000ff00187202 */ /* 0x001fe20000000f00 */
[----:B------:R-:W-:-:S02]  /*6d20*/  IMAD.MOV.U32 R20, RZ, RZ, RZ ;  /* 0x000000ffff147224 */ /* 0x000fc400078e00ff */
[----:B------:R-:W4:Y:S04]  /*6d30*/  LDL.LU.64 R44, [R1+0x170] ;  /* 0x00017000012c7983 */ /* 0x000f280000300a00 */
[----:B---3--:R-:W3:Y:S01]  /*6d40*/  @!P0 LDG.E R20, desc[UR12][R42.64] ;  /* 0x0000000c2a148981 */ /* 0x008ee2000c1e1900 */
[----:B------:R-:W-:Y:S02]  /*6d50*/  LOP3.LUT P5, RZ, R3, 0x10, RZ, 0xc0, !PT ;  /* 0x0000001003ff7812 */ /* 0x000fe400078ac0ff */
[----:B------:R-:W-:Y:S02]  /*6d60*/  PRMT R17, RZ, 0x7610, R17 ;  /* 0x00007610ff117816 */ /* 0x000fe40000000011 */
[----:B------:R-:W-:Y:S01]  /*6d70*/  PRMT R33, RZ, 0x7610, R33 ;  /* 0x00007610ff217816 */ /* 0x000fe20000000021 */
[----:B------:R-:W-:Y:S01]  /*6d80*/  STL [R1+0x2d8], R0 ;  /* 0x0002d80001007387 */ /* 0x000fe20000100800 */
[----:B------:R-:W-:-:S03]  /*6d90*/  PRMT R16, RZ, 0x7610, R16 ;  /* 0x00007610ff107816 */ /* 0x000fc60000000010 */
[----:B------:R-:W-:Y:S01]  /*6da0*/  STL [R1+0xa8], R8 ;  /* 0x0000a80801007387 */ /* 0x000fe20000100800 */
[----:B------:R-:W-:-:S03]  /*6db0*/  PRMT R34, RZ, 0x7610, R34 ;  /* 0x00007610ff227816 */ /* 0x000fc60000000022 */
[----:B------:R-:W-:Y:S01]  /*6dc0*/  STL [R1+0xac], R9 ;  /* 0x0000ac0901007387 */ /* 0x000fe20000100800 */
[----:B-1----:R-:W-:-:S03]  /*6dd0*/  PRMT R13, RZ, 0x7610, R13 ;  /* 0x00007610ff0d7816 */ /* 0x002fc6000000000d */
[----:B------:R-:W3:Y:S01]  /*6de0*/  LDL.LU.64 R42, [R1+0x150] ;  /* 0x00015000012a7983 */ /* 0x000ee20000300a00 */
[----:B------:R-:W-:Y:S02]  /*6df0*/  PRMT R12, RZ, 0x7610, R12 ;  /* 0x00007610ff0c7816 */ /* 0x000fe4000000000c */
[----:B------:R-:W-:Y:S02]  /*6e00*/  @!P4 SHF.R.U32.HI R12, RZ, 0x10, R31 ;  /* 0x00000010ff0cc819 */ /* 0x000fe4000001161f */
[----:B------:R-:W-:-:S03]  /*6e10*/  @!P4 PRMT R13, R31, 0x7610, R13 ;  /* 0x000076101f0dc816 */ /* 0x000fc6000000000d */
[----:B------:R0:W-:Y:S04]  /*6e20*/  STL [R1+0x1b8], R12 ;  /* 0x0001b80c01007387 */ /* 0x0001e80000100800 */
[----:B------:R1:W-:Y:S04]  /*6e30*/  STL.S16 [R1+0x1bc], R13 ;  /* 0x0001bc0d01007387 */ /* 0x0003e80000100600 */
[----:B0-----:R-:W3:Y:S04]  /*6e40*/  LDL.LU R12, [R1+0x31c] ;  /* 0x00031c00010c7983 */ /* 0x001ee80000300800 */
[----:B-1----:R-:W3:Y:S04]  /*6e50*/  LDL.LU R13, [R1+0x318] ;  /* 0x00031800010d7983 */ /* 0x002ee80000300800 */
[----:B------:R-:W3:Y:S04]  /*6e60*/  @!P6 LDG.E R24, desc[UR12][R6.64] ;  /* 0x0000000c0618e981 */ /* 0x000ee8000c1e1900 */
[----:B------:R-:W3:Y:S01]  /*6e70*/  LDL.LU.64 R6, [R1+0x158] ;  /* 0x0001580001067983 */ /* 0x000ee20000300a00 */
[----:B------:R-:W-:-:S02]  /*6e80*/  PRMT R0, RZ, 0x7610, R0 ;  /* 0x00007610ff007816 */ /* 0x000fc40000000000 */
[----:B------:R-:W-:Y:S02]  /*6e90*/  @!P2 SHF.R.U32.HI R16, RZ, 0x10, R18 ;  /* 0x00000010ff10a819 */ /* 0x000fe40000011612 */
[----:B------:R-:W-:Y:S02]  /*6ea0*/  @!P2 PRMT R17, R18, 0x7610, R17 ;  /* 0x000076101211a816 */ /* 0x000fe40000000011 */
[C---:B------:R-:W-:Y:S02]  /*6eb0*/  LOP3.LUT P4, RZ, R3.reuse, 0x8, RZ, 0xc0, !PT ;  /* 0x0000000803ff7812 */ /* 0x040fe4000788c0ff */
[----:B------:R-:W-:Y:S02]  /*6ec0*/  LOP3.LUT P2, RZ, R3, 0x2, RZ, 0xc0, !PT ;  /* 0x0000000203ff7812 */ /* 0x000fe4000784c0ff */
[----:B--2---:R-:W-:Y:S02]  /*6ed0*/  PRMT R15, RZ, 0x7610, R15 ;  /* 0x00007610ff0f7816 */ /* 0x004fe4000000000f */
[----:B------:R-:W-:-:S02]  /*6ee0*/  PRMT R14, RZ, 0x7610, R14 ;  /* 0x00007610ff0e7816 */ /* 0x000fc4000000000e */
[----:B------:R-:W-:Y:S02]  /*6ef0*/  @!P1 SHF.R.U32.HI R14, RZ, 0x10, R30 ;  /* 0x00000010ff0e9819 */ /* 0x000fe4000001161e */
[----:B------:R-:W-:Y:S02]  /*6f00*/  @!P1 PRMT R15, R30, 0x7610, R15 ;  /* 0x000076101e0f9816 */ /* 0x000fe4000000000f */
[----:B----4-:R-:W-:Y:S02]  /*6f10*/  @!P3 SHF.R.U32.HI R0, RZ, 0x10, R19 ;  /* 0x00000010ff00b819 */ /* 0x010fe40000011613 */
[----:B------:R-:W-:Y:S02]  /*6f20*/  @!P3 PRMT R33, R19, 0x7610, R33 ;  /* 0x000076101321b816 */ /* 0x000fe40000000021 */
[C---:B------:R-:W-:Y:S02]  /*6f30*/  LOP3.LUT P1, RZ, R3.reuse, 0x4, RZ, 0xc0, !PT ;  /* 0x0000000403ff7812 */ /* 0x040fe4000782c0ff */
[----:B------:R-:W-:Y:S01]  /*6f40*/  LOP3.LUT P3, RZ, R3, 0x1, RZ, 0xc0, !PT ;  /* 0x0000000103ff7812 */ /* 0x000fe2000786c0ff */
[----:B------:R-:W-:Y:S01]  /*6f50*/  IMAD.MOV.U32 R3, RZ, RZ, RZ ;  /* 0x000000ffff037224 */ /* 0x000fe200078e00ff */
[----:B------:R-:W-:-:S02]  /*6f60*/  PRMT R8, RZ, 0x7610, R8 ;  /* 0x00007610ff087816 */ /* 0x000fc40000000008 */
[----:B---3--:R-:W-:Y:S01]  /*6f70*/  @!P0 SHF.R.U32.HI R34, RZ, 0x10, R20 ;  /* 0x00000010ff228819 */ /* 0x008fe20000011614 */
[----:B------:R-:W-:Y:S01]  /*6f80*/  HFMA2.MMA R9, -RZ, RZ, 0, 0 ;  /* 0x00000000ff097435 */ /* 0x000fe200000001ff */
[----:B------:R0:W-:Y:S09]  /*6f90*/  STL.64 [R1+0x2f0], R30 ;  /* 0x0002f01e01007387 */ /* 0x0001f20000100a00 */
[----:B------:R-:W2:Y:S04]  /*6fa0*/  @!P4 LDG.E R9, desc[UR12][R44.64] ;  /* 0x0000000c2c09c981 */ /* 0x000ea8000c1e1900 */
[----:B0-----:R-:W3:Y:S04]  /*6fb0*/  LDL.LU.64 R30, [R1+0x140] ;  /* 0x00014000011e7983 */ /* 0x001ee80000300a00 */
[----:B------:R-:W4:Y:S04]  /*6fc0*/  LDL.LU.64 R44, [R1+0x130] ;  /* 0x00013000012c7983 */ /* 0x000f280000300a00 */
[----:B------:R0:W2:Y:S02]  /*6fd0*/  @!P5 LDG.E R3, desc[UR12][R12.64] ;  /* 0x0000000c0c03d981 */ /* 0x0000a4000c1e1900 */
[----:B0-----:R-:W-:-:S02]  /*6fe0*/  PRMT R13, RZ, 0x7610, R13 ;  /* 0x00007610ff0d7816 */ /* 0x001fc4000000000d */
[----:B------:R-:W-:Y:S02]  /*6ff0*/  PRMT R12, RZ, 0x7610, R12 ;  /* 0x00007610ff0c7816 */ /* 0x000fe4000000000c */
[----:B------:R-:W-:Y:S02]  /*7000*/  @!P6 SHF.R.U32.HI R12, RZ, 0x10, R24 ;  /* 0x00000010ff0ce819 */ /* 0x000fe40000011618 */
[----:B------:R-:W-:Y:S02]  /*7010*/  @!P6 PRMT R8, R24, 0x7610, R8 ;  /* 0x000076101808e816 */ /* 0x000fe40000000008 */
[----:B------:R-:W-:Y:S02]  /*7020*/  @!P0 PRMT R13, R20, 0x7610, R13 ;  /* 0x00007610140d8816 */ /* 0x000fe4000000000d */
[C---:B------:R-:W-:Y:S02]  /*7030*/  LOP3.LUT P6, RZ, R4.reuse, 0x2, RZ, 0xc0, !PT ;  /* 0x0000000204ff7812 */ /* 0x040fe400078cc0ff */
[----:B------:R-:W-:Y:S01]  /*7040*/  LOP3.LUT P0, RZ, R4, 0x1, RZ, 0xc0, !PT ;  /* 0x0000000104ff7812 */ /* 0x000fe2000780c0ff */
[----:B------:R-:W-:-:S06]  /*7050*/  IMAD.MOV.U32 R4, RZ, RZ, RZ ;  /* 0x000000ffff047224 */ /* 0x000fcc00078e00ff */
[----:B------:R-:W4:Y:S04]  /*7060*/  @!P1 LDG.E R4, desc[UR12][R6.64] ;  /* 0x0000000c06049981 */ /* 0x000f28000c1e1900 */
[----:B------:R0:W-:Y:S04]  /*7070*/  STL [R1+0x14], R38 ;  /* 0x0000142601007387 */ /* 0x0001e80000100800 */
[----:B------:R1:W-:Y:S04]  /*7080*/  STL [R1+0x18], R39 ;  /* 0x0000182701007387 */ /* 0x0003e80000100800 */
[----:B------:R1:W-:Y:S01]  /*7090*/  STL [R1+0xbc], R26 ;  /* 0x0000bc1a01007387 */ /* 0x0003e20000100800 */
[----:B0-----:R-:W-:-:S03]  /*70a0*/  PRMT R38, RZ, 0x7610, R38 ;  /* 0x00007610ff267816 */ /* 0x001fc60000000026 */
[----:B------:R0:W-:Y:S01]  /*70b0*/  STL [R1+0xb4], R22 ;  /* 0x0000b41601007387 */ /* 0x0001e20000100800 */
[----:B-1----:R-:W-:-:S03]  /*70c0*/  PRMT R39, RZ, 0x7610, R39 ;  /* 0x00007610ff277816 */ /* 0x002fc60000000027 */
[----:B------:R1:W-:Y:S01]  /*70d0*/  STL [R1+0xb8], R23 ;  /* 0x0000b81701007387 */ /* 0x0003e20000100800 */
[----:B------:R-:W-:Y:S01]  /*70e0*/  IMAD.MOV.U32 R26, RZ, RZ, RZ ;  /* 0x000000ffff1a7224 */ /* 0x000fe200078e00ff */
[----:B------:R-:W-:Y:S02]  /*70f0*/  PRMT R35, RZ, 0x7610, R35 ;  /* 0x00007610ff237816 */ /* 0x000fe40000000023 */
[----:B------:R-:W-:Y:S01]  /*7100*/  PRMT R36, RZ, 0x7610, R36 ;  /* 0x00007610ff247816 */ /* 0x000fe20000000024 */
[----:B0-----:R-:W-:Y:S01]  /*7110*/  IMAD.MOV.U32 R22, RZ, RZ, RZ ;  /* 0x000000ffff167224 */ /* 0x001fe200078e00ff */
[----:B------:R0:W-:Y:S01]  /*7120*/  STL [R1+0xb0], R21 ;  /* 0x0000b01501007387 */ /* 0x0001e20000100800 */
[----:B-1----:R-:W-:-:S03]  /*7130*/  MOV R23, RZ ;  /* 0x000000ff00177202 */ /* 0x002fc60000000f00 */
[----:B------:R-:W2:Y:S04]  /*7140*/  LDL.LU.64 R6, [R1+0x120] ;  /* 0x0001200001067983 */ /* 0x000ea80000300a00 */
[----:B------:R1:W2:Y:S04]  /*7150*/  @!P2 LDG.E R22, desc[UR12][R42.64] ;  /* 0x0000000c2a16a981 */ /* 0x0002a8000c1e1900 */
[----:B------:R-:W1:Y:S04]  /*7160*/  LDL.LU.64 R42, [R1+0x310] ;  /* 0x00031000012a7983 */ /* 0x000e680000300a00 */
[----:B---3--:R-:W3:Y:S01]  /*7170*/  @!P3 LDG.E R23, desc[UR12][R30.64] ;  /* 0x0000000c1e17b981 */ /* 0x008ee2000c1e1900 */
[----:B----4-:R-:W-:-:S02]  /*7180*/  @!P1 SHF.R.U32.HI R39, RZ, 0x10, R4 ;  /* 0x00000010ff279819 */ /* 0x010fc40000011604 */
[----:B------:R-:W-:Y:S01]  /*7190*/  PRMT R37, RZ, 0x7610, R37 ;  /* 0x00007610ff257816 */ /* 0x000fe20000000025 */
[----:B------:R4:W-:Y:S01]  /*71a0*/  STL [R1+0xc0], R25 ;  /* 0x0000c01901007387 */ /* 0x0009e20000100800 */
[----:B------:R-:W-:Y:S02]  /*71b0*/  @!P1 PRMT R38, R4, 0x7610, R38 ;  /* 0x0000761004269816 */ /* 0x000fe40000000026 */
[----:B------:R-:W-:Y:S01]  /*71c0*/  LOP3.LUT P1, RZ, R2, 0x20000000, RZ, 0xc0, !PT ;  /* 0x2000000002ff7812 */ /* 0x000fe2000782c0ff */
[----:B------:R4:W-:Y:S01]  /*71d0*/  STL [R1+0xc4], R5 ;  /* 0x0000c40501007387 */ /* 0x0009e20000100800 */
[----:B0-----:R-:W-:Y:S02]  /*71e0*/  PRMT R21, RZ, 0x7610, R21 ;  /* 0x00007610ff157816 */ /* 0x001fe40000000015 */
[----:B--2---:R-:W-:Y:S01]  /*71f0*/  @!P5 PRMT R35, R3, 0x7610, R35 ;  /* 0x000076100323d816 */ /* 0x004fe20000000023 */
[----:B------:R-:W2:Y:S01]  /*7200*/  LDL.LU R30, [R1+0x110] ;  /* 0x00011000011e7983 */ /* 0x000ea20000300800 */
[----:B------:R-:W-:Y:S01]  /*7210*/  @!P4 PRMT R36, R9, 0x7610, R36 ;  /* 0x000076100924c816 */ /* 0x000fe20000000024 */
[----:B------:R-:W-:Y:S01]  /*7220*/  IMAD.U32 R40, R40, 0x10000, RZ ;  /* 0x0001000028287824 */ /* 0x000fe200078e00ff */
[----:B------:R-:W-:Y:S01]  /*7230*/  SHF.L.U32 R41, R41, 0x10, RZ ;  /* 0x0000001029297819 */ /* 0x000fe200000006ff */
[----:B------:R-:W2:Y:S04]  /*7240*/  LDL.LU R31, [R1+0x128] ;  /* 0x00012800011f7983 */ /* 0x000ea80000300800 */
[----:B------:R0:W2:Y:S04]  /*7250*/  @!P1 LDG.E R26, desc[UR12][R44.64] ;  /* 0x0000000c2c1a9981 */ /* 0x0000a8000c1e1900 */
[----:B------:R-:W0:Y:S01]  /*7260*/  LDL.LU.64 R44, [R1+0x308] ;  /* 0x00030800012c7983 */ /* 0x000e220000300a00 */
[----:B------:R-:W-:-:S02]  /*7270*/  @!P5 SHF.R.U32.HI R21, RZ, 0x10, R3 ;  /* 0x00000010ff15d819 */ /* 0x000fc40000011603 */
[----:B------:R-:W-:Y:S02]  /*7280*/  @!P4 SHF.R.U32.HI R37, RZ, 0x10, R9 ;  /* 0x00000010ff25c819 */ /* 0x000fe40000011609 */
[C---:B------:R-:W-:Y:S02]  /*7290*/  LOP3.LUT P5, RZ, R2.reuse, 0x80000000, RZ, 0xc0, !PT ;  /* 0x8000000002ff7812 */ /* 0x040fe400078ac0ff */
[----:B------:R-:W-:Y:S02]  /*72a0*/  LOP3.LUT P4, RZ, R2, 0x40000000, RZ, 0xc0, !PT ;  /* 0x4000000002ff7812 */ /* 0x000fe4000788c0ff */
[----:B-1----:R-:W-:Y:S02]  /*72b0*/  PRMT R42, RZ, 0x7610, R42 ;  /* 0x00007610ff2a7816 */ /* 0x002fe4000000002a */
[----:B------:R-:W-:Y:S02]  /*72c0*/  PRMT R43, RZ, 0x7610, R43 ;  /* 0x00007610ff2b7816 */ /* 0x000fe4000000002b */
[----:B------:R-:W-:-:S02]  /*72d0*/  @!P2 SHF.R.U32.HI R43, RZ, 0x10, R22 ;  /* 0x00000010ff2ba819 */ /* 0x000fc40000011616 */
[----:B------:R-:W-:Y:S02]  /*72e0*/  @!P2 PRMT R42, R22, 0x7610, R42 ;  /* 0x00007610162aa816 */ /* 0x000fe4000000002a */
[----:B------:R-:W-:Y:S02]  /*72f0*/  LOP3.LUT P2, RZ, R2, 0x10000000, RZ, 0xc0, !PT ;  /* 0x1000000002ff7812 */ /* 0x000fe4000784c0ff */
[----:B0-----:R-:W-:Y:S02]  /*7300*/  PRMT R45, RZ, 0x7610, R45 ;  /* 0x00007610ff2d7816 */ /* 0x001fe4000000002d */
[----:B------:R-:W-:Y:S02]  /*7310*/  PRMT R44, RZ, 0x7610, R44 ;  /* 0x00007610ff2c7816 */ /* 0x000fe4000000002c */
[----:B---3--:R-:W-:Y:S02]  /*7320*/  @!P3 SHF.R.U32.HI R44, RZ, 0x10, R23 ;  /* 0x00000010ff2cb819 */ /* 0x008fe40000011617 */
[----:B------:R-:W-:-:S02]  /*7330*/  @!P3 PRMT R45, R23, 0x7610, R45 ;  /* 0x00007610172db816 */ /* 0x000fc4000000002d */
[----:B------:R-:W-:Y:S01]  /*7340*/  LOP3.LUT P3, RZ, R2, 0x8000000, RZ, 0xc0, !PT ;  /* 0x0800000002ff7812 */ /* 0x000fe2000786c0ff */
[----:B------:R-:W-:-:S12]  /*7350*/  HFMA2.MMA R2, -RZ, RZ, 0, 0 ;  /* 0x00000000ff027435 */ /* 0x000fd800000001ff */
[----:B------:R-:W3:Y:S04]  /*7360*/  @!P3 LDG.E R2, desc[UR12][R10.64] ;  /* 0x0000000c0a02b981 */ /* 0x000ee8000c1e1900 */
[----:B------:R-:W2:Y:S01]  /*7370*/  LDL.LU.64 R10, [R1+0x2f8] ;  /* 0x0002f800010a7983 */ /* 0x000ea20000300a00 */
[----:B----4-:R-:W-:Y:S02]  /*7380*/  IMAD.MOV.U32 R25, RZ, RZ, RZ ;  /* 0x000000ffff197224 */ /* 0x010fe400078e00ff */
[----:B------:R-:W-:-:S04]  /*7390*/  IMAD.MOV.U32 R5, RZ, RZ, RZ ;  /* 0x000000ffff057224 */ /* 0x000fc800078e00ff */
[----:B------:R-:W4:Y:S04]  /*73a0*/  @!P2 LDG.E R25, desc[UR12][R6.64] ;  /* 0x0000000c0619a981 */ /* 0x000f28000c1e1900 */
[----:B------:R-:W3:Y:S04]  /*73b0*/  LDL.LU.64 R6, [R1+0x300] ;  /* 0x0003000001067983 */ /* 0x000ee80000300a00 */
[----:B--2---:R0:W2:Y:S04]  /*73c0*/  @!P4 LDG.E R5, desc[UR12][R10.64] ;  /* 0x0000000c0a05c981 */ /* 0x0040a8000c1e1900 */
[----:B------:R-:W4:Y:S01]  /*73d0*/  LDL.LU R11, [R1+0x114] ;  /* 0x00011400010b7983 */ /* 0x000f220000300800 */
[----:B0-----:R-:W-:-:S06]  /*73e0*/  IMAD.MOV.U32 R10, RZ, RZ, RZ ;  /* 0x000000ffff0a7224 */ /* 0x001fcc00078e00ff */
[----:B---3--:R0:W3:Y:S02]  /*73f0*/  @!P5 LDG.E R10, desc[UR12][R6.64] ;  /* 0x0000000c060ad981 */ /* 0x0080e4000c1e1900 */
[----:B0-----:R-:W-:Y:S02]  /*7400*/  IMAD.U32 R7, R30, 0x10000, RZ ;  /* 0x000100001e077824 */ /* 0x001fe400078e00ff */
[----:B------:R-:W2:Y:S01]  /*7410*/  LDL.LU R30, [R1+0x148] ;  /* 0x00014800011e7983 */ /* 0x000ea20000300800 */
[----:B----4-:R-:W-:-:S05]  /*7420*/  SHF.L.U32 R6, R11, 0x10, RZ ;  /* 0x000000100b067819 */ /* 0x010fca00000006ff */
[----:B------:R-:W-:Y:S01]  /*7430*/  FMUL.FTZ R11, R6, R6 ;  /* 0x00000006060b7220 */ /* 0x000fe20000410000 */
[----:B------:R-:W-:-:S03]  /*7440*/  FADD.FTZ R6, R7, R6 ;  /* 0x0000000607067221 */ /* 0x000fc60000010000 */
[----:B------:R-:W-:Y:S01]  /*7450*/  FFMA.FTZ R11, R7, R7, R11 ;  /* 0x00000007070b7223 */ /* 0x000fe2000001000b */
[----:B------:R-:W-:Y:S01]  /*7460*/  FADD.FTZ R7, R40, R41 ;  /* 0x0000002928077221 */ /* 0x000fe20000010000 */
[----:B------:R-:W-:Y:S01]  /*7470*/  FADD.FTZ R6, RZ, R6 ;  /* 0x00000006ff067221 */ /* 0x000fe20000010000 */
[----:B------:R-:W-:-:S03]  /*7480*/  FMUL.FTZ R41, R41, R41 ;  /* 0x0000002929297220 */ /* 0x000fc60000410000 */
[----:B------:R-:W-:Y:S02]  /*7490*/  FADD.FTZ R6, R6, R7 ;  /* 0x0000000706067221 */ /* 0x000fe40000010000 */
[----:B------:R-:W4:Y:S01]  /*74a0*/  LDL.LU R7, [R1+0x11c] ;  /* 0x00011c0001077983 */ /* 0x000f220000300800 */
[----:B------:R-:W-:-:S03]  /*74b0*/  FFMA.FTZ R41, R40, R40, R41 ;  /* 0x0000002828297223 */ /* 0x000fc60000010029 */
[----:B------:R-:W3:Y:S01]  /*74c0*/  LDL.LU R40, [R1+0x118] ;  /* 0x0001180001287983 */ /* 0x000ee20000300800 */
[----:B------:R-:W-:-:S04]  /*74d0*/  FADD.FTZ R11, RZ, R11 ;  /* 0x0000000bff0b7221 */ /* 0x000fc80000010000 */
[----:B------:R-:W-:Y:S01]  /*74e0*/  FADD.FTZ R11, R11, R41 ;  /* 0x000000290b0b7221 */ /* 0x000fe20000010000 */
[----:B----4-:R-:W-:Y:S02]  /*74f0*/  IMAD.U32 R7, R7, 0x10000, RZ ;  /* 0x0001000007077824 */ /* 0x010fe400078e00ff */
[----:B---3--:R-:W-:Y:S02]  /*7500*/  IMAD.U32 R40, R40, 0x10000, RZ ;  /* 0x0001000028287824 */ /* 0x008fe400078e00ff */
[----:B------:R-:W-:Y:S02]  /*7510*/  FMUL.FTZ R41, R7, R7 ;  /* 0x0000000707297220 */ /* 0x000fe40000410000 */
[C---:B------:R-:W-:Y:S02]  /*7520*/  FADD.FTZ R7, R40.reuse, R7 ;  /* 0x0000000728077221 */ /* 0x040fe40000010000 */
[----:B------:R-:W-:Y:S02]  /*7530*/  FFMA.FTZ R41, R40, R40, R41 ;  /* 0x0000002828297223 */ /* 0x000fe40000010029 */
[----:B------:R-:W3:Y:S01]  /*7540*/  LDL.LU R40, [R1+0x12c] ;  /* 0x00012c0001287983 */ /* 0x000ee20000300800 */
[----:B------:R-:W-:Y:S01]  /*7550*/  FADD.FTZ R6, R6, R7 ;  /* 0x0000000706067221 */ /* 0x000fe20000010000 */
[----:B------:R-:W-:Y:S01]  /*7560*/  FADD.FTZ R11, R11, R41 ;  /* 0x000000290b0b7221 */ /* 0x000fe20000010000 */
[----:B---3--:R-:W-:Y:S01]  /*7570*/  SHF.L.U32 R7, R40, 0x10, RZ ;  /* 0x0000001028077819 */ /* 0x008fe200000006ff */
[----:B------:R-:W-:-:S02]  /*7580*/  IMAD.U32 R40, R31, 0x10000, RZ ;  /* 0x000100001f287824 */ /* 0x000fc400078e00ff */
[----:B------:R-:W-:Y:S01]  /*7590*/  IMAD.U32 R28, R28, 0x10000, RZ ;  /* 0x000100001c1c7824 */ /* 0x000fe200078e00ff */
[----:B------:R-:W-:Y:S01]  /*75a0*/  SHF.L.U32 R29, R29, 0x10, RZ ;  /* 0x000000101d1d7819 */ /* 0x000fe200000006ff */
[----:B------:R-:W-:Y:S01]  /*75b0*/  FMUL.FTZ R41, R7, R7 ;  /* 0x0000000707297220 */ /* 0x000fe20000410000 */
[C---:B------:R-:W-:Y:S01]  /*75c0*/  FADD.FTZ R7, R40.reuse, R7 ;  /* 0x0000000728077221 */ /* 0x040fe20000010000 */
[----:B------:R-:W3:Y:S02]  /*75d0*/  LDL.LU R31, [R1+0x178] ;  /* 0x00017800011f7983 */ /* 0x000ee40000300800 */
[----:B------:R-:W-:Y:S01]  /*75e0*/  FFMA.FTZ R41, R40, R40, R41 ;  /* 0x0000002828297223 */ /* 0x000fe20000010029 */
[----:B------:R-:W-:Y:S01]  /*75f0*/  FADD.FTZ R6, R6, R7 ;  /* 0x0000000706067221 */ /* 0x000fe20000010000 */
[----:B------:R-:W4:Y:S04]  /*7600*/  LDL.LU R40, [R1+0x138] ;  /* 0x0001380001287983 */ /* 0x000f280000300800 */
[----:B------:R-:W2:Y:S01]  /*7610*/  LDL.LU R7, [R1+0x13c] ;  /* 0x00013c0001077983 */ /* 0x000ea20000300800 */
[----:B------:R-:W-:Y:S01]  /*7620*/  FADD.FTZ R11, R11, R41 ;  /* 0x000000290b0b7221 */ /* 0x000fe20000010000 */
[----:B----4-:R-:W-:Y:S01]  /*7630*/  SHF.L.U32 R40, R40, 0x10, RZ ;  /* 0x0000001028287819 */ /* 0x010fe200000006ff */
[----:B--2---:R-:W-:-:S04]  /*7640*/  IMAD.U32 R7, R7, 0x10000, RZ ;  /* 0x0001000007077824 */ /* 0x004fc800078e00ff */
[----:B------:R-:W-:Y:S01]  /*7650*/  FMUL.FTZ R41, R7, R7 ;  /* 0x0000000707297220 */ /* 0x000fe20000410000 */
[----:B------:R-:W-:-:S03]  /*7660*/  FADD.FTZ R7, R40, R7 ;  /* 0x0000000728077221 */ /* 0x000fc60000010000 */
[----:B------:R-:W-:Y:S01]  /*7670*/  FFMA.FTZ R41, R40, R40, R41 ;  /* 0x0000002828297223 */ /* 0x000fe20000010029 */
[----:B------:R-:W-:Y:S01]  /*7680*/  SHF.L.U32 R40, R30, 0x10, RZ ;  /* 0x000000101e287819 */ /* 0x000fe200000006ff */
[----:B------:R-:W-:Y:S01]  /*7690*/  FADD.FTZ R6, R6, R7 ;  /* 0x0000000706067221 */ /* 0x000fe20000010000 */
[----:B------:R-:W-:Y:S01]  /*76a0*/  FMUL.FTZ R7, R28, R28 ;  /* 0x0000001c1c077220 */ /* 0x000fe20000410000 */
[----:B------:R-:W-:Y:S01]  /*76b0*/  FADD.FTZ R11, R11, R41 ;  /* 0x000000290b0b7221 */ /* 0x000fe20000010000 */
[----:B------:R-:W2:Y:S01]  /*76c0*/  LDL.LU R30, [R1+0x190] ;  /* 0x00019000011e7983 */ /* 0x000ea20000300800 */
[C---:B------:R-:W-:Y:S01]  /*76d0*/  FADD.FTZ R28, R40.reuse, R28 ;  /* 0x0000001c281c7221 */ /* 0x040fe20000010000 */
[----:B------:R-:W-:Y:S02]  /*76e0*/  FFMA.FTZ R7, R40, R40, R7 ;  /* 0x0000002828077223 */ /* 0x000fe40000010007 */
[----:B------:R-:W4:Y:S01]  /*76f0*/  LDL.LU R40, [R1+0x14c] ;  /* 0x00014c0001287983 */ /* 0x000f220000300800 */
[----:B------:R-:W-:Y:S01]  /*7700*/  FADD.FTZ R6, R6, R28 ;  /* 0x0000001c06067221 */ /* 0x000fe20000010000 */
[----:B------:R-:W-:-:S02]  /*7710*/  FADD.FTZ R7, R11, R7 ;  /* 0x000000070b077221 */ /* 0x000fc40000010000 */
[----:B------:R-:W3:Y:S04]  /*7720*/  LDL.LU R41, [R1+0x168] ;  /* 0x0001680001297983 */ /* 0x000ee80000300800 */
[----:B------:R-:W2:Y:S01]  /*7730*/  LDL.LU R28, [R1+0x164] ;  /* 0x00016400011c7983 */ /* 0x000ea20000300800 */
[----:B----4-:R-:W-:-:S04]  /*7740*/  IMAD.U32 R40, R40, 0x10000, RZ ;  /* 0x0001000028287824 */ /* 0x010fc800078e00ff */
[----:B------:R-:W-:Y:S01]  /*7750*/  FMUL.FTZ R11, R40, R40 ;  /* 0x00000028280b7220 */ /* 0x000fe20000410000 */
[----:B------:R-:W-:-:S03]  /*7760*/  FADD.FTZ R40, R29, R40 ;  /* 0x000000281d287221 */ /* 0x000fc60000010000 */
[----:B------:R-:W-:Y:S02]  /*7770*/  FFMA.FTZ R11, R29, R29, R11 ;  /* 0x0000001d1d0b7223 */ /* 0x000fe4000001000b */
[----:B------:R-:W4:Y:S01]  /*7780*/  LDL.LU R29, [R1+0x160] ;  /* 0x00016000011d7983 */ /* 0x000f220000300800 */
[----:B--2---:R-:W-:Y:S01]  /*7790*/  IMAD.U32 R28, R28, 0x10000, RZ ;  /* 0x000100001c1c7824 */ /* 0x004fe200078e00ff */
[----:B---3--:R-:W-:Y:S01]  /*77a0*/  SHF.L.U32 R41, R41, 0x10, RZ ;  /* 0x0000001029297819 */ /* 0x008fe200000006ff */
[----:B------:R-:W-:Y:S02]  /*77b0*/  FADD.FTZ R6, R6, R40 ;  /* 0x0000002806067221 */ /* 0x000fe40000010000 */
[----:B------:R-:W-:Y:S02]  /*77c0*/  FMUL.FTZ R40, R28, R28 ;  /* 0x0000001c1c287220 */ /* 0x000fe40000410000 */
[----:B------:R-:W-:Y:S01]  /*77d0*/  FADD.FTZ R28, R41, R28 ;  /* 0x0000001c291c7221 */ /* 0x000fe20000010000 */
[----:B------:R-:W-:Y:S01]  /*77e0*/  FADD.FTZ R7, R7, R11 ;  /* 0x0000000b07077221 */ /* 0x000fe20000010000 */
[----:B------:R-:W-:Y:S01]  /*77f0*/  FFMA.FTZ R40, R41, R41, R40 ;  /* 0x0000002929287223 */ /* 0x000fe20000010028 */
[----:B------:R-:W-:Y:S01]  /*7800*/  SHF.L.U32 R11, R31, 0x10, RZ ;  /* 0x000000101f0b7819 */ /* 0x000fe200000006ff */
[----:B------:R-:W-:Y:S01]  /*7810*/  FADD.FTZ R41, R6, R28 ;  /* 0x0000001c06297221 */ /* 0x000fe20000010000 */
[----:B------:R-:W2:Y:S04]  /*7820*/  LDL.LU R31, [R1+0x1b0] ;  /* 0x0001b000011f7983 */ /* 0x000ea80000300800 */
[----:B------:R-:W3:Y:S01]  /*7830*/  LDL.LU R6, [R1+0x17c] ;  /* 0x00017c0001067983 */ /* 0x000ee20000300800 */
[----:B------:R-:W-:-:S03]  /*7840*/  FADD.FTZ R7, R7, R40 ;  /* 0x0000002807077221 */ /* 0x000fc60000010000 */
[----:B------:R-:W2:Y:S01]  /*7850*/  LDL.LU R40, [R1+0x16c] ;  /* 0x00016c0001287983 */ /* 0x000ea20000300800 */
[----:B----4-:R-:W-:-:S04]  /*7860*/  IMAD.U32 R29, R29, 0x10000, RZ ;  /* 0x000100001d1d7824 */ /* 0x010fc800078e00ff */
[----:B------:R-:W-:Y:S01]  /*7870*/  FMUL.FTZ R28, R29, R29 ;  /* 0x0000001d1d1c7220 */ /* 0x000fe20000410000 */
[----:B------:R-:W-:-:S03]  /*7880*/  FADD.FTZ R29, R11, R29 ;  /* 0x0000001d0b1d7221 */ /* 0x000fc60000010000 */
[----:B------:R-:W-:Y:S02]  /*7890*/  FFMA.FTZ R28, R11, R11, R28 ;  /* 0x0000000b0b1c7223 */ /* 0x000fe4000001001c */
[----:B------:R-:W4:Y:S01]  /*78a0*/  LDL.LU R11, [R1+0x188] ;  /* 0x00018800010b7983 */ /* 0x000f220000300800 */
[----:B------:R-:W-:Y:S01]  /*78b0*/  FADD.FTZ R41, R41, R29 ;  /* 0x0000001d29297221 */ /* 0x000fe20000010000 */
[----:B---3--:R-:W-:Y:S02]  /*78c0*/  IMAD.U32 R6, R6, 0x10000, RZ ;  /* 0x0001000006067824 */ /* 0x008fe400078e00ff */
[----:B------:R-:W-:Y:S02]  /*78d0*/  FADD.FTZ R7, R7, R28 ;  /* 0x0000001c07077221 */ /* 0x000fe40000010000 */
[----:B------:R-:W-:Y:S01]  /*78e0*/  FMUL.FTZ R29, R6, R6 ;  /* 0x00000006061d7220 */ /* 0x000fe20000410000 */
[----:B--2---:R-:W-:-:S04]  /*78f0*/  IMAD.U32 R28, R40, 0x10000, RZ ;  /* 0x00010000281c7824 */ /* 0x004fc800078e00ff */
[----:B------:R-:W-:Y:S01]  /*7900*/  FMUL.FTZ R40, R28, R28 ;  /* 0x0000001c1c287220 */ /* 0x000fe20000410000 */
[----:B----4-:R-:W-:-:S05]  /*7910*/  SHF.L.U32 R11, R11, 0x10, RZ ;  /* 0x000000100b0b7819 */ /* 0x010fca00000006ff */
[C---:B------:R-:W-:Y:S01]  /*7920*/  FADD.FTZ R6, R11.reuse, R6 ;  /* 0x000000060b067221 */ /* 0x040fe20000010000 */
[----:B------:R-:W-:Y:S01]  /*7930*/  FFMA.FTZ R29, R11, R11, R29 ;  /* 0x0000000b0b1d7223 */ /* 0x000fe2000001001d */
[----:B------:R-:W-:Y:S02]  /*7940*/  SHF.L.U32 R11, R30, 0x10, RZ ;  /* 0x000000101e0b7819 */ /* 0x000fe400000006ff */
[----:B------:R-:W-:Y:S01]  /*7950*/  FADD.FTZ R6, R41, R6 ;  /* 0x0000000629067221 */ /* 0x000fe20000010000 */
[----:B------:R-:W-:Y:S01]  /*7960*/  FADD.FTZ R7, R7, R29 ;  /* 0x0000001d07077221 */ /* 0x000fe20000010000 */
[----:B------:R-:W2:Y:S01]  /*7970*/  LDL.LU R41, [R1+0x18c] ;  /* 0x00018c0001297983 */ /* 0x000ea20000300800 */
[C---:B------:R-:W-:Y:S01]  /*7980*/  FADD.FTZ R28, R11.reuse, R28 ;  /* 0x0000001c0b1c7221 */ /* 0x040fe20000010000 */
[----:B------:R-:W-:Y:S02]  /*7990*/  FFMA.FTZ R40, R11, R11, R40 ;  /* 0x0000000b0b287223 */ /* 0x000fe40000010028 */
[----:B------:R-:W3:Y:S04]  /*79a0*/  LDL.LU R11, [R1+0x1a0] ;  /* 0x0001a000010b7983 */ /* 0x000ee80000300800 */
[----:B------:R-:W4:Y:S01]  /*79b0*/  LDL.LU R29, [R1+0x194] ;  /* 0x00019400011d7983 */ /* 0x000f220000300800 */
[----:B------:R-:W-:Y:S01]  /*79c0*/  FADD.FTZ R6, R6, R28 ;  /* 0x0000001c06067221 */ /* 0x000fe20000010000 */
[----:B------:R-:W-:-:S02]  /*79d0*/  FADD.FTZ R7, R7, R40 ;  /* 0x0000002807077221 */ /* 0x000fc40000010000 */
[----:B------:R-:W2:Y:S04]  /*79e0*/  LDL.LU R40, [R1+0x1a4] ;  /* 0x0001a40001287983 */ /* 0x000ea80000300800 */
[----:B------:R-:W2:Y:S01]  /*79f0*/  LDL.LU R30, [R1+0x1e0] ;  /* 0x0001e000011e7983 */ /* 0x000ea20000300800 */
[----:B---3--:R-:W-:Y:S01]  /*7a00*/  IMAD.U32 R11, R11, 0x10000, RZ ;  /* 0x000100000b0b7824 */ /* 0x008fe200078e00ff */
[----:B----4-:R-:W-:-:S03]  /*7a10*/  SHF.L.U32 R29, R29, 0x10, RZ ;  /* 0x000000101d1d7819 */ /* 0x010fc600000006ff */
[----:B------:R-:W-:-:S04]  /*7a20*/  FMUL.FTZ R28, R11, R11 ;  /* 0x0000000b0b1c7220 */ /* 0x000fc80000410000 */
[----:B------:R-:W-:-:S04]  /*7a30*/  FFMA.FTZ R28, R29, R29, R28 ;  /* 0x0000001d1d1c7223 */ /* 0x000fc8000001001c */
[----:B------:R-:W-:Y:S02]  /*7a40*/  FADD.FTZ R7, R7, R28 ;  /* 0x0000001c07077221 */ /* 0x000fe40000010000 */
[----:B------:R-:W3:Y:S01]  /*7a50*/  LDL.LU R28, [R1+0x1c0] ;  /* 0x0001c000011c7983 */ /* 0x000ee20000300800 */
[----:B--2---:R-:W-:Y:S01]  /*7a60*/  IMAD.U32 R40, R40, 0x10000, RZ ;  /* 0x0001000028287824 */ /* 0x004fe200078e00ff */
[----:B------:R-:W-:Y:S01]  /*7a70*/  SHF.L.U32 R41, R41, 0x10, RZ ;  /* 0x0000001029297819 */ /* 0x000fe200000006ff */
[----:B------:R-:W-:Y:S02]  /*7a80*/  FADD.FTZ R11, R29, R11 ;  /* 0x0000000b1d0b7221 */ /* 0x000fe40000010000 */
[----:B------:R-:W-:Y:S02]  /*7a90*/  FMUL.FTZ R29, R40, R40 ;  /* 0x00000028281d7220 */ /* 0x000fe40000410000 */
[----:B------:R-:W-:Y:S01]  /*7aa0*/  FADD.FTZ R6, R6, R11 ;  /* 0x0000000b06067221 */ /* 0x000fe20000010000 */
[----:B------:R-:W-:Y:S01]  /*7ab0*/  FADD.FTZ R40, R41, R40 ;  /* 0x0000002829287221 */ /* 0x000fe20000010000 */
[----:B------:R-:W-:-:S02]  /*7ac0*/  IMAD.U32 R11, R31, 0x10000, RZ ;  /* 0x000100001f0b7824 */ /* 0x000fc400078e00ff */
[----:B------:R-:W-:Y:S01]  /*7ad0*/  FFMA.FTZ R29, R41, R41, R29 ;  /* 0x00000029291d7223 */ /* 0x000fe2000001001d */
[----:B------:R-:W2:Y:S01]  /*7ae0*/  LDL.LU R31, [R1+0x1d4] ;  /* 0x0001d400011f7983 */ /* 0x000ea20000300800 */
[----:B------:R-:W-:Y:S01]  /*7af0*/  FADD.FTZ R40, R6, R40 ;  /* 0x0000002806287221 */ /* 0x000fe20000010000 */
[----:B------:R-:W-:Y:S02]  /*7b00*/  FMUL.FTZ R6, R11, R11 ;  /* 0x0000000b0b067220 */ /* 0x000fe40000410000 */
[----:B------:R-:W4:Y:S01]  /*7b10*/  LDL.LU R41, [R1+0x1b4] ;  /* 0x0001b40001297983 */ /* 0x000f220000300800 */
[----:B------:R-:W-:-:S03]  /*7b20*/  FADD.FTZ R7, R7, R29 ;  /* 0x0000001d07077221 */ /* 0x000fc60000010000 */
[----:B------:R-:W2:Y:S01]  /*7b30*/  LDL.LU R29, [R1+0x1c4] ;  /* 0x0001c400011d7983 */ /* 0x000ea20000300800 */
[----:B---3--:R-:W-:-:S05]  /*7b40*/  SHF.L.U32 R28, R28, 0x10, RZ ;  /* 0x000000101c1c7819 */ /* 0x008fca00000006ff */
[C---:B------:R-:W-:Y:S01]  /*7b50*/  FADD.FTZ R11, R28.reuse, R11 ;  /* 0x0000000b1c0b7221 */ /* 0x040fe20000010000 */
[----:B------:R-:W-:Y:S02]  /*7b60*/  FFMA.FTZ R6, R28, R28, R6 ;  /* 0x0000001c1c067223 */ /* 0x000fe40000010006 */
[----:B------:R-:W3:Y:S01]  /*7b70*/  LDL.LU R28, [R1+0x1d0] ;  /* 0x0001d000011c7983 */ /* 0x000ee20000300800 */
[----:B------:R-:W-:Y:S01]  /*7b80*/  FADD.FTZ R40, R40, R11 ;  /* 0x0000000b28287221 */ /* 0x000fe20000010000 */
[----:B----4-:R-:W-:Y:S02]  /*7b90*/  IMAD.U32 R41, R41, 0x10000, RZ ;  /* 0x0001000029297824 */ /* 0x010fe400078e00ff */
[----:B------:R-:W-:Y:S02]  /*7ba0*/  FADD.FTZ R6, R7, R6 ;  /* 0x0000000607067221 */ /* 0x000fe40000010000 */
[----:B------:R-:W-:Y:S01]  /*7bb0*/  FMUL.FTZ R11, R41, R41 ;  /* 0x00000029290b7220 */ /* 0x000fe20000410000 */
[----:B--2---:R-:W-:-:S04]  /*7bc0*/  IMAD.U32 R7, R29, 0x10000, RZ ;  /* 0x000100001d077824 */ /* 0x004fc800078e00ff */
[----:B------:R-:W-:Y:S01]  /*7bd0*/  FMUL.FTZ R29, R7, R7 ;  /* 0x00000007071d7220 */ /* 0x000fe20000410000 */
[----:B---3--:R-:W-:-:S05]  /*7be0*/  SHF.L.U32 R28, R28, 0x10, RZ ;  /* 0x000000101c1c7819 */ /* 0x008fca00000006ff */
[C---:B------:R-:W-:Y:S01]  /*7bf0*/  FFMA.FTZ R11, R28.reuse, R28, R11 ;  /* 0x0000001c1c0b7223 */ /* 0x040fe2000001000b */
[----:B------:R-:W-:Y:S01]  /*7c00*/  FADD.FTZ R41, R28, R41 ;  /* 0x000000291c297221 */ /* 0x000fe20000010000 */
[----:B------:R-:W-:Y:S02]  /*7c10*/  SHF.L.U32 R28, R30, 0x10, RZ ;  /* 0x000000101e1c7819 */ /* 0x000fe400000006ff */
[----:B------:R-:W-:Y:S01]  /*7c20*/  FADD.FTZ R6, R6, R11 ;  /* 0x0000000b06067221 */ /* 0x000fe20000010000 */
[----:B------:R-:W-:Y:S01]  /*7c30*/  FADD.FTZ R40, R40, R41 ;  /* 0x0000002928287221 */ /* 0x000fe20000010000 */
[----:B------:R-:W2:Y:S01]  /*7c40*/  LDL.LU R11, [R1+0x1e8] ;  /* 0x0001e800010b7983 */ /* 0x000ea20000300800 */
[C---:B------:R-:W-:Y:S01]  /*7c50*/  FADD.FTZ R7, R28.reuse, R7 ;  /* 0x000000071c077221 */ /* 0x040fe20000010000 */
[----:B------:R-:W-:Y:S02]  /*7c60*/  FFMA.FTZ R29, R28, R28, R29 ;  /* 0x0000001c1c1d7223 */ /* 0x000fe4000001001d */
[----:B------:R-:W3:Y:S02]  /*7c70*/  LDL.LU R28, [R1+0x1e4] ;  /* 0x0001e400011c7983 */ /* 0x000ee40000300800 */
[----:B------:R-:W-:-:S02]  /*7c80*/  FADD.FTZ R6, R6, R29 ;  /* 0x0000001d06067221 */ /* 0x000fc40000010000 */
[----:B------:R-:W4:Y:S04]  /*7c90*/  LDL.LU R41, [R1+0x1f8] ;  /* 0x0001f80001297983 */ /* 0x000f280000300800 */
[----:B------:R-:W4:Y:S01]  /*7ca0*/  LDL.LU R30, [R1+0x228] ;  /* 0x00022800011e7983 */ /* 0x000f220000300800 */
[----:B--2---:R-:W-:Y:S01]  /*7cb0*/  IMAD.U32 R11, R11, 0x10000, RZ ;  /* 0x000100000b0b7824 */ /* 0x004fe200078e00ff */
[----:B---3--:R-:W-:-:S03]  /*7cc0*/  SHF.L.U32 R28, R28, 0x10, RZ ;  /* 0x000000101c1c7819 */ /* 0x008fc600000006ff */
[----:B------:R-:W-:Y:S02]  /*7cd0*/  FMUL.FTZ R29, R11, R11 ;  /* 0x0000000b0b1d7220 */ /* 0x000fe40000410000 */
[C---:B------:R-:W-:Y:S02]  /*7ce0*/  FADD.FTZ R11, R28.reuse, R11 ;  /* 0x0000000b1c0b7221 */ /* 0x040fe40000010000 */
[----:B------:R-:W-:Y:S02]  /*7cf0*/  FFMA.FTZ R29, R28, R28, R29 ;  /* 0x0000001c1c1d7223 */ /* 0x000fe4000001001d */
[----:B------:R-:W2:Y:S02]  /*7d00*/  LDL.LU R28, [R1+0x1ec] ;  /* 0x0001ec00011c7983 */ /* 0x000ea40000300800 */
[----:B------:R-:W-:Y:S02]  /*7d10*/  FADD.FTZ R6, R6, R29 ;  /* 0x0000001d06067221 */ /* 0x000fe40000010000 */
[----:B------:R-:W3:Y:S01]  /*7d20*/  LDL.LU R29, [R1+0x1fc] ;  /* 0x0001fc00011d7983 */ /* 0x000ee20000300800 */
[----:B------:R-:W-:Y:S01]  /*7d30*/  FADD.FTZ R7, R40, R7 ;  /* 0x0000000728077221 */ /* 0x000fe20000010000 */
[----:B------:R-:W-:Y:S01]  /*7d40*/  IMAD.U32 R40, R31, 0x10000, RZ ;  /* 0x000100001f287824 */ /* 0x000fe200078e00ff */
[----:B----4-:R-:W-:Y:S01]  /*7d50*/  SHF.L.U32 R41, R41, 0x10, RZ ;  /* 0x0000001029297819 */ /* 0x010fe200000006ff */
[----:B------:R-:W4:Y:S01]  /*7d60*/  LDL.LU R31, [R1+0x22c] ;  /* 0x00022c00011f7983 */ /* 0x000f220000300800 */
[----:B------:R-:W-:Y:S01]  /*7d70*/  FADD.FTZ R7, R7, R11 ;  /* 0x0000000b07077221 */ /* 0x000fe20000010000 */
[----:B--2---:R-:W-:-:S02]  /*7d80*/  IMAD.U32 R11, R28, 0x10000, RZ ;  /* 0x000100001c0b7824 */ /* 0x004fc400078e00ff */
[----:B------:R-:W-:Y:S01]  /*7d90*/  FMUL.FTZ R28, R40, R40 ;  /* 0x00000028281c7220 */ /* 0x000fe20000410000 */
[----:B------:R-:W-:-:S03]  /*7da0*/  FADD.FTZ R40, R41, R40 ;  /* 0x0000002829287221 */ /* 0x000fc60000010000 */
[----:B------:R-:W-:Y:S01]  /*7db0*/  FFMA.FTZ R28, R41, R41, R28 ;  /* 0x00000029291c7223 */ /* 0x000fe2000001001c */
[----:B---3--:R-:W-:Y:S01]  /*7dc0*/  SHF.L.U32 R29, R29, 0x10, RZ ;  /* 0x000000101d1d7819 */ /* 0x008fe200000006ff */
[----:B------:R-:W2:Y:S01]  /*7dd0*/  LDL.LU R41, [R1+0x208] ;  /* 0x0002080001297983 */ /* 0x000ea20000300800 */
[----:B------:R-:W-:Y:S01]  /*7de0*/  FADD.FTZ R40, R7, R40 ;  /* 0x0000002807287221 */ /* 0x000fe20000010000 */
[----:B------:R-:W-:Y:S01]  /*7df0*/  FMUL.FTZ R7, R11, R11 ;  /* 0x0000000b0b077220 */ /* 0x000fe20000410000 */
[----:B------:R-:W-:Y:S02]  /*7e00*/  FADD.FTZ R6, R6, R28 ;  /* 0x0000001c06067221 */ /* 0x000fe40000010000 */
[----:B------:R-:W3:Y:S01]  /*7e10*/  LDL.LU R28, [R1+0x218] ;  /* 0x00021800011c7983 */ /* 0x000ee20000300800 */
[C---:B------:R-:W-:Y:S01]  /*7e20*/  FADD.FTZ R11, R29.reuse, R11 ;  /* 0x0000000b1d0b7221 */ /* 0x040fe20000010000 */
[----:B------:R-:W-:Y:S02]  /*7e30*/  FFMA.FTZ R7, R29, R29, R7 ;  /* 0x0000001d1d077223 */ /* 0x000fe40000010007 */
[----:B------:R-:W4:Y:S01]  /*7e40*/  LDL.LU R29, [R1+0x20c] ;  /* 0x00020c00011d7983 */ /* 0x000f220000300800 */
[----:B------:R-:W-:Y:S01]  /*7e50*/  FADD.FTZ R40, R40, R11 ;  /* 0x0000000b28287221 */ /* 0x000fe20000010000 */
[----:B------:R-:W-:Y:S01]  /*7e60*/  FADD.FTZ R6, R6, R7 ;  /* 0x0000000706067221 */ /* 0x000fe20000010000 */
[----:B--2---:R-:W-:-:S04]  /*7e70*/  IMAD.U32 R41, R41, 0x10000, RZ ;  /* 0x0001000029297824 */ /* 0x004fc800078e00ff */
[----:B------:R-:W-:Y:S01]  /*7e80*/  FMUL.FTZ R11, R41, R41 ;  /* 0x00000029290b7220 */ /* 0x000fe20000410000 */
[----:B---3--:R-:W-:Y:S01]  /*7e90*/  SHF.L.U32 R28, R28, 0x10, RZ ;  /* 0x000000101c1c7819 */ /* 0x008fe200000006ff */
[----:B----4-:R-:W-:-:S04]  /*7ea0*/  IMAD.U32 R7, R29, 0x10000, RZ ;  /* 0x000100001d077824 */ /* 0x010fc800078e00ff */
[C---:B------:R-:W-:Y:S01]  /*7eb0*/  FADD.FTZ R41, R28.reuse, R41 ;  /* 0x000000291c297221 */ /* 0x040fe20000010000 */
[----:B------:R-:W-:Y:S01]  /*7ec0*/  FFMA.FTZ R11, R28, R28, R11 ;  /* 0x0000001c1c0b7223 */ /* 0x000fe2000001000b */
[----:B------:R-:W-:Y:S01]  /*7ed0*/  SHF.L.U32 R28, R30, 0x10, RZ ;  /* 0x000000101e1c7819 */ /* 0x000fe200000006ff */
[----:B------:R-:W-:-:S04]  /*7ee0*/  FMUL.FTZ R29, R7, R7 ;  /* 0x00000007071d7220 */ /* 0x000fc80000410000 */
[C---:B------:R-:W-:Y:S01]  /*7ef0*/  FADD.FTZ R7, R28.reuse, R7 ;  /* 0x000000071c077221 */ /* 0x040fe20000010000 */
[----:B------:R-:W-:Y:S02]  /*7f00*/  FFMA.FTZ R29, R28, R28, R29 ;  /* 0x0000001c1c1d7223 */ /* 0x000fe4000001001d */
[----:B------:R-:W2:Y:S01]  /*7f10*/  LDL.LU R28, [R1+0x23c] ;  /* 0x00023c00011c7983 */ /* 0x000ea20000300800 */
[----:B------:R-:W-:Y:S01]  /*7f20*/  FADD.FTZ R6, R6, R11 ;  /* 0x0000000b06067221 */ /* 0x000fe20000010000 */
[----:B------:R-:W-:Y:S01]  /*7f30*/  FADD.FTZ R40, R40, R41 ;  /* 0x0000002928287221 */ /* 0x000fe20000010000 */
[----:B------:R-:W-:Y:S01]  /*7f40*/  IMAD.U32 R11, R31, 0x10000, RZ ;  /* 0x000100001f0b7824 */ /* 0x000fe200078e00ff */
[----:B------:R-:W3:Y:S01]  /*7f50*/  LDL.LU R41, [R1+0x21c] ;  /* 0x00021c0001297983 */ /* 0x000ee20000300800 */
[----:B------:R-:W-:Y:S01]  /*7f60*/  FADD.FTZ R6, R6, R29 ;  /* 0x0000001d06067221 */ /* 0x000fe20000010000 */
[----:B------:R-:W-:Y:S01]  /*7f70*/  FADD.FTZ R7, R40, R7 ;  /* 0x0000000728077221 */ /* 0x000fe20000010000 */
[----:B------:R-:W-:Y:S01]  /*7f80*/  FMUL.FTZ R29, R11, R11 ;  /* 0x0000000b0b1d7220 */ /* 0x000fe20000410000 */
[----:B------:R-:W4:Y:S01]  /*7f90*/  LDL.LU R40, [R1+0x238] ;  /* 0x0002380001287983 */ /* 0x000f220000300800 */
[----:B------:R-:W-:-:S03]  /*7fa0*/  SHF.L.U32 R32, R32, 0x10, RZ ;  /* 0x0000001020207819 */ /* 0x000fc600000006ff */
[----:B------:R-:W3:Y:S01]  /*7fb0*/  LDL.LU.64 R30, [R1+0x270] ;  /* 0x00027000011e7983 */ /* 0x000ee20000300a00 */
[----:B--2---:R-:W-:-:S05]  /*7fc0*/  SHF.L.U32 R28, R28, 0x10, RZ ;  /* 0x000000101c1c7819 */ /* 0x004fca00000006ff */
[C---:B------:R-:W-:Y:S01]  /*7fd0*/  FADD.FTZ R11, R28.reuse, R11 ;  /* 0x0000000b1c0b7221 */ /* 0x040fe20000010000 */
[----:B------:R-:W-:Y:S02]  /*7fe0*/  FFMA.FTZ R29, R28, R28, R29 ;  /* 0x0000001c1c1d7223 */ /* 0x000fe4000001001d */
[----:B------:R-:W2:Y:S01]  /*7ff0*/  LDL.LU R28, [R1+0x240] ;  /* 0x00024000011c7983 */ /* 0x000ea20000300800 */
[----:B----4-:R-:W-:Y:S02]  /*8000*/  IMAD.U32 R40, R40, 0x10000, RZ ;  /* 0x0001000028287824 */ /* 0x010fe400078e00ff */
[----:B------:R-:W-:Y:S01]  /*8010*/  FADD.FTZ R7, R7, R11 ;  /* 0x0000000b07077221 */ /* 0x000fe20000010000 */
[----:B---3--:R-:W-:Y:S01]  /*8020*/  SHF.L.U32 R41, R41, 0x10, RZ ;  /* 0x0000001029297819 */ /* 0x008fe200000006ff */
[----:B------:R-:W-:Y:S02]  /*8030*/  FADD.FTZ R6, R6, R29 ;  /* 0x0000001d06067221 */ /* 0x000fe40000010000 */
[----:B------:R-:W3:Y:S01]  /*8040*/  LDL.LU R29, [R1+0x250] ;  /* 0x00025000011d7983 */ /* 0x000ee20000300800 */
[----:B--2---:R-:W-:-:S02]  /*8050*/  IMAD.U32 R11, R28, 0x10000, RZ ;  /* 0x000100001c0b7824 */ /* 0x004fc400078e00ff */
[----:B------:R-:W-:Y:S01]  /*8060*/  FMUL.FTZ R28, R40, R40 ;  /* 0x00000028281c7220 */ /* 0x000fe20000410000 */
[----:B------:R-:W-:-:S03]  /*8070*/  FADD.FTZ R40, R41, R40 ;  /* 0x0000002829287221 */ /* 0x000fc60000010000 */
[----:B------:R-:W-:Y:S02]  /*8080*/  FFMA.FTZ R28, R41, R41, R28 ;  /* 0x00000029291c7223 */ /* 0x000fe4000001001c */
[----:B------:R-:W2:Y:S02]  /*8090*/  LDL.LU R41, [R1+0x244] ;  /* 0x0002440001297983 */ /* 0x000ea40000300800 */
[----:B------:R-:W-:Y:S02]  /*80a0*/  FADD.FTZ R6, R6, R28 ;  /* 0x0000001c06067221 */ /* 0x000fe40000010000 */
[----:B------:R-:W4:Y:S01]  /*80b0*/  LDL.LU R28, [R1+0x260] ;  /* 0x00026000011c7983 */ /* 0x000f220000300800 */
[----:B---3--:R-:W-:Y:S01]  /*80c0*/  SHF.L.U32 R29, R29, 0x10, RZ ;  /* 0x000000101d1d7819 */ /* 0x008fe200000006ff */
[----:B------:R-:W-:Y:S01]  /*80d0*/  FADD.FTZ R40, R7, R40 ;  /* 0x0000002807287221 */ /* 0x000fe20000010000 */
[----:B------:R-:W-:-:S03]  /*80e0*/  FMUL.FTZ R7, R11, R11 ;  /* 0x0000000b0b077220 */ /* 0x000fc60000410000 */
[C---:B------:R-:W-:Y:S01]  /*80f0*/  FADD.FTZ R11, R29.reuse, R11 ;  /* 0x0000000b1d0b7221 */ /* 0x040fe20000010000 */
[----:B------:R-:W-:-:S03]  /*8100*/  FFMA.FTZ R7, R29, R29, R7 ;  /* 0x0000001d1d077223 */ /* 0x000fc60000010007 */
[----:B------:R-:W-:Y:S02]  /*8110*/  FADD.FTZ R11, R40, R11 ;  /* 0x0000000b280b7221 */ /* 0x000fe40000010000 */
[----:B------:R-:W3:Y:S01]  /*8120*/  LDL.LU R40, [R1+0x254] ;  /* 0x0002540001287983 */ /* 0x000ee20000300800 */
[----:B------:R-:W-:Y:S01]  /*8130*/  FADD.FTZ R7, R6, R7 ;  /* 0x0000000706077221 */ /* 0x000fe20000010000 */
[----:B--2---:R-:W-:Y:S01]  /*8140*/  IMAD.U32 R41, R41, 0x10000, RZ ;  /* 0x0001000029297824 */ /* 0x004fe200078e00ff */
[----:B----4-:R-:W-:-:S03]  /*8150*/  SHF.L.U32 R28, R28, 0x10, RZ ;  /* 0x000000101c1c7819 */ /* 0x010fc600000006ff */
[----:B------:R-:W-:Y:S02]  /*8160*/  FMUL.FTZ R29, R41, R41 ;  /* 0x00000029291d7220 */ /* 0x000fe40000410000 */
[C---:B------:R-:W-:Y:S02]  /*8170*/  FADD.FTZ R41, R28.reuse, R41 ;  /* 0x000000291c297221 */ /* 0x040fe40000010000 */
[----:B------:R-:W-:Y:S02]  /*8180*/  FFMA.FTZ R29, R28, R28, R29 ;  /* 0x0000001c1c1d7223 */ /* 0x000fe4000001001d */
[----:B------:R-:W2:Y:S02]  /*8190*/  LDL.LU R28, [R1+0x264] ;  /* 0x00026400011c7983 */ /* 0x000ea40000300800 */
[----:B------:R-:W-:Y:S02]  /*81a0*/  FADD.FTZ R7, R7, R29 ;  /* 0x0000001d07077221 */ /* 0x000fe40000010000 */
[----:B------:R-:W4:Y:S01]  /*81b0*/  LDL.LU R29, [R1+0x284] ;  /* 0x00028400011d7983 */ /* 0x000f220000300800 */
[----:B------:R-:W-:Y:S01]  /*81c0*/  FADD.FTZ R41, R11, R41 ;  /* 0x000000290b297221 */ /* 0x000fe20000010000 */
[----:B---3--:R-:W-:Y:S01]  /*81d0*/  IMAD.U32 R40, R40, 0x10000, RZ ;  /* 0x0001000028287824 */ /* 0x008fe200078e00ff */
[----:B--2---:R-:W-:-:S05]  /*81e0*/  SHF.L.U32 R28, R28, 0x10, RZ ;  /* 0x000000101c1c7819 */ /* 0x004fca00000006ff */
[----:B------:R-:W-:-:S04]  /*81f0*/  FMUL.FTZ R11, R28, R28 ;  /* 0x0000001c1c0b7220 */ /* 0x000fc80000410000 */
[C---:B------:R-:W-:Y:S01]  /*8200*/  FFMA.FTZ R11, R40.reuse, R40, R11 ;  /* 0x00000028280b7223 */ /* 0x040fe2000001000b */
[----:B------:R-:W-:Y:S01]  /*8210*/  FADD.FTZ R28, R40, R28 ;  /* 0x0000001c281c7221 */ /* 0x000fe20000010000 */
[----:B----4-:R-:W-:Y:S02]  /*8220*/  IMAD.U32 R29, R29, 0x10000, RZ ;  /* 0x000100001d1d7824 */ /* 0x010fe400078e00ff */
[----:B------:R-:W-:Y:S01]  /*8230*/  FMUL.FTZ R40, R32, R32 ;  /* 0x0000002020287220 */ /* 0x000fe20000410000 */
[----:B------:R-:W-:Y:S02]  /*8240*/  FADD.FTZ R7, R7, R11 ;  /* 0x0000000b07077221 */ /* 0x000fe40000010000 */
[----:B------:R-:W2:Y:S01]  /*8250*/  LDL.LU R11, [R1+0x290] ;  /* 0x00029000010b7983 */ /* 0x000ea20000300800 */
[C---:B------:R-:W-:Y:S01]  /*8260*/  FADD.FTZ R32, R29.reuse, R32 ;  /* 0x000000201d207221 */ /* 0x040fe20000010000 */
[----:B------:R-:W-:Y:S02]  /*8270*/  FFMA.FTZ R40, R29, R29, R40 ;  /* 0x0000001d1d287223 */ /* 0x000fe40000010028 */
[----:B------:R-:W3:Y:S01]  /*8280*/  LDL.LU R29, [R1+0x298] ;  /* 0x00029800011d7983 */ /* 0x000ee20000300800 */
[----:B------:R-:W-:Y:S01]  /*8290*/  FADD.FTZ R28, R41, R28 ;  /* 0x0000001c291c7221 */ /* 0x000fe20000010000 */
[----:B------:R-:W-:-:S02]  /*82a0*/  FADD.FTZ R7, R7, R40 ;  /* 0x0000002807077221 */ /* 0x000fc40000010000 */
[----:B------:R-:W4:Y:S01]  /*82b0*/  LDL.LU R40, [R1+0x294] ;  /* 0x0002940001287983 */ /* 0x000f220000300800 */
[----:B------:R-:W-:-:S03]  /*82c0*/  FADD.FTZ R28, R28, R32 ;  /* 0x000000201c1c7221 */ /* 0x000fc60000010000 */
[----:B------:R-:W4:Y:S01]  /*82d0*/  LDL.LU R41, [R1+0x280] ;  /* 0x0002800001297983 */ /* 0x000f220000300800 */
[----:B--2---:R-:W-:Y:S01]  /*82e0*/  SHF.L.U32 R11, R11, 0x10, RZ ;  /* 0x000000100b0b7819 */ /* 0x004fe200000006ff */
[----:B---3--:R-:W-:-:S04]  /*82f0*/  IMAD.U32 R29, R29, 0x10000, RZ ;  /* 0x000100001d1d7824 */ /* 0x008fc800078e00ff */
[----:B------:R-:W-:Y:S01]  /*8300*/  FMUL.FTZ R32, R11, R11 ;  /* 0x0000000b0b207220 */ /* 0x000fe20000410000 */
[----:B------:R-:W-:-:S03]  /*8310*/  FADD.FTZ R11, R29, R11 ;  /* 0x0000000b1d0b7221 */ /* 0x000fc60000010000 */
[----:B------:R-:W-:Y:S02]  /*8320*/  FFMA.FTZ R32, R29, R29, R32 ;  /* 0x0000001d1d207223 */ /* 0x000fe40000010020 */
[----:B------:R-:W2:Y:S02]  /*8330*/  LDL.LU R29, [R1+0x29c] ;  /* 0x00029c00011d7983 */ /* 0x000ea40000300800 */
[----:B------:R-:W-:Y:S02]  /*8340*/  FADD.FTZ R7, R7, R32 ;  /* 0x0000002007077221 */ /* 0x000fe40000010000 */
[----:B------:R-:W3:Y:S01]  /*8350*/  LDL.LU R32, [R1+0x2b4] ;  /* 0x0002b40001207983 */ /* 0x000ee20000300800 */
[----:B----4-:R-:W-:Y:S01]  /*8360*/  SHF.L.U32 R40, R40, 0x10, RZ ;  /* 0x0000001028287819 */ /* 0x010fe200000006ff */
[----:B------:R-:W-:Y:S02]  /*8370*/  IMAD.U32 R41, R41, 0x10000, RZ ;  /* 0x0001000029297824 */ /* 0x000fe400078e00ff */
[----:B------:R-:W-:Y:S01]  /*8380*/  FADD.FTZ R11, R28, R11 ;  /* 0x0000000b1c0b7221 */ /* 0x000fe20000010000 */
[----:B--2---:R-:W-:Y:S01]  /*8390*/  SHF.L.U32 R28, R29, 0x10, RZ ;  /* 0x000000101d1c7819 */ /* 0x004fe200000006ff */
[----:B------:R-:W-:Y:S01]  /*83a0*/  FMUL.FTZ R29, R40, R40 ;  /* 0x00000028281d7220 */ /* 0x000fe20000410000 */
[----:B------:R-:W-:Y:S01]  /*83b0*/  FADD.FTZ R40, R41, R40 ;  /* 0x0000002829287221 */ /* 0x000fe20000010000 */
[----:B---3--:R-:W-:-:S02]  /*83c0*/  IMAD.U32 R32, R32, 0x10000, RZ ;  /* 0x0001000020207824 */ /* 0x008fc400078e00ff */
[----:B------:R-:W-:Y:S01]  /*83d0*/  FFMA.FTZ R29, R41, R41, R29 ;  /* 0x00000029291d7223 */ /* 0x000fe2000001001d */
[----:B------:R-:W-:Y:S01]  /*83e0*/  FADD.FTZ R40, R11, R40 ;  /* 0x000000280b287221 */ /* 0x000fe20000010000 */
[----:B------:R-:W-:Y:S01]  /*83f0*/  FMUL.FTZ R11, R28, R28 ;  /* 0x0000001c1c0b7220 */ /* 0x000fe20000410000 */
[----:B------:R-:W2:Y:S01]  /*8400*/  LDL.LU R41, [R1+0x2b0] ;  /* 0x0002b00001297983 */ /* 0x000ea20000300800 */
[----:B------:R-:W-:Y:S02]  /*8410*/  FADD.FTZ R7, R7, R29 ;  /* 0x0000001d07077221 */ /* 0x000fe40000010000 */
[----:B------:R-:W-:Y:S01]  /*8420*/  FFMA.FTZ R11, R32, R32, R11 ;  /* 0x00000020200b7223 */ /* 0x000fe2000001000b */
[----:B------:R-:W3:Y:S03]  /*8430*/  LDL.LU R29, [R1+0x2bc] ;  /* 0x0002bc00011d7983 */ /* 0x000ee60000300800 */
[----:B------:R-:W-:-:S02]  /*8440*/  FADD.FTZ R7, R7, R11 ;  /* 0x0000000b07077221 */ /* 0x000fc40000010000 */
[----:B------:R-:W4:Y:S01]  /*8450*/  LDL.LU R11, [R1+0x2b8] ;  /* 0x0002b800010b7983 */ /* 0x000f220000300800 */
[----:B------:R-:W-:-:S03]  /*8460*/  FADD.FTZ R28, R32, R28 ;  /* 0x0000001c201c7221 */ /* 0x000fc60000010000 */
[----:B------:R-:W4:Y:S01]  /*8470*/  LDL.LU R32, [R1+0x2c8] ;  /* 0x0002c80001207983 */ /* 0x000f220000300800 */
[----:B------:R-:W-:Y:S01]  /*8480*/  FADD.FTZ R40, R40, R28 ;  /* 0x0000001c28287221 */ /* 0x000fe20000010000 */
[----:B--2---:R-:W-:Y:S01]  /*8490*/  SHF.L.U32 R41, R41, 0x10, RZ ;  /* 0x0000001029297819 */ /* 0x004fe200000006ff */
[----:B---3--:R-:W-:-:S04]  /*84a0*/  IMAD.U32 R29, R29, 0x10000, RZ ;  /* 0x000100001d1d7824 */ /* 0x008fc800078e00ff */
[----:B------:R-:W-:Y:S01]  /*84b0*/  FMUL.FTZ R28, R41, R41 ;  /* 0x00000029291c7220 */ /* 0x000fe20000410000 */
[----:B----4-:R-:W-:-:S03]  /*84c0*/  SHF.L.U32 R11, R11, 0x10, RZ ;  /* 0x000000100b0b7819 */ /* 0x010fc600000006ff */
[C---:B------:R-:W-:Y:S01]  /*84d0*/  FFMA.FTZ R28, R29.reuse, R29, R28 ;  /* 0x0000001d1d1c7223 */ /* 0x040fe2000001001c */
[----:B------:R-:W-:Y:S01]  /*84e0*/  FADD.FTZ R41, R29, R41 ;  /* 0x000000291d297221 */ /* 0x000fe20000010000 */
[----:B------:R-:W-:Y:S02]  /*84f0*/  IMAD.U32 R29, R32, 0x10000, RZ ;  /* 0x00010000201d7824 */ /* 0x000fe400078e00ff */
        /* <DEDUP_REMOVED lines=24> */
[----:B------:R-:W-:-:S03]  /*8680*/  FADD.FTZ R40, R41, R40 ;  /* 0x0000002829287221 */ /* 0x000fc60000010000 */
[----:B------:R-:W-:Y:S01]  /*8690*/  FFMA.FTZ R29, R41, R41, R29 ;  /* 0x00000029291d7223 */ /* 0x000fe2000001001d */
[----:B------:R-:W-:Y:S02]  /*86a0*/  FADD.FTZ R41, R11, R40 ;  /* 0x000000280b297221 */ /* 0x000fe40000010000 */
[----:B------:R-:W2:Y:S01]  /*86b0*/  LDL.LU R11, [R1+0x288] ;  /* 0x00028800010b7983 */ /* 0x000ea20000300800 */
[----:B---3--:R-:W-:Y:S02]  /*86c0*/  IMAD.U32 R32, R32, 0x10000, RZ ;  /* 0x0001000020207824 */ /* 0x008fe400078e00ff */
[----:B------:R-:W-:Y:S01]  /*86d0*/  FMUL.FTZ R40, R28, R28 ;  /* 0x0000001c1c287220 */ /* 0x000fe20000410000 */
[----:B------:R-:W-:Y:S02]  /*86e0*/  FADD.FTZ R7, R7, R29 ;  /* 0x0000001d07077221 */ /* 0x000fe40000010000 */
[----:B------:R-:W3:Y:S01]  /*86f0*/  LDL.LU R29, [R1+0x28c] ;  /* 0x00028c00011d7983 */ /* 0x000ee20000300800 */
[C---:B------:R-:W-:Y:S01]  /*8700*/  FFMA.FTZ R40, R32.reuse, R32, R40 ;  /* 0x0000002020287223 */ /* 0x040fe20000010028 */
        /* <DEDUP_REMOVED lines=73> */
[----:B------:R-:W2:Y:S01]  /*8ba0*/  LDL.LU R29, [R1+0x1f0] ;  /* 0x0001f000011d7983 */ /* 0x000ea20000300800 */
[----:B----4-:R-:W-:Y:S01]  /*8bb0*/  SHF.L.U32 R40, R40, 0x10, RZ ;  /* 0x0000001028287819 */ /* 0x010fe200000006ff */
[----:B------:R-:W-:Y:S02]  /*8bc0*/  IMAD.U32 R41, R41, 0x10000, RZ ;  /* 0x0001000029297824 */ /* 0x000fe400078e00ff */
[----:B------:R-:W-:Y:S01]  /*8bd0*/  FADD.FTZ R11, R11, R28 ;  /* 0x0000001c0b0b7221 */ /* 0x000fe20000010000 */
[----:B------:R-:W-:Y:S02]  /*8be0*/  FADD.FTZ R7, R7, R32 ;  /* 0x0000002007077221 */ /* 0x000fe40000010000 */
[----:B------:R-:W3:Y:S01]  /*8bf0*/  LDL.LU R32, [R1+0x1f4] ;  /* 0x0001f40001207983 */ /* 0x000ee20000300800 */
[----:B--2---:R-:W-:Y:S01]  /*8c00*/  SHF.L.U32 R28, R29, 0x10, RZ ;  /* 0x000000101d1c7819 */ /* 0x004fe200000006ff */
[----:B------:R-:W-:Y:S01]  /*8c10*/  FMUL.FTZ R29, R40, R40 ;  /* 0x00000028281d7220 */ /* 0x000fe20000410000 */
[----:B------:R-:W-:-:S03]  /*8c20*/  FADD.FTZ R40, R41, R40 ;  /* 0x0000002829287221 */ /* 0x000fc60000010000 */
[----:B------:R-:W-:Y:S01]  /*8c30*/  FFMA.FTZ R29, R41, R41, R29 ;  /* 0x00000029291d7223 */ /* 0x000fe2000001001d */
[----:B------:R-:W-:Y:S02]  /*8c40*/  FADD.FTZ R41, R11, R40 ;  /* 0x000000280b297221 */ /* 0x000fe40000010000 */
[----:B------:R-:W2:Y:S01]  /*8c50*/  LDL.LU R11, [R1+0x1d8] ;  /* 0x0001d800010b7983 */ /* 0x000ea20000300800 */
[----:B------:R-:W-:-:S03]  /*8c60*/  FADD.FTZ R7, R7, R29 ;  /* 0x0000001d07077221 */ /* 0x000fc60000010000 */
[----:B------:R-:W4:Y:S01]  /*8c70*/  LDL.LU R29, [R1+0x1dc] ;  /* 0x0001dc00011d7983 */ /* 0x000f220000300800 */
[----:B---3--:R-:W-:Y:S02]  /*8c80*/  IMAD.U32 R32, R32, 0x10000, RZ ;  /* 0x0001000020207824 */ /* 0x008fe400078e00ff */
[----:B------:R-:W-:Y:S02]  /*8c90*/  FMUL.FTZ R40, R28, R28 ;  /* 0x0000001c1c287220 */ /* 0x000fe40000410000 */
[C---:B------:R-:W-:Y:S02]  /*8ca0*/  FADD.FTZ R28, R32.reuse, R28 ;  /* 0x0000001c201c7221 */ /* 0x040fe40000010000 */
[----:B------:R-:W-:Y:S02]  /*8cb0*/  FFMA.FTZ R40, R32, R32, R40 ;  /* 0x0000002020287223 */ /* 0x000fe40000010028 */
[----:B------:R-:W3:Y:S01]  /*8cc0*/  LDL.LU R32, [R1+0x1cc] ;  /* 0x0001cc0001207983 */ /* 0x000ee20000300800 */
[----:B------:R-:W-:Y:S01]  /*8cd0*/  FADD.FTZ R41, R41, R28 ;  /* 0x0000001c29297221 */ /* 0x000fe20000010000 */
[----:B------:R-:W-:-:S02]  /*8ce0*/  FADD.FTZ R40, R7, R40 ;  /* 0x0000002807287221 */ /* 0x000fc40000010000 */
[----:B------:R-:W3:Y:S01]  /*8cf0*/  LDL.LU R7, [R1+0x1c8] ;  /* 0x0001c80001077983 */ /* 0x000ee20000300800 */
[----:B------:R-:W-:-:S06]  /*8d00*/  IMAD.MOV.U32 R6, RZ, RZ, RZ ;  /* 0x000000ffff067224 */ /* 0x000fcc00078e00ff */
[----:B------:R0:W3:Y:S04]  /*8d10*/  @!P6 LDG.E R6, desc[UR12][R30.64] ;  /* 0x0000000c1e06e981 */ /* 0x0000e8000c1e1900 */
[----:B------:R-:W3:Y:S01]  /*8d20*/  LDL.LU.64 R30, [R1+0x2f0] ;  /* 0x0002f000011e7983 */ /* 0x000ee20000300a00 */
[----:B--2---:R-:W-:Y:S01]  /*8d30*/  SHF.L.U32 R11, R11, 0x10, RZ ;  /* 0x000000100b0b7819 */ /* 0x004fe200000006ff */
[----:B----4-:R-:W-:-:S04]  /*8d40*/  IMAD.U32 R29, R29, 0x10000, RZ ;  /* 0x000100001d1d7824 */ /* 0x010fc800078e00ff */
[----:B------:R-:W-:-:S04]  /*8d50*/  FMUL.FTZ R28, R11, R11 ;  /* 0x0000000b0b1c7220 */ /* 0x000fc80000410000 */
[C---:B------:R-:W-:Y:S01]  /*8d60*/  FFMA.FTZ R28, R29.reuse, R29, R28 ;  /* 0x0000001d1d1c7223 */ /* 0x040fe2000001001c */
[----:B------:R-:W-:-:S03]  /*8d70*/  FADD.FTZ R11, R29, R11 ;  /* 0x0000000b1d0b7221 */ /* 0x000fc60000010000 */
[----:B------:R-:W-:Y:S02]  /*8d80*/  FADD.FTZ R28, R40, R28 ;  /* 0x0000001c281c7221 */ /* 0x000fe40000010000 */
[----:B------:R-:W2:Y:S01]  /*8d90*/  LDL.LU R40, [R1+0x1b8] ;  /* 0x0001b80001287983 */ /* 0x000ea20000300800 */
[----:B------:R-:W-:-:S03]  /*8da0*/  FADD.FTZ R11, R41, R11 ;  /* 0x0000000b290b7221 */ /* 0x000fc60000010000 */
[----:B------:R-:W4:Y:S01]  /*8db0*/  LDL.LU R41, [R1+0x1bc] ;  /* 0x0001bc0001297983 */ /* 0x000f220000300800 */
[----:B---3--:R-:W-:Y:S01]  /*8dc0*/  SHF.L.U32 R7, R7, 0x10, RZ ;  /* 0x0000001007077819 */ /* 0x008fe200000006ff */
[----:B------:R-:W-:-:S04]  /*8dd0*/  IMAD.U32 R29, R32, 0x10000, RZ ;  /* 0x00010000201d7824 */ /* 0x000fc800078e00ff */
[----:B------:R-:W-:Y:S01]  /*8de0*/  FMUL.FTZ R32, R7, R7 ;  /* 0x0000000707207220 */ /* 0x000fe20000410000 */
[----:B------:R-:W-:-:S03]  /*8df0*/  FADD.FTZ R7, R29, R7 ;  /* 0x000000071d077221 */ /* 0x000fc60000010000 */
[----:B------:R-:W-:Y:S01]  /*8e00*/  FFMA.FTZ R32, R29, R29, R32 ;  /* 0x0000001d1d207223 */ /* 0x000fe20000010020 */
[----:B------:R-:W-:Y:S03]  /*8e10*/  STL [R1+0xc8], R27 ;  /* 0x0000c81b01007387 */ /* 0x000fe60000100800 */
[----:B------:R-:W-:Y:S01]  /*8e20*/  FADD.FTZ R28, R28, R32 ;  /* 0x000000201c1c7221 */ /* 0x000fe20000010000 */
[----:B------:R-:W-:Y:S01]  /*8e30*/  FADD.FTZ R7, R11, R7 ;  /* 0x000000070b077221 */ /* 0x000fe20000010000 */
[----:B------:R-:W-:Y:S02]  /*8e40*/  SHF.L.U32 R11, R14, 0x10, RZ ;  /* 0x000000100e0b7819 */ /* 0x000fe400000006ff */
[----:B------:R1:W5:Y:S01]  /*8e50*/  LDL.LU R14, [R1+0x2e8] ;  /* 0x0002e800010e7983 */ /* 0x0003620000300800 */
[----:B------:R-:W-:-:S03]  /*8e60*/  IMAD.U32 R33, R33, 0x10000, RZ ;  /* 0x0001000021217824 */ /* 0x000fc600078e00ff */
[----:B------:R-:W-:Y:S01]  /*8e70*/  STL [R1+0xd0], R30 ;  /* 0x0000d01e01007387 */ /* 0x000fe20000100800 */
[----:B------:R-:W-:Y:S01]  /*8e80*/  IMAD.U32 R8, R8, 0x10000, RZ ;  /* 0x0001000008087824 */ /* 0x000fe200078e00ff */
[----:B------:R-:W-:Y:S01]  /*8e90*/  SHF.L.U32 R34, R34, 0x10, RZ ;  /* 0x0000001022227819 */ /* 0x000fe200000006ff */
[----:B------:R-:W-:Y:S02]  /*8ea0*/  IMAD.U32 R13, R13, 0x10000, RZ ;  /* 0x000100000d0d7824 */ /* 0x000fe400078e00ff */
[----:B------:R-:W-:Y:S01]  /*8eb0*/  IMAD.U32 R35, R35, 0x10000, RZ ;  /* 0x0001000023237824 */ /* 0x000fe200078e00ff */
[----:B------:R-:W-:Y:S01]  /*8ec0*/  STL [R1+0xd4], R18 ;  /* 0x0000d41201007387 */ /* 0x000fe20000100800 */
[----:B------:R-:W-:Y:S01]  /*8ed0*/  SHF.L.U32 R37, R37, 0x10, RZ ;  /* 0x0000001025257819 */ /* 0x000fe200000006ff */
[----:B------:R-:W-:Y:S01]  /*8ee0*/  IMAD.U32 R36, R36, 0x10000, RZ ;  /* 0x0001000024247824 */ /* 0x000fe200078e00ff */
[----:B------:R-:W-:Y:S01]  /*8ef0*/  SHF.L.U32 R39, R39, 0x10, RZ ;  /* 0x0000001027277819 */ /* 0x000fe200000006ff */
[----:B------:R-:W-:Y:S01]  /*8f00*/  IMAD.U32 R38, R38, 0x10000, RZ ;  /* 0x0001000026267824 */ /* 0x000fe200078e00ff */
[----:B------:R-:W-:Y:S01]  /*8f10*/  SHF.L.U32 R43, R43, 0x10, RZ ;  /* 0x000000102b2b7819 */ /* 0x000fe200000006ff */
[----:B------:R-:W-:Y:S01]  /*8f20*/  IMAD.U32 R42, R42, 0x10000, RZ ;  /* 0x000100002a2a7824 */ /* 0x000fe200078e00ff */
[----:B------:R-:W-:Y:S01]  /*8f30*/  SHF.L.U32 R44, R44, 0x10, RZ ;  /* 0x000000102c2c7819 */ /* 0x000fe200000006ff */
[----:B------:R-:W-:Y:S01]  /*8f40*/  IMAD.U32 R45, R45, 0x10000, RZ ;  /* 0x000100002d2d7824 */ /* 0x000fe200078e00ff */
[----:B------:R3:W-:Y:S04]  /*8f50*/  STL [R1+0xe8], R9 ;  /* 0x0000e80901007387 */ /* 0x0007e80000100800 */
[----:B------:R0:W-:Y:S01]  /*8f60*/  STL [R1+0xe4], R3 ;  /* 0x0000e40301007387 */ /* 0x0001e20000100800 */
[----:B---3--:R-:W-:-:S02]  /*8f70*/  PRMT R9, RZ, 0x7610, R9 ;  /* 0x00007610ff097816 */ /* 0x008fc40000000009 */
[----:B0-----:R-:W-:Y:S02]  /*8f80*/  PRMT R3, RZ, 0x7610, R3 ;  /* 0x00007610ff037816 */ /* 0x001fe40000000003 */
[----:B------:R-:W-:Y:S02]  /*8f90*/  @!P2 SHF.R.U32.HI R3, RZ, 0x10, R25 ;  /* 0x00000010ff03a819 */ /* 0x000fe40000011619 */
[----:B------:R-:W-:Y:S01]  /*8fa0*/  @!P2 PRMT R9, R25, 0x7610, R9 ;  /* 0x000076101909a816 */ /* 0x000fe20000000009 */
[----:B------:R0:W-:Y:S04]  /*8fb0*/  STL [R1+0xe0], R20 ;  /* 0x0000e01401007387 */ /* 0x0001e80000100800 */
[----:B------:R-:W-:Y:S01]  /*8fc0*/  IMAD.U32 R9, R9, 0x10000, RZ ;  /* 0x0001000009097824 */ /* 0x000fe200078e00ff */
[----:B0-----:R-:W-:-:S05]  /*8fd0*/  SHF.L.U32 R20, R3, 0x10, RZ ;  /* 0x0000001003147819 */ /* 0x001fca00000006ff */
[----:B------:R-:W-:Y:S01]  /*8fe0*/  FADD.FTZ R3, R9, R20 ;  /* 0x0000001409037221 */ /* 0x000fe20000010000 */
[----:B------:R0:W-:Y:S04]  /*8ff0*/  STL [R1+0xd8], R19 ;  /* 0x0000d81301007387 */ /* 0x0001e80000100800 */
[----:B------:R3:W-:Y:S01]  /*9000*/  STL [R1+0xec], R4 ;  /* 0x0000ec0401007387 */ /* 0x0007e20000100800 */
[----:B--2---:R-:W-:Y:S01]  /*9010*/  SHF.L.U32 R29, R40, 0x10, RZ ;  /* 0x00000010281d7819 */ /* 0x004fe200000006ff */
[----:B----4-:R-:W-:-:S04]  /*9020*/  IMAD.U32 R27, R41, 0x10000, RZ ;  /* 0x00010000291b7824 */ /* 0x010fc800078e00ff */
[----:B------:R-:W-:Y:S01]  /*9030*/  FMUL.FTZ R32, R29, R29 ;  /* 0x0000001d1d207220 */ /* 0x000fe20000410000 */
[----:B------:R-:W-:-:S03]  /*9040*/  FADD.FTZ R29, R27, R29 ;  /* 0x0000001d1b1d7221 */ /* 0x000fc60000010000 */
[----:B------:R-:W-:Y:S01]  /*9050*/  FFMA.FTZ R41, R27, R27, R32 ;  /* 0x0000001b1b297223 */ /* 0x000fe20000010020 */
[----:B------:R-:W-:Y:S02]  /*9060*/  IMAD.U32 R32, R15, 0x10000, RZ ;  /* 0x000100000f207824 */ /* 0x000fe400078e00ff */
[----:B------:R-:W-:Y:S01]  /*9070*/  FADD.FTZ R29, R7, R29 ;  /* 0x0000001d071d7221 */ /* 0x000fe20000010000 */
[----:B------:R-:W-:Y:S01]  /*9080*/  FMUL.FTZ R7, R11, R11 ;  /* 0x0000000b0b077220 */ /* 0x000fe20000410000 */
[----:B------:R-:W-:Y:S01]  /*9090*/  FADD.FTZ R40, R32, R11 ;  /* 0x0000000b20287221 */ /* 0x000fe20000010000 */
[----:B------:R-:W-:Y:S01]  /*90a0*/  SHF.L.U32 R27, R16, 0x10, RZ ;  /* 0x00000010101b7819 */ /* 0x000fe200000006ff */
[----:B------:R1:W5:Y:S01]  /*90b0*/  LDL.LU R15, [R1+0x2e4] ;  /* 0x0002e400010f7983 */ /* 0x0003620000300800 */
[----:B------:R-:W-:Y:S01]  /*90c0*/  FFMA.FTZ R7, R32, R32, R7 ;  /* 0x0000002020077223 */ /* 0x000fe20000010007 */
[----:B------:R-:W-:Y:S01]  /*90d0*/  FADD.FTZ R29, R29, R40 ;  /* 0x000000281d1d7221 */ /* 0x000fe20000010000 */
[----:B------:R-:W-:Y:S01]  /*90e0*/  IMAD.U32 R32, R17, 0x10000, RZ ;  /* 0x0001000011207824 */ /* 0x000fe200078e00ff */
[----:B------:R-:W-:Y:S01]  /*90f0*/  SHF.L.U32 R40, R0, 0x10, RZ ;  /* 0x0000001000287819 */ /* 0x000fe200000006ff */
[----:B------:R1:W5:Y:S04]  /*9100*/  LDL.LU R16, [R1+0x2e0] ;  /* 0x0002e00001107983 */ /* 0x0003680000300800 */
[----:B------:R1:W5:Y:S04]  /*9110*/  LDL.LU R17, [R1+0x2dc] ;  /* 0x0002dc0001117983 */ /* 0x0003680000300800 */
[----:B------:R1:W5:Y:S01]  /*9120*/  LDL.LU R0, [R1+0x2d8] ;  /* 0x0002d80001007983 */ /* 0x0003620000300800 */
[----:B------:R-:W-:Y:S01]  /*9130*/  FADD.FTZ R28, R28, R41 ;  /* 0x000000291c1c7221 */ /* 0x000fe20000010000 */
[----:B------:R-:W-:-:S03]  /*9140*/  FMUL.FTZ R11, R27, R27 ;  /* 0x0000001b1b0b7220 */ /* 0x000fc60000410000 */
[----:B------:R-:W-:Y:S01]  /*9150*/  FADD.FTZ R7, R28, R7 ;  /* 0x000000071c077221 */ /* 0x000fe20000010000 */
[----:B------:R-:W-:Y:S01]  /*9160*/  FADD.FTZ R28, R32, R27 ;  /* 0x0000001b201c7221 */ /* 0x000fe20000010000 */
[----:B------:R-:W-:Y:S01]  /*9170*/  SHF.L.U32 R27, R12, 0x10, RZ ;  /* 0x000000100c1b7819 */ /* 0x000fe200000006ff */
[----:B------:R-:W-:Y:S01]  /*9180*/  FFMA.FTZ R32, R32, R32, R11 ;  /* 0x0000002020207223 */ /* 0x000fe2000001000b */
[----:B------:R-:W-:Y:S01]  /*9190*/  FMUL.FTZ R30, R40, R40 ;  /* 0x00000028281e7220 */ /* 0x000fe20000410000 */
[----:B------:R-:W-:Y:S01]  /*91a0*/  FADD.FTZ R28, R29, R28 ;  /* 0x0000001c1d1c7221 */ /* 0x000fe20000010000 */
[----:B------:R-:W-:Y:S01]  /*91b0*/  FADD.FTZ R11, R33, R40 ;  /* 0x00000028210b7221 */ /* 0x000fe20000010000 */
[----:B------:R-:W-:Y:S01]  /*91c0*/  FADD.FTZ R7, R7, R32 ;  /* 0x0000002007077221 */ /* 0x000fe20000010000 */
[----:B------:R-:W-:Y:S01]  /*91d0*/  FFMA.FTZ R30, R33, R33, R30 ;  /* 0x00000021211e7223 */ /* 0x000fe2000001001e */
[----:B------:R-:W-:Y:S01]  /*91e0*/  FMUL.FTZ R29, R27, R27 ;  /* 0x0000001b1b1d7220 */ /* 0x000fe20000410000 */
[----:B------:R-:W-:Y:S01]  /*91f0*/  FADD.FTZ R11, R28, R11 ;  /* 0x0000000b1c0b7221 */ /* 0x000fe20000010000 */
[C---:B------:R-:W-:Y:S01]  /*9200*/  FADD.FTZ R12, R8.reuse, R27 ;  /* 0x0000001b080c7221 */ /* 0x040fe20000010000 */
[----:B------:R-:W-:Y:S01]  /*9210*/  FADD.FTZ R7, R7, R30 ;  /* 0x0000001e07077221 */ /* 0x000fe20000010000 */
[----:B------:R-:W-:-:S02]  /*9220*/  FFMA.FTZ R8, R8, R8, R29 ;  /* 0x0000000808087223 */ /* 0x000fc4000001001d */
[----:B------:R-:W-:Y:S01]  /*9230*/  FADD.FTZ R11, R11, R12 ;  /* 0x0000000c0b0b7221 */ /* 0x000fe20000010000 */
[----:B------:R-:W-:Y:S01]  /*9240*/  SHF.L.U32 R12, R21, 0x10, RZ ;  /* 0x00000010150c7819 */ /* 0x000fe200000006ff */
[----:B------:R-:W-:Y:S01]  /*9250*/  FADD.FTZ R7, R7, R8 ;  /* 0x0000000807077221 */ /* 0x000fe20000010000 */
[----:B------:R-:W-:Y:S01]  /*9260*/  FMUL.FTZ R8, R34, R34 ;  /* 0x0000002222087220 */ /* 0x000fe20000410000 */
[C---:B------:R-:W-:Y:S02]  /*9270*/  FADD.FTZ R34, R13.reuse, R34 ;  /* 0x000000220d227221 */ /* 0x040fe40000010000 */
[----:B------:R-:W-:Y:S01]  /*9280*/  FMUL.FTZ R18, R12, R12 ;  /* 0x0000000c0c127220 */ /* 0x000fe20000410000 */
[----:B------:R-:W-:Y:S01]  /*9290*/  FFMA.FTZ R8, R13, R13, R8 ;  /* 0x0000000d0d087223 */ /* 0x000fe20000010008 */
[----:B------:R-:W-:Y:S01]  /*92a0*/  FADD.FTZ R11, R11, R34 ;  /* 0x000000220b0b7221 */ /* 0x000fe20000010000 */
[C---:B------:R-:W-:Y:S01]  /*92b0*/  FADD.FTZ R12, R35.reuse, R12 ;  /* 0x0000000c230c7221 */ /* 0x040fe20000010000 */
[----:B------:R-:W-:Y:S01]  /*92c0*/  FFMA.FTZ R18, R35, R35, R18 ;  /* 0x0000002323127223 */ /* 0x000fe20000010012 */
[----:B------:R-:W-:Y:S01]  /*92d0*/  FADD.FTZ R7, R7, R8 ;  /* 0x0000000807077221 */ /* 0x000fe20000010000 */
[----:B------:R-:W-:Y:S01]  /*92e0*/  FMUL.FTZ R13, R37, R37 ;  /* 0x00000025250d7220 */ /* 0x000fe20000410000 */
[----:B------:R-:W-:Y:S01]  /*92f0*/  FADD.FTZ R11, R11, R12 ;  /* 0x0000000c0b0b7221 */ /* 0x000fe20000010000 */
[C---:B------:R-:W-:Y:S01]  /*9300*/  FADD.FTZ R8, R36.reuse, R37 ;  /* 0x0000002524087221 */ /* 0x040fe20000010000 */
[----:B------:R-:W-:Y:S01]  /*9310*/  FADD.FTZ R7, R7, R18 ;  /* 0x0000001207077221 */ /* 0x000fe20000010000 */
[----:B------:R-:W-:-:S02]  /*9320*/  FFMA.FTZ R36, R36, R36, R13 ;  /* 0x0000002424247223 */ /* 0x000fc4000001000d */
[----:B------:R-:W-:Y:S01]  /*9330*/  FADD.FTZ R8, R11, R8 ;  /* 0x000000080b087221 */ /* 0x000fe20000010000 */
[----:B------:R-:W-:Y:S01]  /*9340*/  FMUL.FTZ R11, R39, R39 ;  /* 0x00000027270b7220 */ /* 0x000fe20000410000 */
[----:B------:R-:W-:Y:S01]  /*9350*/  FADD.FTZ R36, R7, R36 ;  /* 0x0000002407247221 */ /* 0x000fe20000010000 */
[C---:B------:R-:W-:Y:S02]  /*9360*/  FADD.FTZ R7, R38.reuse, R39 ;  /* 0x0000002726077221 */ /* 0x040fe40000010000 */
[----:B------:R-:W-:Y:S01]  /*9370*/  FFMA.FTZ R13, R38, R38, R11 ;  /* 0x00000026260d7223 */ /* 0x000fe2000001000b */
[----:B------:R-:W-:Y:S01]  /*9380*/  FMUL.FTZ R11, R43, R43 ;  /* 0x0000002b2b0b7220 */ /* 0x000fe20000410000 */
[----:B------:R-:W-:Y:S01]  /*9390*/  FADD.FTZ R7, R8, R7 ;  /* 0x0000000708077221 */ /* 0x000fe20000010000 */
[----:B------:R-:W-:Y:S01]  /*93a0*/  FADD.FTZ R12, R42, R43 ;  /* 0x0000002b2a0c7221 */ /* 0x000fe20000010000 */
[----:B------:R-:W-:Y:S01]  /*93b0*/  FADD.FTZ R8, R36, R13 ;  /* 0x0000000d24087221 */ /* 0x000fe20000010000 */
[----:B------:R-:W-:-:S02]  /*93c0*/  FFMA.FTZ R11, R42, R42, R11 ;  /* 0x0000002a2a0b7223 */ /* 0x000fc4000001000b */
[----:B------:R-:W-:Y:S01]  /*93d0*/  FADD.FTZ R12, R7, R12 ;  /* 0x0000000c070c7221 */ /* 0x000fe20000010000 */
[----:B------:R-:W-:Y:S01]  /*93e0*/  PRMT R7, RZ, 0x7610, R7 ;  /* 0x00007610ff077816 */ /* 0x000fe20000000007 */
[----:B------:R-:W-:Y:S01]  /*93f0*/  FADD.FTZ R11, R8, R11 ;  /* 0x0000000b080b7221 */ /* 0x000fe20000010000 */
[----:B------:R-:W-:Y:S02]  /*9400*/  PRMT R8, RZ, 0x7610, R8 ;  /* 0x00007610ff087816 */ /* 0x000fe40000000008 */
[----:B------:R-:W-:Y:S01]  /*9410*/  @!P1 SHF.R.U32.HI R7, RZ, 0x10, R26 ;  /* 0x00000010ff079819 */ /* 0x000fe2000001161a */
[----:B------:R-:W-:Y:S01]  /*9420*/  FADD.FTZ R13, R45, R44 ;  /* 0x0000002c2d0d7221 */ /* 0x000fe20000010000 */
[----:B------:R-:W-:Y:S01]  /*9430*/  @!P1 PRMT R8, R26, 0x7610, R8 ;  /* 0x000076101a089816 */ /* 0x000fe20000000008 */
[----:B------:R-:W-:Y:S01]  /*9440*/  FMUL.FTZ R18, R44, R44 ;  /* 0x0000002c2c127220 */ /* 0x000fe20000410000 */
[----:B------:R-:W-:Y:S01]  /*9450*/  SHF.L.U32 R7, R7, 0x10, RZ ;  /* 0x0000001007077819 */ /* 0x000fe200000006ff */
[----:B------:R-:W-:-:S02]  /*9460*/  FADD.FTZ R12, R12, R13 ;  /* 0x0000000d0c0c7221 */ /* 0x000fc40000010000 */
[----:B------:R-:W-:Y:S02]  /*9470*/  IMAD.U32 R8, R8, 0x10000, RZ ;  /* 0x0001000008087824 */ /* 0x000fe400078e00ff */
[----:B------:R-:W-:Y:S01]  /*9480*/  FFMA.FTZ R18, R45, R45, R18 ;  /* 0x0000002d2d127223 */ /* 0x000fe20000010012 */
[----:B------:R-:W-:Y:S01]  /*9490*/  FMUL.FTZ R13, R7, R7 ;  /* 0x00000007070d7220 */ /* 0x000fe20000410000 */
[C---:B------:R-:W-:Y:S02]  /*94a0*/  FADD.FTZ R7, R8.reuse, R7 ;  /* 0x0000000708077221 */ /* 0x040fe40000010000 */
[----:B------:R-:W-:Y:S01]  /*94b0*/  FADD.FTZ R11, R11, R18 ;  /* 0x000000120b0b7221 */ /* 0x000fe20000010000 */
[----:B------:R-:W-:Y:S01]  /*94c0*/  FFMA.FTZ R8, R8, R8, R13 ;  /* 0x0000000808087223 */ /* 0x000fe2000001000d */
[----:B------:R-:W-:Y:S01]  /*94d0*/  FMUL.FTZ R18, R20, R20 ;  /* 0x0000001414127220 */ /* 0x000fe20000410000 */
[--C-:B------:R-:W-:Y:S01]  /*94e0*/  FADD.FTZ R12, R12, R7.reuse ;  /* 0x000000070c0c7221 */ /* 0x100fe20000010000 */
[----:B------:R-:W-:Y:S01]  /*94f0*/  PRMT R7, RZ, 0x7610, R7 ;  /* 0x00007610ff077816 */ /* 0x000fe20000000007 */
[--C-:B------:R-:W-:Y:S01]  /*9500*/  FADD.FTZ R11, R11, R8.reuse ;  /* 0x000000080b0b7221 */ /* 0x100fe20000010000 */
[----:B------:R-:W-:-:S02]  /*9510*/  PRMT R8, RZ, 0x7610, R8 ;  /* 0x00007610ff087816 */ /* 0x000fc40000000008 */
[----:B------:R-:W-:Y:S01]  /*9520*/  @!P3 SHF.R.U32.HI R7, RZ, 0x10, R2 ;  /* 0x00000010ff07b819 */ /* 0x000fe20000011602 */
[----:B------:R-:W-:Y:S01]  /*9530*/  FFMA.FTZ R18, R9, R9, R18 ;  /* 0x0000000909127223 */ /* 0x000fe20000010012 */
[--C-:B------:R-:W-:Y:S01]  /*9540*/  FADD.FTZ R12, R12, R3.reuse ;  /* 0x000000030c0c7221 */ /* 0x100fe20000010000 */
[----:B------:R-:W-:Y:S02]  /*9550*/  @!P3 PRMT R8, R2, 0x7610, R8 ;  /* 0x000076100208b816 */ /* 0x000fe40000000008 */
[----:B------:R-:W-:Y:S02]  /*9560*/  PRMT R3, RZ, 0x7610, R3 ;  /* 0x00007610ff037816 */ /* 0x000fe40000000003 */
[----:B------:R-:W-:Y:S02]  /*9570*/  SHF.L.U32 R9, R7, 0x10, RZ ;  /* 0x0000001007097819 */ /* 0x000fe400000006ff */
[----:B------:R-:W-:Y:S02]  /*9580*/  PRMT R7, RZ, 0x7610, R7 ;  /* 0x00007610ff077816 */ /* 0x000fe40000000007 */
[----:B------:R-:W-:Y:S01]  /*9590*/  @!P4 SHF.R.U32.HI R3, RZ, 0x10, R5 ;  /* 0x00000010ff03c819 */ /* 0x000fe20000011605 */
[----:B------:R-:W-:-:S02]  /*95a0*/  IMAD.U32 R8, R8, 0x10000, RZ ;  /* 0x0001000008087824 */ /* 0x000fc400078e00ff */
[----:B------:R-:W-:Y:S01]  /*95b0*/  FMUL.FTZ R13, R9, R9 ;  /* 0x00000009090d7220 */ /* 0x000fe20000410000 */
[----:B------:R-:W-:Y:S02]  /*95c0*/  @!P4 PRMT R7, R5, 0x7610, R7 ;  /* 0x000076100507c816 */ /* 0x000fe40000000007 */
[----:B0-----:R-:W-:Y:S01]  /*95d0*/  SHF.L.U32 R19, R3, 0x10, RZ ;  /* 0x0000001003137819 */ /* 0x001fe200000006ff */
[----:B------:R-:W-:Y:S01]  /*95e0*/  FADD.FTZ R18, R11, R18 ;  /* 0x000000120b127221 */ /* 0x000fe20000010000 */
[C---:B------:R-:W-:Y:S01]  /*95f0*/  FADD.FTZ R11, R8.reuse, R9 ;  /* 0x00000009080b7221 */ /* 0x040fe20000010000 */
[----:B------:R-:W-:Y:S01]  /*9600*/  FFMA.FTZ R13, R8, R8, R13 ;  /* 0x00000008080d7223 */ /* 0x000fe2000001000d */
[----:B------:R-:W-:Y:S02]  /*9610*/  IMAD.U32 R8, R7, 0x10000, RZ ;  /* 0x0001000007087824 */ /* 0x000fe400078e00ff */
[----:B------:R-:W-:Y:S01]  /*9620*/  FMUL.FTZ R3, R19, R19 ;  /* 0x0000001313037220 */ /* 0x000fe20000410000 */
[----:B------:R-:W-:Y:S01]  /*9630*/  FADD.FTZ R11, R12, R11 ;  /* 0x0000000b0c0b7221 */ /* 0x000fe20000010000 */
[----:B------:R-:W-:Y:S01]  /*9640*/  FADD.FTZ R12, R18, R13 ;  /* 0x0000000d120c7221 */ /* 0x000fe20000010000 */
[C---:B------:R-:W-:Y:S01]  /*9650*/  FADD.FTZ R18, R8.reuse, R19 ;  /* 0x0000001308127221 */ /* 0x040fe20000010000 */
[----:B------:R-:W-:Y:S01]  /*9660*/  FFMA.FTZ R13, R8, R8, R3 ;  /* 0x00000008080d7223 */ /* 0x000fe20000010003 */
[----:B------:R-:W-:-:S02]  /*9670*/  PRMT R7, RZ, 0x7610, R7 ;  /* 0x00007610ff077816 */ /* 0x000fc40000000007 */
[----:B------:R-:W-:Y:S02]  /*9680*/  PRMT R8, RZ, 0x7610, R8 ;  /* 0x00007610ff087816 */ /* 0x000fe40000000008 */
[----:B------:R-:W-:Y:S02]  /*9690*/  @!P5 SHF.R.U32.HI R7, RZ, 0x10, R10 ;  /* 0x00000010ff07d819 */ /* 0x000fe4000001160a */
[----:B------:R-:W-:Y:S02]  /*96a0*/  PRMT R3, RZ, 0x7610, R3 ;  /* 0x00007610ff037816 */ /* 0x000fe40000000003 */
[----:B------:R-:W-:Y:S02]  /*96b0*/  @!P5 PRMT R8, R10, 0x7610, R8 ;  /* 0x000076100a08d816 */ /* 0x000fe40000000008 */
[----:B------:R-:W-:Y:S02]  /*96c0*/  @!P6 SHF.R.U32.HI R3, RZ, 0x10, R6 ;  /* 0x00000010ff03e819 */ /* 0x000fe40000011606 */
[----:B------:R-:W-:Y:S01]  /*96d0*/  SHF.L.U32 R7, R7, 0x10, RZ ;  /* 0x0000001007077819 */ /* 0x000fe200000006ff */
[----:B------:R-:W0:Y:S01]  /*96e0*/  S2R R19, SR_LANEID ;  /* 0x0000000000137919 */ /* 0x000e220000000000 */
[----:B------:R-:W-:Y:S01]  /*96f0*/  PRMT R9, RZ, 0x7610, R9 ;  /* 0x00007610ff097816 */ /* 0x000fe20000000009 */
[----:B------:R-:W-:Y:S01]  /*9700*/  FADD.FTZ R11, R11, R18 ;  /* 0x000000120b0b7221 */ /* 0x000fe20000010000 */
[----:B------:R-:W-:Y:S01]  /*9710*/  SHF.L.U32 R18, R3, 0x10, RZ ;  /* 0x0000001003127819 */ /* 0x000fe200000006ff */
[----:B------:R-:W-:Y:S01]  /*9720*/  IMAD.U32 R8, R8, 0x10000, RZ ;  /* 0x0001000008087824 */ /* 0x000fe200078e00ff */
[----:B------:R-:W-:Y:S01]  /*9730*/  @!P6 PRMT R9, R6, 0x7610, R9 ;  /* 0x000076100609e816 */ /* 0x000fe20000000009 */
[----:B------:R-:W-:Y:S01]  /*9740*/  FMUL.FTZ R3, R7, R7 ;  /* 0x0000000707037220 */ /* 0x000fe20000410000 */
[----:B------:R-:W-:Y:S01]  /*9750*/  FADD.FTZ R12, R12, R13 ;  /* 0x0000000d0c0c7221 */ /* 0x000fe20000010000 */
[----:B---3--:R-:W-:-:S02]  /*9760*/  FADD.FTZ R4, R8, R7 ;  /* 0x0000000708047221 */ /* 0x008fc40000010000 */
[----:B------:R-:W-:Y:S01]  /*9770*/  FFMA.FTZ R3, R8, R8, R3 ;  /* 0x0000000808037223 */ /* 0x000fe20000010003 */
[----:B------:R-:W-:Y:S02]  /*9780*/  IMAD.U32 R9, R9, 0x10000, RZ ;  /* 0x0001000009097824 */ /* 0x000fe400078e00ff */
[----:B------:R-:W-:Y:S01]  /*9790*/  FMUL.FTZ R8, R18, R18 ;  /* 0x0000001212087220 */ /* 0x000fe20000410000 */
[----:B------:R-:W-:-:S03]  /*97a0*/  FADD.FTZ R3, R12, R3 ;  /* 0x000000030c037221 */ /* 0x000fc60000010000 */
[----:B------:R-:W-:Y:S01]  /*97b0*/  FFMA.FTZ R8, R9, R9, R8 ;  /* 0x0000000909087223 */ /* 0x000fe20000010008 */
[----:B------:R-:W-:Y:S01]  /*97c0*/  FADD.FTZ R4, R11, R4 ;  /* 0x000000040b047221 */ /* 0x000fe20000010000 */
[----:B------:R-:W-:Y:S02]  /*97d0*/  FADD.FTZ R7, R9, R18 ;  /* 0x0000001209077221 */ /* 0x000fe40000010000 */
[----:B------:R-:W-:Y:S02]  /*97e0*/  FADD.FTZ R3, R3, R8 ;  /* 0x0000000803037221 */ /* 0x000fe40000010000 */
[----:B------:R-:W-:-:S03]  /*97f0*/  FADD.FTZ R4, R4, R7 ;  /* 0x0000000704047221 */ /* 0x000fc60000010000 */
[----:B------:R-:W2:Y:S04]  /*9800*/  SHFL.DOWN PT, R8, R3, 0x1, 0x1f ;  /* 0x08201f0003087f89 */ /* 0x000ea800000e0000 */
[----:B------:R-:W3:Y:S01]  /*9810*/  SHFL.DOWN PT, R7, R4, 0x1, 0x1f ;  /* 0x08201f0004077f89 */ /* 0x000ee200000e0000 */
[----:B0-----:R-:W-:-:S13]  /*9820*/  ISETP.GT.AND P1, PT, R19, 0x1e, PT ;  /* 0x0000001e1300780c */ /* 0x001fda0003f24270 */
[----:B--2---:R-:W-:Y:S01]  /*9830*/  @!P1 FADD.FTZ R3, R3, R8 ;  /* 0x0000000803039221 */ /* 0x004fe20000010000 */
[----:B---3--:R-:W-:-:S04]  /*9840*/  @!P1 FADD.FTZ R4, R4, R7 ;  /* 0x0000000704049221 */ /* 0x008fc80000010000 */
[----:B------:R-:W0:Y:S04]  /*9850*/  SHFL.DOWN PT, R8, R3, 0x2, 0x1f ;  /* 0x08401f0003087f89 */ /* 0x000e2800000e0000 */
[----:B------:R-:W2:Y:S01]  /*9860*/  SHFL.DOWN PT, R7, R4, 0x2, 0x1f ;  /* 0x08401f0004077f89 */ /* 0x000ea200000e0000 */
[----:B------:R-:W-:-:S13]  /*9870*/  ISETP.GT.AND P1, PT, R19, 0x1d, PT ;  /* 0x0000001d1300780c */ /* 0x000fda0003f24270 */
[----:B0-----:R-:W-:Y:S01]  /*9880*/  @!P1 FADD.FTZ R3, R3, R8 ;  /* 0x0000000803039221 */ /* 0x001fe20000010000 */
[----:B--2---:R-:W-:-:S04]  /*9890*/  @!P1 FADD.FTZ R4, R4, R7 ;  /* 0x0000000704049221 */ /* 0x004fc80000010000 */
[----:B------:R-:W0:Y:S04]  /*98a0*/  SHFL.DOWN PT, R8, R3, 0x4, 0x1f ;  /* 0x08801f0003087f89 */ /* 0x000e2800000e0000 */
[----:B------:R-:W2:Y:S01]  /*98b0*/  SHFL.DOWN PT, R7, R4, 0x4, 0x1f ;  /* 0x08801f0004077f89 */ /* 0x000ea200000e0000 */
[----:B------:R-:W-:-:S13]  /*98c0*/  ISETP.GT.AND P1, PT, R19, 0x1b, PT ;  /* 0x0000001b1300780c */ /* 0x000fda0003f24270 */
[----:B0-----:R-:W-:Y:S01]  /*98d0*/  @!P1 FADD.FTZ R3, R3, R8 ;  /* 0x0000000803039221 */ /* 0x001fe20000010000 */
[----:B--2---:R-:W-:-:S04]  /*98e0*/  @!P1 FADD.FTZ R4, R4, R7 ;  /* 0x0000000704049221 */ /* 0x004fc80000010000 */
[----:B------:R-:W0:Y:S04]  /*98f0*/  SHFL.DOWN PT, R8, R3, 0x8, 0x1f ;  /* 0x09001f0003087f89 */ /* 0x000e2800000e0000 */
[----:B------:R-:W2:Y:S01]  /*9900*/  SHFL.DOWN PT, R7, R4, 0x8, 0x1f ;  /* 0x09001f0004077f89 */ /* 0x000ea200000e0000 */
[----:B------:R-:W-:Y:S01]  /*9910*/  ISETP.GT.AND P1, PT, R19, 0x17, PT ;  /* 0x000000171300780c */ /* 0x000fe20003f24270 */
[----:B------:R-:W3:Y:S01]  /*9920*/  S2R R12, SR_TID.X ;  /* 0x00000000000c7919 */ /* 0x000ee20000002100 */
[----:B------:R-:W4:Y:S11]  /*9930*/  S2UR UR7, SR_CgaCtaId ;  /* 0x00000000000779c3 */ /* 0x000f360000008800 */
[----:B0-----:R-:W-:Y:S01]  /*9940*/  @!P1 FADD.FTZ R3, R3, R8 ;  /* 0x0000000803039221 */ /* 0x001fe20000010000 */
[----:B--2---:R-:W-:-:S04]  /*9950*/  @!P1 FADD.FTZ R4, R4, R7 ;  /* 0x0000000704049221 */ /* 0x004fc80000010000 */
[----:B------:R-:W0:Y:S04]  /*9960*/  SHFL.DOWN PT, R8, R3, 0x10, 0x1f ;  /* 0x0a001f0003087f89 */ /* 0x000e2800000e0000 */
[----:B------:R-:W2:Y:S01]  /*9970*/  SHFL.DOWN PT, R9, R4, 0x10, 0x1f ;  /* 0x0a001f0004097f89 */ /* 0x000ea200000e0000 */
[----:B------:R-:W-:-:S03]  /*9980*/  ISETP.GT.AND P1, PT, R19, 0xf, PT ;  /* 0x0000000f1300780c */ /* 0x000fc60003f24270 */
[----:B------:R-:W-:Y:S01]  /*9990*/  STL [R1+0xcc], R31 ;  /* 0x0000cc1f01007387 */ /* 0x000fe20000100800 */
[----:B---3--:R-:W-:-:S03]  /*99a0*/  SHF.R.S32.HI R7, RZ, 0x1f, R12 ;  /* 0x0000001fff077819 */ /* 0x008fc6000001140c */
[----:B------:R-:W-:Y:S01]  /*99b0*/  STL [R1+0xdc], R24 ;  /* 0x0000dc1801007387 */ /* 0x000fe20000100800 */
[----:B------:R-:W-:-:S03]  /*99c0*/  UMOV UR6, 0x400 ;  /* 0x0000040000067882 */ /* 0x000fc60000000000 */
[----:B------:R-:W-:Y:S01]  /*99d0*/  STL [R1+0xf0], R22 ;  /* 0x0000f01601007387 */ /* 0x000fe20000100800 */
[----:B------:R-:W-:-:S03]  /*99e0*/  LEA.HI R7, R7, R12, RZ, 0x5 ;  /* 0x0000000c07077211 */ /* 0x000fc600078f28ff */
[----:B------:R-:W-:Y:S01]  /*99f0*/  STL [R1+0xf4], R23 ;  /* 0x0000f41701007387 */ /* 0x000fe20000100800 */
[----:B------:R-:W-:-:S03]  /*9a00*/  ISETP.NE.AND P3, PT, R19, RZ, PT ;  /* 0x000000ff1300720c */ /* 0x000fc60003f65270 */
[----:B------:R-:W-:Y:S04]  /*9a10*/  STL [R1+0xf8], R26 ;  /* 0x0000f81a01007387 */ /* 0x000fe80000100800 */
[----:B------:R-:W-:Y:S04]  /*9a20*/  STL [R1+0xfc], R25 ;  /* 0x0000fc1901007387 */ /* 0x000fe80000100800 */
[----:B------:R-:W-:Y:S04]  /*9a30*/  STL [R1+0x100], R2 ;  /* 0x0001000201007387 */ /* 0x000fe80000100800 */
[----:B------:R-:W-:Y:S04]  /*9a40*/  STL [R1+0x108], R10 ;  /* 0x0001080a01007387 */ /* 0x000fe80000100800 */
[----:B------:R-:W-:Y:S01]  /*9a50*/  STL [R1+0x10c], R6 ;  /* 0x00010c0601007387 */ /* 0x000fe20000100800 */
[----:B----4-:R-:W-:Y:S01]  /*9a60*/  ULEA UR6, UR7, UR6, 0x18 ;  /* 0x0000000607067291 */ /* 0x010fe2000f8ec03f */
[----:B------:R-:W-:Y:S01]  /*9a70*/  ISETP.NE.AND P2, PT, R12, RZ, PT ;  /* 0x000000ff0c00720c */ /* 0x000fe20003f45270 */
[----:B0-----:R-:W-:Y:S01]  /*9a80*/  @!P1 FADD.FTZ R3, R3, R8 ;  /* 0x0000000803039221 */ /* 0x001fe20000010000 */
[----:B------:R-:W-:Y:S01]  /*9a90*/  SHF.R.S32.HI R7, RZ, 0x5, R7 ;  /* 0x00000005ff077819 */ /* 0x000fe20000011407 */
[----:B------:R0:W-:Y:S01]  /*9aa0*/  STL [R1+0x104], R5 ;  /* 0x0001040501007387 */ /* 0x0001e20000100800 */
[----:B--2---:R-:W-:-:S02]  /*9ab0*/  @!P1 FADD.FTZ R4, R4, R9 ;  /* 0x0000000904049221 */ /* 0x004fc40000010000 */
[----:B------:R-:W-:Y:S01]  /*9ac0*/  LEA R7, R7, UR6, 0x3 ;  /* 0x0000000607077c11 */ /* 0x000fe2000f8e18ff */
[----:B------:R-:W-:Y:S01]  /*9ad0*/  ULDC UR7, c[0x0][0xc] ;  /* 0x0000030000077ab9 */ /* 0x000fe20000000800 */
[----:B0-----:R-:W-:Y:S01]  /*9ae0*/  MOV R5, R3 ;  /* 0x0000000300057202 */ /* 0x001fe20000000f00 */
[----:B------:R-:W-:Y:S04]  /*9af0*/  BSSY B0, `(.L_x_3775) ;  /* 0x0000037000007945 */ /* 0x000fe80003800000 */
[----:B------:R1:W-:Y:S01]  /*9b00*/  @!P3 STS.64 [R7+0x18], R4 ;  /* 0x000018040700b388 */ /* 0x0003e20000000a00 */
[----:B------:R-:W-:Y:S06]  /*9b10*/  BAR.SYNC.DEFER_BLOCKING 0x0 ;  /* 0x0000000000007b1d */ /* 0x000fec0000010000 */
[----:B------:R-:W-:Y:S05]  /*9b20*/  @P2 BRA `(.L_x_3776) ;  /* 0x0000000000cc2947 */ /* 0x000fea0003800000 */
[----:B------:R-:W0:Y:S01]  /*9b30*/  S2UR UR10, SR_CgaCtaId ;  /* 0x00000000000a79c3 */ /* 0x000e220000008800 */
[----:B------:R-:W-:Y:S02]  /*9b40*/  UMOV UR6, 0x400 ;  /* 0x0000040000067882 */ /* 0x000fe40000000000 */
[----:B0-----:R-:W-:-:S09]  /*9b50*/  ULEA UR6, UR10, UR6, 0x18 ;  /* 0x000000060a067291 */ /* 0x001fd2000f8ec03f */
[----:B------:R-:W0:Y:S04]  /*9b60*/  LDS.128 R8, [UR6+0x20] ;  /* 0x00002006ff087984 */ /* 0x000e280008000c00 */
[----:B------:R-:W2:Y:S04]  /*9b70*/  LDS.128 R20, [UR6+0x30] ;  /* 0x00003006ff147984 */ /* 0x000ea80008000c00 */
[----:B------:R-:W3:Y:S04]  /*9b80*/  LDS.128 R24, [UR6+0x40] ;  /* 0x00004006ff187984 */ /* 0x000ee80008000c00 */
[----:B------:R-:W4:Y:S04]  /*9b90*/  LDS.128 R28, [UR6+0x50] ;  /* 0x00005006ff1c7984 */ /* 0x000f280008000c00 */
[----:B------:R-:W4:Y:S04]  /*9ba0*/  LDS.128 R32, [UR6+0x60] ;  /* 0x00006006ff207984 */ /* 0x000f280008000c00 */
[----:B------:R-:W4:Y:S01]  /*9bb0*/  LDS.128 R36, [UR6+0x70] ;  /* 0x00007006ff247984 */ /* 0x000f220008000c00 */
[----:B0-----:R-:W-:Y:S01]  /*9bc0*/  FADD.FTZ R3, R4, R8 ;  /* 0x0000000804037221 */ /* 0x001fe20000010000 */
[----:B------:R-:W-:-:S02]  /*9bd0*/  FADD.FTZ R2, R5, R9 ;  /* 0x0000000905027221 */ /* 0x000fc40000010000 */
[----:B-1----:R-:W0:Y:S01]  /*9be0*/  LDS.128 R4, [UR6+0x80] ;  /* 0x00008006ff047984 */ /* 0x002e220008000c00 */
        /* <DEDUP_REMOVED lines=11> */
[----:B------:R-:W-:-:S03]  /*9ca0*/  FADD.FTZ R2, R2, R27 ;  /* 0x0000001b02027221 */ /* 0x000fc60000010000 */
[----:B----4-:R-:W-:Y:S01]  /*9cb0*/  FADD.FTZ R3, R3, R28 ;  /* 0x0000001c03037221 */ /* 0x010fe20000010000 */
[----:B------:R-:W-:-:S03]  /*9cc0*/  FADD.FTZ R2, R2, R29 ;  /* 0x0000001d02027221 */ /* 0x000fc60000010000 */
[----:B------:R-:W-:Y:S01]  /*9cd0*/  FADD.FTZ R3, R3, R30 ;  /* 0x0000001e03037221 */ /* 0x000fe20000010000 */
[----:B------:R-:W-:-:S03]  /*9ce0*/  FADD.FTZ R18, R2, R31 ;  /* 0x0000001f02127221 */ /* 0x000fc60000010000 */
[----:B------:R-:W-:Y:S01]  /*9cf0*/  FADD.FTZ R13, R3, R32 ;  /* 0x00000020030d7221 */ /* 0x000fe20000010000 */
        /* <DEDUP_REMOVED lines=22> */
.L_x_3776:
[----:B------:R-:W-:Y:S05]  /*9e60*/  BSYNC B0 ;  /* 0x0000000000007941 */ /* 0x000fea0003800000 */
.L_x_3775:
[----:B------:R-:W-:-:S06]  /*9e70*/  UISETP.GE.U32.AND UP0, UPT, UR7, 0x2, UPT ;  /* 0x000000020700788c */ /* 0x000fcc000bf06070 */
[----:B------:R-:W-:-:S13]  /*9e80*/  PLOP3.LUT P1, PT, PT, PT, UP0, 0x80, 0x0 ;  /* 0x000000000000781c */ /* 0x000fda0003f2f008 */
[----:B------:R-:W-:Y:S05]  /*9e90*/  @!P1 BRA `(.L_x_3777) ;  /* 0x00000010009c9947 */ /* 0x000fea0003800000 */
[----:B------:R-:W0:Y:S01]  /*9ea0*/  LDC R3, c[0x0][0x10] ;  /* 0x00000400ff037b82 */ /* 0x000e220000000800 */
[----:B------:R-:W2:Y:S01]  /*9eb0*/  S2R R8, SR_CTAID.Y ;  /* 0x0000000000087919 */ /* 0x000ea20000002600 */
[----:B------:R-:W-:Y:S01]  /*9ec0*/  ULOP3.LUT UR6, UR4, 0x1, URZ, 0xc0, !UPT ;  /* 0x0000000104067892 */ /* 0x000fe2000f8ec03f */
[----:B------:R-:W-:Y:S05]  /*9ed0*/  BSSY B0, `(.L_x_3778) ;  /* 0x0000021000007945 */ /* 0x000fea0003800000 */
[----:B-1----:R-:W1:Y:S08]  /*9ee0*/  LDC.64 R6, c[0x0][0x240] ;  /* 0x00009000ff067b82 */ /* 0x002e700000000a00 */
[----:B------:R-:W3:Y:S01]  /*9ef0*/  LDC.64 R10, c[0x0][0x248] ;  /* 0x00009200ff0a7b82 */ /* 0x000ee20000000a00 */
[----:B0-----:R-:W-:-:S04]  /*9f00*/  IMAD R9, R3, UR6, RZ ;  /* 0x0000000603097c24 */ /* 0x001fc8000f8e02ff */
[C---:B------:R-:W-:Y:S02]  /*9f10*/  IMAD R2, R9.reuse, UR7, RZ ;  /* 0x0000000709027c24 */ /* 0x040fe4000f8e02ff */
[----:B--2---:R-:W-:-:S03]  /*9f20*/  IMAD.IADD R19, R9, 0x1, R8 ;  /* 0x0000000109137824 */ /* 0x004fc600078e0208 */
[----:B------:R-:W-:Y:S01]  /*9f30*/  SHF.L.U32 R9, R2, 0x1, RZ ;  /* 0x0000000102097819 */ /* 0x000fe200000006ff */
[----:B-1----:R-:W-:-:S04]  /*9f40*/  IMAD.WIDE.U32 R18, R19, 0x4, R6 ;  /* 0x0000000413127825 */ /* 0x002fc800078e0006 */
[----:B---3--:R-:W-:Y:S01]  /*9f50*/  IMAD.WIDE R6, R9, 0x4, R10 ;  /* 0x0000000409067825 */ /* 0x008fe200078e020a */
[----:B------:R-:W-:Y:S06]  /*9f60*/  @P2 BRA `(.L_x_3779) ;  /* 0x00000000005c2947 */ /* 0x000fec0003800000 */
[----:B------:R-:W-:Y:S01]  /*9f70*/  ULOP3.LUT UP0, URZ, UR4, 0x2, URZ, 0xc0, !UPT ;  /* 0x00000002043f7892 */ /* 0x000fe2000f80c03f */
[----:B------:R-:W-:Y:S01]  /*9f80*/  IMAD R11, R3, UR14, R8 ;  /* 0x0000000e030b7c24 */ /* 0x000fe2000f8e0208 */
[----:B------:R-:W-:Y:S02]  /*9f90*/  UMOV UR6, 0xffffffff ;  /* 0xffffffff00067882 */ /* 0x000fe40000000000 */
[----:B------:R-:W-:Y:S01]  /*9fa0*/  USEL UR6, UR6, 0x1, UP0 ;  /* 0x0000000106067887 */ /* 0x000fe20008000000 */
[----:B------:R-:W-:Y:S01]  /*9fb0*/  IMAD.WIDE.U32 R10, R11, 0x8, R6 ;  /* 0x000000080b0a7825 */ /* 0x000fe200078e0006 */
[----:B------:R-:W-:Y:S01]  /*9fc0*/  MOV R2, 0xffffffff ;  /* 0xffffffff00027802 */ /* 0x000fe20000000f00 */
[----:B------:R-:W-:-:S03]  /*9fd0*/  UMOV UR10, 0xffffffff ;  /* 0xffffffff000a7882 */ /* 0x000fc60000000000 */
[----:B------:R-:W-:Y:S01]  /*9fe0*/  IMAD.U32 R9, RZ, RZ, UR6 ;  /* 0x00000006ff097e24 */ /* 0x000fe2000f8e00ff */
[----:B------:R-:W-:Y:S01]  /*9ff0*/  USEL UR6, UR7, URZ, !UP0 ;  /* 0x0000003f07067287 */ /* 0x000fe2000c000000 */
[----:B------:R0:W-:Y:S03]  /*a000*/  STG.E.64 desc[UR12][R10.64], R4 ;  /* 0x000000040a007986 */ /* 0x0001e6000c101b0c */
[----:B------:R-:W-:Y:S01]  /*a010*/  UISETP.NE.AND UP0, UPT, UR10, UR6, UPT ;  /* 0x000000060a00728c */ /* 0x000fe2000bf05270 */
[----:B------:R-:W-:Y:S06]  /*a020*/  MEMBAR.ALL.GPU ;  /* 0x0000000000007992 */ /* 0x000fec000000a000 */
[----:B------:R-:W-:-:S00]  /*a030*/  ERRBAR ;  /* 0x00000000000079ab */ /* 0x000fc00000000000 */
[----:B------:R-:W-:Y:S06]  /*a040*/  CGAERRBAR ;  /* 0x00000000000075ab */ /* 0x000fec0000000000 */
[----:B------:R0:W-:Y:S04]  /*a050*/  REDG.E.ADD.S32.STRONG.GPU desc[UR12][R18.64], R9 ;  /* 0x000000091200798e */ /* 0x0001e8000c10e38c */
[----:B------:R0:W-:Y:S01]  /*a060*/  STL [R1], R2 ;  /* 0x0000000201007387 */ /* 0x0001e20000100800 */
[----:B------:R-:W-:-:S13]  /*a070*/  PLOP3.LUT P1, PT, PT, PT, UP0, 0x80, 0x0 ;  /* 0x000000000000781c */ /* 0x000fda0003f2f008 */
[----:B0-----:R-:W-:Y:S05]  /*a080*/  @!P1 BRA `(.L_x_3779) ;  /* 0x0000000000149947 */ /* 0x001fea0003800000 */
.L_x_3780:
[----:B------:R-:W2:Y:S04]  /*a090*/  LDG.E.STRONG.GPU R2, desc[UR12][R18.64] ;  /* 0x0000000c12027981 */ /* 0x000ea8000c1ef900 */
[----:B--2---:R-:W-:Y:S04]  /*a0a0*/  CCTL.IVALL ;  /* 0x00000000ff00798f */ /* 0x004fe80002000000 */
[----:B------:R0:W-:Y:S01]  /*a0b0*/  STL [R1], R2 ;  /* 0x0000000201007387 */ /* 0x0001e20000100800 */
[----:B------:R-:W-:-:S13]  /*a0c0*/  ISETP.NE.AND P1, PT, R2, UR6, PT ;  /* 0x0000000602007c0c */ /* 0x000fda000bf25270 */
[----:B0-----:R-:W-:Y:S05]  /*a0d0*/  @P1 BRA `(.L_x_3780) ;  /* 0xfffffffc00ec1947 */ /* 0x001fea000383ffff */
.L_x_3779:
[----:B------:R-:W-:Y:S05]  /*a0e0*/  BSYNC B0 ;  /* 0x0000000000007941 */ /* 0x000fea0003800000 */
.L_x_3778:
[----:B------:R-:W-:Y:S01]  /*a0f0*/  BAR.SYNC.DEFER_BLOCKING 0x0 ;  /* 0x0000000000007b1d */ /* 0x000fe20000010000 */
[----:B------:R-:W-:-:S13]  /*a100*/  ISETP.NE.AND P1, PT, RZ, UR7, PT ;  /* 0x00000007ff007c0c */ /* 0x000fda000bf25270 */
[----:B------:R-:W-:Y:S05]  /*a110*/  @!P1 BRA `(.L_x_3777) ;  /* 0x0000000c00fc9947 */ /* 0x000fea0003800000 */
[----:B------:R-:W-:Y:S01]  /*a120*/  UIADD3 UR6, UR7, -0x1, URZ ;  /* 0xffffffff07067890 */ /* 0x000fe2000fffe03f */
[----:B------:R-:W-:-:S03]  /*a130*/  IMAD.MOV.U32 R9, RZ, RZ, RZ ;  /* 0x000000ffff097224 */ /* 0x000fc600078e00ff */
[----:B------:R-:W-:-:S06]  /*a140*/  UISETP.GE.U32.AND UP0, UPT, UR6, 0x3, UPT ;  /* 0x000000030600788c */ /* 0x000fcc000bf06070 */
[----:B------:R-:W-:-:S13]  /*a150*/  PLOP3.LUT P1, PT, PT, PT, UP0, 0x80, 0x0 ;  /* 0x000000000000781c */ /* 0x000fda0003f2f008 */
[----:B------:R-:W-:Y:S05]  /*a160*/  @!P1 BRA `(.L_x_3781) ;  /* 0x0000000c006c9947 */ /* 0x000fea0003800000 */
[----:B------:R-:W-:Y:S01]  /*a170*/  ULOP3.LUT UR6, UR7, 0x3, URZ, 0xc0, !UPT ;  /* 0x0000000307067892 */ /* 0x000fe2000f8ec03f */
[----:B------:R-:W-:-:S03]  /*a180*/  HFMA2.MMA R9, -RZ, RZ, 0, 0 ;  /* 0x00000000ff097435 */ /* 0x000fc600000001ff */
[----:B------:R-:W-:-:S06]  /*a190*/  UIADD3 UR6, -UR6, UR7, URZ ;  /* 0x0000000706067290 */ /* 0x000fcc000fffe13f */
[----:B------:R-:W-:Y:S01]  /*a1a0*/  ISETP.LT.AND P1, PT, RZ, UR6, PT ;  /* 0x00000006ff007c0c */ /* 0x000fe2000bf21270 */
[----:B------:R-:W-:-:S12]  /*a1b0*/  IMAD.U32 R2, RZ, RZ, UR6 ;  /* 0x00000006ff027e24 */ /* 0x000fd8000f8e00ff */
[----:B------:R-:W-:Y:S05]  /*a1c0*/  @!P1 BRA `(.L_x_3782) ;  /* 0x0000000800d89947 */ /* 0x000fea0003800000 */
[----:B------:R-:W-:Y:S02]  /*a1d0*/  ISETP.GT.AND P3, PT, R2, 0xc, PT ;  /* 0x0000000c0200780c */ /* 0x000fe40003f64270 */
[----:B------:R-:W-:-:S11]  /*a1e0*/  PLOP3.LUT P1, PT, PT, PT, PT, 0x80, 0x0 ;  /* 0x000000000000781c */ /* 0x000fd60003f2f070 */
[----:B------:R-:W-:Y:S05]  /*a1f0*/  @!P3 BRA `(.L_x_3783) ;  /* 0x0000000400d0b947 */ /* 0x000fea0003800000 */
[----:B------:R-:W-:-:S13]  /*a200*/  PLOP3.LUT P1, PT, PT, PT, PT, 0x8, 0x0 ;  /* 0x000000000000781c */ /* 0x000fda0003f2e170 */
.L_x_3784:
[C---:B------:R-:W-:Y:S01]  /*a210*/  IADD3 R19, R9.reuse, 0x1, RZ ;  /* 0x0000000109137810 */ /* 0x040fe20007ffe0ff */
[C---:B------:R-:W-:Y:S01]  /*a220*/  VIADD R21, R9.reuse, 0x2 ;  /* 0x0000000209157836 */ /* 0x040fe20000000000 */
[----:B------:R-:W-:Y:S02]  /*a230*/  ISETP.EQ.OR P3, PT, R9, UR14, P2 ;  /* 0x0000000e09007c0c */ /* 0x000fe40009762670 */
[----:B------:R-:W-:Y:S02]  /*a240*/  ISETP.EQ.OR P4, PT, R19, UR14, P2 ;  /* 0x0000000e13007c0c */ /* 0x000fe40009782670 */
[----:B------:R-:W-:Y:S02]  /*a250*/  IADD3 R23, R9, 0x3, RZ ;  /* 0x0000000309177810 */ /* 0x000fe40007ffe0ff */
[----:B------:R-:W-:Y:S02]  /*a260*/  ISETP.EQ.OR P6, PT, R21, UR14, P2 ;  /* 0x0000000e15007c0c */ /* 0x000fe400097c2670 */
[----:B------:R-:W-:-:S05]  /*a270*/  ISETP.EQ.OR P5, PT, R23, UR14, P2 ;  /* 0x0000000e17007c0c */ /* 0x000fca00097a2670 */
        /* <DEDUP_REMOVED lines=12> */
[----:B------:R-:W-:Y:S02]  /*a340*/  VIADD R13, R9, 0x4 ;  /* 0x00000004090d7836 */ /* 0x000fe40000000000 */
[----:B--2---:R-:W-:Y:S01]  /*a350*/  @!P3 FADD.FTZ R4, R4, R10 ;  /* 0x0000000a0404b221 */ /* 0x004fe20000010000 */
[----:B------:R-:W-:Y:S01]  /*a360*/  @!P3 FADD.FTZ R5, R5, R11 ;  /* 0x0000000b0505b221 */ /* 0x000fe20000010000 */
[----:B------:R-:W-:-:S02]  /*a370*/  IADD3 R10, R9, 0x5, RZ ;  /* 0x00000005090a7810 */ /* 0x000fc40007ffe0ff */
[----:B------:R-:W-:Y:S01]  /*a380*/  ISETP.EQ.OR P3, PT, R13, UR14, P2 ;  /* 0x0000000e0d007c0c */ /* 0x000fe20009762670 */
[----:B---3--:R-:W-:Y:S01]  /*a390*/  @!P4 FADD.FTZ R4, R4, R18 ;  /* 0x000000120404c221 */ /* 0x008fe20000010000 */
[----:B------:R-:W-:Y:S01]  /*a3a0*/  @!P4 FADD.FTZ R5, R5, R19 ;  /* 0x000000130505c221 */ /* 0x000fe20000010000 */
[----:B------:R-:W-:Y:S01]  /*a3b0*/  VIADD R18, R9, 0x6 ;  /* 0x0000000609127836 */ /* 0x000fe20000000000 */
        /* <DEDUP_REMOVED lines=16> */
[----:B------:R-:W3:Y:S05]  /*a4c0*/  @!P4 LDG.E.64 R18, desc[UR12][R18.64] ;  /* 0x0000000c1212c981 */ /* 0x000eea000c1e1b00 */
[----:B------:R-:W4:Y:S01]  /*a4d0*/  @!P6 LDG.E.64 R20, desc[UR12][R20.64] ;  /* 0x0000000c1414e981 */ /* 0x000f22000c1e1b00 */
[----:B------:R-:W-:-:S06]  /*a4e0*/  @!P5 IMAD.WIDE.U32 R22, R23, 0x8, R6 ;  /* 0x000000081716d825 */ /* 0x000fcc00078e0006 */
[----:B------:R-:W4:Y:S01]  /*a4f0*/  @!P5 LDG.E.64 R22, desc[UR12][R22.64] ;  /* 0x0000000c1616d981 */ /* 0x000f22000c1e1b00 */
[C---:B------:R-:W-:Y:S01]  /*a500*/  VIADD R13, R9.reuse, 0x8 ;  /* 0x00000008090d7836 */ /* 0x040fe20000000000 */
[C---:B------:R-:W-:Y:S02]  /*a510*/  IADD3 R24, R9.reuse, 0x9, RZ ;  /* 0x0000000909187810 */ /* 0x040fe40007ffe0ff */
[----:B------:R-:W-:Y:S01]  /*a520*/  IADD3 R25, R9, 0xb, RZ ;  /* 0x0000000b09197810 */ /* 0x000fe20007ffe0ff */
[----:B--2---:R-:W-:Y:S01]  /*a530*/  @!P3 FADD.FTZ R4, R4, R10 ;  /* 0x0000000a0404b221 */ /* 0x004fe20000010000 */
[----:B------:R-:W-:Y:S01]  /*a540*/  @!P3 FADD.FTZ R5, R5, R11 ;  /* 0x0000000b0505b221 */ /* 0x000fe20000010000 */
[----:B------:R-:W-:Y:S02]  /*a550*/  ISETP.EQ.OR P3, PT, R13, UR14, P2 ;  /* 0x0000000e0d007c0c */ /* 0x000fe40009762670 */
[----:B---3--:R-:W-:Y:S01]  /*a560*/  @!P4 FADD.FTZ R4, R4, R18 ;  /* 0x000000120404c221 */ /* 0x008fe20000010000 */
[----:B------:R-:W-:Y:S01]  /*a570*/  @!P4 FADD.FTZ R5, R5, R19 ;  /* 0x000000130505c221 */ /* 0x000fe20000010000 */
[----:B------:R-:W-:-:S02]  /*a580*/  ISETP.EQ.OR P4, PT, R24, UR14, P2 ;  /* 0x0000000e18007c0c */ /* 0x000fc40009782670 */
[----:B----4-:R-:W-:Y:S01]  /*a590*/  @!P6 FADD.FTZ R4, R4, R20 ;  /* 0x000000140404e221 */ /* 0x010fe20000010000 */
[----:B------:R-:W-:Y:S02]  /*a5a0*/  VIADD R20, R9, 0xa ;  /* 0x0000000a09147836 */ /* 0x000fe40000000000 */
[----:B------:R-:W-:-:S04]  /*a5b0*/  @!P6 FADD.FTZ R5, R5, R21 ;  /* 0x000000150505e221 */ /* 0x000fc80000010000 */
[----:B------:R-:W-:Y:S01]  /*a5c0*/  @!P3 IMAD R11, R3, R13, R8 ;  /* 0x0000000d030bb224 */ /* 0x000fe200078e0208 */
[----:B------:R-:W-:Y:S01]  /*a5d0*/  ISETP.EQ.OR P6, PT, R20, UR14, P2 ;  /* 0x0000000e14007c0c */ /* 0x000fe200097c2670 */
[----:B------:R-:W-:Y:S01]  /*a5e0*/  @!P5 FADD.FTZ R4, R4, R22 ;  /* 0x000000160404d221 */ /* 0x000fe20000010000 */
[----:B------:R-:W-:Y:S01]  /*a5f0*/  @!P5 FADD.FTZ R5, R5, R23 ;  /* 0x000000170505d221 */ /* 0x000fe20000010000 */
[----:B------:R-:W-:Y:S01]  /*a600*/  ISETP.EQ.OR P5, PT, R25, UR14, P2 ;  /* 0x0000000e19007c0c */ /* 0x000fe200097a2670 */
[----:B------:R-:W-:Y:S02]  /*a610*/  @!P4 IMAD R19, R3, R24, R8 ;  /* 0x000000180313c224 */ /* 0x000fe400078e0208 */
[----:B------:R-:W-:-:S04]  /*a620*/  @!P3 IMAD.WIDE.U32 R10, R11, 0x8, R6 ;  /* 0x000000080b0ab825 */ /* 0x000fc800078e0006 */
[----:B------:R-:W-:Y:S02]  /*a630*/  @!P4 IMAD.WIDE.U32 R18, R19, 0x8, R6 ;  /* 0x000000081312c825 */ /* 0x000fe400078e0006 */
[----:B------:R-:W2:Y:S02]  /*a640*/  @!P3 LDG.E.64 R10, desc[UR12][R10.64] ;  /* 0x0000000c0a0ab981 */ /* 0x000ea4000c1e1b00 */
[C-C-:B------:R-:W-:Y:S02]  /*a650*/  @!P6 IMAD R21, R3.reuse, R20, R8.reuse ;  /* 0x000000140315e224 */ /* 0x140fe400078e0208 */
[----:B------:R-:W3:Y:S01]  /*a660*/  @!P4 LDG.E.64 R18, desc[UR12][R18.64] ;  /* 0x0000000c1212c981 */ /* 0x000ee2000c1e1b00 */
[----:B------:R-:W-:Y:S02]  /*a670*/  @!P5 IMAD R23, R3, R25, R8 ;  /* 0x000000190317d224 */ /* 0x000fe400078e0208 */
        /* <DEDUP_REMOVED lines=11> */
[----:B------:R-:W-:Y:S01]  /*a730*/  ISETP.EQ.OR P4, PT, R10, UR14, P2 ;  /* 0x0000000e0a007c0c */ /* 0x000fe20009782670 */
[----:B------:R-:W-:Y:S02]  /*a740*/  VIADD R18, R9, 0xe ;  /* 0x0000000e09127836 */ /* 0x000fe40000000000 */
        /* <DEDUP_REMOVED lines=19> */
[----:B------:R-:W-:Y:S01]  /*a880*/  VIADD R2, R2, 0xfffffff0 ;  /* 0xfffffff002027836 */ /* 0x000fe20000000000 */
[----:B------:R-:W-:Y:S01]  /*a890*/  IADD3 R9, R9, 0x10, RZ ;  /* 0x0000001009097810 */ /* 0x000fe20007ffe0ff */
[----:B--2---:R-:W-:Y:S01]  /*a8a0*/  @!P3 FADD.FTZ R4, R4, R10 ;  /* 0x0000000a0404b221 */ /* 0x004fe20000010000 */
[----:B------:R-:W-:-:S02]  /*a8b0*/  @!P3 FADD.FTZ R5, R5, R11 ;  /* 0x0000000b0505b221 */ /* 0x000fc40000010000 */
[----:B------:R-:W-:Y:S01]  /*a8c0*/  ISETP.GT.AND P3, PT, R2, 0xc, PT ;  /* 0x0000000c0200780c */ /* 0x000fe20003f64270 */
[----:B---3--:R-:W-:Y:S01]  /*a8d0*/  @!P4 FADD.FTZ R4, R4, R18 ;  /* 0x000000120404c221 */ /* 0x008fe20000010000 */
[----:B------:R-:W-:-:S03]  /*a8e0*/  @!P4 FADD.FTZ R5, R5, R19 ;  /* 0x000000130505c221 */ /* 0x000fc60000010000 */
[----:B----4-:R-:W-:Y:S01]  /*a8f0*/  @!P6 FADD.FTZ R4, R4, R20 ;  /* 0x000000140404e221 */ /* 0x010fe20000010000 */
[----:B------:R-:W-:-:S03]  /*a900*/  @!P6 FADD.FTZ R5, R5, R21 ;  /* 0x000000150505e221 */ /* 0x000fc60000010000 */
[----:B------:R-:W-:Y:S01]  /*a910*/  @!P5 FADD.FTZ R4, R4, R22 ;  /* 0x000000160404d221 */ /* 0x000fe20000010000 */
[----:B------:R-:W-:-:S03]  /*a920*/  @!P5 FADD.FTZ R5, R5, R23 ;  /* 0x000000170505d221 */ /* 0x000fc60000010000 */
[----:B------:R-:W-:Y:S05]  /*a930*/  @P3 BRA `(.L_x_3784) ;  /* 0xfffffff800343947 */ /* 0x000fea000383ffff */
.L_x_3783:
[----:B------:R-:W-:-:S13]  /*a940*/  ISETP.GT.AND P3, PT, R2, 0x4, PT ;  /* 0x000000040200780c */ /* 0x000fda0003f64270 */
[----:B------:R-:W-:Y:S05]  /*a950*/  @!P3 BRA `(.L_x_3785) ;  /* 0x0000000000ecb947 */ /* 0x000fea0003800000 */
[C---:B------:R-:W-:Y:S01]  /*a960*/  VIADD R19, R9.reuse, 0x1 ;  /* 0x0000000109137836 */ /* 0x040fe20000000000 */
        /* <DEDUP_REMOVED lines=13> */
[C---:B------:R-:W-:Y:S01]  /*aa40*/  VIADD R13, R9.reuse, 0x3 ;  /* 0x00000003090d7836 */ /* 0x040fe20000000000 */
[----:B------:R-:W-:-:S04]  /*aa50*/  IADD3 R9, R9, 0x4, RZ ;  /* 0x0000000409097810 */ /* 0x000fc80007ffe0ff */
[----:B------:R-:W-:Y:S01]  /*aa60*/  ISETP.EQ.OR P1, PT, R13, UR14, P2 ;  /* 0x0000000e0d007c0c */ /* 0x000fe20009722670 */
[C---:B------:R-:W-:Y:S01]  /*aa70*/  VIADD R22, R9.reuse, 0x1 ;  /* 0x0000000109167836 */ /* 0x040fe20000000000 */
[C---:B------:R-:W-:Y:S01]  /*aa80*/  ISETP.EQ.OR P4, PT, R9.reuse, UR14, P2 ;  /* 0x0000000e09007c0c */ /* 0x040fe20009782670 */
[C---:B------:R-:W-:Y:S01]  /*aa90*/  VIADD R25, R9.reuse, 0x3 ;  /* 0x0000000309197836 */ /* 0x040fe20000000000 */
[----:B------:R-:W-:Y:S01]  /*aaa0*/  IADD3 R23, R9, 0x2, RZ ;  /* 0x0000000209177810 */ /* 0x000fe20007ffe0ff */
[----:B--2---:R-:W-:Y:S01]  /*aab0*/  @!P5 FADD.FTZ R4, R4, R10 ;  /* 0x0000000a0404d221 */ /* 0x004fe20000010000 */
[----:B------:R-:W-:Y:S01]  /*aac0*/  @!P5 FADD.FTZ R5, R5, R11 ;  /* 0x0000000b0505d221 */ /* 0x000fe20000010000 */
[----:B------:R-:W-:-:S06]  /*aad0*/  ISETP.EQ.OR P5, PT, R22, UR14, P2 ;  /* 0x0000000e16007c0c */ /* 0x000fcc00097a2670 */
[----:B------:R-:W-:Y:S02]  /*aae0*/  @!P1 IMAD R11, R3, R13, R8 ;  /* 0x0000000d030b9224 */ /* 0x000fe400078e0208 */
[----:B---3--:R-:W-:Y:S01]  /*aaf0*/  @!P6 FADD.FTZ R4, R4, R18 ;  /* 0x000000120404e221 */ /* 0x008fe20000010000 */
[----:B------:R-:W-:Y:S01]  /*ab00*/  @!P6 FADD.FTZ R5, R5, R19 ;  /* 0x000000130505e221 */ /* 0x000fe20000010000 */
[----:B------:R-:W-:Y:S01]  /*ab10*/  ISETP.EQ.OR P6, PT, R23, UR14, P2 ;  /* 0x0000000e17007c0c */ /* 0x000fe200097c2670 */
[----:B------:R-:W-:Y:S02]  /*ab20*/  @!P4 IMAD R19, R3, R9, R8 ;  /* 0x000000090313c224 */ /* 0x000fe400078e0208 */
[----:B----4-:R-:W-:Y:S01]  /*ab30*/  @!P3 FADD.FTZ R4, R4, R20 ;  /* 0x000000140404b221 */ /* 0x010fe20000010000 */
[----:B------:R-:W-:Y:S01]  /*ab40*/  @!P3 FADD.FTZ R5, R5, R21 ;  /* 0x000000150505b221 */ /* 0x000fe20000010000 */
[----:B------:R-:W-:Y:S01]  /*ab50*/  ISETP.EQ.OR P3, PT, R25, UR14, P2 ;  /* 0x0000000e19007c0c */ /* 0x000fe20009762670 */
[----:B------:R-:W-:-:S04]  /*ab60*/  @!P1 IMAD.WIDE.U32 R10, R11, 0x8, R6 ;  /* 0x000000080b0a9825 */ /* 0x000fc800078e0006 */
[----:B------:R-:W-:Y:S02]  /*ab70*/  @!P5 IMAD R21, R3, R22, R8 ;  /* 0x000000160315d224 */ /* 0x000fe400078e0208 */
[----:B------:R-:W-:Y:S01]  /*ab80*/  @!P4 IMAD.WIDE.U32 R18, R19, 0x8, R6 ;  /* 0x000000081312c825 */ /* 0x000fe200078e0006 */
[----:B------:R-:W2:Y:S03]  /*ab90*/  @!P1 LDG.E.64 R10, desc[UR12][R10.64] ;  /* 0x0000000c0a0a9981 */ /* 0x000ea6000c1e1b00 */
[----:B------:R-:W-:Y:S02]  /*aba0*/  @!P6 IMAD R23, R3, R23, R8 ;  /* 0x000000170317e224 */ /* 0x000fe400078e0208 */
[----:B------:R-:W-:Y:S01]  /*abb0*/  @!P5 IMAD.WIDE.U32 R20, R21, 0x8, R6 ;  /* 0x000000081514d825 */ /* 0x000fe200078e0006 */
[----:B------:R-:W3:Y:S03]  /*abc0*/  @!P4 LDG.E.64 R18, desc[UR12][R18.64] ;  /* 0x0000000c1212c981 */ /* 0x000ee6000c1e1b00 */
[----:B------:R-:W-:-:S02]  /*abd0*/  @!P3 IMAD R25, R3, R25, R8 ;  /* 0x000000190319b224 */ /* 0x000fc400078e0208 */
[--C-:B------:R-:W-:Y:S01]  /*abe0*/  @!P6 IMAD.WIDE.U32 R22, R23, 0x8, R6.reuse ;  /* 0x000000081716e825 */ /* 0x100fe200078e0006 */
[----:B------:R-:W4:Y:S03]  /*abf0*/  @!P5 LDG.E.64 R20, desc[UR12][R20.64] ;  /* 0x0000000c1414d981 */ /* 0x000f26000c1e1b00 */
[----:B------:R-:W-:Y:S02]  /*ac00*/  @!P3 IMAD.WIDE.U32 R24, R25, 0x8, R6 ;  /* 0x000000081918b825 */ /* 0x000fe400078e0006 */
[----:B------:R-:W4:Y:S04]  /*ac10*/  @!P6 LDG.E.64 R22, desc[UR12][R22.64] ;  /* 0x0000000c1616e981 */ /* 0x000f28000c1e1b00 */
[----:B------:R-:W4:Y:S01]  /*ac20*/  @!P3 LDG.E.64 R24, desc[UR12][R24.64] ;  /* 0x0000000c1818b981 */ /* 0x000f22000c1e1b00 */
[----:B------:R-:W-:-:S02]  /*ac30*/  IADD3 R2, R2, -0x4, RZ ;  /* 0xfffffffc02027810 */ /* 0x000fc40007ffe0ff */
[----:B------:R-:W-:-:S03]  /*ac40*/  IADD3 R9, R9, 0x4, RZ ;  /* 0x0000000409097810 */ /* 0x000fc60007ffe0ff */
[----:B------:R-:W-:Y:S02]  /*ac50*/  VIADD R2, R2, 0xfffffffc ;  /* 0xfffffffc02027836 */ /* 0x000fe40000000000 */
[----:B--2---:R-:W-:Y:S01]  /*ac60*/  @!P1 FADD.FTZ R4, R4, R10 ;  /* 0x0000000a04049221 */ /* 0x004fe20000010000 */
[----:B------:R-:W-:Y:S01]  /*ac70*/  @!P1 FADD.FTZ R5, R5, R11 ;  /* 0x0000000b05059221 */ /* 0x000fe20000010000 */
[----:B------:R-:W-:Y:S02]  /*ac80*/  PLOP3.LUT P1, PT, PT, PT, PT, 0x8, 0x0 ;  /* 0x000000000000781c */ /* 0x000fe40003f2e170 */
[----:B---3--:R-:W-:Y:S01]  /*ac90*/  @!P4 FADD.FTZ R4, R4, R18 ;  /* 0x000000120404c221 */ /* 0x008fe20000010000 */
[----:B------:R-:W-:-:S03]  /*aca0*/  @!P4 FADD.FTZ R5, R5, R19 ;  /* 0x000000130505c221 */ /* 0x000fc60000010000 */
[----:B----4-:R-:W-:Y:S01]  /*acb0*/  @!P5 FADD.FTZ R4, R4, R20 ;  /* 0x000000140404d221 */ /* 0x010fe20000010000 */
[----:B------:R-:W-:-:S03]  /*acc0*/  @!P5 FADD.FTZ R5, R5, R21 ;  /* 0x000000150505d221 */ /* 0x000fc60000010000 */
[----:B------:R-:W-:Y:S01]  /*acd0*/  @!P6 FADD.FTZ R4, R4, R22 ;  /* 0x000000160404e221 */ /* 0x000fe20000010000 */
[----:B------:R-:W-:-:S03]  /*ace0*/  @!P6 FADD.FTZ R5, R5, R23 ;  /* 0x000000170505e221 */ /* 0x000fc60000010000 */
[----:B------:R-:W-:Y:S01]  /*acf0*/  @!P3 FADD.FTZ R4, R4, R24 ;  /* 0x000000180404b221 */ /* 0x000fe20000010000 */
[----:B------:R-:W-:-:S07]  /*ad00*/  @!P3 FADD.FTZ R5, R5, R25 ;  /* 0x000000190505b221 */ /* 0x000fce0000010000 */
.L_x_3785:
[----:B------:R-:W-:-:S13]  /*ad10*/  ISETP.NE.OR P1, PT, R2, RZ, P1 ;  /* 0x000000ff0200720c */ /* 0x000fda0000f25670 */
[----:B------:R-:W-:Y:S05]  /*ad20*/  @!P1 BRA `(.L_x_3781) ;  /* 0x00000000007c9947 */ /* 0x000fea0003800000 */
.L_x_3782:
[C---:B------:R-:W-:Y:S01]  /*ad30*/  ISETP.EQ.OR P1, PT, R9.reuse, UR14, P2 ;  /* 0x0000000e09007c0c */ /* 0x040fe20009722670 */
[C---:B------:R-:W-:Y:S01]  /*ad40*/  VIADD R19, R9.reuse, 0x1 ;  /* 0x0000000109137836 */ /* 0x040fe20000000000 */
[C---:B------:R-:W-:Y:S01]  /*ad50*/  IADD3 R21, R9.reuse, 0x2, RZ ;  /* 0x0000000209157810 */ /* 0x040fe20007ffe0ff */
[----:B------:R-:W-:-:S03]  /*ad60*/  VIADD R23, R9, 0x3 ;  /* 0x0000000309177836 */ /* 0x000fc60000000000 */
[----:B------:R-:W-:Y:S02]  /*ad70*/  ISETP.EQ.OR P3, PT, R19, UR14, P2 ;  /* 0x0000000e13007c0c */ /* 0x000fe40009762670 */
[----:B------:R-:W-:Y:S02]  /*ad80*/  ISETP.EQ.OR P4, PT, R21, UR14, P2 ;  /* 0x0000000e15007c0c */ /* 0x000fe40009782670 */
[----:B------:R-:W-:-:S03]  /*ad90*/  ISETP.EQ.OR P5, PT, R23, UR14, P2 ;  /* 0x0000000e17007c0c */ /* 0x000fc600097a2670 */
        /* <DEDUP_REMOVED lines=12> */
[----:B------:R-:W-:Y:S01]  /*ae60*/  IADD3 R2, R2, -0x4, RZ ;  /* 0xfffffffc02027810 */ /* 0x000fe20007ffe0ff */
[----:B------:R-:W-:-:S02]  /*ae70*/  VIADD R9, R9, 0x4 ;  /* 0x0000000409097836 */ /* 0x000fc40000000000 */
        /* <DEDUP_REMOVED lines=10> */
.L_x_3781:
        /* <DEDUP_REMOVED lines=11> */
.L_x_3787:
[----:B------:R-:W-:Y:S05]  /*afd0*/  BSYNC B0 ;  /* 0x0000000000007941 */ /* 0x000fea0003800000 */
.L_x_3786:
[----:B------:R-:W-:-:S06]  /*afe0*/  UISETP.NE.AND UP0, UPT, UR6, 0x1, UPT ;  /* 0x000000010600788c */ /* 0x000fcc000bf05270 */
[----:B------:R-:W-:-:S13]  /*aff0*/  PLOP3.LUT P1, PT, PT, PT, UP0, 0x80, 0x0 ;  /* 0x000000000000781c */ /* 0x000fda0003f2f008 */
[----:B------:R-:W-:Y:S05]  /*b000*/  @!P1 BRA `(.L_x_3777) ;  /* 0x0000000000409947 */ /* 0x000fea0003800000 */
[C---:B------:R-:W-:Y:S01]  /*b010*/  IADD3 R11, R9.reuse, 0x2, RZ ;  /* 0x00000002090b7810 */ /* 0x040fe20007ffe0ff */
[----:B------:R-:W-:Y:S01]  /*b020*/  VIADD R9, R9, 0x1 ;  /* 0x0000000109097836 */ /* 0x000fe20000000000 */
        /* <DEDUP_REMOVED lines=14> */
.L_x_3777:
[----:B------:R-:W-:Y:S01]  /*b110*/  ULDC.64 UR6, c[0x0][0x218] ;  /* 0x0000860000067ab9 */ /* 0x000fe20000000a00 */
[C---:B------:R-:W-:Y:S01]  /*b120*/  LOP3.LUT P1, RZ, R12.reuse, UR14, RZ, 0xfc, !PT ;  /* 0x0000000e0cff7c12 */ /* 0x040fe2000f82fcff */
[----:B------:R-:W-:Y:S01]  /*b130*/  UIADD3 UR9, -UR9, URZ, URZ ;  /* 0x0000003f09097290 */ /* 0x000fe2000fffe13f */
[----:B------:R-:W-:Y:S01]  /*b140*/  ISETP.EQ.U32.AND P3, PT, RZ, UR6, PT ;  /* 0x00000006ff007c0c */ /* 0x000fe2000bf62070 */
[----:B------:R-:W-:Y:S01]  /*b150*/  ULDC UR6, c[0x0][0x288] ;  /* 0x0000a20000067ab9 */ /* 0x000fe20000000800 */
[----:B------:R-:W-:Y:S01]  /*b160*/  IMAD.WIDE.U32 R2, R12, -0x33333333, RZ ;  /* 0xcccccccd0c027825 */ /* 0x000fe200078e00ff */
[----:B------:R-:W-:Y:S01]  /*b170*/  UIMAD UR6, UR6, UR9, UR8 ;  /* 0x00000009060672a4 */ /* 0x000fe2000f8e0208 */
[----:B------:R-:W-:Y:S01]  /*b180*/  ISETP.EQ.OR.EX P1, PT, RZ, UR7, P1, P3 ;  /* 0x00000007ff007c0c */ /* 0x000fe20008f22730 */
[----:B------:R-:W0:Y:S01]  /*b190*/  S2UR UR7, SR_CgaCtaId ;  /* 0x00000000000779c3 */ /* 0x000e220000008800 */
[----:B------:R-:W-:Y:S01]  /*b1a0*/  IMAD.U32 R9, RZ, RZ, UR8 ;  /* 0x00000008ff097e24 */ /* 0x000fe2000f8e00ff */
[----:B------:R-:W-:Y:S01]  /*b1b0*/  SHF.R.U32.HI R3, RZ, 0x6, R3 ;  /* 0x00000006ff037819 */ /* 0x000fe20000011603 */
[----:B------:R-:W-:Y:S01]  /*b1c0*/  ULDC.64 UR10, c[0x0][0x278] ;  /* 0x00009e00000a7ab9 */ /* 0x000fe20000000a00 */
[----:B------:R-:W-:Y:S01]  /*b1d0*/  IMAD.U32 R2, RZ, RZ, UR6 ;  /* 0x00000006ff027e24 */ /* 0x000fe2000f8e00ff */
[----:B------:R-:W-:Y:S01]  /*b1e0*/  UMOV UR6, 0x400 ;  /* 0x0000040000067882 */ /* 0x000fe20000000000 */
[----:B------:R-:W-:Y:S01]  /*b1f0*/  ULDC.64 UR16, c[0x0][0x270] ;  /* 0x00009c0000107ab9 */ /* 0x000fe20000000a00 */
[----:B------:R-:W-:Y:S01]  /*b200*/  IMAD R3, R3, -0x50, R12 ;  /* 0xffffffb003037824 */ /* 0x000fe200078e020c */
[----:B------:R-:W2:Y:S01]  /*b210*/  LDC.64 R18, c[0x0][0x228] ;  /* 0x00008a00ff127b82 */ /* 0x000ea20000000a00 */
[----:B------:R-:W-:-:S03]  /*b220*/  ULDC.64 UR18, c[0x0][0x210] ;  /* 0x0000840000127ab9 */ /* 0x000fc60000000a00 */
[----:B------:R-:W-:-:S04]  /*b230*/  SHF.L.U32 R3, R3, 0x1, RZ ;  /* 0x0000000103037819 */ /* 0x000fc800000006ff */
[----:B-1----:R-:W1:Y:S01]  /*b240*/  @!P1 LDC.64 R6, c[0x0][0x218] ;  /* 0x00008600ff069b82 */ /* 0x002e620000000a00 */
[----:B------:R-:W-:Y:S01]  /*b250*/  IMAD R3, R2, 0xa0, R3 ;  /* 0x000000a002037824 */ /* 0x000fe200078e0203 */
[----:B0-----:R-:W-:-:S06]  /*b260*/  ULEA UR6, UR7, UR6, 0x18 ;  /* 0x0000000607067291 */ /* 0x001fcc000f8ec03f */
[----:B------:R-:W0:Y:S01]  /*b270*/  LDC.64 R20, c[0x0][0x230] ;  /* 0x00008c00ff147b82 */ /* 0x000e220000000a00 */
[----:B------:R-:W-:Y:S02]  /*b280*/  ULDC UR7, c[0x0][0x2a4] ;  /* 0x0000a90000077ab9 */ /* 0x000fe40000000800 */
[----:B------:R-:W-:Y:S01]  /*b290*/  @!P1 FMUL.FTZ R8, R4, UR7 ;  /* 0x0000000704089c20 */ /* 0x000fe20008410000 */
[----:B--2---:R-:W-:Y:S01]  /*b2a0*/  IMAD.WIDE R18, R3, 0x4, R18 ;  /* 0x0000000403127825 */ /* 0x004fe200078e0212 */
[----:B------:R2:W-:Y:S03]  /*b2b0*/  @!P2 STS.64 [UR6+0xc0], R4 ;  /* 0x0000c004ff00a988 */ /* 0x0005e60008000a06 */
[----:B-1----:R-:W-:-:S04]  /*b2c0*/  @!P1 IMAD.WIDE R6, R9, 0x8, R6 ;  /* 0x0000000809069825 */ /* 0x002fc800078e0206 */
[----:B------:R-:W-:-:S05]  /*b2d0*/  @!P1 FMUL.FTZ R9, R5, UR7 ;  /* 0x0000000705099c20 */ /* 0x000fca0008410000 */
[----:B------:R-:W-:Y:S01]  /*b2e0*/  @!P1 STG.E.64 desc[UR12][R6.64], R8 ;  /* 0x0000000806009986 */ /* 0x000fe2000c101b0c */
[----:B0-----:R-:W-:Y:S01]  /*b2f0*/  IMAD.WIDE R20, R3, 0x4, R20 ;  /* 0x0000000403147825 */ /* 0x001fe200078e0214 */
[----:B------:R-:W-:Y:S06]  /*b300*/  BAR.SYNC.DEFER_BLOCKING 0x0 ;  /* 0x0000000000007b1d */ /* 0x000fec0000010000 */
[----:B------:R-:W5:Y:S04]  /*b310*/  LDG.E.64 R18, desc[UR12][R18.64] ;  /* 0x0000000c12127981 */ /* 0x000f68000c1e1b00 */
[----:B------:R-:W5:Y:S01]  /*b320*/  LDG.E.64 R20, desc[UR12][R20.64] ;  /* 0x0000000c14147981 */ /* 0x000f62000c1e1b00 */
[----:B--2---:R-:W-:-:S03]  /*b330*/  IMAD.MOV.U32 R5, RZ, RZ, RZ ;  /* 0x000000ffff057224 */ /* 0x004fc600078e00ff */
[----:B------:R-:W0:Y:S01]  /*b340*/  LDS.64 R2, [UR6+0xc0] ;  /* 0x0000c006ff027984 */ /* 0x000e220008000a00 */
[----:B------:R-:W-:Y:S02]  /*b350*/  ULDC.U8 UR6, c[0x0][0x28c] ;  /* 0x0000a30000067ab9 */ /* 0x000fe40000000000 */
[----:B------:R-:W-:Y:S01]  /*b360*/  ISETP.NE.AND P4, PT, RZ, UR6, PT ;  /* 0x00000006ff007c0c */ /* 0x000fe2000bf85270 */
[----:B------:R-:W-:Y:S01]  /*b370*/  UMOV UR6, UR5 ;  /* 0x0000000500067c82 */ /* 0x000fe20008000000 */
[----:B0-----:R-:W-:-:S04]  /*b380*/  FMUL.FTZ R2, R2, UR7 ;  /* 0x0000000702027c20 */ /* 0x001fc80008410000 */
[----:B------:R-:W-:-:S04]  /*b390*/  FMUL.FTZ R10, R2, R2 ;  /* 0x00000002020a7220 */ /* 0x000fc80000410000 */
[----:B------:R-:W-:-:S05]  /*b3a0*/  FFMA.FTZ R3, R3, UR7, -R10 ;  /* 0x0000000703037c23 */ /* 0x000fca000801080a */
[----:B------:R-:W-:-:S13]  /*b3b0*/  FSETP.GTU.FTZ.AND P1, PT, R3, RZ, PT ;  /* 0x000000ff0300720b */ /* 0x000fda0003f3c000 */
[----:B------:R-:W0:Y:S02]  /*b3c0*/  @P1 LDC R10, c[0x0][0x238] ;  /* 0x00008e00ff0a1b82 */ /* 0x000e240000000800 */
[----:B0-----:R-:W-:Y:S01]  /*b3d0*/  @P1 FADD.FTZ R4, R3, R10 ;  /* 0x0000000a03041221 */ /* 0x001fe20000010000 */
[----:B------:R-:W-:-:S10]  /*b3e0*/  HFMA2.MMA R3, -RZ, RZ, 1.875, 0 ;  /* 0x3f800000ff037435 */ /* 0x000fd400000001ff */
[----:B------:R0:W1:Y:S02]  /*b3f0*/  @P1 MUFU.RSQ R3, R4 ;  /* 0x0000000400031308 */ /* 0x0000640000001400 */
.L_x_3790:
[----:B------:R-:W2:Y:S04]  /*b400*/  LDL.U16 R6, [UR6] ;  /* 0x00000006ff067983 */ /* 0x000ea80008100400 */
[----:B-1----:R-:W3:Y:S04]  /*b410*/  LDL.U16 R8, [UR6+0x2] ;  /* 0x00000206ff087983 */ /* 0x002ee80008100400 */
[----:B------:R-:W4:Y:S04]  /*b420*/  LDL.U16 R10, [UR6+0x4] ;  /* 0x00000406ff0a7983 */ /* 0x000f280008100400 */
[----:B0-----:R-:W4:Y:S04]  /*b430*/  LDL.U16 R11, [UR6+0x6] ;  /* 0x00000606ff0b7983 */ /* 0x001f280008100400 */
[----:B------:R-:W4:Y:S04]  /*b440*/  LDL.U16 R12, [UR6+0x8] ;  /* 0x00000806ff0c7983 */ /* 0x000f280008100400 */
[----:B------:R-:W4:Y:S04]  /*b450*/  LDL.U16 R13, [UR6+0xa] ;  /* 0x00000a06ff0d7983 */ /* 0x000f280008100400 */
[----:B0-----:R-:W4:Y:S04]  /*b460*/  LDL.U16 R4, [UR6+0xc] ;  /* 0x00000c06ff047983 */ /* 0x001f280008100400 */
[----:B------:R-:W4:Y:S01]  /*b470*/  LDL.U16 R26, [UR6+0xe] ;  /* 0x00000e06ff1a7983 */ /* 0x000f220008100400 */
[----:B------:R-:W-:Y:S01]  /*b480*/  UIADD3 UR6, UR6, 0x10, URZ ;  /* 0x0000001006067890 */ /* 0x000fe2000fffe03f */
[----:B------:R-:W-:Y:S01]  /*b490*/  BSSY B0, `(.L_x_3788) ;  /* 0x000008a000007945 */ /* 0x000fe20003800000 */
[----:B--2---:R-:W-:-:S05]  /*b4a0*/  SHF.L.U32 R7, R6, 0x10, RZ ;  /* 0x0000001006077819 */ /* 0x004fca00000006ff */
[----:B------:R-:W-:Y:S01]  /*b4b0*/  FADD.FTZ R6, -R2, R7 ;  /* 0x0000000702067221 */ /* 0x000fe20000010100 */
[----:B---3--:R-:W-:-:S03]  /*b4c0*/  IMAD.U32 R7, R8, 0x10000, RZ ;  /* 0x0001000008077824 */ /* 0x008fc600078e00ff */
[----:B-1----:R-:W-:Y:S01]  /*b4d0*/  FMUL.FTZ R9, R6, R3 ;  /* 0x0000000306097220 */ /* 0x002fe20000410000 */
[----:B------:R-:W-:Y:S01]  /*b4e0*/  FADD.FTZ R6, -R2, R7 ;  /* 0x0000000702067221 */ /* 0x000fe20000010100 */
[----:B----4-:R-:W-:Y:S01]  /*b4f0*/  SHF.L.U32 R7, R10, 0x10, RZ ;  /* 0x000000100a077819 */ /* 0x010fe200000006ff */
[----:B------:R-:W-:Y:S02]  /*b500*/  IMAD.U32 R11, R11, 0x10000, RZ ;  /* 0x000100000b0b7824 */ /* 0x000fe400078e00ff */
[--C-:B-----5:R-:W-:Y:S01]  /*b510*/  FFMA.FTZ R38, R18, R9, R20.reuse ;  /* 0x0000000912267223 */ /* 0x120fe20000010014 */
[-C--:B------:R-:W-:Y:S01]  /*b520*/  FMUL.FTZ R6, R6, R3.reuse ;  /* 0x0000000306067220 */ /* 0x080fe20000410000 */
[----:B------:R-:W-:Y:S01]  /*b530*/  LEA R9, R5, R0, 0x3 ;  /* 0x0000000005097211 */ /* 0x000fe200078e18ff */
[----:B------:R-:W-:Y:S01]  /*b540*/  FADD.FTZ R10, -R2, R7 ;  /* 0x00000007020a7221 */ /* 0x000fe20000010100 */
[----:B------:R-:W-:Y:S01]  /*b550*/  @P4 FMUL.FTZ R8, R38, -1.4426950216293334961 ;  /* 0xbfb8aa3b26084820 */ /* 0x000fe20000410000 */
[----:B------:R-:W-:Y:S01]  /*b560*/  FFMA.FTZ R33, R19, R6, R21 ;  /* 0x0000000613217223 */ /* 0x000fe20000010015 */
[----:B------:R-:W-:Y:S01]  /*b570*/  FADD.FTZ R6, -R2, R11 ;  /* 0x0000000b02067221 */ /* 0x000fe20000010100 */
[----:B------:R-:W-:Y:S01]  /*b580*/  FMUL.FTZ R7, R10, R3 ;  /* 0x000000030a077220 */ /* 0x000fe20000410000 */
[----:B------:R-:W-:Y:S01]  /*b590*/  ISETP.GE.U32.AND P1, PT, R9, UR10, PT ;  /* 0x0000000a09007c0c */ /* 0x000fe2000bf26070 */
[----:B------:R-:W-:Y:S01]  /*b5a0*/  IMAD.U32 R13, R13, 0x10000, RZ ;  /* 0x000100000d0d7824 */ /* 0x000fe200078e00ff */
[----:B------:R-:W-:Y:S01]  /*b5b0*/  SHF.R.S32.HI R23, RZ, 0x1f, R9 ;  /* 0x0000001fff177819 */ /* 0x000fe20000011409 */
[--C-:B------:R-:W-:Y:S01]  /*b5c0*/  FFMA.FTZ R11, R18, R7, R20.reuse ;  /* 0x00000007120b7223 */ /* 0x100fe20000010014 */
[----:B------:R-:W-:Y:S01]  /*b5d0*/  SHF.L.U32 R7, R12, 0x10, RZ ;  /* 0x000000100c077819 */ /* 0x000fe200000006ff */
[----:B------:R-:W-:Y:S01]  /*b5e0*/  IMAD.U32 R25, R4, 0x10000, RZ ;  /* 0x0001000004197824 */ /* 0x000fe200078e00ff */
[----:B------:R-:W-:Y:S01]  /*b5f0*/  ISETP.GE.OR.EX P1, PT, R23, UR11, P0, P1 ;  /* 0x0000000b17007c0c */ /* 0x000fe20008726710 */
[----:B------:R-:W-:Y:S01]  /*b600*/  FADD.FTZ R4, -R2, R13 ;  /* 0x0000000d02047221 */ /* 0x000fe20000010100 */
[-C--:B------:R-:W-:Y:S01]  /*b610*/  FMUL.FTZ R6, R6, R3.reuse ;  /* 0x0000000306067220 */ /* 0x080fe20000410000 */
[----:B------:R-:W-:Y:S01]  /*b620*/  FADD.FTZ R24, -R2, R7 ;  /* 0x0000000702187221 */ /* 0x000fe20000010100 */
[----:B------:R-:W-:Y:S01]  /*b630*/  @P4 FMUL.FTZ R10, R33, -1.4426950216293334961 ;  /* 0xbfb8aa3b210a4820 */ /* 0x000fe20000410000 */
[-C--:B------:R-:W-:Y:S01]  /*b640*/  FMUL.FTZ R4, R4, R3.reuse ;  /* 0x0000000304047220 */ /* 0x080fe20000410000 */
[----:B------:R-:W-:Y:S01]  /*b650*/  FFMA.FTZ R12, R19, R6, R21 ;  /* 0x00000006130c7223 */ /* 0x000fe20000010015 */
[----:B------:R-:W-:Y:S01]  /*b660*/  FMUL.FTZ R7, R24, R3 ;  /* 0x0000000318077220 */ /* 0x000fe20000410000 */
[----:B------:R-:W-:Y:S01]  /*b670*/  FADD.FTZ R24, -R2, R25 ;  /* 0x0000001902187221 */ /* 0x000fe20000010100 */
[----:B------:R-:W0:Y:S01]  /*b680*/  @P4 MUFU.EX2 R8, R8 ;  /* 0x0000000800084308 */ /* 0x000e220000000800 */
[----:B------:R-:W-:Y:S01]  /*b690*/  @P4 FMUL.FTZ R22, R11, -1.4426950216293334961 ;  /* 0xbfb8aa3b0b164820 */ /* 0x000fe20000410000 */
[--C-:B------:R-:W-:Y:S01]  /*b6a0*/  FFMA.FTZ R6, R18, R7, R20.reuse ;  /* 0x0000000712067223 */ /* 0x100fe20000010014 */
[----:B------:R-:W-:Y:S01]  /*b6b0*/  FMUL.FTZ R25, R24, R3 ;  /* 0x0000000318197220 */ /* 0x000fe20000410000 */
[----:B------:R-:W-:Y:S01]  /*b6c0*/  FFMA.FTZ R7, R19, R4, R21 ;  /* 0x0000000413077223 */ /* 0x000fe20000010015 */
[----:B------:R-:W-:Y:S01]  /*b6d0*/  IADD3 R34, R9, 0x8, RZ ;  /* 0x0000000809227810 */ /* 0x000fe20007ffe0ff */
[----:B------:R-:W-:Y:S01]  /*b6e0*/  @P4 FMUL.FTZ R30, R12, -1.4426950216293334961 ;  /* 0xbfb8aa3b0c1e4820 */ /* 0x000fe20000410000 */
[----:B------:R-:W-:Y:S01]  /*b6f0*/  FFMA.FTZ R4, R18, R25, R20 ;  /* 0x0000001912047223 */ /* 0x000fe20000010014 */
[----:B------:R-:W1:Y:S01]  /*b700*/  @P4 MUFU.EX2 R10, R10 ;  /* 0x0000000a000a4308 */ /* 0x000e620000000800 */
[----:B------:R-:W2:Y:S01]  /*b710*/  @!P1 LDC.64 R24, c[0x0][0x270] ;  /* 0x00009c00ff189b82 */ /* 0x000ea20000000a00 */
[----:B------:R-:W-:Y:S01]  /*b720*/  ISETP.GE.U32.AND P3, PT, R34, UR10, PT ;  /* 0x0000000a22007c0c */ /* 0x000fe2000bf66070 */
[----:B------:R-:W-:Y:S01]  /*b730*/  @P4 FMUL.FTZ R37, R7, -1.4426950216293334961 ;  /* 0xbfb8aa3b07254820 */ /* 0x000fe20000410000 */
[----:B------:R-:W-:Y:S01]  /*b740*/  SHF.R.S32.HI R32, RZ, 0x1f, R34 ;  /* 0x0000001fff207819 */ /* 0x000fe20000011422 */
[----:B------:R-:W-:Y:S01]  /*b750*/  @P4 FMUL.FTZ R13, R6, -1.4426950216293334961 ;  /* 0xbfb8aa3b060d4820 */ /* 0x000fe20000410000 */
[----:B------:R-:W-:Y:S01]  /*b760*/  @!P1 IMAD.MOV.U32 R31, RZ, RZ, R17 ;  /* 0x000000ffff1f9224 */ /* 0x000fe200078e0011 */
[----:B------:R-:W-:Y:S01]  /*b770*/  SHF.L.U32 R41, R26, 0x10, RZ ;  /* 0x000000101a297819 */ /* 0x000fe200000006ff */
[----:B------:R-:W3:Y:S01]  /*b780*/  @P4 MUFU.EX2 R22, R22 ;  /* 0x0000001600164308 */ /* 0x000ee20000000800 */
[----:B------:R-:W-:Y:S01]  /*b790*/  ISETP.GE.OR.EX P3, PT, R32, UR11, P0, P3 ;  /* 0x0000000b20007c0c */ /* 0x000fe20008766730 */
[----:B0-----:R-:W-:Y:S01]  /*b7a0*/  @P4 FADD.FTZ R27, R8, 1 ;  /* 0x3f800000081b4421 */ /* 0x001fe20000010000 */
[----:B------:R-:W0:Y:S01]  /*b7b0*/  @!P1 LDC.64 R28, c[0x0][0x210] ;  /* 0x00008400ff1c9b82 */ /* 0x000e220000000a00 */
[----:B------:R-:W-:Y:S01]  /*b7c0*/  @P4 FMUL.FTZ R40, R4, -1.4426950216293334961 ;  /* 0xbfb8aa3b04284820 */ /* 0x000fe20000410000 */
[----:B------:R-:W-:-:S03]  /*b7d0*/  VIADD R5, R5, 0x4 ;  /* 0x0000000405057836 */ /* 0x000fc60000000000 */
[----:B------:R-:W4:Y:S01]  /*b7e0*/  @P4 MUFU.EX2 R30, R30 ;  /* 0x0000001e001e4308 */ /* 0x000f220000000800 */
[----:B-1----:R-:W-:Y:S01]  /*b7f0*/  @P4 FADD.FTZ R42, R10, 1 ;  /* 0x3f8000000a2a4421 */ /* 0x002fe20000010000 */
[----:B------:R-:W-:-:S05]  /*b800*/  VIADD R10, R9, 0x10 ;  /* 0x00000010090a7836 */ /* 0x000fca0000000000 */
[----:B------:R-:W-:Y:S01]  /*b810*/  ISETP.GE.U32.AND P2, PT, R10, UR10, PT ;  /* 0x0000000a0a007c0c */ /* 0x000fe2000bf46070 */
[----:B------:R-:W1:Y:S01]  /*b820*/  @P4 MUFU.RCP R42, R42 ;  /* 0x0000002a002a4308 */ /* 0x000e620000001000 */
[----:B---3--:R-:W-:Y:S01]  /*b830*/  @P4 FADD.FTZ R35, R22, 1 ;  /* 0x3f80000016234421 */ /* 0x008fe20000010000 */
[----:B------:R-:W-:Y:S01]  /*b840*/  SHF.R.S32.HI R8, RZ, 0x1f, R10 ;  /* 0x0000001fff087819 */ /* 0x000fe2000001140a */
[----:B--2---:R-:W-:Y:S02]  /*b850*/  @!P1 IMAD R44, R23, R24, RZ ;  /* 0x00000018172c9224 */ /* 0x004fe400078e02ff */
[----:B------:R-:W2:Y:S01]  /*b860*/  @!P3 LDC.64 R22, c[0x0][0x270] ;  /* 0x00009c00ff16bb82 */ /* 0x000ea20000000a00 */
[----:B------:R-:W-:Y:S01]  /*b870*/  ISETP.GE.OR.EX P2, PT, R8, UR11, P0, P2 ;  /* 0x0000000b08007c0c */ /* 0x000fe20008746720 */
[----:B------:R-:W-:Y:S01]  /*b880*/  @!P1 IMAD R39, R9, R25, R44 ;  /* 0x0000001909279224 */ /* 0x000fe200078e022c */
[----:B------:R-:W3:Y:S01]  /*b890*/  @P4 MUFU.RCP R27, R27 ;  /* 0x0000001b001b4308 */ /* 0x000ee20000001000 */
[----:B----4-:R-:W-:Y:S01]  /*b8a0*/  @P4 FADD.FTZ R36, R30, 1 ;  /* 0x3f8000001e244421 */ /* 0x010fe20000010000 */
[----:B------:R-:W-:-:S05]  /*b8b0*/  @!P1 MOV R30, R14 ;  /* 0x0000000e001e9202 */ /* 0x000fca0000000f00 */
[----:B------:R-:W-:Y:S01]  /*b8c0*/  @!P1 IMAD.WIDE.U32 R30, R9, R24, R30 ;  /* 0x00000018091e9225 */ /* 0x000fe200078e001e */
[----:B------:R-:W4:Y:S01]  /*b8d0*/  @P4 MUFU.EX2 R37, R37 ;  /* 0x0000002500254308 */ /* 0x000f220000000800 */
[----:B------:R-:W2:Y:S02]  /*b8e0*/  @!P3 LDC.64 R24, c[0x0][0x210] ;  /* 0x00008400ff18bb82 */ /* 0x000ea40000000a00 */
[----:B-1----:R-:W-:Y:S01]  /*b8f0*/  @P4 FMUL.FTZ R33, R33, R42 ;  /* 0x0000002a21214220 */ /* 0x002fe20000410000 */
[----:B------:R-:W-:Y:S01]  /*b900*/  FADD.FTZ R42, -R2, R41 ;  /* 0x00000029022a7221 */ /* 0x000fe20000010100 */
[----:B------:R-:W-:Y:S01]  /*b910*/  @!P1 IMAD.IADD R31, R31, 0x1, R39 ;  /* 0x000000011f1f9824 */ /* 0x000fe200078e0227 */
[----:B0-----:R-:W-:Y:S02]  /*b920*/  @!P1 LEA R28, P5, R30, R28, 0x1 ;  /* 0x0000001c1e1c9211 */ /* 0x001fe400078a08ff */
[----:B------:R-:W-:Y:S01]  /*b930*/  FMUL.FTZ R42, R42, R3 ;  /* 0x000000032a2a7220 */ /* 0x000fe20000410000 */
[----:B------:R-:W0:Y:S01]  /*b940*/  @P4 MUFU.EX2 R13, R13 ;  /* 0x0000000d000d4308 */ /* 0x000e220000000800 */
[----:B---3--:R-:W-:Y:S01]  /*b950*/  @P4 FMUL.FTZ R38, R38, R27 ;  /* 0x0000001b26264220 */ /* 0x008fe20000410000 */
[----:B------:R-:W-:Y:S01]  /*b960*/  @!P1 LEA.HI.X R29, R30, R29, R31, 0x1, P5 ;  /* 0x0000001d1e1d9211 */ /* 0x000fe200028f0c1f */
[----:B------:R-:W1:Y:S03]  /*b970*/  @!P2 LDC.64 R26, c[0x0][0x270] ;  /* 0x00009c00ff1aab82 */ /* 0x000e660000000a00 */
[----:B------:R-:W-:Y:S01]  /*b980*/  @!P1 F2FP.BF16.F32.PACK_AB R41, R33, R38 ;  /* 0x000000262129923e */ /* 0x000fe200000010ff */
[----:B------:R-:W-:Y:S01]  /*b990*/  @!P3 IMAD.MOV.U32 R33, RZ, RZ, R17 ;  /* 0x000000ffff21b224 */ /* 0x000fe200078e0011 */
[----:B------:R-:W3:Y:S01]  /*b9a0*/  @P4 MUFU.EX2 R40, R40 ;  /* 0x0000002800284308 */ /* 0x000ee20000000800 */
[----:B----4-:R-:W-:Y:S01]  /*b9b0*/  @P4 FADD.FTZ R39, R37, 1 ;  /* 0x3f80000025274421 */ /* 0x010fe20000010000 */
[----:B------:R-:W-:Y:S01]  /*b9c0*/  FFMA.FTZ R37, R19, R42, R21 ;  /* 0x0000002a13257223 */ /* 0x000fe20000010015 */
[----:B--2---:R-:W-:Y:S01]  /*b9d0*/  @!P3 IMAD R42, R32, R22, RZ ;  /* 0x00000016202ab224 */ /* 0x004fe200078e02ff */
[----:B------:R-:W2:Y:S01]  /*b9e0*/  @!P2 LDC.64 R30, c[0x0][0x210] ;  /* 0x00008400ff1eab82 */ /* 0x000ea20000000a00 */
[----:B------:R-:W-:Y:S01]  /*b9f0*/  @!P3 MOV R32, R14 ;  /* 0x0000000e0020b202 */ /* 0x000fe20000000f00 */
[----:B------:R-:W-:Y:S01]  /*ba00*/  @P4 FMUL.FTZ R38, R37, -1.4426950216293334961 ;  /* 0xbfb8aa3b25264820 */ /* 0x000fe20000410000 */
[C---:B------:R-:W-:Y:S01]  /*ba10*/  @!P3 IMAD R23, R34.reuse, R23, R42 ;  /* 0x000000172217b224 */ /* 0x040fe200078e022a */
[----:B------:R-:W4:Y:S01]  /*ba20*/  @P4 MUFU.RCP R35, R35 ;  /* 0x0000002300234308 */ /* 0x000f220000001000 */
[----:B0-----:R-:W-:Y:S01]  /*ba30*/  @P4 FADD.FTZ R13, R13, 1 ;  /* 0x3f8000000d0d4421 */ /* 0x001fe20000010000 */
[----:B------:R-:W-:Y:S01]  /*ba40*/  @!P3 IMAD.WIDE.U32 R32, R34, R22, R32 ;  /* 0x000000162220b225 */ /* 0x000fe200078e0020 */
[----:B------:R0:W-:Y:S02]  /*ba50*/  @!P1 STG.E desc[UR12][R28.64], R41 ;  /* 0x000000291c009986 */ /* 0x0001e4000c10190c */
[----:B------:R-:W-:-:S03]  /*ba60*/  @!P3 LEA R24, P5, R32, R24, 0x1 ;  /* 0x000000182018b211 */ /* 0x000fc600078a08ff */
[----:B------:R-:W0:Y:S01]  /*ba70*/  @P4 MUFU.RCP R13, R13 ;  /* 0x0000000d000d4308 */ /* 0x000e220000001000 */
[----:B------:R-:W-:Y:S01]  /*ba80*/  @!P3 IADD3 R22, R33, R23, RZ ;  /* 0x000000172116b210 */ /* 0x000fe20007ffe0ff */
[----:B---3--:R-:W-:Y:S01]  /*ba90*/  @P4 FADD.FTZ R40, R40, 1 ;  /* 0x3f80000028284421 */ /* 0x008fe20000010000 */
[----:B------:R-:W-:Y:S01]  /*baa0*/  @!P2 MOV R23, R17 ;  /* 0x000000110017a202 */ /* 0x000fe20000000f00 */
[-C--:B-1----:R-:W-:Y:S01]  /*bab0*/  @!P2 IMAD R8, R8, R26.reuse, RZ ;  /* 0x0000001a0808a224 */ /* 0x082fe200078e02ff */
[----:B------:R-:W-:Y:S01]  /*bac0*/  @!P3 LEA.HI.X R25, R32, R25, R22, 0x1, P5 ;  /* 0x000000192019b211 */ /* 0x000fe200028f0c16 */
[----:B------:R-:W-:Y:S02]  /*bad0*/  @!P2 IMAD.MOV.U32 R22, RZ, RZ, R14 ;  /* 0x000000ffff16a224 */ /* 0x000fe400078e000e */
[----:B------:R-:W1:Y:S01]  /*bae0*/  @P4 MUFU.EX2 R34, R38 ;  /* 0x0000002600224308 */ /* 0x000e620000000800 */
[C---:B------:R-:W-:Y:S02]  /*baf0*/  @!P2 IMAD R27, R10.reuse, R27, R8 ;  /* 0x0000001b0a1ba224 */ /* 0x040fe400078e0208 */
[----:B----4-:R-:W-:Y:S01]  /*bb00*/  @P4 FMUL.FTZ R11, R11, R35 ;  /* 0x000000230b0b4220 */ /* 0x010fe20000410000 */
[----:B------:R-:W-:-:S04]  /*bb10*/  @!P2 IMAD.WIDE.U32 R22, R10, R26, R22 ;  /* 0x0000001a0a16a225 */ /* 0x000fc800078e0016 */
[----:B------:R-:W3:Y:S01]  /*bb20*/  @P4 MUFU.RCP R36, R36 ;  /* 0x0000002400244308 */ /* 0x000ee20000001000 */
[----:B0-----:R-:W-:Y:S01]  /*bb30*/  @P4 FMUL.FTZ R6, R6, R13 ;  /* 0x0000000d06064220 */ /* 0x001fe20000410000 */
[----:B------:R-:W-:Y:S01]  /*bb40*/  VIADD R13, R9, 0x18 ;  /* 0x00000018090d7836 */ /* 0x000fe20000000000 */
[----:B--2---:R-:W-:Y:S02]  /*bb50*/  @!P2 LEA R30, P1, R22, R30, 0x1 ;  /* 0x0000001e161ea211 */ /* 0x004fe400078208ff */
[----:B------:R-:W-:-:S03]  /*bb60*/  @!P2 IADD3 R8, R23, R27, RZ ;  /* 0x0000001b1708a210 */ /* 0x000fc60007ffe0ff */
[----:B------:R-:W0:Y:S01]  /*bb70*/  @P4 MUFU.RCP R39, R39 ;  /* 0x0000002700274308 */ /* 0x000e220000001000 */
[----:B-1----:R-:W-:Y:S01]  /*bb80*/  @P4 FADD.FTZ R34, R34, 1 ;  /* 0x3f80000022224421 */ /* 0x002fe20000010000 */
[----:B------:R-:W-:Y:S02]  /*bb90*/  @!P2 LEA.HI.X R31, R22, R31, R8, 0x1, P1 ;  /* 0x0000001f161fa211 */ /* 0x000fe400008f0c08 */
[----:B------:R-:W-:Y:S02]  /*bba0*/  ISETP.GE.U32.AND P1, PT, R13, UR10, PT ;  /* 0x0000000a0d007c0c */ /* 0x000fe4000bf26070 */
[----:B------:R-:W-:Y:S02]  /*bbb0*/  SHF.R.S32.HI R8, RZ, 0x1f, R13 ;  /* 0x0000001fff087819 */ /* 0x000fe4000001140d */
[----:B------:R-:W1:Y:S01]  /*bbc0*/  @P4 MUFU.RCP R33, R40 ;  /* 0x0000002800214308 */ /* 0x000e620000001000 */
[----:B---3--:R-:W-:Y:S01]  /*bbd0*/  @P4 FMUL.FTZ R12, R12, R36 ;  /* 0x000000240c0c4220 */ /* 0x008fe20000410000 */
[----:B------:R-:W-:-:S04]  /*bbe0*/  ISETP.GE.OR.EX P1, PT, R8, UR11, P0, P1 ;  /* 0x0000000b08007c0c */ /* 0x000fc80008726710 */
[----:B------:R-:W-:Y:S02]  /*bbf0*/  @!P3 F2FP.BF16.F32.PACK_AB R11, R12, R11 ;  /* 0x0000000b0c0bb23e */ /* 0x000fe400000010ff */
[----:B------:R-:W2:Y:S01]  /*bc00*/  @P4 MUFU.RCP R34, R34 ;  /* 0x0000002200224308 */ /* 0x000ea20000001000 */
[----:B0-----:R-:W-:Y:S02]  /*bc10*/  @P4 FMUL.FTZ R7, R7, R39 ;  /* 0x0000002707074220 */ /* 0x001fe40000410000 */
[----:B------:R0:W-:Y:S03]  /*bc20*/  @!P3 STG.E desc[UR12][R24.64], R11 ;  /* 0x0000000b1800b986 */ /* 0x0001e6000c10190c */
[----:B------:R-:W-:Y:S01]  /*bc30*/  @!P2 F2FP.BF16.F32.PACK_AB R7, R7, R6 ;  /* 0x000000060707a23e */ /* 0x000fe200000010ff */
[----:B-1----:R-:W-:-:S04]  /*bc40*/  @P4 FMUL.FTZ R4, R4, R33 ;  /* 0x0000002104044220 */ /* 0x002fc80000410000 */
[----:B------:R0:W-:Y:S01]  /*bc50*/  @!P2 STG.E desc[UR12][R30.64], R7 ;  /* 0x000000071e00a986 */ /* 0x0001e2000c10190c */
[----:B------:R-:W-:Y:S01]  /*bc60*/  ISETP.NE.AND P2, PT, R5, 0x40, PT ;  /* 0x000000400500780c */ /* 0x000fe20003f45270 */
[----:B--2---:R-:W-:Y:S01]  /*bc70*/  @P4 FMUL.FTZ R37, R37, R34 ;  /* 0x0000002225254220 */ /* 0x004fe20000410000 */
[----:B------:R-:W-:Y:S11]  /*bc80*/  @P1 BRA `(.L_x_3789) ;  /* 0x0000000000281947 */ /* 0x000ff60003800000 */
[----:B------:R-:W-:Y:S01]  /*bc90*/  MOV R6, R14 ;  /* 0x0000000e00067202 */ /* 0x000fe20000000f00 */
[----:B------:R-:W-:Y:S01]  /*bca0*/  IMAD R8, R8, UR16, RZ ;  /* 0x0000001008087c24 */ /* 0x000fe2000f8e02ff */
[----:B------:R-:W-:Y:S01]  /*bcb0*/  F2FP.BF16.F32.PACK_AB R37, R37, R4 ;  /* 0x000000042525723e */ /* 0x000fe200000010ff */
[----:B0-----:R-:W-:Y:S02]  /*bcc0*/  IMAD.MOV.U32 R7, RZ, RZ, R17 ;  /* 0x000000ffff077224 */ /* 0x001fe400078e0011 */
[C---:B------:R-:W-:Y:S02]  /*bcd0*/  IMAD R9, R13.reuse, UR17, R8 ;  /* 0x000000110d097c24 */ /* 0x040fe4000f8e0208 */
[----:B------:R-:W-:-:S05]  /*bce0*/  IMAD.WIDE.U32 R6, R13, UR16, R6 ;  /* 0x000000100d067c25 */ /* 0x000fca000f8e0006 */
[----:B------:R-:W-:Y:S02]  /*bcf0*/  IADD3 R7, R7, R9, RZ ;  /* 0x0000000907077210 */ /* 0x000fe40007ffe0ff */
[----:B------:R-:W-:-:S04]  /*bd00*/  LEA R8, P1, R6, UR18, 0x1 ;  /* 0x0000001206087c11 */ /* 0x000fc8000f8208ff */
[----:B------:R-:W-:-:S05]  /*bd10*/  LEA.HI.X R9, R6, UR19, R7, 0x1, P1 ;  /* 0x0000001306097c11 */ /* 0x000fca00088f0c07 */
[----:B------:R1:W-:Y:S04]  /*bd20*/  STG.E desc[UR12][R8.64], R37 ;  /* 0x0000002508007986 */ /* 0x0003e8000c10190c */
.L_x_3789:
[----:B------:R-:W-:Y:S05]  /*bd30*/  BSYNC B0 ;  /* 0x0000000000007941 */ /* 0x000fea0003800000 */
.L_x_3788:
        /* <DEDUP_REMOVED lines=10> */
[----:B------:R-:W-:Y:S05]  /*bde0*/  EXIT ;  /* 0x000000000000794d */ /* 0x000fea0003800000 */
.L_x_3792:
        /* <DEDUP_REMOVED lines=9> */
.L_x_5609:


//--------------------- .text._Z35group_norm_nhwc_fwd_one_pass_kernelI11Bf16IOBf16WLi64ELi160ELi640EEv26Group_norm_nhwc_fwd_params --------------------------
	.section	.text._Z35group_norm_nhwc_fwd_one_pass_kernelI11Bf16IOBf16WLi64ELi160ELi640EEv26Group_norm_nhwc_fwd_params,"ax",@progbits
	.align	128
        .global         _Z35group_norm_nhwc_fwd_one_pass_kernelI11Bf16IOBf16WLi64ELi160ELi640EEv26Group_norm_nhwc_fwd_params
        .type           _Z35group_norm_nhwc_fwd_one_pass_kernelI11Bf16IOBf16WLi64ELi160ELi640EEv26Group_norm_nhwc_fwd_params,@function
        .size           _Z35group_norm_nhwc_fwd_one_pass_kernelI11Bf16IOBf16WLi64ELi160ELi640EEv26Group_norm_nhwc_fwd_params,(.L_x_5610 - _Z35group_norm_nhwc_fwd_one_pass_kernelI11Bf16IOBf16WLi64ELi160ELi640EEv26Group_norm_nhwc_fwd_params)
        .other          _Z35group_norm_nhwc_fwd_one_pass_kernelI11Bf16IOBf16WLi64ELi160ELi640EEv26Group_norm_nhwc_fwd_params,@"STO_CUDA_ENTRY STV_DEFAULT"
_Z35group_norm_nhwc_fwd_one_pass_kernelI11Bf16IOBf16WLi64ELi160ELi640EEv26Group_norm_nhwc_fwd_params:
.text._Z35group_norm_nhwc_fwd_one_pass_kernelI11Bf16IOBf16WLi64ELi160ELi640EEv26Group_norm_nhwc_fwd_params:
        /* <DEDUP_REMOVED lines=33> */
.L_x_3826:
[----:B012---:R-:W0:Y:S01]  /*0210*/  LDC R11, c[0x0][0x288] ;  /* 0x0000a200ff0b7b82 */ /* 0x007e220000000800 */
[----:B------:R-:W-:Y:S01]  /*0220*/  ULDC.64 UR14, c[0x0][0x278] ;  /* 0x00009e00000e7ab9 */ /* 0x000fe20000000a00 */
[----:B------:R-:W-:Y:S01]  /*0230*/  IADD3 R21, R33, 0x20, RZ ;  /* 0x0000002021157810 */ /* 0x000fe20007ffe0ff */
[----:B------:R-:W-:Y:S01]  /*0240*/  ULDC.64 UR12, c[0x0][0x280] ;  /* 0x0000a000000c7ab9 */ /* 0x000fe20000000a00 */
[----:B------:R-:W-:Y:S02]  /*0250*/  ISETP.GE.U32.AND P4, PT, R31, UR14, PT ;  /* 0x0000000e1f007c0c */ /* 0x000fe4000bf86070 */
[----:B------:R-:W-:Y:S02]  /*0260*/  SHF.R.S32.HI R23, RZ, 0x1f, R21 ;  /* 0x0000001fff177819 */ /* 0x000fe40000011415 */
[----:B---3--:R-:W1:Y:S01]  /*0270*/  @P0 LDC.64 R14, c[0x0][0x220] ;  /* 0x00008800ff0e0b82 */ /* 0x008e620000000a00 */
[----:B0-----:R-:W-:-:S04]  /*0280*/  IABS R5, R11 ;  /* 0x0000000b00057213 */ /* 0x001fc80000000000 */
        /* <DEDUP_REMOVED lines=302> */
.L_x_3794:
[----:B------:R-:W-:Y:S05]  /*1570*/  BSYNC B0 ;  /* 0x0000000000007941 */ /* 0x000fea0003800000 */
.L_x_3793:
        /* <DEDUP_REMOVED lines=17> */
[----:B--2---:R-:W-:-:S03]  /*1690*/  IADD3 R15, R15, R14, RZ ;  /* 0x0000000e0f0f7210 */ /* 0x004fc60007ffe0ff */
[----:B---3--:R-:W-:-:S04]  /*16a0*/  IMAD.WIDE R12, R21, 0x4, R12 ;  /* 0x00000004150c7825 */ /* 0x008fc800078e020c */
[----:B------:R-:W-:Y:S01]  /*16b0*/  IMAD R21, R22, UR7, R14 ;  /* 0x0000000716157c24 */ /* 0x000fe2000f8e020e */
[----:B------:R-:W-:Y:S01]  /*16c0*/  MOV R14, 0xffffffff ;  /* 0xffffffff000e7802 */ /* 0x000fe20000000f00 */
        /* <DEDUP_REMOVED lines=11> */
.L_x_3797:
[----:B-1----:R-:W2:Y:S04]  /*1780*/  LDG.E.STRONG.GPU R12, desc[UR8][R10.64] ;  /* 0x000000080a0c7981 */ /* 0x002ea8000c1ef900 */
[----:B--2---:R-:W-:Y:S01]  /*1790*/  CCTL.IVALL ;  /* 0x00000000ff00798f */ /* 0x004fe20002000000 */
[----:B------:R-:W-:Y:S05]  /*17a0*/  YIELD ;  /* 0x0000000000007946 */ /* 0x000fea0003800000 */
[----:B------:R-:W-:-:S13]  /*17b0*/  ISETP.NE.AND P1, PT, R12, R15, PT ;  /* 0x0000000f0c00720c */ /* 0x000fda0003f25270 */
[----:B------:R-:W-:Y:S05]  /*17c0*/  @P1 BRA `(.L_x_3797) ;  /* 0xfffffffc00ec1947 */ /* 0x000fea000383ffff */
.L_x_3796:
        /* <DEDUP_REMOVED lines=11> */
.L_x_3799:
[----:B------:R-:W-:-:S13]  /*1880*/  ISETP.EQ.OR P1, PT, R21, UR7, P3 ;  /* 0x0000000715007c0c */ /* 0x000fda0009f22670 */
[----:B------:R-:W1:Y:S01]  /*1890*/  @!P1 LDC R12, c[0x0][0x10] ;  /* 0x00000400ff0c9b82 */ /* 0x000e620000000800 */
        /* <DEDUP_REMOVED lines=41> */
[-C--:B-1----:R-:W-:Y:S02]  /*1b30*/  @!P1 IMAD R23, R39, R44.reuse, R23 ;  /* 0x0000002c27179224 */ /* 0x082fe400078e0217 */
        /* <DEDUP_REMOVED lines=19> */
.L_x_3798:
        /* <DEDUP_REMOVED lines=19> */
.L_x_3801:
[----:B------:R-:W-:Y:S05]  /*1da0*/  BSYNC B0 ;  /* 0x0000000000007941 */ /* 0x000fea0003800000 */
.L_x_3800:
        /* <DEDUP_REMOVED lines=16> */
[-C--:B--2---:R-:W-:Y:S02]  /*1eb0*/  @!P1 IMAD R21, R21, R39.reuse, R22 ;  /* 0x0000002715159224 */ /* 0x084fe400078e0216 */
        /* <DEDUP_REMOVED lines=15> */
.L_x_3795:
        /* <DEDUP_REMOVED lines=16> */
[----:B------:R-:W-:Y:S02]  /*20b0*/  @!P3 STS.64 [UR5+0xc0], R8 ;  /* 0x0000c008ff00b988 */ /* 0x000fe40008000a05 */
[----:B-1----:R-:W-:-:S04]  /*20c0*/  IMAD.WIDE R12, R3, 0x2, R12 ;  /* 0x00000002030c7825 */ /* 0x002fc800078e020c */
[----:B----4-:R-:W-:-:S05]  /*20d0*/  @!P1 IMAD.WIDE R20, R34, 0x8, R20 ;  /* 0x0000000822149825 */ /* 0x010fca00078e0214 */
[----:B------:R1:W-:Y:S01]  /*20e0*/  @!P1 STG.E.64 desc[UR8][R20.64], R10 ;  /* 0x0000000a14009986 */ /* 0x0003e2000c101b08 */
[----:B------:R-:W-:Y:S06]  /*20f0*/  BAR.SYNC.DEFER_BLOCKING 0x0 ;  /* 0x0000000000007b1d */ /* 0x000fec0000010000 */
[----:B------:R-:W2:Y:S04]  /*2100*/  LDG.E.U16 R3, desc[UR8][R14.64] ;  /* 0x000000080e037981 */ /* 0x000ea8000c1e1500 */
[----:B-1----:R-:W3:Y:S04]  /*2110*/  LDG.E.U16 R10, desc[UR8][R12.64] ;  /* 0x000000080c0a7981 */ /* 0x002ee8000c1e1500 */
[----:B0-----:R-:W0:Y:S04]  /*2120*/  LDS.64 R8, [UR5+0xc0] ;  /* 0x0000c005ff087984 */ /* 0x001e280008000a00 */
[----:B------:R-:W4:Y:S04]  /*2130*/  LDG.E.U16 R14, desc[UR8][R14.64+0x2] ;  /* 0x000002080e0e7981 */ /* 0x000f28000c1e1500 */
[----:B------:R1:W5:Y:S01]  /*2140*/  LDG.E.U16 R12, desc[UR8][R12.64+0x2] ;  /* 0x000002080c0c7981 */ /* 0x000362000c1e1500 */
[----:B0-----:R-:W-:-:S04]  /*2150*/  FMUL.FTZ R8, R8, UR6 ;  /* 0x0000000608087c20 */ /* 0x001fc80008410000 */
[----:B------:R-:W-:-:S04]  /*2160*/  FMUL.FTZ R22, R8, R8 ;  /* 0x0000000808167220 */ /* 0x000fc80000410000 */
[----:B------:R-:W-:-:S05]  /*2170*/  FFMA.FTZ R9, R9, UR6, -R22 ;  /* 0x0000000609097c23 */ /* 0x000fca0008010816 */
[----:B------:R-:W-:-:S13]  /*2180*/  FSETP.GTU.FTZ.AND P1, PT, R9, RZ, PT ;  /* 0x000000ff0900720b */ /* 0x000fda0003f3c000 */
[----:B------:R-:W0:Y:S01]  /*2190*/  @P1 LDC R20, c[0x0][0x238] ;  /* 0x00008e00ff141b82 */ /* 0x000e220000000800 */
[----:B-1----:R-:W-:Y:S02]  /*21a0*/  PRMT R13, R25, 0x7632, R13 ;  /* 0x00007632190d7816 */ /* 0x002fe4000000000d */
[----:B------:R-:W-:Y:S02]  /*21b0*/  PRMT R15, R36, 0x7632, R15 ;  /* 0x00007632240f7816 */ /* 0x000fe4000000000f */
[----:B------:R-:W-:Y:S02]  /*21c0*/  ISETP.NE.AND P6, PT, RZ, UR10, PT ;  /* 0x0000000aff007c0c */ /* 0x000fe4000bfc5270 */
[----:B------:R-:W-:Y:S02]  /*21d0*/  PRMT R21, R38, 0x7632, R21 ;  /* 0x0000763226157816 */ /* 0x000fe40000000015 */
[----:B------:R-:W-:Y:S01]  /*21e0*/  SHF.L.U32 R27, R27, 0x10, RZ ;  /* 0x000000101b1b7819 */ /* 0x000fe200000006ff */
[----:B0-----:R-:W-:Y:S01]  /*21f0*/  @P1 FADD.FTZ R11, R9, R20 ;  /* 0x00000014090b1221 */ /* 0x001fe20000010000 */
[----:B------:R-:W-:-:S06]  /*2200*/  MOV R9, 0x3f800000 ;  /* 0x3f80000000097802 */ /* 0x000fcc0000000f00 */
[----:B------:R0:W1:Y:S01]  /*2210*/  @P1 MUFU.RSQ R9, R11 ;  /* 0x0000000b00091308 */ /* 0x0000620000001400 */
[----:B------:R-:W-:Y:S02]  /*2220*/  PRMT R20, R37, 0x7632, R20 ;  /* 0x0000763225147816 */ /* 0x000fe40000000014 */
[----:B------:R-:W-:Y:S02]  /*2230*/  SHF.L.U32 R19, R19, 0x10, RZ ;  /* 0x0000001013137819 */ /* 0x000fe400000006ff */
[----:B------:R-:W-:Y:S02]  /*2240*/  SHF.L.U32 R0, R0, 0x10, RZ ;  /* 0x0000001000007819 */ /* 0x000fe400000006ff */
[----:B0-----:R-:W-:Y:S02]  /*2250*/  SHF.L.U32 R11, R13, 0x10, RZ ;  /* 0x000000100d0b7819 */ /* 0x001fe400000006ff */
[----:B------:R-:W-:Y:S02]  /*2260*/  SHF.L.U32 R13, R15, 0x10, RZ ;  /* 0x000000100f0d7819 */ /* 0x000fe400000006ff */
        /* <DEDUP_REMOVED lines=10> */
[----:B------:R-:W-:Y:S01]  /*2310*/  SHF.L.U32 R20, R21, 0x10, RZ ;  /* 0x0000001015147819 */ /* 0x000fe200000006ff */
[--C-:B------:R-:W-:Y:S01]  /*2320*/  FADD.FTZ R27, R27, -R8.reuse ;  /* 0x800000081b1b7221 */ /* 0x100fe20000010000 */
[----:B------:R-:W-:Y:S01]  /*2330*/  ISETP.GE.U32.AND P1, PT, R32, UR14, PT ;  /* 0x0000000e20007c0c */ /* 0x000fe2000bf26070 */
[----:B------:R-:W-:Y:S01]  /*2340*/  FADD.FTZ R19, -R8, R19 ;  /* 0x0000001308137221 */ /* 0x000fe20000010100 */
[----:B------:R-:W-:Y:S01]  /*2350*/  ISETP.GE.U32.AND P2, PT, R31, UR14, PT ;  /* 0x0000000e1f007c0c */ /* 0x000fe2000bf46070 */
[----:B------:R-:W-:Y:S01]  /*2360*/  FADD.FTZ R0, R0, -R8 ;  /* 0x8000000800007221 */ /* 0x000fe20000010000 */
[----:B------:R-:W-:Y:S01]  /*2370*/  FADD.FTZ R18, -R8, R18 ;  /* 0x0000001208127221 */ /* 0x000fe20000010100 */
[--C-:B------:R-:W-:Y:S01]  /*2380*/  FADD.FTZ R26, R26, -R8.reuse ;  /* 0x800000081a1a7221 */ /* 0x100fe20000010000 */
[----:B------:R-:W-:Y:S01]  /*2390*/  FADD.FTZ R17, -R8, R17 ;  /* 0x0000001108117221 */ /* 0x000fe20000010100 */
[----:B------:R-:W-:Y:S01]  /*23a0*/  FADD.FTZ R24, R24, -R8 ;  /* 0x8000000818187221 */ /* 0x000fe20000010000 */
[C---:B------:R-:W-:Y:S01]  /*23b0*/  FADD.FTZ R16, -R8.reuse, R16 ;  /* 0x0000001008107221 */ /* 0x040fe20000010100 */
[--C-:B------:R-:W-:Y:S01]  /*23c0*/  FADD.FTZ R25, R25, -R8.reuse ;  /* 0x8000000819197221 */ /* 0x100fe20000010000 */
[----:B------:R-:W-:Y:S01]  /*23d0*/  FADD.FTZ R11, -R8, R11 ;  /* 0x0000000b080b7221 */ /* 0x000fe20000010100 */
[--C-:B------:R-:W-:Y:S01]  /*23e0*/  FADD.FTZ R36, R36, -R8.reuse ;  /* 0x8000000824247221 */ /* 0x100fe20000010000 */
[C---:B------:R-:W-:Y:S01]  /*23f0*/  FADD.FTZ R13, -R8.reuse, R13 ;  /* 0x0000000d080d7221 */ /* 0x040fe20000010100 */
[--C-:B------:R-:W-:Y:S01]  /*2400*/  FADD.FTZ R37, R37, -R8.reuse ;  /* 0x8000000825257221 */ /* 0x100fe20000010000 */
[----:B------:R-:W-:Y:S01]  /*2410*/  FADD.FTZ R15, -R8, R15 ;  /* 0x0000000f080f7221 */ /* 0x000fe20000010100 */
[----:B------:R-:W-:Y:S01]  /*2420*/  FADD.FTZ R38, R38, -R8 ;  /* 0x8000000826267221 */ /* 0x000fe20000010000 */
[----:B------:R-:W-:Y:S01]  /*2430*/  FADD.FTZ R20, -R8, R20 ;  /* 0x0000001408147221 */ /* 0x000fe20000010100 */
[----:B------:R-:W-:Y:S01]  /*2440*/  ISETP.GE.AND.EX P1, PT, R5, UR15, PT, P1 ;  /* 0x0000000f05007c0c */ /* 0x000fe2000bf26310 */
[-C--:B-1----:R-:W-:Y:S01]  /*2450*/  FMUL.FTZ R27, R27, R9.reuse ;  /* 0x000000091b1b7220 */ /* 0x082fe20000410000 */
[----:B------:R-:W-:Y:S01]  /*2460*/  ISETP.GE.AND.EX P2, PT, R4, UR15, PT, P2 ;  /* 0x0000000f04007c0c */ /* 0x000fe2000bf46320 */
[-C--:B------:R-:W-:Y:S01]  /*2470*/  FMUL.FTZ R8, R19, R9.reuse ;  /* 0x0000000913087220 */ /* 0x080fe20000410000 */
[C---:B------:R-:W-:Y:S01]  /*2480*/  ISETP.GT.U32.OR P1, PT, R7.reuse, 0x27f, P1 ;  /* 0x0000027f0700780c */ /* 0x040fe20000f24470 */
[-C--:B------:R-:W-:Y:S01]  /*2490*/  FMUL.FTZ R0, R0, R9.reuse ;  /* 0x0000000900007220 */ /* 0x080fe20000410000 */
[----:B------:R-:W-:Y:S01]  /*24a0*/  ISETP.GT.U32.OR P2, PT, R7, 0x27f, P2 ;  /* 0x0000027f0700780c */ /* 0x000fe20001744470 */
        /* <DEDUP_REMOVED lines=13> */
[----:B--2---:R-:W-:-:S02]  /*2580*/  SHF.L.U32 R3, R3, 0x10, RZ ;  /* 0x0000001003037819 */ /* 0x004fc400000006ff */
[----:B---3--:R-:W-:Y:S02]  /*2590*/  SHF.L.U32 R10, R10, 0x10, RZ ;  /* 0x000000100a0a7819 */ /* 0x008fe400000006ff */
[----:B----4-:R-:W-:Y:S02]  /*25a0*/  SHF.L.U32 R14, R14, 0x10, RZ ;  /* 0x000000100e0e7819 */ /* 0x010fe400000006ff */
[----:B-----5:R-:W-:Y:S01]  /*25b0*/  SHF.L.U32 R12, R12, 0x10, RZ ;  /* 0x000000100c0c7819 */ /* 0x020fe200000006ff */
[----:B------:R-:W-:-:S04]  /*25c0*/  FFMA.FTZ R27, R3, R27, R10 ;  /* 0x0000001b031b7223 */ /* 0x000fc8000001000a */
        /* <DEDUP_REMOVED lines=12> */
.L_x_3802:
        /* <DEDUP_REMOVED lines=14> */
.L_x_3804:
[----:B------:R-:W-:Y:S05]  /*2770*/  BSYNC B0 ;  /* 0x0000000000007941 */ /* 0x000fea0003800000 */
.L_x_3803:
        /* <DEDUP_REMOVED lines=13> */
.L_x_3805:
        /* <DEDUP_REMOVED lines=14> */
.L_x_3807:
[----:B------:R-:W-:Y:S05]  /*2930*/  BSYNC B0 ;  /* 0x0000000000007941 */ /* 0x000fea0003800000 */
.L_x_3806:
[----:B------:R-:W-:Y:S01]  /*2940*/  FFMA.FTZ R26, R3, R26, R10 ;  /* 0x0000001a031a7223 */ /* 0x000fe2000001000a */
[----:B------:R-:W-:Y:S01]  /*2950*/  FFMA.FTZ R19, R14, R19, R12 ;  /* 0x000000130e137223 */ /* 0x000fe2000001000c */
[----:B------:R-:W-:Y:S06]  /*2960*/  @!P6 BRA `(.L_x_3808) ;  /* 0x000000000028e947 */ /* 0x000fec0003800000 */
[----:B------:R-:W-:Y:S01]  /*2970*/  FMUL.FTZ R0, R26, -1.4426950216293334961 ;  /* 0xbfb8aa3b1a007820 */ /* 0x000fe20000410000 */
[----:B------:R-:W-:-:S05]  /*2980*/  FMUL.FTZ R8, R19, -1.4426950216293334961 ;  /* 0xbfb8aa3b13087820 */ /* 0x000fca0000410000 */
[----:B------:R-:W2:Y:S08]  /*2990*/  MUFU.EX2 R0, R0 ;  /* 0x0000000000007308 */ /* 0x000eb00000000800 */
[----:B------:R-:W3:Y:S01]  /*29a0*/  MUFU.EX2 R8, R8 ;  /* 0x0000000800087308 */ /* 0x000ee20000000800 */
[----:B--2---:R-:W-:-:S07]  /*29b0*/  FADD.FTZ R5, R0, 1 ;  /* 0x3f80000000057421 */ /* 0x004fce0000010000 */
[----:B------:R-:W2:Y:S01]  /*29c0*/  MUFU.RCP R5, R5 ;  /* 0x0000000500057308 */ /* 0x000ea20000001000 */
[----:B---3--:R-:W-:-:S07]  /*29d0*/  FADD.FTZ R9, R8, 1 ;  /* 0x3f80000008097421 */ /* 0x008fce0000010000 */
[----:B01----:R-:W0:Y:S01]  /*29e0*/  MUFU.RCP R16, R9 ;  /* 0x0000000900107308 */ /* 0x003e220000001000 */
[----:B--2---:R-:W-:Y:S01]  /*29f0*/  FMUL.FTZ R26, R26, R5 ;  /* 0x000000051a1a7220 */ /* 0x004fe20000410000 */
[----:B0-----:R-:W-:-:S07]  /*2a00*/  FMUL.FTZ R19, R19, R16 ;  /* 0x0000001013137220 */ /* 0x001fce0000410000 */
.L_x_3808:
        /* <DEDUP_REMOVED lines=14> */
.L_x_3810:
[----:B------:R-:W-:Y:S05]  /*2af0*/  BSYNC B0 ;  /* 0x0000000000007941 */ /* 0x000fea0003800000 */
.L_x_3809:
[----:B------:R-:W-:Y:S01]  /*2b00*/  IADD3 R18, R33, 0x20, RZ ;  /* 0x0000002021127810 */ /* 0x000fe20007ffe0ff */
[--C-:B------:R-:W-:Y:S01]  /*2b10*/  FFMA.FTZ R24, R3, R24, R10.reuse ;  /* 0x0000001803187223 */ /* 0x100fe2000001000a */
[----:B01----:R-:W-:Y:S01]  /*2b20*/  IADD3 R17, R33, 0x28, RZ ;  /* 0x0000002821117810 */ /* 0x003fe20007ffe0ff */
[--C-:B------:R-:W-:Y:S01]  /*2b30*/  FFMA.FTZ R25, R3, R25, R10.reuse ;  /* 0x0000001903197223 */ /* 0x100fe2000001000a */
[----:B------:R-:W-:Y:S01]  /*2b40*/  IADD3 R16, R33, 0x30, RZ ;  /* 0x0000003021107810 */ /* 0x000fe20007ffe0ff */
[--C-:B------:R-:W-:Y:S01]  /*2b50*/  FFMA.FTZ R36, R3, R36, R10.reuse ;  /* 0x0000002403247223 */ /* 0x100fe2000001000a */
[----:B--2---:R-:W-:Y:S01]  /*2b60*/  IADD3 R9, R33, 0x38, RZ ;  /* 0x0000003821097810 */ /* 0x004fe20007ffe0ff */
[C-C-:B------:R-:W-:Y:S01]  /*2b70*/  FFMA.FTZ R37, R3.reuse, R37, R10.reuse ;  /* 0x0000002503257223 */ /* 0x140fe2000001000a */
        /* <DEDUP_REMOVED lines=36> */
.L_x_3811:
        /* <DEDUP_REMOVED lines=14> */
.L_x_3813:
[----:B------:R-:W-:Y:S05]  /*2ea0*/  BSYNC B0 ;  /* 0x0000000000007941 */ /* 0x000fea0003800000 */
.L_x_3812:
[----:B------:R-:W-:Y:S05]  /*2eb0*/  @!P6 BRA `(.L_x_3814) ;  /* 0x000000000028e947 */ /* 0x000fea0003800000 */
        /* <DEDUP_REMOVED lines=10> */
.L_x_3814:
        /* <DEDUP_REMOVED lines=14> */
.L_x_3816:
[----:B------:R-:W-:Y:S05]  /*3040*/  BSYNC B0 ;  /* 0x0000000000007941 */ /* 0x000fea0003800000 */
.L_x_3815:
[----:B------:R-:W-:Y:S05]  /*3050*/  @!P6 BRA `(.L_x_3817) ;  /* 0x000000000028e947 */ /* 0x000fea0003800000 */
[----:B------:R-:W-:Y:S01]  /*3060*/  FMUL.FTZ R2, R36, -1.4426950216293334961 ;  /* 0xbfb8aa3b24027820 */ /* 0x000fe20000410000 */
        /* <DEDUP_REMOVED lines=9> */
.L_x_3817:
        /* <DEDUP_REMOVED lines=14> */
.L_x_3819:
[----:B------:R-:W-:Y:S05]  /*31e0*/  BSYNC B0 ;  /* 0x0000000000007941 */ /* 0x000fea0003800000 */
.L_x_3818:
[----:B------:R-:W-:Y:S05]  /*31f0*/  @!P6 BRA `(.L_x_3820) ;  /* 0x000000000028e947 */ /* 0x000fea0003800000 */
[----:B------:R-:W-:Y:S01]  /*3200*/  FMUL.FTZ R5, R15, -1.4426950216293334961 ;  /* 0xbfb8aa3b0f057820 */ /* 0x000fe20000410000 */
[----:B------:R-:W-:-:S05]  /*3210*/  FMUL.FTZ R2, R37, -1.4426950216293334961 ;  /* 0xbfb8aa3b25027820 */ /* 0x000fca0000410000 */
[----:B------:R-:W0:Y:S08]  /*3220*/  MUFU.EX2 R5, R5 ;  /* 0x0000000500057308 */ /* 0x000e300000000800 */
[----:B------:R-:W3:Y:S01]  /*3230*/  MUFU.EX2 R2, R2 ;  /* 0x0000000200027308 */ /* 0x000ee20000000800 */
[----:B012---:R-:W-:-:S07]  /*3240*/  FADD.FTZ R10, R5, 1 ;  /* 0x3f800000050a7421 */ /* 0x007fce0000010000 */
[----:B------:R-:W0:Y:S01]  /*3250*/  MUFU.RCP R10, R10 ;  /* 0x0000000a000a7308 */ /* 0x000e220000001000 */
[----:B---3--:R-:W-:-:S07]  /*3260*/  FADD.FTZ R3, R2, 1 ;  /* 0x3f80000002037421 */ /* 0x008fce0000010000 */
[----:B------:R-:W1:Y:S01]  /*3270*/  MUFU.RCP R8, R3 ;  /* 0x0000000300087308 */ /* 0x000e620000001000 */
[----:B0-----:R-:W-:Y:S01]  /*3280*/  FMUL.FTZ R15, R15, R10 ;  /* 0x0000000a0f0f7220 */ /* 0x001fe20000410000 */
[----:B-1----:R-:W-:-:S07]  /*3290*/  FMUL.FTZ R37, R37, R8 ;  /* 0x0000000825257220 */ /* 0x002fce0000410000 */
.L_x_3820:
        /* <DEDUP_REMOVED lines=14> */
.L_x_3822:
[----:B------:R-:W-:Y:S05]  /*3380*/  BSYNC B0 ;  /* 0x0000000000007941 */ /* 0x000fea0003800000 */
.L_x_3821:
[----:B------:R-:W-:Y:S05]  /*3390*/  @!P6 BRA `(.L_x_3823) ;  /* 0x000000000028e947 */ /* 0x000fea0003800000 */
[----:B------:R-:W-:Y:S01]  /*33a0*/  FMUL.FTZ R2, R38, -1.4426950216293334961 ;  /* 0xbfb8aa3b26027820 */ /* 0x000fe20000410000 */
[----:B---3--:R-:W-:-:S05]  /*33b0*/  FMUL.FTZ R4, R20, -1.4426950216293334961 ;  /* 0xbfb8aa3b14047820 */ /* 0x008fca0000410000 */
[----:B------:R-:W3:Y:S08]  /*33c0*/  MUFU.EX2 R2, R2 ;  /* 0x0000000200027308 */ /* 0x000ef00000000800 */
[----:B------:R-:W4:Y:S01]  /*33d0*/  MUFU.EX2 R4, R4 ;  /* 0x0000000400047308 */ /* 0x000f220000000800 */
[----:B---3--:R-:W-:-:S07]  /*33e0*/  FADD.FTZ R3, R2, 1 ;  /* 0x3f80000002037421 */ /* 0x008fce0000010000 */
[----:B------:R-:W3:Y:S01]  /*33f0*/  MUFU.RCP R3, R3 ;  /* 0x0000000300037308 */ /* 0x000ee20000001000 */
[----:B----4-:R-:W-:-:S07]  /*3400*/  FADD.FTZ R5, R4, 1 ;  /* 0x3f80000004057421 */ /* 0x010fce0000010000 */
[----:B------:R-:W4:Y:S01]  /*3410*/  MUFU.RCP R5, R5 ;  /* 0x0000000500057308 */ /* 0x000f220000001000 */
[----:B---3--:R-:W-:Y:S01]  /*3420*/  FMUL.FTZ R38, R38, R3 ;  /* 0x0000000326267220 */ /* 0x008fe20000410000 */
[----:B----4-:R-:W-:-:S07]  /*3430*/  FMUL.FTZ R20, R20, R5 ;  /* 0x0000000514147220 */ /* 0x010fce0000410000 */
.L_x_3823:
[----:B------:R-:W-:Y:S04]  /*3440*/  BSSY B0, `(.L_x_3824) ;  /* 0x000000d000007945 */ /* 0x000fe80003800000 */
[----:B------:R-:W-:Y:S05]  /*3450*/  @P4 BRA `(.L_x_3825) ;  /* 0x00000000002c4947 */ /* 0x000fea0003800000 */
[----:B------:R-:W-:Y:S01]  /*3460*/  ULDC.64 UR12, c[0x0][0x270] ;  /* 0x00009c00000c7ab9 */ /* 0x000fe20000000a00 */
[----:B------:R-:W-:Y:S01]  /*3470*/  MOV R41, R43 ;  /* 0x0000002b00297202 */ /* 0x000fe20000000f00 */
[----:B------:R-:W-:Y:S01]  /*3480*/  IMAD R0, R0, UR12, RZ ;  /* 0x0000000c00007c24 */ /* 0x000fe2000f8e02ff */
[----:B---3--:R-:W-:Y:S01]  /*3490*/  F2FP.BF16.F32.PACK_AB R5, R20, R38 ;  /* 0x000000261405723e */ /* 0x008fe200000010ff */
[----:B------:R-:W-:-:S04]  /*34a0*/  IMAD.WIDE.U32 R40, R9, UR12, R40 ;  /* 0x0000000c09287c25 */ /* 0x000fc8000f8e0028 */
[----:B------:R-:W-:Y:S01]  /*34b0*/  IMAD R9, R9, UR13, R0 ;  /* 0x0000000d09097c24 */ /* 0x000fe2000f8e0200 */
[----:B------:R-:W-:Y:S02]  /*34c0*/  ULDC.64 UR12, c[0x0][0x210] ;  /* 0x00008400000c7ab9 */ /* 0x000fe40000000a00 */
[----:B------:R-:W-:Y:S02]  /*34d0*/  LEA R2, P1, R40, UR12, 0x1 ;  /* 0x0000000c28027c11 */ /* 0x000fe4000f8208ff */
[----:B------:R-:W-:-:S04]  /*34e0*/  IADD3 R9, R41, R9, RZ ;  /* 0x0000000929097210 */ /* 0x000fc80007ffe0ff */
[----:B------:R-:W-:-:S05]  /*34f0*/  LEA.HI.X R3, R40, UR13, R9, 0x1, P1 ;  /* 0x0000000d28037c11 */ /* 0x000fca00088f0c09 */
[----:B------:R4:W-:Y:S02]  /*3500*/  STG.E desc[UR8][R2.64], R5 ;  /* 0x0000000502007986 */ /* 0x0009e4000c101908 */
.L_x_3825:
[----:B------:R-:W-:Y:S05]  /*3510*/  BSYNC B0 ;  /* 0x0000000000007941 */ /* 0x000fea0003800000 */
.L_x_3824:
[----:B----4-:R-:W4:Y:S01]  /*3520*/  LDC R3, c[0x0][0x10] ;  /* 0x00000400ff037b82 */ /* 0x010f220000000800 */
[----:B------:R-:W-:Y:S02]  /*3530*/  IADD3 R28, R28, 0x1, RZ ;  /* 0x000000011c1c7810 */ /* 0x000fe40007ffe0ff */
[----:B----4-:R-:W-:-:S04]  /*3540*/  IADD3 R34, R3, R34, RZ ;  /* 0x0000002203227210 */ /* 0x010fc80007ffe0ff */
[----:B------:R-:W-:-:S13]  /*3550*/  ISETP.GE.AND P1, PT, R34, UR4, PT ;  /* 0x0000000422007c0c */ /* 0x000fda000bf26270 */
[----:B------:R-:W-:Y:S05]  /*3560*/  @!P1 BRA `(.L_x_3826) ;  /* 0xffffffcc00289947 */ /* 0x000fea000383ffff */
[----:B------:R-:W-:Y:S05]  /*3570*/  EXIT ;  /* 0x000000000000794d */ /* 0x000fea0003800000 */
.L_x_3827:
        /* <DEDUP_REMOVED lines=16> */
.L_x_5610:


//--------------------- .text._Z35group_norm_nhwc_fwd_one_pass_kernelI11Bf16IOBf16WLi128ELi160ELi640EEv26Group_norm_nhwc_fwd_params --------------------------
	.section	.text._Z35group_norm_nhwc_fwd_one_pass_kernelI11Bf16IOBf16WLi128ELi160ELi640EEv26Group_norm_nhwc_fwd_params,"ax",@progbits
	.align	128
        .global         _Z35group_norm_nhwc_fwd_one_pass_kernelI11Bf16IOBf16WLi128ELi160ELi640EEv26Group_norm_nhwc_fwd_params
        .type           _Z35group_norm_nhwc_fwd_one_pass_kernelI11Bf16IOBf16WLi128ELi160ELi640EEv26Group_norm_nhwc_fwd_params,@function
        .size           _Z35group_norm_nhwc_fwd_one_pass_kernelI11Bf16IOBf16WLi128ELi160ELi640EEv26Group_norm_nhwc_fwd_params,(.L_x_5611 - _Z35group_norm_nhwc_fwd_one_pass_kernelI11Bf16IOBf16WLi128ELi160ELi640EEv26Group_norm_nhwc_fwd_params)
        .other          _Z35group_norm_nhwc_fwd_one_pass_kernelI11Bf16IOBf16WLi128ELi160ELi640EEv26Group_norm_nhwc_fwd_params,@"STO_CUDA_ENTRY STV_DEFAULT"
_Z35group_norm_nhwc_fwd_one_pass_kernelI11Bf16IOBf16WLi128ELi160ELi640EEv26Group_norm_nhwc_fwd_params:
.text._Z35group_norm_nhwc_fwd_one_pass_kernelI11Bf16IOBf16WLi128ELi160ELi640EEv26Group_norm_nhwc_fwd_params:
        /* <DEDUP_REMOVED lines=11> */
[----:B------:R-:W-:-:S05]  /*00b0*/  ULDC.U8 UR10, c[0x0][0x28c] ;  /* 0x0000a300000a7ab9 */ /* 0x000fca0000000000 */
[----:B------:R-:W1:Y:S08]  /*00c0*/  LDC R4, c[0x0][0x294] ;  /* 0x0000a500ff047b82 */ /* 0x000e700000000800 */
[----:B------:R-:W2:Y:S01]  /*00d0*/  S2UR UR6, SR_CgaCtaId ;  /* 0x00000000000679c3 */ /* 0x000ea20000008800 */
[----:B0-----:R-:W-:Y:S01]  /*00e0*/  IMAD.WIDE.U32 R2, R0, -0x33333333, RZ ;  /* 0xcccccccd00027825 */ /* 0x001fe200078e00ff */
[----:B------:R-:W-:-:S04]  /*00f0*/  SHF.R.S32.HI R7, RZ, 0x1f, R0 ;  /* 0x0000001fff077819 */ /* 0x000fc80000011400 */
[----:B------:R-:W-:Y:S02]  /*0100*/  SHF.R.U32.HI R67, RZ, 0x6, R3 ;  /* 0x00000006ff437819 */ /* 0x000fe40000011603 */
[----:B------:R-:W0:Y:S01]  /*0110*/  S2R R3, SR_LANEID ;  /* 0x0000000000037919 */ /* 0x000e220000000000 */
[----:B------:R-:W-:Y:S01]  /*0120*/  LEA.HI R7, R7, R0, RZ, 0x5 ;  /* 0x0000000007077211 */ /* 0x000fe200078f28ff */
[----:B--2---:R-:W-:Y:S01]  /*0130*/  ULEA UR5, UR6, UR5, 0x18 ;  /* 0x0000000506057291 */ /* 0x004fe2000f8ec03f */
[----:B-1----:R-:W-:Y:S01]  /*0140*/  IMAD R2, R4, UR7, R67 ;  /* 0x0000000704027c24 */ /* 0x002fe2000f8e0243 */
[----:B------:R-:W-:Y:S01]  /*0150*/  HFMA2.MMA R4, -RZ, RZ, 0, 0 ;  /* 0x00000000ff047435 */ /* 0x000fe200000001ff */
[----:B------:R-:W-:Y:S01]  /*0160*/  IMAD R67, R67, -0x50, R0 ;  /* 0xffffffb043437824 */ /* 0x000fe200078e0200 */
[----:B------:R-:W-:Y:S02]  /*0170*/  SHF.R.S32.HI R6, RZ, 0x5, R7 ;  /* 0x00000005ff067819 */ /* 0x000fe40000011407 */
[----:B------:R-:W-:-:S02]  /*0180*/  ISETP.GE.U32.AND P0, PT, R2, UR8, PT ;  /* 0x0000000802007c0c */ /* 0x000fc4000bf06070 */
[----:B------:R-:W-:Y:S02]  /*0190*/  SHF.R.S32.HI R5, RZ, 0x1f, R2 ;  /* 0x0000001fff057819 */ /* 0x000fe40000011402 */
[----:B------:R-:W-:Y:S02]  /*01a0*/  SHF.L.U32 R67, R67, 0x1, RZ ;  /* 0x0000000143437819 */ /* 0x000fe400000006ff */
[----:B------:R-:W-:Y:S01]  /*01b0*/  ISETP.GE.AND.EX P0, PT, R5, UR9, PT, P0 ;  /* 0x0000000905007c0c */ /* 0x000fe2000bf06300 */
[----:B------:R-:W-:Y:S01]  /*01c0*/  ULDC.64 UR8, c[0x0][0x208] ;  /* 0x0000820000087ab9 */ /* 0x000fe20000000a00 */
[----:B------:R-:W-:Y:S02]  /*01d0*/  LEA R6, R6, UR5, 0x3 ;  /* 0x0000000506067c11 */ /* 0x000fe4000f8e18ff */
        /* <DEDUP_REMOVED lines=8> */
[----:B------:R-:W-:Y:S02]  /*0260*/  IADD3 R15, R2, 0x48, RZ ;  /* 0x00000048020f7810 */ /* 0x000fe40007ffe0ff */
[----:B------:R-:W-:Y:S02]  /*0270*/  ISETP.LT.U32.AND P0, PT, R0, 0x280, !P0 ;  /* 0x000002800000780c */ /* 0x000fe40004701070 */
[C---:B------:R-:W-:Y:S02]  /*0280*/  IADD3 R16, R2.reuse, 0x50, RZ ;  /* 0x0000005002107810 */ /* 0x040fe40007ffe0ff */
[C---:B------:R-:W-:Y:S02]  /*0290*/  IADD3 R17, R2.reuse, 0x58, RZ ;  /* 0x0000005802117810 */ /* 0x040fe40007ffe0ff */
[C---:B------:R-:W-:Y:S02]  /*02a0*/  IADD3 R18, R2.reuse, 0x60, RZ ;  /* 0x0000006002127810 */ /* 0x040fe40007ffe0ff */
[----:B------:R-:W-:-:S02]  /*02b0*/  IADD3 R19, R2, 0x68, RZ ;  /* 0x0000006802137810 */ /* 0x000fc40007ffe0ff */
[C---:B------:R-:W-:Y:S02]  /*02c0*/  IADD3 R40, R2.reuse, 0x70, RZ ;  /* 0x0000007002287810 */ /* 0x040fe40007ffe0ff */
[----:B0-----:R-:W-:-:S07]  /*02d0*/  IADD3 R41, R2, 0x78, RZ ;  /* 0x0000007802297810 */ /* 0x001fce0007ffe0ff */
.L_x_3885:
[----:B------:R-:W0:Y:S01]  /*02e0*/  LDC R27, c[0x0][0x288] ;  /* 0x0000a200ff1b7b82 */ /* 0x000e220000000800 */
[----:B------:R-:W-:Y:S01]  /*02f0*/  ULDC.64 UR14, c[0x0][0x278] ;  /* 0x00009e00000e7ab9 */ /* 0x000fe20000000a00 */
[----:B------:R-:W-:Y:S01]  /*0300*/  SHF.R.S32.HI R43, RZ, 0x1f, R7 ;  /* 0x0000001fff2b7819 */ /* 0x000fe20000011407 */
[----:B------:R-:W-:Y:S01]  /*0310*/  ULDC.64 UR12, c[0x0][0x280] ;  /* 0x0000a000000c7ab9 */ /* 0x000fe20000000a00 */
[----:B------:R-:W-:Y:S02]  /*0320*/  ISETP.GE.U32.AND P3, PT, R7, UR14, PT ;  /* 0x0000000e07007c0c */ /* 0x000fe4000bf66070 */
[----:B------:R-:W-:Y:S02]  /*0330*/  SHF.R.S32.HI R45, RZ, 0x1f, R8 ;  /* 0x0000001fff2d7819 */ /* 0x000fe40000011408 */
[----:B------:R-:W-:Y:S01]  /*0340*/  ISETP.GE.AND.EX P3, PT, R43, UR15, PT, P3 ;  /* 0x0000000f2b007c0c */ /* 0x000fe2000bf66330 */
[----:B-1----:R-:W1:Y:S01]  /*0350*/  @P0 LDC.64 R30, c[0x0][0x270] ;  /* 0x00009c00ff1e0b82 */ /* 0x002e620000000a00 */
[----:B------:R-:W-:-:S02]  /*0360*/  SHF.R.S32.HI R47, RZ, 0x1f, R9 ;  /* 0x0000001fff2f7819 */ /* 0x000fc40000011409 */
[C---:B------:R-:W-:Y:S02]  /*0370*/  ISETP.GT.U32.OR P3, PT, R0.reuse, 0x27f, P3 ;  /* 0x0000027f0000780c */ /* 0x040fe40001f64470 */
[----:B------:R-:W-:Y:S02]  /*0380*/  ISETP.GE.U32.AND P6, PT, R9, UR14, PT ;  /* 0x0000000e09007c0c */ /* 0x000fe4000bfc6070 */
[----:B------:R-:W-:Y:S01]  /*0390*/  SHF.R.S32.HI R49, RZ, 0x1f, R10 ;  /* 0x0000001fff317819 */ /* 0x000fe2000001140a */
[----:B--2---:R-:W2:Y:S01]  /*03a0*/  @P0 LDC.64 R32, c[0x0][0x220] ;  /* 0x00008800ff200b82 */ /* 0x004ea20000000a00 */
[----:B------:R-:W-:Y:S02]  /*03b0*/  ISETP.GE.AND.EX P6, PT, R47, UR15, PT, P6 ;  /* 0x0000000f2f007c0c */ /* 0x000fe4000bfc6360 */
[----:B------:R-:W-:Y:S02]  /*03c0*/  SHF.R.S32.HI R51, RZ, 0x1f, R11 ;  /* 0x0000001fff337819 */ /* 0x000fe4000001140b */
[----:B------:R-:W-:-:S02]  /*03d0*/  ISETP.GT.U32.OR P6, PT, R0, 0x27f, P6 ;  /* 0x0000027f0000780c */ /* 0x000fc400037c4470 */
[----:B0--34-:R-:W-:Y:S01]  /*03e0*/  IABS R23, R27 ;  /* 0x0000001b00177213 */ /* 0x019fe20000000000 */
[----:B------:R-:W0:Y:S01]  /*03f0*/  @!P3 LDC.64 R28, c[0x0][0x220] ;  /* 0x00008800ff1cbb82 */ /* 0x000e220000000a00 */
[----:B------:R-:W-:Y:S02]  /*0400*/  MOV R44, RZ ;  /* 0x000000ff002c7202 */ /* 0x000fe40000000f00 */
        /* <DEDUP_REMOVED lines=18> */
[----:B------:R-:W-:Y:S02]  /*0530*/  ISETP.GE.U32.AND P1, PT, R22, R23, PT ;  /* 0x000000171600720c */ /* 0x000fe40003f26070 */
[----:B------:R-:W-:-:S11]  /*0540*/  ISETP.NE.AND P2, PT, R27, RZ, PT ;  /* 0x000000ff1b00720c */ /* 0x000fd60003f45270 */
[----:B------:R-:W-:Y:S02]  /*0550*/  @P1 IADD3 R21, R21, 0x1, RZ ;  /* 0x0000000115151810 */ /* 0x000fe40007ffe0ff */
[----:B------:R-:W-:-:S03]  /*0560*/  ISETP.GE.U32.AND P1, PT, R8, UR14, PT ;  /* 0x0000000e08007c0c */ /* 0x000fc6000bf26070 */
[----:B------:R-:W-:Y:S01]  /*0570*/  IMAD.MOV.U32 R23, RZ, RZ, R21 ;  /* 0x000000ffff177224 */ /* 0x000fe200078e0015 */
[----:B------:R-:W-:-:S04]  /*0580*/  ISETP.GE.AND.EX P1, PT, R45, UR15, PT, P1 ;  /* 0x0000000f2d007c0c */ /* 0x000fc8000bf26310 */
[----:B------:R-:W-:Y:S02]  /*0590*/  @!P4 IADD3 R23, -R23, RZ, RZ ;  /* 0x000000ff1717c210 */ /* 0x000fe40007ffe1ff */
[----:B------:R-:W-:Y:S02]  /*05a0*/  @!P2 LOP3.LUT R23, RZ, R27, RZ, 0x33, !PT ;  /* 0x0000001bff17a212 */ /* 0x000fe400078e33ff */
[----:B------:R-:W-:Y:S02]  /*05b0*/  ISETP.GT.U32.OR P1, PT, R0, 0x27f, P1 ;  /* 0x0000027f0000780c */ /* 0x000fe40000f24470 */
[----:B------:R-:W-:Y:S02]  /*05c0*/  IADD3 R21, -R23, RZ, RZ ;  /* 0x000000ff17157210 */ /* 0x000fe40007ffe1ff */
[----:B------:R-:W-:-:S03]  /*05d0*/  SHF.R.S32.HI R22, RZ, 0x1f, R23 ;  /* 0x0000001fff167819 */ /* 0x000fc60000011417 */
[----:B------:R-:W-:Y:S02]  /*05e0*/  IMAD R42, R27, R21, R58 ;  /* 0x000000151b2a7224 */ /* 0x000fe400078e023a */
[----:B------:R-:W3:Y:S01]  /*05f0*/  @!P3 LDC.64 R20, c[0x0][0x270] ;  /* 0x00009c00ff14bb82 */ /* 0x000ee20000000a00 */
[----:B------:R-:W-:Y:S02]  /*0600*/  IMAD R22, R22, UR12, RZ ;  /* 0x0000000c16167c24 */ /* 0x000fe4000f8e02ff */
[----:B------:R-:W-:Y:S02]  /*0610*/  IMAD R42, R42, 0xa0, RZ ;  /* 0x000000a02a2a7824 */ /* 0x000fe400078e02ff */
[----:B------:R-:W-:Y:S02]  /*0620*/  IMAD R89, R23, UR13, R22 ;  /* 0x0000000d17597c24 */ /* 0x000fe4000f8e0216 */
[----:B-1----:R-:W-:Y:S01]  /*0630*/  @P0 IMAD R22, R5, R30, RZ ;  /* 0x0000001e05160224 */ /* 0x002fe200078e02ff */
[----:B------:R-:W-:Y:S01]  /*0640*/  IADD3 R86, P2, R67, R42, RZ ;  /* 0x0000002a43567210 */ /* 0x000fe20007f5e0ff */
[----:B------:R-:W1:Y:S03]  /*0650*/  @!P1 LDC.64 R26, c[0x0][0x270] ;  /* 0x00009c00ff1a9b82 */ /* 0x000e660000000a00 */
[----:B------:R-:W-:Y:S01]  /*0660*/  LEA.HI.X.SX32 R87, R42, R25, 0x1, P2 ;  /* 0x000000192a577211 */ /* 0x000fe200010f0eff */
[----:B------:R-:W-:Y:S01]  /*0670*/  @P0 IMAD R25, R2, R31, R22 ;  /* 0x0000001f02190224 */ /* 0x000fe200078e0216 */
[----:B------:R-:W-:Y:S01]  /*0680*/  ISETP.GE.U32.AND P2, PT, R10, UR14, PT ;  /* 0x0000000e0a007c0c */ /* 0x000fe2000bf46070 */
[----:B------:R-:W-:-:S03]  /*0690*/  IMAD.WIDE.U32 R86, R23, UR12, R86 ;  /* 0x0000000c17567c25 */ /* 0x000fc6000f8e0056 */
[----:B------:R-:W-:Y:S02]  /*06a0*/  ISETP.GE.AND.EX P2, PT, R49, UR15, PT, P2 ;  /* 0x0000000f31007c0c */ /* 0x000fe4000bf46320 */
[----:B------:R-:W-:Y:S01]  /*06b0*/  IADD3 R89, R87, R89, RZ ;  /* 0x0000005957597210 */ /* 0x000fe20007ffe0ff */
[----:B---3--:R-:W-:Y:S01]  /*06c0*/  @!P3 IMAD R22, R43, R20, RZ ;  /* 0x000000142b16b224 */ /* 0x008fe200078e02ff */
[-C--:B------:R-:W-:Y:S02]  /*06d0*/  @P0 MOV R88, R86.reuse ;  /* 0x0000005600580202 */ /* 0x080fe40000000f00 */
[----:B------:R-:W-:Y:S01]  /*06e0*/  ISETP.GT.U32.OR P2, PT, R0, 0x27f, P2 ;  /* 0x0000027f0000780c */ /* 0x000fe20001744470 */
[----:B------:R-:W-:Y:S01]  /*06f0*/  @!P3 IMAD R37, R7, R21, R22 ;  /* 0x000000150725b224 */ /* 0x000fe200078e0216 */
[----:B------:R-:W-:Y:S01]  /*0700*/  @!P3 MOV R34, R86 ;  /* 0x000000560022b202 */ /* 0x000fe20000000f00 */
[----:B------:R-:W3:Y:S01]  /*0710*/  @!P1 LDC.64 R22, c[0x0][0x220] ;  /* 0x00008800ff169b82 */ /* 0x000ee20000000a00 */
[----:B------:R-:W-:Y:S01]  /*0720*/  @P0 IMAD.WIDE.U32 R30, R2, R30, R88 ;  /* 0x0000001e021e0225 */ /* 0x000fe200078e0058 */
[----:B------:R-:W-:-:S02]  /*0730*/  @!P3 MOV R35, R89 ;  /* 0x000000590023b202 */ /* 0x000fc40000000f00 */
[----:B------:R-:W-:Y:S02]  /*0740*/  @!P1 MOV R36, R86 ;  /* 0x0000005600249202 */ /* 0x000fe40000000f00 */
[----:B------:R-:W-:Y:S01]  /*0750*/  @P0 IADD3 R21, R31, R25, RZ ;  /* 0x000000191f150210 */ /* 0x000fe20007ffe0ff */
[----:B------:R-:W-:Y:S01]  /*0760*/  @!P3 IMAD.WIDE.U32 R34, R7, R20, R34 ;  /* 0x000000140722b225 */ /* 0x000fe200078e0022 */
[C---:B--2---:R-:W-:Y:S01]  /*0770*/  @P0 LEA R32, P4, R30.reuse, R32, 0x1 ;  /* 0x000000201e200211 */ /* 0x044fe200078808ff */
[----:B------:R-:W2:Y:S03]  /*0780*/  @!P6 LDC.64 R24, c[0x0][0x270] ;  /* 0x00009c00ff18eb82 */ /* 0x000ea60000000a00 */
[----:B------:R-:W-:Y:S02]  /*0790*/  @P0 LEA.HI.X R33, R30, R33, R21, 0x1, P4 ;  /* 0x000000211e210211 */ /* 0x000fe400020f0c15 */
[----:B------:R-:W-:-:S02]  /*07a0*/  @!P3 IADD3 R31, R35, R37, RZ ;  /* 0x00000025231fb210 */ /* 0x000fc40007ffe0ff */
[C---:B0-----:R-:W-:Y:S01]  /*07b0*/  @!P3 LEA R30, P5, R34.reuse, R28, 0x1 ;  /* 0x0000001c221eb211 */ /* 0x041fe200078a08ff */
[----:B------:R-:W0:Y:S01]  /*07c0*/  @!P2 LDC.64 R20, c[0x0][0x270] ;  /* 0x00009c00ff14ab82 */ /* 0x000e220000000a00 */
[----:B------:R-:W-:Y:S01]  /*07d0*/  @!P1 MOV R37, R89 ;  /* 0x0000005900259202 */ /* 0x000fe20000000f00 */
[-C--:B-1----:R-:W-:Y:S01]  /*07e0*/  @!P1 IMAD R28, R45, R26.reuse, RZ ;  /* 0x0000001a2d1c9224 */ /* 0x082fe200078e02ff */
[----:B------:R-:W-:Y:S02]  /*07f0*/  ISETP.GE.U32.AND P4, PT, R11, UR14, PT ;  /* 0x0000000e0b007c0c */ /* 0x000fe4000bf86070 */
[----:B------:R-:W-:Y:S01]  /*0800*/  @!P3 LEA.HI.X R31, R34, R29, R31, 0x1, P5 ;  /* 0x0000001d221fb211 */ /* 0x000fe200028f0c1f */
[C---:B------:R-:W-:Y:S01]  /*0810*/  @!P1 IMAD R35, R8.reuse, R27, R28 ;  /* 0x0000001b08239224 */ /* 0x040fe200078e021c */
[----:B------:R-:W-:Y:S01]  /*0820*/  ISETP.GE.AND.EX P4, PT, R51, UR15, PT, P4 ;  /* 0x0000000f33007c0c */ /* 0x000fe2000bf86340 */
[----:B------:R-:W-:Y:S01]  /*0830*/  @!P1 IMAD.WIDE.U32 R36, R8, R26, R36 ;  /* 0x0000001a08249225 */ /* 0x000fe200078e0024 */
[----:B------:R-:W-:Y:S01]  /*0840*/  SHF.R.S32.HI R53, RZ, 0x1f, R12 ;  /* 0x0000001fff357819 */ /* 0x000fe2000001140c */
[----:B------:R-:W1:Y:S01]  /*0850*/  @!P6 LDC.64 R26, c[0x0][0x220] ;  /* 0x00008800ff1aeb82 */ /* 0x000e620000000a00 */
[----:B------:R-:W-:Y:S01]  /*0860*/  ISETP.GT.U32.OR P4, PT, R0, 0x27f, P4 ;  /* 0x0000027f0000780c */ /* 0x000fe20002784470 */
[----:B------:R4:W5:Y:S01]  /*0870*/  @!P3 LDG.E R44, desc[UR8][R30.64] ;  /* 0x000000081e2cb981 */ /* 0x000962000c1e1900 */
[----:B------:R-:W-:-:S02]  /*0880*/  @!P1 IADD3 R35, R37, R35, RZ ;  /* 0x0000002325239210 */ /* 0x000fc40007ffe0ff */
[----:B---3--:R-:W-:-:S03]  /*0890*/  @!P1 LEA R34, P5, R36, R22, 0x1 ;  /* 0x0000001624229211 */ /* 0x008fc600078a08ff */
[----:B------:R-:W3:Y:S01]  /*08a0*/  @!P2 LDC.64 R28, c[0x0][0x220] ;  /* 0x00008800ff1cab82 */ /* 0x000ee20000000a00 */
[----:B------:R-:W-:Y:S02]  /*08b0*/  @!P1 LEA.HI.X R35, R36, R23, R35, 0x1, P5 ;  /* 0x0000001724239211 */ /* 0x000fe400028f0c23 */
[----:B------:R-:W-:Y:S01]  /*08c0*/  ISETP.GE.U32.AND P5, PT, R12, UR14, PT ;  /* 0x0000000e0c007c0c */ /* 0x000fe2000bfa6070 */
[----:B--2---:R-:W-:Y:S01]  /*08d0*/  @!P6 IMAD R22, R47, R24, RZ ;  /* 0x000000182f16e224 */ /* 0x004fe200078e02ff */
[----:B----4-:R-:W-:Y:S02]  /*08e0*/  @!P6 MOV R30, R86 ;  /* 0x00000056001ee202 */ /* 0x010fe40000000f00 */
[----:B------:R-:W-:Y:S02]  /*08f0*/  ISETP.GE.AND.EX P5, PT, R53, UR15, PT, P5 ;  /* 0x0000000f35007c0c */ /* 0x000fe4000bfa6350 */
[----:B------:R-:W-:Y:S01]  /*0900*/  @!P6 MOV R31, R89 ;  /* 0x00000059001fe202 */ /* 0x000fe20000000f00 */
[----:B------:R-:W-:Y:S01]  /*0910*/  @!P6 IMAD R25, R9, R25, R22 ;  /* 0x000000190919e224 */ /* 0x000fe200078e0216 */
[----:B------:R-:W-:Y:S01]  /*0920*/  ISETP.GT.U32.OR P5, PT, R0, 0x27f, P5 ;  /* 0x0000027f0000780c */ /* 0x000fe20002fa4470 */
[----:B------:R-:W2:Y:S01]  /*0930*/  @!P4 LDC.64 R22, c[0x0][0x270] ;  /* 0x00009c00ff16cb82 */ /* 0x000ea20000000a00 */
[----:B0-----:R-:W-:-:S02]  /*0940*/  @!P2 IMAD R36, R49, R20, RZ ;  /* 0x000000143124a224 */ /* 0x001fc400078e02ff */
[----:B------:R-:W-:Y:S01]  /*0950*/  @!P6 IMAD.WIDE.U32 R30, R9, R24, R30 ;  /* 0x00000018091ee225 */ /* 0x000fe200078e001e */
[----:B------:R-:W-:-:S03]  /*0960*/  @!P2 MOV R37, R89 ;  /* 0x000000590025a202 */ /* 0x000fc60000000f00 */
[----:B------:R-:W-:Y:S01]  /*0970*/  @!P2 IMAD R39, R10, R21, R36 ;  /* 0x000000150a27a224 */ /* 0x000fe200078e0224 */
[----:B------:R-:W-:Y:S02]  /*0980*/  @!P2 MOV R36, R86 ;  /* 0x000000560024a202 */ /* 0x000fe40000000f00 */
[----:B------:R-:W-:Y:S02]  /*0990*/  @!P6 IADD3 R25, R31, R25, RZ ;  /* 0x000000191f19e210 */ /* 0x000fe40007ffe0ff */
[----:B-1----:R-:W-:Y:S02]  /*09a0*/  @!P6 LEA R24, P3, R30, R26, 0x1 ;  /* 0x0000001a1e18e211 */ /* 0x002fe400078608ff */
[----:B------:R-:W-:Y:S01]  /*09b0*/  MOV R46, RZ ;  /* 0x000000ff002e7202 */ /* 0x000fe20000000f00 */
[----:B------:R-:W-:Y:S01]  /*09c0*/  @!P2 IMAD.WIDE.U32 R20, R10, R20, R36 ;  /* 0x000000140a14a225 */ /* 0x000fe200078e0024 */
[----:B------:R-:W-:Y:S02]  /*09d0*/  @!P6 LEA.HI.X R25, R30, R27, R25, 0x1, P3 ;  /* 0x0000001b1e19e211 */ /* 0x000fe400018f0c19 */
[----:B------:R-:W0:Y:S02]  /*09e0*/  @!P5 LDC.64 R26, c[0x0][0x270] ;  /* 0x00009c00ff1adb82 */ /* 0x000e240000000a00 */
[----:B------:R1:W4:Y:S01]  /*09f0*/  @!P1 LDG.E R46, desc[UR8][R34.64] ;  /* 0x00000008222e9981 */ /* 0x000322000c1e1900 */
[----:B------:R-:W-:-:S02]  /*0a00*/  @!P2 IADD3 R21, R21, R39, RZ ;  /* 0x000000271515a210 */ /* 0x000fc40007ffe0ff */
[----:B---3--:R-:W-:-:S03]  /*0a10*/  @!P2 LEA R28, P1, R20, R28, 0x1 ;  /* 0x0000001c141ca211 */ /* 0x008fc600078208ff */
[----:B------:R-:W3:Y:S01]  /*0a20*/  @!P4 LDC.64 R30, c[0x0][0x220] ;  /* 0x00008800ff1ecb82 */ /* 0x000ee20000000a00 */
[----:B------:R-:W-:Y:S02]  /*0a30*/  @!P2 LEA.HI.X R29, R20, R29, R21, 0x1, P1 ;  /* 0x0000001d141da211 */ /* 0x000fe400008f0c15 */
[----:B------:R-:W-:Y:S02]  /*0a40*/  SHF.R.S32.HI R55, RZ, 0x1f, R13 ;  /* 0x0000001fff377819 */ /* 0x000fe4000001140d */
[----:B------:R-:W-:Y:S02]  /*0a50*/  ISETP.GE.U32.AND P3, PT, R13, UR14, PT ;  /* 0x0000000e0d007c0c */ /* 0x000fe4000bf66070 */
[----:B------:R-:W-:Y:S01]  /*0a60*/  SHF.R.S32.HI R57, RZ, 0x1f, R14 ;  /* 0x0000001fff397819 */ /* 0x000fe2000001140e */
[----:B-1----:R-:W1:Y:S01]  /*0a70*/  @!P5 LDC.64 R34, c[0x0][0x220] ;  /* 0x00008800ff22db82 */ /* 0x002e620000000a00 */
[----:B------:R-:W-:Y:S01]  /*0a80*/  ISETP.GE.U32.AND P1, PT, R14, UR14, PT ;  /* 0x0000000e0e007c0c */ /* 0x000fe2000bf26070 */
[----:B--2---:R-:W-:Y:S01]  /*0a90*/  @!P4 IMAD R20, R51, R22, RZ ;  /* 0x000000163314c224 */ /* 0x004fe200078e02ff */
[----:B------:R-:W-:-:S02]  /*0aa0*/  ISETP.GE.AND.EX P3, PT, R55, UR15, PT, P3 ;  /* 0x0000000f37007c0c */ /* 0x000fc4000bf66330 */
[----:B------:R-:W-:Y:S01]  /*0ab0*/  ISETP.GE.AND.EX P1, PT, R57, UR15, PT, P1 ;  /* 0x0000000f39007c0c */ /* 0x000fe2000bf26310 */
[C---:B------:R-:W-:Y:S01]  /*0ac0*/  @!P4 IMAD R37, R11.reuse, R23, R20 ;  /* 0x000000170b25c224 */ /* 0x040fe200078e0214 */
[----:B------:R-:W-:Y:S02]  /*0ad0*/  MOV R48, RZ ;  /* 0x000000ff00307202 */ /* 0x000fe40000000f00 */
[C---:B------:R-:W-:Y:S02]  /*0ae0*/  ISETP.GT.U32.OR P3, PT, R0.reuse, 0x27f, P3 ;  /* 0x0000027f0000780c */ /* 0x040fe40001f64470 */
[----:B------:R-:W-:Y:S01]  /*0af0*/  ISETP.GT.U32.OR P1, PT, R0, 0x27f, P1 ;  /* 0x0000027f0000780c */ /* 0x000fe20000f24470 */
[----:B------:R-:W-:Y:S01]  /*0b00*/  @!P4 IMAD.MOV.U32 R21, RZ, RZ, R89 ;  /* 0x000000ffff15c224 */ /* 0x000fe200078e0059 */
[----:B------:R-:W-:Y:S01]  /*0b10*/  @!P4 MOV R20, R86 ;  /* 0x000000560014c202 */ /* 0x000fe20000000f00 */
[----:B------:R0:W2:Y:S04]  /*0b20*/  @!P6 LDG.E R48, desc[UR8][R24.64] ;  /* 0x000000081830e981 */ /* 0x0000a8000c1e1900 */
[----:B------:R-:W-:Y:S01]  /*0b30*/  @!P4 IMAD.WIDE.U32 R22, R11, R22, R20 ;  /* 0x000000160b16c225 */ /* 0x000fe200078e0014 */
[----:B------:R-:W-:-:S03]  /*0b40*/  MOV R50, RZ ;  /* 0x000000ff00327202 */ /* 0x000fc60000000f00 */
[----:B------:R-:W1:Y:S01]  /*0b50*/  @!P3 LDC.64 R20, c[0x0][0x270] ;  /* 0x00009c00ff14bb82 */ /* 0x000e620000000a00 */
[----:B0-----:R-:W-:Y:S01]  /*0b60*/  @!P5 IMAD R24, R53, R26, RZ ;  /* 0x0000001a3518d224 */ /* 0x001fe200078e02ff */
[----:B------:R-:W-:Y:S01]  /*0b70*/  @!P4 IADD3 R23, R23, R37, RZ ;  /* 0x000000251717c210 */ /* 0x000fe20007ffe0ff */
[----:B------:R-:W2:Y:S01]  /*0b80*/  @!P2 LDG.E R50, desc[UR8][R28.64] ;  /* 0x000000081c32a981 */ /* 0x000ea2000c1e1900 */
[----:B---3--:R-:W-:Y:S01]  /*0b90*/  @!P4 LEA R30, P6, R22, R30, 0x1 ;  /* 0x0000001e161ec211 */ /* 0x008fe200078c08ff */
[----:B------:R-:W-:-:S03]  /*0ba0*/  @!P5 IMAD R37, R12, R27, R24 ;  /* 0x0000001b0c25d224 */ /* 0x000fc600078e0218 */
[----:B------:R-:W0:Y:S01]  /*0bb0*/  @!P1 LDC.64 R24, c[0x0][0x270] ;  /* 0x00009c00ff189b82 */ /* 0x000e220000000a00 */
[----:B------:R-:W-:Y:S02]  /*0bc0*/  @!P4 LEA.HI.X R31, R22, R31, R23, 0x1, P6 ;  /* 0x0000001f161fc211 */ /* 0x000fe400030f0c17 */
[----:B------:R-:W-:Y:S02]  /*0bd0*/  @!P5 MOV R22, R86 ;  /* 0x000000560016d202 */ /* 0x000fe40000000f00 */
[----:B------:R-:W-:Y:S02]  /*0be0*/  @!P5 MOV R23, R89 ;  /* 0x000000590017d202 */ /* 0x000fe40000000f00 */
[----:B------:R-:W-:Y:S02]  /*0bf0*/  SHF.R.S32.HI R59, RZ, 0x1f, R15 ;  /* 0x0000001fff3b7819 */ /* 0x000fe4000001140f */
[----:B------:R-:W-:Y:S01]  /*0c00*/  ISETP.GE.U32.AND P2, PT, R15, UR14, PT ;  /* 0x0000000e0f007c0c */ /* 0x000fe2000bf46070 */
[----:B------:R-:W-:Y:S01]  /*0c10*/  @!P5 IMAD.WIDE.U32 R26, R12, R26, R22 ;  /* 0x0000001a0c1ad225 */ /* 0x000fe200078e0016 */
[----:B------:R-:W-:Y:S01]  /*0c20*/  MOV R54, RZ ;  /* 0x000000ff00367202 */ /* 0x000fe20000000f00 */
[----:B------:R-:W3:Y:S01]  /*0c30*/  @!P3 LDC.64 R22, c[0x0][0x220] ;  /* 0x00008800ff16bb82 */ /* 0x000ee20000000a00 */
[----:B------:R-:W-:-:S02]  /*0c40*/  ISETP.GE.AND.EX P2, PT, R59, UR15, PT, P2 ;  /* 0x0000000f3b007c0c */ /* 0x000fc4000bf46320 */
[----:B------:R-:W-:Y:S02]  /*0c50*/  @!P5 IADD3 R27, R27, R37, RZ ;  /* 0x000000251b1bd210 */ /* 0x000fe40007ffe0ff */
[----:B------:R-:W-:Y:S01]  /*0c60*/  ISETP.GT.U32.OR P2, PT, R0, 0x27f, P2 ;  /* 0x0000027f0000780c */ /* 0x000fe20001744470 */
[----:B------:R0:W2:Y:S01]  /*0c70*/  @!P4 LDG.E R54, desc[UR8][R30.64] ;  /* 0x000000081e36c981 */ /* 0x0000a2000c1e1900 */
[----:B-1----:R-:W-:Y:S02]  /*0c80*/  @!P5 LEA R34, P6, R26, R34, 0x1 ;  /* 0x000000221a22d211 */ /* 0x002fe400078c08ff */
[----:B------:R-:W-:Y:S02]  /*0c90*/  SHF.R.S32.HI R63, RZ, 0x1f, R16 ;  /* 0x0000001fff3f7819 */ /* 0x000fe40000011410 */
[----:B------:R-:W-:Y:S02]  /*0ca0*/  ISETP.GE.U32.AND P4, PT, R16, UR14, PT ;  /* 0x0000000e10007c0c */ /* 0x000fe4000bf86070 */
[----:B------:R-:W-:-:S02]  /*0cb0*/  MOV R52, RZ ;  /* 0x000000ff00347202 */ /* 0x000fc40000000f00 */
[----:B------:R-:W-:Y:S02]  /*0cc0*/  @!P5 LEA.HI.X R35, R26, R35, R27, 0x1, P6 ;  /* 0x000000231a23d211 */ /* 0x000fe400030f0c1b */
[----:B------:R-:W-:Y:S01]  /*0cd0*/  ISETP.GE.AND.EX P4, PT, R63, UR15, PT, P4 ;  /* 0x0000000f3f007c0c */ /* 0x000fe2000bf86340 */
[----:B------:R-:W1:Y:S01]  /*0ce0*/  @!P1 LDC.64 R26, c[0x0][0x220] ;  /* 0x00008800ff1a9b82 */ /* 0x000e620000000a00 */
[----:B------:R0:W2:Y:S02]  /*0cf0*/  @P0 LDG.E R52, desc[UR8][R32.64] ;  /* 0x0000000820340981 */ /* 0x0000a4000c1e1900 */
[----:B------:R-:W-:Y:S01]  /*0d00*/  ISETP.GT.U32.OR P4, PT, R0, 0x27f, P4 ;  /* 0x0000027f0000780c */ /* 0x000fe20002784470 */
[----:B------:R-:W-:Y:S02]  /*0d10*/  @!P3 IMAD R36, R55, R20, RZ ;  /* 0x000000143724b224 */ /* 0x000fe400078e02ff */
[----:B0-----:R-:W-:Y:S01]  /*0d20*/  @!P1 IMAD R30, R57, R24, RZ ;  /* 0x00000018391e9224 */ /* 0x001fe200078e02ff */
[----:B------:R-:W-:Y:S01]  /*0d30*/  MOV R56, RZ ;  /* 0x000000ff00387202 */ /* 0x000fe20000000f00 */
[----:B------:R-:W0:Y:S01]  /*0d40*/  @!P2 LDC.64 R28, c[0x0][0x270] ;  /* 0x00009c00ff1cab82 */ /* 0x000e220000000a00 */
[----:B------:R-:W-:-:S02]  /*0d50*/  @!P3 MOV R32, R86 ;  /* 0x000000560020b202 */ /* 0x000fc40000000f00 */
[----:B------:R-:W-:Y:S01]  /*0d60*/  @!P3 MOV R33, R89 ;  /* 0x000000590021b202 */ /* 0x000fe20000000f00 */
[C---:B------:R-:W-:Y:S01]  /*0d70*/  @!P3 IMAD R21, R13.reuse, R21, R36 ;  /* 0x000000150d15b224 */ /* 0x040fe200078e0224 */
[----:B------:R-:W-:Y:S01]  /*0d80*/  @!P1 MOV R31, R89 ;  /* 0x00000059001f9202 */ /* 0x000fe20000000f00 */
[C---:B------:R-:W-:Y:S01]  /*0d90*/  @!P1 IMAD R37, R14.reuse, R25, R30 ;  /* 0x000000190e259224 */ /* 0x040fe200078e021e */
[----:B------:R-:W-:Y:S01]  /*0da0*/  @!P1 MOV R30, R86 ;  /* 0x00000056001e9202 */ /* 0x000fe20000000f00 */
[----:B------:R-:W-:Y:S01]  /*0db0*/  @!P3 IMAD.WIDE.U32 R32, R13, R20, R32 ;  /* 0x000000140d20b225 */ /* 0x000fe200078e0020 */
[----:B------:R3:W2:Y:S01]  /*0dc0*/  @!P5 LDG.E R56, desc[UR8][R34.64] ;  /* 0x000000082238d981 */ /* 0x0006a2000c1e1900 */
[----:B------:R-:W-:Y:S02]  /*0dd0*/  SHF.R.S32.HI R65, RZ, 0x1f, R17 ;  /* 0x0000001fff417819 */ /* 0x000fe40000011411 */
[----:B------:R-:W-:Y:S01]  /*0de0*/  @!P1 IMAD.WIDE.U32 R30, R14, R24, R30 ;  /* 0x000000180e1e9225 */ /* 0x000fe200078e001e */
[----:B------:R-:W-:Y:S01]  /*0df0*/  @!P3 IADD3 R33, R33, R21, RZ ;  /* 0x000000152121b210 */ /* 0x000fe20007ffe0ff */
[----:B------:R-:W0:Y:S01]  /*0e00*/  @!P4 LDC.64 R24, c[0x0][0x270] ;  /* 0x00009c00ff18cb82 */ /* 0x000e220000000a00 */
[----:B------:R-:W-:-:S02]  /*0e10*/  ISETP.GE.U32.AND P5, PT, R17, UR14, PT ;  /* 0x0000000e11007c0c */ /* 0x000fc4000bfa6070 */
[----:B---3--:R-:W-:-:S05]  /*0e20*/  @!P3 LEA R34, P6, R32, R22, 0x1 ;  /* 0x000000162022b211 */ /* 0x008fca00078c08ff */
[----:B------:R-:W3:Y:S01]  /*0e30*/  @!P2 LDC.64 R20, c[0x0][0x220] ;  /* 0x00008800ff14ab82 */ /* 0x000ee20000000a00 */
[----:B------:R-:W-:Y:S02]  /*0e40*/  MOV R62, RZ ;  /* 0x000000ff003e7202 */ /* 0x000fe40000000f00 */
[----:B------:R-:W-:Y:S02]  /*0e50*/  @!P3 LEA.HI.X R35, R32, R23, R33, 0x1, P6 ;  /* 0x000000172023b211 */ /* 0x000fe400030f0c21 */
[----:B------:R-:W-:Y:S02]  /*0e60*/  ISETP.GE.AND.EX P5, PT, R65, UR15, PT, P5 ;  /* 0x0000000f41007c0c */ /* 0x000fe4000bfa6350 */
[----:B------:R-:W-:Y:S01]  /*0e70*/  @!P1 IADD3 R22, R31, R37, RZ ;  /* 0x000000251f169210 */ /* 0x000fe20007ffe0ff */
[----:B------:R-:W2:Y:S01]  /*0e80*/  @!P3 LDG.E R62, desc[UR8][R34.64] ;  /* 0x00000008223eb981 */ /* 0x000ea2000c1e1900 */
[----:B-1----:R-:W-:Y:S02]  /*0e90*/  @!P1 LEA R32, P6, R30, R26, 0x1 ;  /* 0x0000001a1e209211 */ /* 0x002fe400078c08ff */
[----:B------:R-:W-:-:S02]  /*0ea0*/  ISETP.GT.U32.OR P3, PT, R0, 0x27f, P5 ;  /* 0x0000027f0000780c */ /* 0x000fc40002f64470 */
[----:B------:R-:W-:Y:S02]  /*0eb0*/  @!P1 LEA.HI.X R33, R30, R27, R22, 0x1, P6 ;  /* 0x0000001b1e219211 */ /* 0x000fe400030f0c16 */
[----:B------:R-:W-:Y:S02]  /*0ec0*/  @!P2 MOV R30, R86 ;  /* 0x00000056001ea202 */ /* 0x000fe40000000f00 */
[----:B------:R-:W-:Y:S01]  /*0ed0*/  @!P2 MOV R31, R89 ;  /* 0x00000059001fa202 */ /* 0x000fe20000000f00 */
[-C--:B0-----:R-:W-:Y:S01]  /*0ee0*/  @!P2 IMAD R26, R59, R28.reuse, RZ ;  /* 0x0000001c3b1aa224 */ /* 0x081fe200078e02ff */
[----:B------:R-:W0:Y:S01]  /*0ef0*/  @!P4 LDC.64 R22, c[0x0][0x220] ;  /* 0x00008800ff16cb82 */ /* 0x000e220000000a00 */
[----:B------:R-:W-:Y:S01]  /*0f00*/  MOV R64, RZ ;  /* 0x000000ff00407202 */ /* 0x000fe20000000f00 */
[C---:B------:R-:W-:Y:S01]  /*0f10*/  @!P2 IMAD.WIDE.U32 R30, R15.reuse, R28, R30 ;  /* 0x0000001c0f1ea225 */ /* 0x040fe200078e001e */
[----:B------:R-:W-:Y:S02]  /*0f20*/  SHF.R.S32.HI R71, RZ, 0x1f, R18 ;  /* 0x0000001fff477819 */ /* 0x000fe40000011412 */
[----:B------:R-:W-:Y:S01]  /*0f30*/  ISETP.GE.U32.AND P5, PT, R18, UR14, PT ;  /* 0x0000000e12007c0c */ /* 0x000fe2000bfa6070 */
[----:B------:R-:W-:Y:S01]  /*0f40*/  @!P2 IMAD R29, R15, R29, R26 ;  /* 0x0000001d0f1da224 */ /* 0x000fe200078e021a */
[----:B------:R1:W2:Y:S01]  /*0f50*/  @!P1 LDG.E R64, desc[UR8][R32.64] ;  /* 0x0000000820409981 */ /* 0x0002a2000c1e1900 */
[----:B------:R-:W1:Y:S01]  /*0f60*/  @!P3 LDC.64 R26, c[0x0][0x270] ;  /* 0x00009c00ff1abb82 */ /* 0x000e620000000a00 */
[----:B---3--:R-:W-:Y:S01]  /*0f70*/  @!P2 LEA R28, P6, R30, R20, 0x1 ;  /* 0x000000141e1ca211 */ /* 0x008fe200078c08ff */
[----:B------:R-:W-:Y:S01]  /*0f80*/  @!P4 IMAD R20, R63, R24, RZ ;  /* 0x000000183f14c224 */ /* 0x000fe200078e02ff */
[----:B------:R-:W-:-:S02]  /*0f90*/  SHF.R.S32.HI R69, RZ, 0x1f, R19 ;  /* 0x0000001fff457819 */ /* 0x000fc40000011413 */
[----:B------:R-:W-:Y:S02]  /*0fa0*/  ISETP.GE.AND.EX P5, PT, R71, UR15, PT, P5 ;  /* 0x0000000f47007c0c */ /* 0x000fe4000bfa6350 */
[----:B------:R-:W-:Y:S02]  /*0fb0*/  @!P2 IADD3 R29, R31, R29, RZ ;  /* 0x0000001d1f1da210 */ /* 0x000fe40007ffe0ff */
[----:B------:R-:W-:Y:S01]  /*0fc0*/  ISETP.GE.U32.AND P1, PT, R19, UR14, PT ;  /* 0x0000000e13007c0c */ /* 0x000fe2000bf26070 */
[----:B------:R-:W-:Y:S01]  /*0fd0*/  @!P4 IMAD R31, R16, R25, R20 ;  /* 0x00000019101fc224 */ /* 0x000fe200078e0214 */
[----:B------:R-:W-:Y:S02]  /*0fe0*/  @!P2 LEA.HI.X R29, R30, R21, R29, 0x1, P6 ;  /* 0x000000151e1da211 */ /* 0x000fe400030f0c1d */
[----:B------:R-:W-:Y:S02]  /*0ff0*/  ISETP.GT.U32.OR P5, PT, R0, 0x27f, P5 ;  /* 0x0000027f0000780c */ /* 0x000fe40002fa4470 */
[----:B------:R-:W-:-:S02]  /*1000*/  ISETP.GE.AND.EX P1, PT, R69, UR15, PT, P1 ;  /* 0x0000000f45007c0c */ /* 0x000fc4000bf26310 */
[----:B------:R-:W-:Y:S02]  /*1010*/  @!P4 MOV R20, R86 ;  /* 0x000000560014c202 */ /* 0x000fe40000000f00 */
[----:B------:R-:W-:Y:S02]  /*1020*/  @!P4 MOV R21, R89 ;  /* 0x000000590015c202 */ /* 0x000fe40000000f00 */
[----:B------:R-:W-:Y:S01]  /*1030*/  ISETP.GT.U32.OR P1, PT, R0, 0x27f, P1 ;  /* 0x0000027f0000780c */ /* 0x000fe20000f24470 */
[----:B------:R-:W-:Y:S01]  /*1040*/  @!P4 IMAD.WIDE.U32 R24, R16, R24, R20 ;  /* 0x000000181018c225 */ /* 0x000fe200078e0014 */
[----:B------:R-:W-:-:S03]  /*1050*/  MOV R66, RZ ;  /* 0x000000ff00427202 */ /* 0x000fc60000000f00 */
[----:B------:R-:W3:Y:S01]  /*1060*/  @!P5 LDC.64 R20, c[0x0][0x270] ;  /* 0x00009c00ff14db82 */ /* 0x000ee20000000a00 */
[----:B------:R-:W-:Y:S02]  /*1070*/  @!P4 IADD3 R25, R25, R31, RZ ;  /* 0x0000001f1919c210 */ /* 0x000fe40007ffe0ff */
[----:B0-----:R-:W-:Y:S01]  /*1080*/  @!P4 LEA R36, P6, R24, R22, 0x1 ;  /* 0x000000161824c211 */ /* 0x001fe200078c08ff */
[----:B------:R0:W2:Y:S04]  /*1090*/  @!P2 LDG.E R66, desc[UR8][R28.64] ;  /* 0x000000081c42a981 */ /* 0x0000a8000c1e1900 */
        /* <DEDUP_REMOVED lines=11> */
[----:B------:R-:W5:Y:S01]  /*1150*/  @!P5 LDC.64 R24, c[0x0][0x220] ;  /* 0x00008800ff18db82 */ /* 0x000f620000000a00 */
[----:B------:R-:W-:-:S02]  /*1160*/  ISETP.GE.AND.EX P6, PT, R75, UR15, PT, P6 ;  /* 0x0000000f4b007c0c */ /* 0x000fc4000bfc6360 */
[----:B------:R-:W-:Y:S02]  /*1170*/  @!P3 MOV R34, R86 ;  /* 0x000000560022b202 */ /* 0x000fe40000000f00 */
[----:B------:R-:W-:Y:S01]  /*1180*/  @!P3 MOV R35, R89 ;  /* 0x000000590023b202 */ /* 0x000fe20000000f00 */
[----:B------:R-:W-:Y:S01]  /*1190*/  IMAD.MOV.U32 R68, RZ, RZ, RZ ;  /* 0x000000ffff447224 */ /* 0x000fe200078e00ff */
[----:B------:R-:W-:Y:S01]  /*11a0*/  ISETP.GT.U32.OR P6, PT, R0, 0x27f, P6 ;  /* 0x0000027f0000780c */ /* 0x000fe200037c4470 */
[----:B------:R-:W-:-:S04]  /*11b0*/  @!P3 IMAD.WIDE.U32 R34, R17, R26, R34 ;  /* 0x0000001a1122b225 */ /* 0x000fc800078e0022 */
[----:B------:R3:W2:Y:S01]  /*11c0*/  @!P4 LDG.E R68, desc[UR8][R36.64] ;  /* 0x000000082444c981 */ /* 0x0006a2000c1e1900 */
[----:B------:R-:W4:Y:S01]  /*11d0*/  @!P1 LDC.64 R26, c[0x0][0x220] ;  /* 0x00008800ff1a9b82 */ /* 0x000f220000000a00 */
[----:B------:R-:W-:Y:S02]  /*11e0*/  @!P3 IADD3 R33, R35, R33, RZ ;  /* 0x000000212321b210 */ /* 0x000fe40007ffe0ff */
[----:B0-----:R-:W-:Y:S01]  /*11f0*/  @!P3 LEA R32, P4, R34, R30, 0x1 ;  /* 0x0000001e2220b211 */ /* 0x001fe200078808ff */
[----:B---3--:R-:W-:-:S04]  /*1200*/  @!P5 IMAD R30, R71, R20, RZ ;  /* 0x00000014471ed224 */ /* 0x008fc800078e02ff */
[----:B------:R-:W0:Y:S01]  /*1210*/  @!P2 LDC.64 R28, c[0x0][0x270] ;  /* 0x00009c00ff1cab82 */ /* 0x000e220000000a00 */
[----:B------:R-:W-:Y:S02]  /*1220*/  @!P5 MOV R36, R86 ;  /* 0x000000560024d202 */ /* 0x000fe40000000f00 */
[----:B------:R-:W-:Y:S01]  /*1230*/  @!P5 MOV R37, R89 ;  /* 0x000000590025d202 */ /* 0x000fe20000000f00 */
[----:B------:R-:W-:Y:S01]  /*1240*/  @!P5 IMAD R39, R18, R21, R30 ;  /* 0x000000151227d224 */ /* 0x000fe200078e021e */
[----:B------:R-:W-:Y:S01]  /*1250*/  @!P3 LEA.HI.X R33, R34, R31, R33, 0x1, P4 ;  /* 0x0000001f2221b211 */ /* 0x000fe200020f0c21 */
[----:B-1----:R-:W-:Y:S02]  /*1260*/  @!P1 IMAD R34, R69, R22, RZ ;  /* 0x0000001645229224 */ /* 0x002fe400078e02ff */
[----:B------:R-:W-:Y:S01]  /*1270*/  @!P5 IMAD.WIDE.U32 R36, R18, R20, R36 ;  /* 0x000000141224d225 */ /* 0x000fe200078e0024 */
[----:B------:R-:W1:Y:S01]  /*1280*/  @!P6 LDC.64 R30, c[0x0][0x270] ;  /* 0x00009c00ff1eeb82 */ /* 0x000e620000000a00 */
[----:B------:R-:W-:-:S02]  /*1290*/  @!P1 MOV R35, R89 ;  /* 0x0000005900239202 */ /* 0x000fc40000000f00 */
[----:B------:R-:W-:Y:S01]  /*12a0*/  @!P1 IMAD R61, R19, R23, R34 ;  /* 0x00000017133d9224 */ /* 0x000fe200078e0222 */
[----:B------:R-:W-:Y:S02]  /*12b0*/  @!P1 MOV R34, R86 ;  /* 0x0000005600229202 */ /* 0x000fe40000000f00 */
[----:B------:R-:W-:Y:S02]  /*12c0*/  @!P5 IADD3 R23, R37, R39, RZ ;  /* 0x000000272517d210 */ /* 0x000fe40007ffe0ff */
[----:B------:R-:W3:Y:S01]  /*12d0*/  @!P2 LDC.64 R20, c[0x0][0x220] ;  /* 0x00008800ff14ab82 */ /* 0x000ee20000000a00 */
[C---:B-----5:R-:W-:Y:S01]  /*12e0*/  @!P5 LEA R24, P4, R36.reuse, R24, 0x1 ;  /* 0x000000182418d211 */ /* 0x060fe200078808ff */
[----:B------:R-:W-:Y:S01]  /*12f0*/  @!P1 IMAD.WIDE.U32 R34, R19, R22, R34 ;  /* 0x0000001613229225 */ /* 0x000fe200078e0022 */
[----:B------:R-:W-:Y:S02]  /*1300*/  MOV R70, RZ ;  /* 0x000000ff00467202 */ /* 0x000fe40000000f00 */
[----:B------:R-:W-:-:S02]  /*1310*/  @!P5 LEA.HI.X R25, R36, R25, R23, 0x1, P4 ;  /* 0x000000192419d211 */ /* 0x000fc400020f0c17 */
[----:B------:R-:W-:Y:S01]  /*1320*/  MOV R72, RZ ;  /* 0x000000ff00487202 */ /* 0x000fe20000000f00 */
[----:B------:R-:W5:Y:S01]  /*1330*/  @!P6 LDC.64 R22, c[0x0][0x220] ;  /* 0x00008800ff16eb82 */ /* 0x000f620000000a00 */
[----:B------:R1:W2:Y:S01]  /*1340*/  @!P3 LDG.E R70, desc[UR8][R32.64] ;  /* 0x000000082046b981 */ /* 0x0002a2000c1e1900 */
[----:B------:R-:W-:Y:S01]  /*1350*/  @!P1 IADD3 R35, R35, R61, RZ ;  /* 0x0000003d23239210 */ /* 0x000fe20007ffe0ff */
[----:B0-----:R-:W-:Y:S01]  /*1360*/  @!P2 IMAD R36, R73, R28, RZ ;  /* 0x0000001c4924a224 */ /* 0x001fe200078e02ff */
[C---:B----4-:R-:W-:Y:S01]  /*1370*/  @!P1 LEA R26, P3, R34.reuse, R26, 0x1 ;  /* 0x0000001a221a9211 */ /* 0x050fe200078608ff */
[----:B------:R0:W4:Y:S01]  /*1380*/  @!P5 LDG.E R72, desc[UR8][R24.64] ;  /* 0x000000081848d981 */ /* 0x000122000c1e1900 */
[----:B------:R-:W-:Y:S02]  /*1390*/  MOV R74, RZ ;  /* 0x000000ff004a7202 */ /* 0x000fe40000000f00 */
[----:B------:R-:W-:Y:S01]  /*13a0*/  @!P1 LEA.HI.X R27, R34, R27, R35, 0x1, P3 ;  /* 0x0000001b221b9211 */ /* 0x000fe200018f0c23 */
[----:B------:R-:W-:-:S02]  /*13b0*/  @!P2 IMAD R35, R40, R29, R36 ;  /* 0x0000001d2823a224 */ /* 0x000fc400078e0224 */
[----:B-1----:R-:W-:Y:S02]  /*13c0*/  @!P6 IMAD R32, R75, R30, RZ ;  /* 0x0000001e4b20e224 */ /* 0x002fe400078e02ff */
[----:B------:R1:W4:Y:S01]  /*13d0*/  @!P1 LDG.E R74, desc[UR8][R26.64] ;  /* 0x000000081a4a9981 */ /* 0x000322000c1e1900 */
[----:B0-----:R-:W-:Y:S02]  /*13e0*/  @!P2 MOV R24, R86 ;  /* 0x000000560018a202 */ /* 0x001fe40000000f00 */
[----:B------:R-:W-:-:S03]  /*13f0*/  @!P2 MOV R25, R89 ;  /* 0x000000590019a202 */ /* 0x000fc60000000f00 */
[----:B------:R-:W-:Y:S01]  /*1400*/  @!P2 IMAD.WIDE.U32 R28, R40, R28, R24 ;  /* 0x0000001c281ca225 */ /* 0x000fe200078e0018 */
[----:B------:R-:W-:Y:S02]  /*1410*/  @!P6 MOV R24, R86 ;  /* 0x000000560018e202 */ /* 0x000fe40000000f00 */
[----:B------:R-:W-:Y:S01]  /*1420*/  @!P6 MOV R25, R89 ;  /* 0x000000590019e202 */ /* 0x000fe20000000f00 */
[----:B------:R-:W-:Y:S01]  /*1430*/  @!P6 IMAD R31, R41, R31, R32 ;  /* 0x0000001f291fe224 */ /* 0x000fe200078e0220 */
[----:B------:R-:W-:Y:S02]  /*1440*/  @!P2 IADD3 R29, R29, R35, RZ ;  /* 0x000000231d1da210 */ /* 0x000fe40007ffe0ff */
[C---:B---3--:R-:W-:Y:S01]  /*1450*/  @!P2 LEA R20, P1, R28.reuse, R20, 0x1 ;  /* 0x000000141c14a211 */ /* 0x048fe200078208ff */
[----:B------:R-:W-:Y:S01]  /*1460*/  @!P6 IMAD.WIDE.U32 R24, R41, R30, R24 ;  /* 0x0000001e2918e225 */ /* 0x000fe200078e0018 */
[----:B------:R-:W-:Y:S02]  /*1470*/  MOV R76, RZ ;  /* 0x000000ff004c7202 */ /* 0x000fe40000000f00 */
[----:B------:R-:W-:-:S02]  /*1480*/  @!P2 LEA.HI.X R21, R28, R21, R29, 0x1, P1 ;  /* 0x000000151c15a211 */ /* 0x000fc400008f0c1d */
[----:B------:R-:W-:Y:S02]  /*1490*/  @!P6 IADD3 R25, R25, R31, RZ ;  /* 0x0000001f1919e210 */ /* 0x000fe40007ffe0ff */
[C---:B-----5:R-:W-:Y:S01]  /*14a0*/  @!P6 LEA R22, P1, R24.reuse, R22, 0x1 ;  /* 0x000000161816e211 */ /* 0x060fe200078208ff */
[----:B------:R0:W3:Y:S01]  /*14b0*/  @!P2 LDG.E R76, desc[UR8][R20.64] ;  /* 0x00000008144ca981 */ /* 0x0000e2000c1e1900 */
[----:B------:R-:W-:Y:S02]  /*14c0*/  MOV R83, RZ ;  /* 0x000000ff00537202 */ /* 0x000fe40000000f00 */
[----:B------:R-:W-:-:S05]  /*14d0*/  @!P6 LEA.HI.X R23, R24, R23, R25, 0x1, P1 ;  /* 0x000000171817e211 */ /* 0x000fca00008f0c19 */
[----:B------:R5:W3:Y:S01]  /*14e0*/  @!P6 LDG.E R83, desc[UR8][R22.64] ;  /* 0x000000081653e981 */ /* 0x000ae2000c1e1900 */
[----:B------:R-:W-:-:S04]  /*14f0*/  PRMT R25, R44, 0x7632, R25 ;  /* 0x000076322c197816 */ /* 0x000fc80000000019 */
[----:B-1----:R-:W-:Y:S01]  /*1500*/  SHF.L.U32 R27, R25, 0x10, RZ ;  /* 0x00000010191b7819 */ /* 0x002fe200000006ff */
[----:B------:R-:W-:-:S04]  /*1510*/  IMAD.U32 R26, R44, 0x10000, RZ ;  /* 0x000100002c1a7824 */ /* 0x000fc800078e00ff */
[----:B0-----:R-:W-:Y:S01]  /*1520*/  FADD.FTZ R20, R26, R27 ;  /* 0x0000001b1a147221 */ /* 0x001fe20000010000 */
[----:B------:R-:W-:Y:S01]  /*1530*/  FMUL.FTZ R29, R27, R27 ;  /* 0x0000001b1b1d7220 */ /* 0x000fe20000410000 */
[----:B------:R-:W-:-:S04]  /*1540*/  PRMT R28, R46, 0x7632, R28 ;  /* 0x000076322e1c7816 */ /* 0x000fc8000000001c */
[----:B-----5:R-:W-:Y:S02]  /*1550*/  SHF.L.U32 R23, R28, 0x10, RZ ;  /* 0x000000101c177819 */ /* 0x020fe400000006ff */
[----:B------:R-:W-:Y:S01]  /*1560*/  SHF.L.U32 R22, R46, 0x10, RZ ;  /* 0x000000102e167819 */ /* 0x000fe200000006ff */
[----:B------:R-:W-:Y:S01]  /*1570*/  FFMA.FTZ R26, R26, R26, R29 ;  /* 0x0000001a1a1a7223 */ /* 0x000fe2000001001d */
[----:B--2---:R-:W-:-:S04]  /*1580*/  PRMT R24, R52, 0x7632, R24 ;  /* 0x0000763234187816 */ /* 0x004fc80000000018 */
        /* <DEDUP_REMOVED lines=31> */
[----:B------:R-:W-:Y:S01]  /*1780*/  PRMT R27, R56, 0x7632, R27 ;  /* 0x00007632381b7816 */ /* 0x000fe2000000001b */
        /* <DEDUP_REMOVED lines=12> */
[----:B------:R-:W-:Y:S01]  /*1850*/  PRMT R25, R64, 0x7632, R25 ;  /* 0x0000763240197816 */ /* 0x000fe20000000019 */
[----:B------:R-:W-:Y:S01]  /*1860*/  FADD.FTZ R21, R21, R24 ;  /* 0x0000001815157221 */ /* 0x000fe20000010000 */
        /* <DEDUP_REMOVED lines=20> */
[----:B------:R-:W-:Y:S01]  /*19b0*/  FFMA.FTZ R24, R23, R23, R24 ;  /* 0x0000001717187223 */ /* 0x000fe20000010018 */
[C---:B------:R-:W-:Y:S02]  /*19c0*/  PRMT R25, R68.reuse, 0x7632, R25 ;  /* 0x0000763244197816 */ /* 0x040fe40000000019 */
[----:B------:R-:W-:Y:S02]  /*19d0*/  SHF.L.U32 R22, R68, 0x10, RZ ;  /* 0x0000001044167819 */ /* 0x000fe400000006ff */
[----:B------:R-:W-:Y:S01]  /*19e0*/  SHF.L.U32 R27, R25, 0x10, RZ ;  /* 0x00000010191b7819 */ /* 0x000fe200000006ff */
[----:B------:R-:W-:-:S04]  /*19f0*/  FADD.FTZ R25, R23, R26 ;  /* 0x0000001a17197221 */ /* 0x000fc80000010000 */
[----:B------:R-:W-:Y:S01]  /*1a00*/  FMUL.FTZ R23, R27, R27 ;  /* 0x0000001b1b177220 */ /* 0x000fe20000410000 */
[----:B------:R-:W-:Y:S01]  /*1a10*/  FADD.FTZ R20, R20, R25 ;  /* 0x0000001914147221 */ /* 0x000fe20000010000 */
[C---:B------:R-:W-:Y:S01]  /*1a20*/  FADD.FTZ R27, R22.reuse, R27 ;  /* 0x0000001b161b7221 */ /* 0x040fe20000010000 */
[----:B------:R-:W-:Y:S01]  /*1a30*/  FADD.FTZ R21, R21, R24 ;  /* 0x0000001815157221 */ /* 0x000fe20000010000 */
[----:B------:R-:W-:Y:S02]  /*1a40*/  FFMA.FTZ R22, R22, R22, R23 ;  /* 0x0000001616167223 */ /* 0x000fe40000010017 */
[----:B------:R-:W-:Y:S02]  /*1a50*/  FADD.FTZ R20, R20, R27 ;  /* 0x0000001b14147221 */ /* 0x000fe40000010000 */
[----:B------:R-:W-:Y:S01]  /*1a60*/  FADD.FTZ R21, R21, R22 ;  /* 0x0000001615157221 */ /* 0x000fe20000010000 */
[----:B------:R-:W-:-:S04]  /*1a70*/  PRMT R26, R70, 0x7632, R26 ;  /* 0x00007632461a7816 */ /* 0x000fc8000000001a */
[----:B------:R-:W-:Y:S02]  /*1a80*/  SHF.L.U32 R26, R26, 0x10, RZ ;  /* 0x000000101a1a7819 */ /* 0x000fe400000006ff */
[----:B----4-:R-:W-:Y:S02]  /*1a90*/  PRMT R25, R72, 0x7632, R25 ;  /* 0x0000763248197816 */ /* 0x010fe40000000019 */
[----:B------:R-:W-:Y:S01]  /*1aa0*/  SHF.L.U32 R23, R70, 0x10, RZ ;  /* 0x0000001046177819 */ /* 0x000fe200000006ff */
[----:B------:R-:W-:Y:S01]  /*1ab0*/  FMUL.FTZ R24, R26, R26 ;  /* 0x0000001a1a187220 */ /* 0x000fe20000410000 */
[----:B------:R-:W-:Y:S01]  /*1ac0*/  SHF.L.U32 R27, R25, 0x10, RZ ;  /* 0x00000010191b7819 */ /* 0x000fe200000006ff */
[----:B------:R-:W-:Y:S02]  /*1ad0*/  IMAD.U32 R22, R72, 0x10000, RZ ;  /* 0x0001000048167824 */ /* 0x000fe400078e00ff */
        /* <DEDUP_REMOVED lines=14> */
[----:B---3--:R-:W-:-:S04]  /*1bc0*/  PRMT R25, R76, 0x7632, R25 ;  /* 0x000076324c197816 */ /* 0x008fc80000000019 */
        /* <DEDUP_REMOVED lines=108> */
.L_x_3829:
[----:B------:R-:W-:Y:S05]  /*2290*/  BSYNC B0 ;  /* 0x0000000000007941 */ /* 0x000fea0003800000 */
.L_x_3828:
        /* <DEDUP_REMOVED lines=36> */
.L_x_3832:
[----:B-1----:R-:W2:Y:S04]  /*24e0*/  LDG.E.STRONG.GPU R22, desc[UR8][R20.64] ;  /* 0x0000000814167981 */ /* 0x002ea8000c1ef900 */
[----:B--2---:R-:W-:Y:S01]  /*24f0*/  CCTL.IVALL ;  /* 0x00000000ff00798f */ /* 0x004fe20002000000 */
[----:B------:R-:W-:Y:S05]  /*2500*/  YIELD ;  /* 0x0000000000007946 */ /* 0x000fea0003800000 */
[----:B------:R-:W-:-:S13]  /*2510*/  ISETP.NE.AND P1, PT, R22, R25, PT ;  /* 0x000000191600720c */ /* 0x000fda0003f25270 */
[----:B------:R-:W-:Y:S05]  /*2520*/  @P1 BRA `(.L_x_3832) ;  /* 0xfffffffc00ec1947 */ /* 0x000fea000383ffff */
.L_x_3831:
        /* <DEDUP_REMOVED lines=11> */
.L_x_3834:
        /* <DEDUP_REMOVED lines=63> */
.L_x_3833:
        /* <DEDUP_REMOVED lines=11> */
[----:B------:R-:W-:-:S04]  /*2a80*/  IMAD R23, R23, R84, RZ ;  /* 0x0000005417177224 */ /* 0x000fc800078e02ff */
[----:B------:R-:W-:-:S04]  /*2a90*/  IMAD.SHL.U32 R23, R23, 0x2, RZ ;  /* 0x0000000217177824 */ /* 0x000fc800078e00ff */
[----:B--2---:R-:W-:-:S04]  /*2aa0*/  IMAD.WIDE R20, R23, 0x4, R20 ;  /* 0x0000000417147825 */ /* 0x004fc800078e0214 */
[----:B-1----:R-:W-:-:S04]  /*2ab0*/  IMAD R23, R38, UR5, R25 ;  /* 0x0000000526177c24 */ /* 0x002fc8000f8e0219 */
[----:B------:R-:W-:-:S06]  /*2ac0*/  IMAD.WIDE.U32 R20, R23, 0x8, R20 ;  /* 0x0000000817147825 */ /* 0x000fcc00078e0014 */
[----:B------:R-:W0:Y:S02]  /*2ad0*/  LDG.E.64 R20, desc[UR8][R20.64] ;  /* 0x0000000814147981 */ /* 0x000e24000c1e1b00 */
[----:B0-----:R-:W-:Y:S01]  /*2ae0*/  FADD.FTZ R60, R60, R20 ;  /* 0x000000143c3c7221 */ /* 0x001fe20000010000 */
[----:B------:R-:W-:-:S07]  /*2af0*/  FADD.FTZ R61, R61, R21 ;  /* 0x000000153d3d7221 */ /* 0x000fce0000010000 */
.L_x_3836:
[----:B------:R-:W-:Y:S05]  /*2b00*/  BSYNC B0 ;  /* 0x0000000000007941 */ /* 0x000fea0003800000 */
.L_x_3835:
        /* <DEDUP_REMOVED lines=21> */
[----:B----4-:R-:W-:Y:S01]  /*2c60*/  @!P2 IMAD.WIDE R24, R25, 0x4, R22 ;  /* 0x000000041918a825 */ /* 0x010fe200078e0216 */
        /* <DEDUP_REMOVED lines=10> */
.L_x_3830:
[----:B------:R-:W-:Y:S01]  /*2d10*/  ULDC.64 UR12, c[0x0][0x218] ;  /* 0x00008600000c7ab9 */ /* 0x000fe20000000a00 */
[----:B------:R-:W-:Y:S01]  /*2d20*/  LOP3.LUT P1, RZ, R0, UR7, RZ, 0xfc, !PT ;  /* 0x0000000700ff7c12 */ /* 0x000fe2000f82fcff */
[----:B------:R-:W2:Y:S01]  /*2d30*/  S2UR UR6, SR_CgaCtaId ;  /* 0x00000000000679c3 */ /* 0x000ea20000008800 */
[----:B------:R-:W-:Y:S01]  /*2d40*/  ISETP.EQ.U32.AND P2, PT, RZ, UR12, PT ;  /* 0x0000000cff007c0c */ /* 0x000fe2000bf42070 */
[----:B------:R-:W-:Y:S01]  /*2d50*/  UMOV UR5, 0x400 ;  /* 0x0000040000057882 */ /* 0x000fe20000000000 */
[----:B------:R-:W-:Y:S02]  /*2d60*/  IADD3 R39, R67, R42, RZ ;  /* 0x0000002a43277210 */ /* 0x000fe40007ffe0ff */
        /* <DEDUP_REMOVED lines=15> */
[----:B------:R-:W3:Y:S04]  /*2e60*/  LDG.E.U16 R90, desc[UR8][R24.64+0x2] ;  /* 0x00000208185a7981 */ /* 0x000ee8000c1e1500 */
[----:B------:R-:W4:Y:S04]  /*2e70*/  LDG.E.U16 R84, desc[UR8][R38.64] ;  /* 0x0000000826547981 */ /* 0x000f28000c1e1500 */
[----:B------:R5:W4:Y:S01]  /*2e80*/  LDG.E.U16 R91, desc[UR8][R38.64+0x2] ;  /* 0x00000208265b7981 */ /* 0x000b22000c1e1500 */
[----:B-1----:R-:W-:-:S02]  /*2e90*/  MOV R26, 0x3f800000 ;  /* 0x3f800000001a7802 */ /* 0x002fc40000000f00 */
[----:B------:R-:W-:Y:S01]  /*2ea0*/  ISETP.NE.AND P5, PT, RZ, UR10, PT ;  /* 0x0000000aff007c0c */ /* 0x000fe2000bfa5270 */
[----:B------:R-:W1:Y:S01]  /*2eb0*/  LDS.64 R22, [UR5+0xc0] ;  /* 0x0000c005ff167984 */ /* 0x000e620008000a00 */
[----:B------:R-:W-:Y:S02]  /*2ec0*/  SHF.L.U32 R27, R52, 0x10, RZ ;  /* 0x00000010341b7819 */ /* 0x000fe400000006ff */
[----:B------:R-:W-:Y:S02]  /*2ed0*/  SHF.L.U32 R81, R81, 0x10, RZ ;  /* 0x0000001051517819 */ /* 0x000fe400000006ff */
[----:B-----5:R-:W-:Y:S01]  /*2ee0*/  SHF.L.U32 R39, R44, 0x10, RZ ;  /* 0x000000102c277819 */ /* 0x020fe200000006ff */
[----:B-1----:R-:W-:-:S04]  /*2ef0*/  FMUL.FTZ R42, R22, UR6 ;  /* 0x00000006162a7c20 */ /* 0x002fc80008410000 */
[----:B------:R-:W-:-:S04]  /*2f00*/  FMUL.FTZ R22, R42, R42 ;  /* 0x0000002a2a167220 */ /* 0x000fc80000410000 */
[----:B------:R-:W-:-:S05]  /*2f10*/  FFMA.FTZ R22, R23, UR6, -R22 ;  /* 0x0000000617167c23 */ /* 0x000fca0008010816 */
[----:B------:R-:W-:-:S13]  /*2f20*/  FSETP.GTU.FTZ.AND P1, PT, R22, RZ, PT ;  /* 0x000000ff1600720b */ /* 0x000fda0003f3c000 */
[----:B------:R-:W1:Y:S02]  /*2f30*/  @P1 LDC R21, c[0x0][0x238] ;  /* 0x00008e00ff151b82 */ /* 0x000e640000000800 */
[----:B-1----:R-:W-:Y:S01]  /*2f40*/  @P1 FADD.FTZ R22, R22, R21 ;  /* 0x0000001516161221 */ /* 0x002fe20000010000 */
[----:B------:R-:W-:-:S03]  /*2f50*/  SHF.L.U32 R21, R82, 0x10, RZ ;  /* 0x0000001052157819 */ /* 0x000fc600000006ff */
[----:B------:R-:W1:Y:S02]  /*2f60*/  @P1 MUFU.RSQ R26, R22 ;  /* 0x00000016001a1308 */ /* 0x000e640000001400 */
[----:B------:R-:W-:Y:S01]  /*2f70*/  FADD.FTZ R23, -R42, R21 ;  /* 0x000000152a177221 */ /* 0x000fe20000010100 */
[----:B------:R-:W-:-:S03]  /*2f80*/  FADD.FTZ R21, R27, -R42 ;  /* 0x8000002a1b157221 */ /* 0x000fc60000010000 */
[-C--:B-1----:R-:W-:Y:S01]  /*2f90*/  FMUL.FTZ R23, R23, R26.reuse ;  /* 0x0000001a17177220 */ /* 0x082fe20000410000 */
[----:B------:R-:W-:Y:S01]  /*2fa0*/  FMUL.FTZ R21, R21, R26 ;  /* 0x0000001a15157220 */ /* 0x000fe20000410000 */
[----:B--2---:R-:W-:Y:S02]  /*2fb0*/  SHF.L.U32 R24, R85, 0x10, RZ ;  /* 0x0000001055187819 */ /* 0x004fe400000006ff */
[----:B---3--:R-:W-:Y:S02]  /*2fc0*/  SHF.L.U32 R25, R90, 0x10, RZ ;  /* 0x000000105a197819 */ /* 0x008fe400000006ff */
[----:B----4-:R-:W-:Y:S02]  /*2fd0*/  SHF.L.U32 R27, R84, 0x10, RZ ;  /* 0x00000010541b7819 */ /* 0x010fe400000006ff */
[----:B------:R-:W-:-:S03]  /*2fe0*/  SHF.L.U32 R38, R91, 0x10, RZ ;  /* 0x000000105b267819 */ /* 0x000fc600000006ff */
[----:B0-----:R-:W-:Y:S02]  /*2ff0*/  FFMA.FTZ R61, R24, R21, R27 ;  /* 0x00000015183d7223 */ /* 0x001fe4000001001b */
        /* <DEDUP_REMOVED lines=12> */
.L_x_3837:
        /* <DEDUP_REMOVED lines=14> */
.L_x_3839:
[----:B------:R-:W-:Y:S05]  /*31a0*/  BSYNC B0 ;  /* 0x0000000000007941 */ /* 0x000fea0003800000 */
.L_x_3838:
[----:B------:R-:W-:Y:S01]  /*31b0*/  SHF.L.U32 R79, R79, 0x10, RZ ;  /* 0x000000104f4f7819 */ /* 0x000fe200000006ff */
[----:B------:R-:W-:Y:S01]  /*31c0*/  ULDC.64 UR12, c[0x0][0x278] ;  /* 0x00009e00000c7ab9 */ /* 0x000fe20000000a00 */
[----:B------:R-:W-:Y:S01]  /*31d0*/  SHF.L.U32 R36, R36, 0x10, RZ ;  /* 0x0000001024247819 */ /* 0x000fe200000006ff */
[----:B------:R-:W-:Y:S01]  /*31e0*/  IMAD.U32 R91, R78, 0x10000, RZ ;  /* 0x000100004e5b7824 */ /* 0x000fe200078e00ff */
[----:B------:R-:W-:Y:S02]  /*31f0*/  SHF.L.U32 R20, R33, 0x10, RZ ;  /* 0x0000001021147819 */ /* 0x000fe400000006ff */
[----:B------:R-:W-:Y:S01]  /*3200*/  SHF.L.U32 R21, R46, 0x10, RZ ;  /* 0x000000102e157819 */ /* 0x000fe200000006ff */
[----:B------:R-:W-:Y:S01]  /*3210*/  FADD.FTZ R46, R39, -R42 ;  /* 0x8000002a272e7221 */ /* 0x000fe20000010000 */
[----:B0-----:R-:W-:Y:S01]  /*3220*/  SHF.L.U32 R61, R48, 0x10, RZ ;  /* 0x00000010303d7819 */ /* 0x001fe200000006ff */
[----:B------:R-:W-:Y:S01]  /*3230*/  FADD.FTZ R48, -R42, R81 ;  /* 0x000000512a307221 */ /* 0x000fe20000010100 */
[----:B------:R-:W-:Y:S01]  /*3240*/  SHF.L.U32 R44, R34, 0x10, RZ ;  /* 0x00000010222c7819 */ /* 0x000fe200000006ff */
[C---:B------:R-:W-:Y:S01]  /*3250*/  FADD.FTZ R34, -R42.reuse, R79 ;  /* 0x0000004f2a227221 */ /* 0x040fe20000010100 */
[----:B------:R-:W-:Y:S01]  /*3260*/  ISETP.GE.U32.AND P6, PT, R7, UR12, PT ;  /* 0x0000000c07007c0c */ /* 0x000fe2000bfc6070 */
[----:B------:R-:W-:Y:S01]  /*3270*/  FADD.FTZ R79, -R42, R36 ;  /* 0x000000242a4f7221 */ /* 0x000fe20000010100 */
[----:B------:R-:W-:Y:S01]  /*3280*/  ISETP.GE.U32.AND P1, PT, R8, UR12, PT ;  /* 0x0000000c08007c0c */ /* 0x000fe2000bf26070 */
[----:B------:R-:W-:Y:S01]  /*3290*/  FADD.FTZ R36, -R42, R20 ;  /* 0x000000142a247221 */ /* 0x000fe20000010100 */
[----:B------:R-:W-:Y:S01]  /*32a0*/  ISETP.GE.U32.AND P2, PT, R9, UR12, PT ;  /* 0x0000000c09007c0c */ /* 0x000fe2000bf46070 */
[-C--:B------:R-:W-:Y:S01]  /*32b0*/  FMUL.FTZ R20, R46, R26.reuse ;  /* 0x0000001a2e147220 */ /* 0x080fe20000410000 */
[----:B------:R-:W-:Y:S01]  /*32c0*/  ISETP.GE.U32.AND P3, PT, R10, UR12, PT ;  /* 0x0000000c0a007c0c */ /* 0x000fe2000bf66070 */
[----:B------:R-:W-:Y:S01]  /*32d0*/  FMUL.FTZ R48, R48, R26 ;  /* 0x0000001a30307220 */ /* 0x000fe20000410000 */
[----:B------:R-:W-:Y:S01]  /*32e0*/  ISETP.GE.U32.AND P4, PT, R11, UR12, PT ;  /* 0x0000000c0b007c0c */ /* 0x000fe2000bf86070 */
[----:B------:R-:W-:Y:S01]  /*32f0*/  FADD.FTZ R39, R21, -R42 ;  /* 0x8000002a15277221 */ /* 0x000fe20000010000 */
[----:B------:R-:W-:Y:S01]  /*3300*/  SHF.L.U32 R23, R80, 0x10, RZ ;  /* 0x0000001050177819 */ /* 0x000fe200000006ff */
[----:B------:R-:W-:Y:S01]  /*3310*/  FADD.FTZ R91, -R42, R91 ;  /* 0x0000005b2a5b7221 */ /* 0x000fe20000010100 */
[----:B------:R-:W-:Y:S01]  /*3320*/  SHF.L.U32 R85, R50, 0x10, RZ ;  /* 0x0000001032557819 */ /* 0x000fe200000006ff */
[----:B------:R-:W-:Y:S01]  /*3330*/  FADD.FTZ R44, -R42, R44 ;  /* 0x0000002c2a2c7221 */ /* 0x000fe20000010100 */
[----:B------:R-:W-:Y:S01]  /*3340*/  SHF.L.U32 R93, R54, 0x10, RZ ;  /* 0x00000010365d7819 */ /* 0x000fe200000006ff */
[----:B------:R-:W-:Y:S01]  /*3350*/  FADD.FTZ R81, -R42, R23 ;  /* 0x000000172a517221 */ /* 0x000fe20000010100 */
[----:B------:R-:W-:Y:S01]  /*3360*/  SHF.L.U32 R77, R77, 0x10, RZ ;  /* 0x000000104d4d7819 */ /* 0x000fe200000006ff */
[--C-:B------:R-:W-:Y:S01]  /*3370*/  FADD.FTZ R85, R85, -R42.reuse ;  /* 0x8000002a55557221 */ /* 0x100fe20000010000 */
        /* <DEDUP_REMOVED lines=9> */
[----:B------:R-:W-:Y:S01]  /*3410*/  FFMA.FTZ R48, R25, R48, R38 ;  /* 0x0000003019307223 */ /* 0x000fe20000010026 */
        /* <DEDUP_REMOVED lines=21> */
[--C-:B------:R-:W-:Y:S01]  /*3570*/  FADD.FTZ R74, R74, -R42.reuse ;  /* 0x8000002a4a4a7221 */ /* 0x100fe20000010000 */
[----:B------:R-:W-:Y:S01]  /*3580*/  SHF.L.U32 R22, R83, 0x10, RZ ;  /* 0x0000001053167819 */ /* 0x000fe200000006ff */
[--C-:B------:R-:W-:Y:S01]  /*3590*/  FADD.FTZ R83, R61, -R42.reuse ;  /* 0x8000002a3d537221 */ /* 0x100fe20000010000 */
[----:B------:R-:W-:Y:S01]  /*35a0*/  ISETP.GE.AND.EX P6, PT, R43, UR13, PT, P6 ;  /* 0x0000000d2b007c0c */ /* 0x000fe2000bfc6360 */
[----:B------:R-:W-:Y:S01]  /*35b0*/  FADD.FTZ R61, R62, -R42 ;  /* 0x8000002a3e3d7221 */ /* 0x000fe20000010000 */
[----:B------:R-:W-:Y:S01]  /*35c0*/  ISETP.GE.AND.EX P1, PT, R45, UR13, PT, P1 ;  /* 0x0000000d2d007c0c */ /* 0x000fe2000bf26310 */
[----:B------:R-:W-:Y:S01]  /*35d0*/  FADD.FTZ R32, -R42, R32 ;  /* 0x000000202a207221 */ /* 0x000fe20000010100 */
[----:B------:R-:W-:Y:S01]  /*35e0*/  ISETP.GE.AND.EX P2, PT, R47, UR13, PT, P2 ;  /* 0x0000000d2f007c0c */ /* 0x000fe2000bf46320 */
[--C-:B------:R-:W-:Y:S01]  /*35f0*/  FADD.FTZ R76, R76, -R42.reuse ;  /* 0x8000002a4c4c7221 */ /* 0x100fe20000010000 */
[----:B------:R-:W-:Y:S01]  /*3600*/  ISETP.GE.AND.EX P3, PT, R49, UR13, PT, P3 ;  /* 0x0000000d31007c0c */ /* 0x000fe2000bf66330 */
[----:B------:R-:W-:Y:S01]  /*3610*/  FADD.FTZ R46, R22, -R42 ;  /* 0x8000002a162e7221 */ /* 0x000fe20000010000 */
        /* <DEDUP_REMOVED lines=18> */
.L_x_3840:
[----:B------:R-:W-:Y:S04]  /*3740*/  BSSY B0, `(.L_x_3841) ;  /* 0x000000e000007945 */ /* 0x000fe80003800000 */
[----:B------:R-:W-:Y:S05]  /*3750*/  @P6 BRA `(.L_x_3842) ;  /* 0x0000000000306947 */ /* 0x000fea0003800000 */
[----:B------:R-:W-:Y:S01]  /*3760*/  ULDC.64 UR14, c[0x0][0x270] ;  /* 0x00009c00000e7ab9 */ /* 0x000fe20000000a00 */
[----:B------:R-:W-:Y:S01]  /*3770*/  MOV R21, R89 ;  /* 0x0000005900157202 */ /* 0x000fe20000000f00 */
[----:B------:R-:W-:Y:S02]  /*3780*/  IMAD R22, R43, UR14, RZ ;  /* 0x0000000e2b167c24 */ /* 0x000fe4000f8e02ff */
[----:B------:R-:W-:Y:S02]  /*3790*/  IMAD.MOV.U32 R20, RZ, RZ, R86 ;  /* 0x000000ffff147224 */ /* 0x000fe400078e0056 */
[C---:B------:R-:W-:Y:S02]  /*37a0*/  IMAD R23, R7.reuse, UR15, R22 ;  /* 0x0000000f07177c24 */ /* 0x040fe4000f8e0216 */
[----:B------:R-:W-:Y:S01]  /*37b0*/  IMAD.WIDE.U32 R20, R7, UR14, R20 ;  /* 0x0000000e07147c25 */ /* 0x000fe2000f8e0014 */
[----:B------:R-:W-:Y:S02]  /*37c0*/  ULDC.64 UR14, c[0x0][0x210] ;  /* 0x00008400000e7ab9 */ /* 0x000fe40000000a00 */
[----:B------:R-:W-:-:S02]  /*37d0*/  LEA R22, P6, R20, UR14, 0x1 ;  /* 0x0000000e14167c11 */ /* 0x000fc4000f8c08ff */
[----:B------:R-:W-:Y:S02]  /*37e0*/  IADD3 R23, R21, R23, RZ ;  /* 0x0000001715177210 */ /* 0x000fe40007ffe0ff */
[----:B------:R-:W-:Y:S02]  /*37f0*/  F2FP.BF16.F32.PACK_AB R21, R48, R42 ;  /* 0x0000002a3015723e */ /* 0x000fe400000010ff */
[----:B------:R-:W-:-:S05]  /*3800*/  LEA.HI.X R23, R20, UR15, R23, 0x1, P6 ;  /* 0x0000000f14177c11 */ /* 0x000fca000b0f0c17 */
[----:B------:R0:W-:Y:S02]  /*3810*/  STG.E desc[UR8][R22.64], R21 ;  /* 0x0000001516007986 */ /* 0x0001e4000c101908 */
.L_x_3842:
[----:B------:R-:W-:Y:S05]  /*3820*/  BSYNC B0 ;  /* 0x0000000000007941 */ /* 0x000fea0003800000 */
.L_x_3841:
        /* <DEDUP_REMOVED lines=17> */
.L_x_3843:
[----:B------:R-:W-:Y:S04]  /*3940*/  BSSY B0, `(.L_x_3844) ;  /* 0x000000e000007945 */ /* 0x000fe80003800000 */
[----:B------:R-:W-:Y:S05]  /*3950*/  @P1 BRA `(.L_x_3845) ;  /* 0x0000000000301947 */ /* 0x000fea0003800000 */
[----:B------:R-:W-:Y:S01]  /*3960*/  ULDC.64 UR14, c[0x0][0x270] ;  /* 0x00009c00000e7ab9 */ /* 0x000fe20000000a00 */
[----:B------:R-:W-:Y:S01]  /*3970*/  MOV R20, R86 ;  /* 0x0000005600147202 */ /* 0x000fe20000000f00 */
[----:B------:R-:W-:Y:S01]  /*3980*/  IMAD R45, R45, UR14, RZ ;  /* 0x0000000e2d2d7c24 */ /* 0x000fe2000f8e02ff */
[----:B0-----:R-:W-:Y:S02]  /*3990*/  MOV R21, R89 ;  /* 0x0000005900157202 */ /* 0x001fe40000000f00 */
        /* <DEDUP_REMOVED lines=8> */
.L_x_3845:
[----:B------:R-:W-:Y:S05]  /*3a20*/  BSYNC B0 ;  /* 0x0000000000007941 */ /* 0x000fea0003800000 */
.L_x_3844:
        /* <DEDUP_REMOVED lines=13> */
.L_x_3846:
        /* <DEDUP_REMOVED lines=14> */
.L_x_3848:
[----:B------:R-:W-:Y:S05]  /*3be0*/  BSYNC B0 ;  /* 0x0000000000007941 */ /* 0x000fea0003800000 */
.L_x_3847:
[-C--:B------:R-:W-:Y:S01]  /*3bf0*/  FMUL.FTZ R85, R85, R26.reuse ;  /* 0x0000001a55557220 */ /* 0x080fe20000410000 */
[-C--:B------:R-:W-:Y:S01]  /*3c00*/  FMUL.FTZ R91, R91, R26.reuse ;  /* 0x0000001a5b5b7220 */ /* 0x080fe20000410000 */
[-C--:B------:R-:W-:Y:S01]  /*3c10*/  FMUL.FTZ R93, R93, R26.reuse ;  /* 0x0000001a5d5d7220 */ /* 0x080fe20000410000 */
[----:B------:R-:W-:Y:S01]  /*3c20*/  FMUL.FTZ R77, R77, R26 ;  /* 0x0000001a4d4d7220 */ /* 0x000fe20000410000 */
[----:B------:R-:W-:Y:S01]  /*3c30*/  FFMA.FTZ R85, R24, R85, R27 ;  /* 0x0000005518557223 */ /* 0x000fe2000001001b */
[----:B------:R-:W-:Y:S01]  /*3c40*/  FFMA.FTZ R34, R25, R91, R38 ;  /* 0x0000005b19227223 */ /* 0x000fe20000010026 */
[----:B------:R-:W-:Y:S06]  /*3c50*/  @!P5 BRA `(.L_x_3849) ;  /* 0x000000000028d947 */ /* 0x000fec0003800000 */
        /* <DEDUP_REMOVED lines=10> */
.L_x_3849:
        /* <DEDUP_REMOVED lines=10> */
[----:B-12---:R-:W-:-:S02]  /*3da0*/  LEA R22, P1, R20, UR14, 0x1 ;  /* 0x0000000e14167c11 */ /* 0x006fc4000f8208ff */
[----:B------:R-:W-:-:S04]  /*3db0*/  IADD3 R49, R21, R49, RZ ;  /* 0x0000003115317210 */ /* 0x000fc80007ffe0ff */
[----:B------:R-:W-:-:S05]  /*3dc0*/  LEA.HI.X R23, R20, UR15, R49, 0x1, P1 ;  /* 0x0000000f14177c11 */ /* 0x000fca00088f0c31 */
[----:B------:R3:W-:Y:S02]  /*3dd0*/  STG.E desc[UR8][R22.64], R85 ;  /* 0x0000005516007986 */ /* 0x0007e4000c101908 */
.L_x_3851:
[----:B------:R-:W-:Y:S05]  /*3de0*/  BSYNC B0 ;  /* 0x0000000000007941 */ /* 0x000fea0003800000 */
.L_x_3850:
[----:B------:R-:W-:Y:S01]  /*3df0*/  FFMA.FTZ R93, R24, R93, R27 ;  /* 0x0000005d185d7223 */ /* 0x000fe2000001001b */
[----:B------:R-:W-:Y:S01]  /*3e00*/  FFMA.FTZ R34, R25, R77, R38 ;  /* 0x0000004d19227223 */ /* 0x000fe20000010026 */
[----:B------:R-:W-:Y:S06]  /*3e10*/  @!P5 BRA `(.L_x_3852) ;  /* 0x000000000028d947 */ /* 0x000fec0003800000 */
        /* <DEDUP_REMOVED lines=10> */
.L_x_3852:
[----:B------:R-:W-:Y:S04]  /*3ec0*/  BSSY B0, `(.L_x_3853) ;  /* 0x000000e000007945 */ /* 0x000fe80003800000 */
[----:B------:R-:W-:Y:S05]  /*3ed0*/  @P4 BRA `(.L_x_3854) ;  /* 0x0000000000304947 */ /* 0x000fea0003800000 */
[----:B------:R-:W-:Y:S01]  /*3ee0*/  ULDC.64 UR14, c[0x0][0x270] ;  /* 0x00009c00000e7ab9 */ /* 0x000fe20000000a00 */
[----:B------:R-:W-:Y:S01]  /*3ef0*/  MOV R20, R86 ;  /* 0x0000005600147202 */ /* 0x000fe20000000f00 */
[----:B0123--:R-:W-:Y:S01]  /*3f00*/  IMAD R22, R51, UR14, RZ ;  /* 0x0000000e33167c24 */ /* 0x00ffe2000f8e02ff */
        /* <DEDUP_REMOVED lines=9> */
.L_x_3854:
[----:B------:R-:W-:Y:S05]  /*3fa0*/  BSYNC B0 ;  /* 0x0000000000007941 */ /* 0x000fea0003800000 */
.L_x_3853:
[----:B------:R-:W-:Y:S01]  /*3fb0*/  ISETP.GE.U32.AND P6, PT, R12, UR12, PT ;  /* 0x0000000c0c007c0c */ /* 0x000fe2000bfc6070 */
[-C--:B------:R-:W-:Y:S01]  /*3fc0*/  FMUL.FTZ R20, R33, R26.reuse ;  /* 0x0000001a21147220 */ /* 0x080fe20000410000 */
[----:B------:R-:W-:Y:S01]  /*3fd0*/  ISETP.GE.U32.AND P1, PT, R13, UR12, PT ;  /* 0x0000000c0d007c0c */ /* 0x000fe2000bf26070 */
[-C--:B0-----:R-:W-:Y:S01]  /*3fe0*/  FMUL.FTZ R21, R37, R26.reuse ;  /* 0x0000001a25157220 */ /* 0x081fe20000410000 */
        /* <DEDUP_REMOVED lines=25> */
[----:B-1----:R-:W-:Y:S01]  /*4180*/  FMUL.FTZ R39, R44, R26 ;  /* 0x0000001a2c277220 */ /* 0x002fe20000410000 */
        /* <DEDUP_REMOVED lines=9> */
[----:B--234-:R-:W-:-:S05]  /*4220*/  FMUL.FTZ R22, R43, -1.4426950216293334961 ;  /* 0xbfb8aa3b2b167820 */ /* 0x01cfca0000410000 */
        /* <DEDUP_REMOVED lines=8> */
.L_x_3855:
        /* <DEDUP_REMOVED lines=10> */
[----:B--234-:R-:W-:-:S02]  /*4350*/  LEA R22, P6, R20, UR14, 0x1 ;  /* 0x0000000e14167c11 */ /* 0x01cfc4000f8c08ff */
[----:B------:R-:W-:-:S04]  /*4360*/  IADD3 R53, R21, R53, RZ ;  /* 0x0000003515357210 */ /* 0x000fc80007ffe0ff */
[----:B------:R-:W-:-:S05]  /*4370*/  LEA.HI.X R23, R20, UR15, R53, 0x1, P6 ;  /* 0x0000000f14177c11 */ /* 0x000fca000b0f0c35 */
[----:B------:R0:W-:Y:S02]  /*4380*/  STG.E desc[UR8][R22.64], R43 ;  /* 0x0000002b16007986 */ /* 0x0001e4000c101908 */
.L_x_3857:
[----:B------:R-:W-:Y:S05]  /*4390*/  BSYNC B0 ;  /* 0x0000000000007941 */ /* 0x000fea0003800000 */
.L_x_3856:
[----:B------:R-:W-:Y:S01]  /*43a0*/  FFMA.FTZ R61, R24, R61, R27 ;  /* 0x0000003d183d7223 */ /* 0x000fe2000001001b */
[----:B------:R-:W-:Y:S01]  /*43b0*/  FFMA.FTZ R26, R25, R79, R38 ;  /* 0x0000004f191a7223 */ /* 0x000fe20000010026 */
[----:B------:R-:W-:Y:S06]  /*43c0*/  @!P5 BRA `(.L_x_3858) ;  /* 0x000000000028d947 */ /* 0x000fec0003800000 */
[----:B------:R-:W-:Y:S01]  /*43d0*/  FMUL.FTZ R20, R61, -1.4426950216293334961 ;  /* 0xbfb8aa3b3d147820 */ /* 0x000fe20000410000 */
[----:B0-234-:R-:W-:-:S05]  /*43e0*/  FMUL.FTZ R23, R26, -1.4426950216293334961 ;  /* 0xbfb8aa3b1a177820 */ /* 0x01dfca0000410000 */
        /* <DEDUP_REMOVED lines=8> */
.L_x_3858:
[----:B------:R-:W-:Y:S04]  /*4470*/  BSSY B0, `(.L_x_3859) ;  /* 0x000000e000007945 */ /* 0x000fe80003800000 */
[----:B------:R-:W-:Y:S05]  /*4480*/  @P1 BRA `(.L_x_3860) ;  /* 0x0000000000301947 */ /* 0x000fea0003800000 */
[----:B------:R-:W-:Y:S01]  /*4490*/  ULDC.64 UR14, c[0x0][0x270] ;  /* 0x00009c00000e7ab9 */ /* 0x000fe20000000a00 */
[----:B------:R-:W-:Y:S01]  /*44a0*/  MOV R20, R86 ;  /* 0x0000005600147202 */ /* 0x000fe20000000f00 */
[----:B0-234-:R-:W-:Y:S01]  /*44b0*/  IMAD R22, R55, UR14, RZ ;  /* 0x0000000e37167c24 */ /* 0x01dfe2000f8e02ff */
        /* <DEDUP_REMOVED lines=9> */
.L_x_3860:
[----:B------:R-:W-:Y:S05]  /*4550*/  BSYNC B0 ;  /* 0x0000000000007941 */ /* 0x000fea0003800000 */
.L_x_3859:
[----:B------:R-:W-:Y:S01]  /*4560*/  FFMA.FTZ R64, R24, R64, R27 ;  /* 0x0000004018407223 */ /* 0x000fe2000001001b */
[----:B0-----:R-:W-:Y:S01]  /*4570*/  FFMA.FTZ R43, R25, R34, R38 ;  /* 0x00000022192b7223 */ /* 0x001fe20000010026 */
[----:B------:R-:W-:Y:S06]  /*4580*/  @!P5 BRA `(.L_x_3861) ;  /* 0x000000000028d947 */ /* 0x000fec0003800000 */
[----:B------:R-:W-:Y:S01]  /*4590*/  FMUL.FTZ R20, R64, -1.4426950216293334961 ;  /* 0xbfb8aa3b40147820 */ /* 0x000fe20000410000 */
[----:B-1234-:R-:W-:-:S05]  /*45a0*/  FMUL.FTZ R22, R43, -1.4426950216293334961 ;  /* 0xbfb8aa3b2b167820 */ /* 0x01efca0000410000 */
        /* <DEDUP_REMOVED lines=8> */
.L_x_3861:
        /* <DEDUP_REMOVED lines=9> */
[----:B------:R-:W-:-:S03]  /*46c0*/  ULDC.64 UR14, c[0x0][0x210] ;  /* 0x00008400000e7ab9 */ /* 0x000fc60000000a00 */
[----:B------:R-:W-:Y:S01]  /*46d0*/  IMAD.IADD R57, R21, 0x1, R57 ;  /* 0x0000000115397824 */ /* 0x000fe200078e0239 */
[----:B-1234-:R-:W-:-:S04]  /*46e0*/  LEA R22, P1, R20, UR14, 0x1 ;  /* 0x0000000e14167c11 */ /* 0x01efc8000f8208ff */
[----:B------:R-:W-:-:S05]  /*46f0*/  LEA.HI.X R23, R20, UR15, R57, 0x1, P1 ;  /* 0x0000000f14177c11 */ /* 0x000fca00088f0c39 */
[----:B------:R0:W-:Y:S04]  /*4700*/  STG.E desc[UR8][R22.64], R43 ;  /* 0x0000002b16007986 */ /* 0x0001e8000c101908 */
.L_x_3863:
[----:B------:R-:W-:Y:S05]  /*4710*/  BSYNC B0 ;  /* 0x0000000000007941 */ /* 0x000fea0003800000 */
.L_x_3862:
        /* <DEDUP_REMOVED lines=13> */
.L_x_3864:
[----:B------:R-:W-:Y:S04]  /*47f0*/  BSSY B0, `(.L_x_3865) ;  /* 0x000000e000007945 */ /* 0x000fe80003800000 */
[----:B------:R-:W-:Y:S05]  /*4800*/  @P3 BRA `(.L_x_3866) ;  /* 0x0000000000303947 */ /* 0x000fea0003800000 */
[----:B------:R-:W-:Y:S01]  /*4810*/  ULDC.64 UR14, c[0x0][0x270] ;  /* 0x00009c00000e7ab9 */ /* 0x000fe20000000a00 */
[----:B------:R-:W-:Y:S01]  /*4820*/  MOV R20, R86 ;  /* 0x0000005600147202 */ /* 0x000fe20000000f00 */
        /* <DEDUP_REMOVED lines=10> */
.L_x_3866:
[----:B------:R-:W-:Y:S05]  /*48d0*/  BSYNC B0 ;  /* 0x0000000000007941 */ /* 0x000fea0003800000 */
.L_x_3865:
        /* <DEDUP_REMOVED lines=13> */
.L_x_3867:
        /* <DEDUP_REMOVED lines=14> */
.L_x_3869:
[----:B------:R-:W-:Y:S05]  /*4a90*/  BSYNC B0 ;  /* 0x0000000000007941 */ /* 0x000fea0003800000 */
.L_x_3868:
[----:B------:R-:W-:Y:S01]  /*4aa0*/  ISETP.GE.U32.AND P6, PT, R17, UR12, PT ;  /* 0x0000000c11007c0c */ /* 0x000fe2000bfc6070 */
[--C-:B------:R-:W-:Y:S01]  /*4ab0*/  FFMA.FTZ R70, R24, R70, R27.reuse ;  /* 0x0000004618467223 */ /* 0x100fe2000001001b */
        /* <DEDUP_REMOVED lines=8> */
[----:B------:R-:W-:Y:S01]  /*4b40*/  ISETP.GE.AND.EX P6, PT, R65, UR13, PT, P6 ;  /* 0x0000000d41007c0c */ /* 0x000fe2000bfc6360 */
[--C-:B------:R-:W-:Y:S01]  /*4b50*/  FFMA.FTZ R35, R25, R35, R38.reuse ;  /* 0x0000002319237223 */ /* 0x100fe20000010026 */
[----:B------:R-:W-:Y:S01]  /*4b60*/  ISETP.GE.AND.EX P1, PT, R71, UR13, PT, P1 ;  /* 0x0000000d47007c0c */ /* 0x000fe2000bf26310 */
[--C-:B------:R-:W-:Y:S01]  /*4b70*/  FFMA.FTZ R37, R25, R37, R38.reuse ;  /* 0x0000002519257223 */ /* 0x100fe20000010026 */
[----:B------:R-:W-:Y:S01]  /*4b80*/  ISETP.GE.AND.EX P2, PT, R69, UR13, PT, P2 ;  /* 0x0000000d45007c0c */ /* 0x000fe2000bf46320 */
[--C-:B------:R-:W-:Y:S01]  /*4b90*/  FFMA.FTZ R39, R25, R39, R38.reuse ;  /* 0x0000002719277223 */ /* 0x100fe20000010026 */
[----:B------:R-:W-:Y:S01]  /*4ba0*/  ISETP.GE.AND.EX P3, PT, R73, UR13, PT, P3 ;  /* 0x0000000d49007c0c */ /* 0x000fe2000bf66330 */
[----:B------:R-:W-:Y:S01]  /*4bb0*/  FFMA.FTZ R24, R24, R46, R27 ;  /* 0x0000002e18187223 */ /* 0x000fe2000001001b */
        /* <DEDUP_REMOVED lines=18> */
.L_x_3870:
[----:B------:R-:W-:Y:S04]  /*4ce0*/  BSSY B0, `(.L_x_3871) ;  /* 0x000000e000007945 */ /* 0x000fe80003800000 */
[----:B------:R-:W-:Y:S05]  /*4cf0*/  @P6 BRA `(.L_x_3872) ;  /* 0x0000000000306947 */ /* 0x000fea0003800000 */
[----:B------:R-:W-:Y:S01]  /*4d00*/  ULDC.64 UR12, c[0x0][0x270] ;  /* 0x00009c00000c7ab9 */ /* 0x000fe20000000a00 */
[----:B------:R-:W-:Y:S01]  /*4d10*/  MOV R20, R86 ;  /* 0x0000005600147202 */ /* 0x000fe20000000f00 */
[----:B------:R-:W-:Y:S01]  /*4d20*/  IMAD R26, R65, UR12, RZ ;  /* 0x0000000c411a7c24 */ /* 0x000fe2000f8e02ff */
[----:B------:R-:W-:Y:S02]  /*4d30*/  MOV R21, R89 ;  /* 0x0000005900157202 */ /* 0x000fe40000000f00 */
[----:B------:R-:W-:Y:S01]  /*4d40*/  F2FP.BF16.F32.PACK_AB R25, R25, R70 ;  /* 0x000000461919723e */ /* 0x000fe200000010ff */
[----:B01234-:R-:W-:-:S04]  /*4d50*/  IMAD.WIDE.U32 R22, R17, UR12, R20 ;  /* 0x0000000c11167c25 */ /* 0x01ffc8000f8e0014 */
[----:B------:R-:W-:Y:S01]  /*4d60*/  IMAD R21, R17, UR13, R26 ;  /* 0x0000000d11157c24 */ /* 0x000fe2000f8e021a */
[----:B------:R-:W-:Y:S02]  /*4d70*/  ULDC.64 UR12, c[0x0][0x210] ;  /* 0x00008400000c7ab9 */ /* 0x000fe40000000a00 */
[----:B------:R-:W-:Y:S02]  /*4d80*/  LEA R20, P6, R22, UR12, 0x1 ;  /* 0x0000000c16147c11 */ /* 0x000fe4000f8c08ff */
[----:B------:R-:W-:-:S04]  /*4d90*/  IADD3 R21, R23, R21, RZ ;  /* 0x0000001517157210 */ /* 0x000fc80007ffe0ff */
[----:B------:R-:W-:-:S05]  /*4da0*/  LEA.HI.X R21, R22, UR13, R21, 0x1, P6 ;  /* 0x0000000d16157c11 */ /* 0x000fca000b0f0c15 */
[----:B------:R0:W-:Y:S02]  /*4db0*/  STG.E desc[UR8][R20.64], R25 ;  /* 0x0000001914007986 */ /* 0x0001e4000c101908 */
.L_x_3872:
[----:B------:R-:W-:Y:S05]  /*4dc0*/  BSYNC B0 ;  /* 0x0000000000007941 */ /* 0x000fea0003800000 */
.L_x_3871:
[----:B------:R-:W-:Y:S05]  /*4dd0*/  @!P5 BRA `(.L_x_3873) ;  /* 0x000000000028d947 */ /* 0x000fea0003800000 */
[----:B0-----:R-:W-:Y:S01]  /*4de0*/  FMUL.FTZ R20, R72, -1.4426950216293334961 ;  /* 0xbfb8aa3b48147820 */ /* 0x001fe20000410000 */
        /* <DEDUP_REMOVED lines=9> */
.L_x_3873:
        /* <DEDUP_REMOVED lines=8> */
[----:B-1234-:R-:W-:Y:S01]  /*4f00*/  IMAD.WIDE.U32 R22, R18, UR12, R20 ;  /* 0x0000000c12167c25 */ /* 0x01efe2000f8e0014 */
[----:B------:R-:W-:Y:S02]  /*4f10*/  ULDC.64 UR12, c[0x0][0x210] ;  /* 0x00008400000c7ab9 */ /* 0x000fe40000000a00 */
[----:B------:R-:W-:-:S02]  /*4f20*/  LEA R20, P1, R22, UR12, 0x1 ;  /* 0x0000000c16147c11 */ /* 0x000fc4000f8208ff */
[----:B------:R-:W-:-:S04]  /*4f30*/  IADD3 R71, R23, R71, RZ ;  /* 0x0000004717477210 */ /* 0x000fc80007ffe0ff */
[----:B------:R-:W-:-:S05]  /*4f40*/  LEA.HI.X R21, R22, UR13, R71, 0x1, P1 ;  /* 0x0000000d16157c11 */ /* 0x000fca00088f0c47 */
[----:B------:R0:W-:Y:S02]  /*4f50*/  STG.E desc[UR8][R20.64], R31 ;  /* 0x0000001f14007986 */ /* 0x0001e4000c101908 */
.L_x_3875:
[----:B------:R-:W-:Y:S05]  /*4f60*/  BSYNC B0 ;  /* 0x0000000000007941 */ /* 0x000fea0003800000 */
.L_x_3874:
        /* <DEDUP_REMOVED lines=11> */
.L_x_3876:
[----:B------:R-:W-:Y:S04]  /*5020*/  BSSY B0, `(.L_x_3877) ;  /* 0x000000e000007945 */ /* 0x000fe80003800000 */
[----:B------:R-:W-:Y:S05]  /*5030*/  @P2 BRA `(.L_x_3878) ;  /* 0x0000000000302947 */ /* 0x000fea0003800000 */
[----:B------:R-:W-:Y:S01]  /*5040*/  ULDC.64 UR12, c[0x0][0x270] ;  /* 0x00009c00000c7ab9 */ /* 0x000fe20000000a00 */
[----:B0-----:R-:W-:Y:S01]  /*5050*/  MOV R20, R86 ;  /* 0x0000005600147202 */ /* 0x001fe20000000f00 */
[----:B------:R-:W-:Y:S01]  /*5060*/  IMAD R26, R69, UR12, RZ ;  /* 0x0000000c451a7c24 */ /* 0x000fe2000f8e02ff */
[----:B------:R-:W-:Y:S02]  /*5070*/  MOV R21, R89 ;  /* 0x0000005900157202 */ /* 0x000fe40000000f00 */
[----:B------:R-:W-:Y:S01]  /*5080*/  F2FP.BF16.F32.PACK_AB R35, R35, R74 ;  /* 0x0000004a2323723e */ /* 0x000fe200000010ff */
[----:B-1234-:R-:W-:-:S04]  /*5090*/  IMAD.WIDE.U32 R22, R19, UR12, R20 ;  /* 0x0000000c13167c25 */ /* 0x01efc8000f8e0014 */
[----:B------:R-:W-:Y:S01]  /*50a0*/  IMAD R21, R19, UR13, R26 ;  /* 0x0000000d13157c24 */ /* 0x000fe2000f8e021a */
[----:B------:R-:W-:Y:S02]  /*50b0*/  ULDC.64 UR12, c[0x0][0x210] ;  /* 0x00008400000c7ab9 */ /* 0x000fe40000000a00 */
[----:B------:R-:W-:Y:S02]  /*50c0*/  LEA R20, P1, R22, UR12, 0x1 ;  /* 0x0000000c16147c11 */ /* 0x000fe4000f8208ff */
[----:B------:R-:W-:-:S04]  /*50d0*/  IADD3 R21, R23, R21, RZ ;  /* 0x0000001517157210 */ /* 0x000fc80007ffe0ff */
[----:B------:R-:W-:-:S05]  /*50e0*/  LEA.HI.X R21, R22, UR13, R21, 0x1, P1 ;  /* 0x0000000d16157c11 */ /* 0x000fca00088f0c15 */
[----:B------:R0:W-:Y:S02]  /*50f0*/  STG.E desc[UR8][R20.64], R35 ;  /* 0x0000002314007986 */ /* 0x0001e4000c101908 */
.L_x_3878:
[----:B------:R-:W-:Y:S05]  /*5100*/  BSYNC B0 ;  /* 0x0000000000007941 */ /* 0x000fea0003800000 */
.L_x_3877:
        /* <DEDUP_REMOVED lines=11> */
.L_x_3879:
        /* <DEDUP_REMOVED lines=14> */
.L_x_3881:
[----:B------:R-:W-:Y:S05]  /*52a0*/  BSYNC B0 ;  /* 0x0000000000007941 */ /* 0x000fea0003800000 */
.L_x_3880:
        /* <DEDUP_REMOVED lines=11> */
.L_x_3882:
[----:B------:R-:W-:Y:S04]  /*5360*/  BSSY B0, `(.L_x_3883) ;  /* 0x000000d000007945 */ /* 0x000fe80003800000 */
[----:B------:R-:W-:Y:S05]  /*5370*/  @P4 BRA `(.L_x_3884) ;  /* 0x00000000002c4947 */ /* 0x000fea0003800000 */
[----:B------:R-:W-:Y:S01]  /*5380*/  ULDC.64 UR12, c[0x0][0x270] ;  /* 0x00009c00000c7ab9 */ /* 0x000fe20000000a00 */
[----:B------:R-:W-:Y:S01]  /*5390*/  MOV R87, R89 ;  /* 0x0000005900577202 */ /* 0x000fe20000000f00 */
[----:B0-----:R-:W-:Y:S01]  /*53a0*/  IMAD R20, R75, UR12, RZ ;  /* 0x0000000c4b147c24 */ /* 0x001fe2000f8e02ff */
[----:B------:R-:W-:Y:S01]  /*53b0*/  F2FP.BF16.F32.PACK_AB R39, R39, R24 ;  /* 0x000000182727723e */ /* 0x000fe200000010ff */
[----:B------:R-:W-:-:S04]  /*53c0*/  IMAD.WIDE.U32 R86, R41, UR12, R86 ;  /* 0x0000000c29567c25 */ /* 0x000fc8000f8e0056 */
[----:B------:R-:W-:Y:S01]  /*53d0*/  IMAD R21, R41, UR13, R20 ;  /* 0x0000000d29157c24 */ /* 0x000fe2000f8e0214 */
[----:B------:R-:W-:Y:S02]  /*53e0*/  ULDC.64 UR12, c[0x0][0x210] ;  /* 0x00008400000c7ab9 */ /* 0x000fe40000000a00 */
[----:B------:R-:W-:Y:S02]  /*53f0*/  LEA R20, P1, R86, UR12, 0x1 ;  /* 0x0000000c56147c11 */ /* 0x000fe4000f8208ff */
[----:B------:R-:W-:-:S04]  /*5400*/  IADD3 R21, R87, R21, RZ ;  /* 0x0000001557157210 */ /* 0x000fc80007ffe0ff */
[----:B------:R-:W-:-:S05]  /*5410*/  LEA.HI.X R21, R86, UR13, R21, 0x1, P1 ;  /* 0x0000000d56157c11 */ /* 0x000fca00088f0c15 */
[----:B------:R0:W-:Y:S02]  /*5420*/  STG.E desc[UR8][R20.64], R39 ;  /* 0x0000002714007986 */ /* 0x0001e4000c101908 */
.L_x_3884:
[----:B------:R-:W-:Y:S05]  /*5430*/  BSYNC B0 ;  /* 0x0000000000007941 */ /* 0x000fea0003800000 */
.L_x_3883:
[----:B0-----:R-:W0:Y:S01]  /*5440*/  LDC R21, c[0x0][0x10] ;  /* 0x00000400ff157b82 */ /* 0x001e220000000800 */
[----:B------:R-:W-:Y:S02]  /*5450*/  IADD3 R4, R4, 0x1, RZ ;  /* 0x0000000104047810 */ /* 0x000fe40007ffe0ff */
[----:B0-----:R-:W-:-:S04]  /*5460*/  IADD3 R58, R21, R58, RZ ;  /* 0x0000003a153a7210 */ /* 0x001fc80007ffe0ff */
[----:B------:R-:W-:-:S13]  /*5470*/  ISETP.GE.AND P1, PT, R58, UR4, PT ;  /* 0x000000043a007c0c */ /* 0x000fda000bf26270 */
[----:B------:R-:W-:Y:S05]  /*5480*/  @!P1 BRA `(.L_x_3885) ;  /* 0xffffffac00949947 */ /* 0x000fea000383ffff */
[----:B------:R-:W-:Y:S05]  /*5490*/  EXIT ;  /* 0x000000000000794d */ /* 0x000fea0003800000 */
.L_x_3886:
        /* <DEDUP_REMOVED lines=14> */
.L_x_5611:


//--------------------- .text._Z35group_norm_nhwc_fwd_one_pass_kernelI11Bf16IOBf16WLi256ELi160ELi640EEv26Group_norm_nhwc_fwd_params --------------------------
	.section	.text._Z35group_norm_nhwc_fwd_one_pass_kernelI11Bf16IOBf16WLi256ELi160ELi640EEv26Group_norm_nhwc_fwd_params,"ax",@progbits
	.align	128
        .global         _Z35group_norm_nhwc_fwd_one_pass_kernelI11Bf16IOBf16WLi256ELi160ELi640EEv26Group_norm_nhwc_fwd_params
        .type           _Z35group_norm_nhwc_fwd_one_pass_kernelI11Bf16IOBf16WLi256ELi160ELi640EEv26Group_norm_nhwc_fwd_params,@function
        .size           _Z35group_norm_nhwc_fwd_one_pass_kernelI11Bf16IOBf16WLi256ELi160ELi640EEv26Group_norm_nhwc_fwd_params,(.L_x_5612 - _Z35group_norm_nhwc_fwd_one_pass_kernelI11Bf16IOBf16WLi256ELi160ELi640EEv26Group_norm_nhwc_fwd_params)
        .other          _Z35group_norm_nhwc_fwd_one_pass_kernelI11Bf16IOBf16WLi256ELi160ELi640EEv26Group_norm_nhwc_fwd_params,@"STO_CUDA_ENTRY STV_DEFAULT"
_Z35group_norm_nhwc_fwd_one_pass_kernelI11Bf16IOBf16WLi256ELi160ELi640EEv26Group_norm_nhwc_fwd_params:
.text._Z35group_norm_nhwc_fwd_one_pass_kernelI11Bf16IOBf16WLi256ELi160ELi640EEv26Group_norm_nhwc_fwd_params:
        /* <DEDUP_REMOVED lines=37> */
.L_x_3992:
        /* <DEDUP_REMOVED lines=176> */
[----:B------:R-:W-:Y:S01]  /*0d50*/  @!P5 IMAD R25, R80, R11, R24 ;  /* 0x0000000b5019d224 */ /* 0x000fe200078e0218 */
        /* <DEDUP_REMOVED lines=9> */
[C---:B------:R-:W-:Y:S02]  /*0df0*/  @!P5 LEA R22, P6, R10.reuse, R12, 0x1 ;  /* 0x0000000c0a16d211 */ /* 0x040fe400078c08ff */
        /* <DEDUP_REMOVED lines=14> */
[----:B------:R-:W-:Y:S02]  /*0ee0*/  SHF.R.S32.HI R28, RZ, 0x1f, R76 ;  /* 0x0000001fff1c7819 */ /* 0x000fe4000001144c */
[----:B------:R-:W-:Y:S01]  /*0ef0*/  ISETP.GE.U32.AND P4, PT, R76, UR12, PT ;  /* 0x0000000c4c007c0c */ /* 0x000fe2000bf86070 */
[----:B------:R-:W-:Y:S01]  /*0f00*/  @!P3 IMAD.WIDE.U32 R20, R79, R20, R16 ;  /* 0x000000144f14b225 */ /* 0x000fe200078e0010 */
[----:B------:R-:W-:Y:S01]  /*0f10*/  SHF.R.S32.HI R35, RZ, 0x1f, R75 ;  /* 0x0000001fff237819 */ /* 0x000fe2000001144b */
[----:B------:R-:W1:Y:S02]  /*0f20*/  @!P1 LDC.64 R16, c[0x0][0x220] ;  /* 0x00008800ff109b82 */ /* 0x000e640000000a00 */
[----:B------:R-:W-:Y:S01]  /*0f30*/  @!P3 IMAD.IADD R11, R21, 0x1, R11 ;  /* 0x00000001150bb824 */ /* 0x000fe200078e020b */
[----:B------:R-:W-:-:S02]  /*0f40*/  @!P3 LEA R14, P6, R20, R14, 0x1 ;  /* 0x0000000e140eb211 */ /* 0x000fc400078c08ff */
[----:B------:R-:W-:Y:S02]  /*0f50*/  ISETP.GE.AND.EX P4, PT, R28, UR13, PT, P4 ;  /* 0x0000000d1c007c0c */ /* 0x000fe4000bf86340 */
[----:B------:R-:W-:Y:S01]  /*0f60*/  @!P3 LEA.HI.X R15, R20, R15, R11, 0x1, P6 ;  /* 0x0000000f140fb211 */ /* 0x000fe200030f0c0b */
[----:B------:R-:W-:Y:S01]  /*0f70*/  @!P1 IMAD R20, R29, R12, RZ ;  /* 0x0000000c1d149224 */ /* 0x000fe200078e02ff */
[----:B------:R-:W-:Y:S01]  /*0f80*/  ISETP.GE.U32.AND P5, PT, R75, UR12, PT ;  /* 0x0000000c4b007c0c */ /* 0x000fe2000bfa6070 */
[----:B------:R-:W5:Y:S01]  /*0f90*/  @!P2 LDC.64 R24, c[0x0][0x220] ;  /* 0x00008800ff18ab82 */ /* 0x000f620000000a00 */
        /* <DEDUP_REMOVED lines=10> */
[----:B-1----:R-:W-:Y:S01]  /*1040*/  @!P1 LEA R16, P6, R12, R16, 0x1 ;  /* 0x000000100c109211 */ /* 0x002fe200078c08ff */
[----:B0-----:R-:W-:Y:S01]  /*1050*/  @!P2 IMAD R22, R31, R26, RZ ;  /* 0x0000001a1f16a224 */ /* 0x001fe200078e02ff */
[----:B------:R-:W-:-:S02]  /*1060*/  @!P2 MOV R20, R42 ;  /* 0x0000002a0014a202 */ /* 0x000fc40000000f00 */
[----:B------:R-:W-:Y:S01]  /*1070*/  @!P2 MOV R21, R41 ;  /* 0x000000290015a202 */ /* 0x000fe20000000f00 */
[----:B------:R-:W0:Y:S01]  /*1080*/  @!P4 LDC.64 R14, c[0x0][0x270] ;  /* 0x00009c00ff0ecb82 */ /* 0x000e220000000a00 */
[----:B------:R-:W-:Y:S01]  /*1090*/  IADD3 R30, R0, 0x70, RZ ;  /* 0x00000070001e7810 */ /* 0x000fe20007ffe0ff */
[C---:B------:R-:W-:Y:S01]  /*10a0*/  @!P2 IMAD R31, R77.reuse, R27, R22 ;  /* 0x0000001b4d1fa224 */ /* 0x040fe200078e0216 */
[----:B------:R-:W-:Y:S01]  /*10b0*/  @!P1 LEA.HI.X R17, R12, R17, R13, 0x1, P6 ;  /* 0x000000110c119211 */ /* 0x000fe200030f0c0d */
[----:B------:R-:W-:Y:S01]  /*10c0*/  HFMA2.MMA R12, -RZ, RZ, 0, 0 ;  /* 0x00000000ff0c7435 */ /* 0x000fe200000001ff */
[----:B------:R-:W-:Y:S01]  /*10d0*/  ISETP.GE.U32.AND P3, PT, R30, UR12, PT ;  /* 0x0000000c1e007c0c */ /* 0x000fe2000bf66070 */
[----:B------:R-:W-:Y:S01]  /*10e0*/  @!P2 IMAD.WIDE.U32 R26, R77, R26, R20 ;  /* 0x0000001a4d1aa225 */ /* 0x000fe200078e0014 */
[----:B------:R-:W-:Y:S01]  /*10f0*/  SHF.R.S32.HI R33, RZ, 0x1f, R30 ;  /* 0x0000001fff217819 */ /* 0x000fe2000001141e */
[----:B------:R-:W1:Y:S03]  /*1100*/  @!P5 LDC.64 R22, c[0x0][0x270] ;  /* 0x00009c00ff16db82 */ /* 0x000e660000000a00 */
[----:B------:R-:W-:-:S02]  /*1110*/  ISETP.GE.AND.EX P3, PT, R33, UR13, PT, P3 ;  /* 0x0000000d21007c0c */ /* 0x000fc4000bf66330 */
[----:B------:R-:W-:Y:S01]  /*1120*/  @!P2 IADD3 R13, R27, R31, RZ ;  /* 0x0000001f1b0da210 */ /* 0x000fe20007ffe0ff */
[----:B------:R5:W2:Y:S02]  /*1130*/  @!P1 LDG.E R12, desc[UR14][R16.64] ;  /* 0x0000000e100c9981 */ /* 0x000aa4000c1e1900 */
[----:B-----5:R-:W-:Y:S01]  /*1140*/  @!P2 LEA R24, P6, R26, R24, 0x1 ;  /* 0x000000181a18a211 */ /* 0x020fe200078c08ff */
[----:B------:R-:W5:Y:S01]  /*1150*/  @!P4 LDC.64 R20, c[0x0][0x220] ;  /* 0x00008800ff14cb82 */ /* 0x000f620000000a00 */
        /* <DEDUP_REMOVED lines=14> */
[----:B-1----:R-:W-:-:S02]  /*1240*/  @!P5 IMAD R26, R35, R22, RZ ;  /* 0x00000016231ad224 */ /* 0x002fc400078e02ff */
[----:B------:R-:W-:Y:S01]  /*1250*/  @!P4 IMAD.WIDE.U32 R14, R76, R14, R24 ;  /* 0x0000000e4c0ec225 */ /* 0x000fe200078e0018 */
[----:B------:R-:W-:Y:S02]  /*1260*/  @!P5 MOV R24, R42 ;  /* 0x0000002a0018d202 */ /* 0x000fe40000000f00 */
[----:B------:R-:W-:Y:S01]  /*1270*/  @!P5 MOV R25, R41 ;  /* 0x000000290019d202 */ /* 0x000fe20000000f00 */
[C---:B------:R-:W-:Y:S01]  /*1280*/  @!P5 IMAD R35, R75.reuse, R23, R26 ;  /* 0x000000174b23d224 */ /* 0x040fe200078e021a */
[----:B------:R-:W-:Y:S02]  /*1290*/  IADD3 R45, R0, 0x80, RZ ;  /* 0x00000080002d7810 */ /* 0x000fe40007ffe0ff */
[----:B------:R-:W-:Y:S01]  /*12a0*/  ISETP.GT.U32.OR P2, PT, R56, 0x27f, P2 ;  /* 0x0000027f3800780c */ /* 0x000fe20001744470 */
[----:B------:R-:W-:Y:S01]  /*12b0*/  @!P5 IMAD.WIDE.U32 R22, R75, R22, R24 ;  /* 0x000000164b16d225 */ /* 0x000fe200078e0018 */
[----:B------:R-:W-:Y:S01]  /*12c0*/  @!P4 IADD3 R15, R15, R27, RZ ;  /* 0x0000001b0f0fc210 */ /* 0x000fe20007ffe0ff */
[----:B------:R-:W0:Y:S01]  /*12d0*/  @!P3 LDC.64 R24, c[0x0][0x220] ;  /* 0x00008800ff18bb82 */ /* 0x000e220000000a00 */
[----:B-----5:R-:W-:-:S02]  /*12e0*/  @!P4 LEA R20, P6, R14, R20, 0x1 ;  /* 0x000000140e14c211 */ /* 0x020fc400078c08ff */
        /* <DEDUP_REMOVED lines=22> */
[----:B0-----:R-:W0:Y:S01]  /*1450*/  @!P1 LDC.64 R20, c[0x0][0x270] ;  /* 0x00009c00ff149b82 */ /* 0x001e220000000a00 */
        /* <DEDUP_REMOVED lines=8> */
[----:B------:R-:W-:-:S02]  /*14e0*/  @!P3 LEA R24, P6, R28, R24, 0x1 ;  /* 0x000000181c18b211 */ /* 0x000fc400078c08ff */
[----:B------:R-:W-:Y:S01]  /*14f0*/  ISETP.GE.AND.EX P4, PT, R36, UR13, PT, P4 ;  /* 0x0000000d24007c0c */ /* 0x000fe2000bf86340 */
[----:B------:R-:W-:Y:S01]  /*1500*/  @!P2 IMAD R33, R32, R27, R34 ;  /* 0x0000001b2021a224 */ /* 0x000fe200078e0222 */
[----:B------:R-:W-:Y:S02]  /*1510*/  @!P3 LEA.HI.X R25, R28, R25, R17, 0x1, P6 ;  /* 0x000000191c19b211 */ /* 0x000fe400030f0c11 */
[----:B-1----:R-:W-:Y:S02]  /*1520*/  @!P2 MOV R18, R42 ;  /* 0x0000002a0012a202 */ /* 0x002fe40000000f00 */
[----:B------:R-:W-:Y:S01]  /*1530*/  @!P2 MOV R19, R41 ;  /* 0x000000290013a202 */ /* 0x000fe20000000f00 */
[----:B------:R-:W-:Y:S01]  /*1540*/  HFMA2.MMA R17, -RZ, RZ, 0, 0 ;  /* 0x00000000ff117435 */ /* 0x000fe200000001ff */
[----:B------:R-:W-:Y:S01]  /*1550*/  ISETP.GT.U32.OR P4, PT, R56, 0x27f, P4 ;  /* 0x0000027f3800780c */ /* 0x000fe20002784470 */
[----:B------:R-:W1:Y:S01]  /*1560*/  @!P1 LDC.64 R28, c[0x0][0x220] ;  /* 0x00008800ff1c9b82 */ /* 0x000e620000000a00 */
[----:B------:R-:W-:-:S07]  /*1570*/  @!P2 IMAD.WIDE.U32 R18, R32, R26, R18 ;  /* 0x0000001a2012a225 */ /* 0x000fce00078e0012 */
[----:B------:R-:W4:Y:S01]  /*1580*/  @!P5 LDC.64 R26, c[0x0][0x270] ;  /* 0x00009c00ff1adb82 */ /* 0x000f220000000a00 */
[----:B------:R-:W-:Y:S01]  /*1590*/  @!P2 IMAD.IADD R19, R19, 0x1, R33 ;  /* 0x000000011313a824 */ /* 0x000fe200078e0221 */
[----:B---3--:R-:W-:Y:S01]  /*15a0*/  @!P2 LEA R22, P6, R18, R22, 0x1 ;  /* 0x000000161216a211 */ /* 0x008fe200078c08ff */
[----:B0-----:R-:W-:Y:S01]  /*15b0*/  @!P1 IMAD R30, R31, R20, RZ ;  /* 0x000000141f1e9224 */ /* 0x001fe200078e02ff */
[----:B------:R-:W-:Y:S01]  /*15c0*/  IADD3 R35, R0, 0x98, RZ ;  /* 0x0000009800237810 */ /* 0x000fe20007ffe0ff */
[----:B------:R0:W3:Y:S01]  /*15d0*/  @!P3 LDG.E R17, desc[UR14][R24.64] ;  /* 0x0000000e1811b981 */ /* 0x0000e2000c1e1900 */
[----:B------:R-:W-:Y:S01]  /*15e0*/  @!P2 LEA.HI.X R23, R18, R23, R19, 0x1, P6 ;  /* 0x000000171217a211 */ /* 0x000fe200030f0c13 */
[----:B------:R-:W-:Y:S01]  /*15f0*/  @!P1 IMAD R19, R45, R21, R30 ;  /* 0x000000152d139224 */ /* 0x000fe200078e021e */
[----:B------:R-:W-:Y:S01]  /*1600*/  ISETP.GE.U32.AND P3, PT, R35, UR12, PT ;  /* 0x0000000c23007c0c */ /* 0x000fe2000bf66070 */
[----:B------:R-:W1:Y:S01]  /*1610*/  @!P4 LDC.64 R30, c[0x0][0x270] ;  /* 0x00009c00ff1ecb82 */ /* 0x000e620000000a00 */
[----:B------:R-:W-:-:S02]  /*1620*/  SHF.R.S32.HI R44, RZ, 0x1f, R35 ;  /* 0x0000001fff2c7819 */ /* 0x000fc40000011423 */
[----:B------:R-:W-:-:S05]  /*1630*/  IADD3 R34, R0, 0xa0, RZ ;  /* 0x000000a000227810 */ /* 0x000fca0007ffe0ff */
[----:B0-----:R-:W0:Y:S01]  /*1640*/  @!P5 LDC.64 R24, c[0x0][0x220] ;  /* 0x00008800ff18db82 */ /* 0x001e220000000a00 */
        /* <DEDUP_REMOVED lines=10> */
[-C--:B----4-:R-:W-:Y:S01]  /*16f0*/  @!P5 IMAD R46, R46, R26.reuse, RZ ;  /* 0x0000001a2e2ed224 */ /* 0x090fe200078e02ff */
[----:B------:R4:W3:Y:S01]  /*1700*/  @!P2 LDG.E R18, desc[UR14][R22.64] ;  /* 0x0000000e1612a981 */ /* 0x0008e2000c1e1900 */
[----:B------:R-:W-:Y:S01]  /*1710*/  @!P5 IMAD.MOV.U32 R32, RZ, RZ, R42 ;  /* 0x000000ffff20d224 */ /* 0x000fe200078e002a */
[----:B------:R-:W-:Y:S01]  /*1720*/  ISETP.GT.U32.OR P2, PT, R56, 0x27f, P6 ;  /* 0x0000027f3800780c */ /* 0x000fe20003744470 */
[----:B------:R-:W-:Y:S01]  /*1730*/  @!P5 IMAD R45, R39, R27, R46 ;  /* 0x0000001b272dd224 */ /* 0x000fe200078e022e */
[----:B------:R-:W-:Y:S01]  /*1740*/  @!P1 IADD3 R19, R21, R19, RZ ;  /* 0x0000001315139210 */ /* 0x000fe20007ffe0ff */
[----:B------:R-:W-:Y:S01]  /*1750*/  @!P5 IMAD.WIDE.U32 R26, R39, R26, R32 ;  /* 0x0000001a271ad225 */ /* 0x000fe200078e0020 */
[C---:B-1----:R-:W-:Y:S01]  /*1760*/  @!P1 LEA R28, P6, R20.reuse, R28, 0x1 ;  /* 0x0000001c141c9211 */ /* 0x042fe200078c08ff */
[----:B----4-:R-:W1:Y:S03]  /*1770*/  @!P4 LDC.64 R22, c[0x0][0x220] ;  /* 0x00008800ff16cb82 */ /* 0x010e660000000a00 */
[----:B------:R-:W-:Y:S01]  /*1780*/  @!P1 LEA.HI.X R29, R20, R29, R19, 0x1, P6 ;  /* 0x0000001d141d9211 */ /* 0x000fe200030f0c13 */
[----:B------:R-:W-:Y:S01]  /*1790*/  HFMA2.MMA R19, -RZ, RZ, 0, 0 ;  /* 0x00000000ff137435 */ /* 0x000fe200000001ff */
[----:B------:R-:W-:-:S02]  /*17a0*/  @!P5 IADD3 R27, R27, R45, RZ ;  /* 0x0000002d1b1bd210 */ /* 0x000fc40007ffe0ff */
[----:B0-----:R-:W-:Y:S01]  /*17b0*/  @!P5 LEA R24, P6, R26, R24, 0x1 ;  /* 0x000000181a18d211 */ /* 0x001fe200078c08ff */
[----:B------:R-:W0:Y:S01]  /*17c0*/  @!P3 LDC.64 R20, c[0x0][0x270] ;  /* 0x00009c00ff14bb82 */ /* 0x000e220000000a00 */
[----:B------:R-:W-:Y:S02]  /*17d0*/  @!P4 IMAD R36, R36, R30, RZ ;  /* 0x0000001e2424c224 */ /* 0x000fe400078e02ff */
[----:B------:R-:W-:Y:S02]  /*17e0*/  @!P5 LEA.HI.X R25, R26, R25, R27, 0x1, P6 ;  /* 0x000000191a19d211 */ /* 0x000fe400030f0c1b */
[----:B------:R-:W-:Y:S01]  /*17f0*/  @!P4 MOV R26, R42 ;  /* 0x0000002a001ac202 */ /* 0x000fe20000000f00 */
[----:B------:R4:W3:Y:S01]  /*1800*/  @!P1 LDG.E R19, desc[UR14][R28.64] ;  /* 0x0000000e1c139981 */ /* 0x0008e2000c1e1900 */
[----:B------:R-:W-:Y:S01]  /*1810*/  @!P4 MOV R27, R41 ;  /* 0x00000029001bc202 */ /* 0x000fe20000000f00 */
[C---:B------:R-:W-:Y:S01]  /*1820*/  @!P4 IMAD R33, R37.reuse, R31, R36 ;  /* 0x0000001f2521c224 */ /* 0x040fe200078e0224 */
[----:B------:R-:W-:Y:S01]  /*1830*/  IADD3 R36, R0, 0xa8, RZ ;  /* 0x000000a800247810 */ /* 0x000fe20007ffe0ff */
[----:B------:R-:W-:-:S03]  /*1840*/  @!P4 IMAD.WIDE.U32 R30, R37, R30, R26 ;  /* 0x0000001e251ec225 */ /* 0x000fc600078e001a */
[----:B------:R-:W-:Y:S01]  /*1850*/  ISETP.GE.U32.AND P1, PT, R36, UR12, PT ;  /* 0x0000000c24007c0c */ /* 0x000fe2000bf26070 */
[----:B------:R-:W0:Y:S01]  /*1860*/  @!P3 LDC.64 R26, c[0x0][0x220] ;  /* 0x00008800ff1abb82 */ /* 0x000e220000000a00 */
[----:B------:R-:W-:Y:S01]  /*1870*/  SHF.R.S32.HI R46, RZ, 0x1f, R36 ;  /* 0x0000001fff2e7819 */ /* 0x000fe20000011424 */
[----:B------:R-:W-:Y:S01]  /*1880*/  IMAD.MOV.U32 R32, RZ, RZ, RZ ;  /* 0x000000ffff207224 */ /* 0x000fe200078e00ff */
[----:B------:R-:W-:Y:S01]  /*1890*/  @!P4 IADD3 R31, R31, R33, RZ ;  /* 0x000000211f1fc210 */ /* 0x000fe20007ffe0ff */
[----:B------:R-:W-:Y:S01]  /*18a0*/  HFMA2.MMA R33, -RZ, RZ, 0, 0 ;  /* 0x00000000ff217435 */ /* 0x000fe200000001ff */
[----:B------:R-:W-:-:S03]  /*18b0*/  ISETP.GE.AND.EX P1, PT, R46, UR13, PT, P1 ;  /* 0x0000000d2e007c0c */ /* 0x000fc6000bf26310 */
[----:B----4-:R-:W4:Y:S01]  /*18c0*/  @!P2 LDC.64 R28, c[0x0][0x270] ;  /* 0x00009c00ff1cab82 */ /* 0x010f220000000a00 */
[----:B-1----:R-:W-:Y:S01]  /*18d0*/  @!P4 LEA R22, P6, R30, R22, 0x1 ;  /* 0x000000161e16c211 */ /* 0x002fe200078c08ff */
[----:B------:R1:W3:Y:S01]  /*18e0*/  @!P5 LDG.E R32, desc[UR14][R24.64] ;  /* 0x0000000e1820d981 */ /* 0x0002e2000c1e1900 */
[----:B------:R-:W-:Y:S02]  /*18f0*/  ISETP.GT.U32.OR P1, PT, R56, 0x27f, P1 ;  /* 0x0000027f3800780c */ /* 0x000fe40000f24470 */
[----:B------:R-:W-:Y:S01]  /*1900*/  @!P4 LEA.HI.X R23, R30, R23, R31, 0x1, P6 ;  /* 0x000000171e17c211 */ /* 0x000fe200030f0c1f */
[----:B0-----:R-:W-:-:S04]  /*1910*/  @!P3 IMAD R44, R44, R20, RZ ;  /* 0x000000142c2cb224 */ /* 0x001fc800078e02ff */
[----:B------:R0:W3:Y:S01]  /*1920*/  @!P4 LDG.E R33, desc[UR14][R22.64] ;  /* 0x0000000e1621c981 */ /* 0x0000e2000c1e1900 */
[----:B-1----:R-:W1:Y:S01]  /*1930*/  @!P2 LDC.64 R24, c[0x0][0x220] ;  /* 0x00008800ff18ab82 */ /* 0x002e620000000a00 */
[C---:B------:R-:W-:Y:S01]  /*1940*/  @!P3 IMAD R31, R35.reuse, R21, R44 ;  /* 0x00000015231fb224 */ /* 0x040fe200078e022c */
[----:B------:R-:W-:Y:S02]  /*1950*/  IADD3 R44, R0, 0xb0, RZ ;  /* 0x000000b0002c7810 */ /* 0x000fe40007ffe0ff */
[----:B0-----:R-:W-:Y:S02]  /*1960*/  @!P3 MOV R22, R42 ;  /* 0x0000002a0016b202 */ /* 0x001fe40000000f00 */
[-C--:B------:R-:W-:Y:S02]  /*1970*/  @!P3 MOV R23, R41.reuse ;  /* 0x000000290017b202 */ /* 0x080fe40000000f00 */
[----:B------:R-:W-:Y:S02]  /*1980*/  ISETP.GE.U32.AND P4, PT, R44, UR12, PT ;  /* 0x0000000c2c007c0c */ /* 0x000fe4000bf86070 */
[----:B------:R-:W-:Y:S01]  /*1990*/  SHF.R.S32.HI R48, RZ, 0x1f, R44 ;  /* 0x0000001fff307819 */ /* 0x000fe2000001142c */
[----:B------:R-:W-:Y:S01]  /*19a0*/  @!P3 IMAD.WIDE.U32 R20, R35, R20, R22 ;  /* 0x000000142314b225 */ /* 0x000fe200078e0016 */
[----:B------:R-:W-:Y:S01]  /*19b0*/  IADD3 R37, R0, 0xb8, RZ ;  /* 0x000000b800257810 */ /* 0x000fe20007ffe0ff */
[----:B------:R-:W0:Y:S01]  /*19c0*/  @!P1 LDC.64 R22, c[0x0][0x270] ;  /* 0x00009c00ff169b82 */ /* 0x000e220000000a00 */
[----:B------:R-:W-:Y:S01]  /*19d0*/  ISETP.GE.AND.EX P4, PT, R48, UR13, PT, P4 ;  /* 0x0000000d30007c0c */ /* 0x000fe2000bf86340 */
[----:B------:R-:W-:Y:S01]  /*19e0*/  @!P3 IMAD.IADD R21, R21, 0x1, R31 ;  /* 0x000000011515b824 */ /* 0x000fe200078e021f */
[----:B------:R-:W-:Y:S01]  /*19f0*/  @!P2 MOV R30, R42 ;  /* 0x0000002a001ea202 */ /* 0x000fe20000000f00 */
[----:B----4-:R-:W-:Y:S01]  /*1a00*/  @!P2 IMAD R38, R38, R28, RZ ;  /* 0x0000001c2626a224 */ /* 0x010fe200078e02ff */
[----:B------:R-:W-:-:S02]  /*1a10*/  @!P2 MOV R31, R41 ;  /* 0x00000029001fa202 */ /* 0x000fc40000000f00 */
[----:B------:R-:W-:Y:S02]  /*1a20*/  ISETP.GE.U32.AND P5, PT, R37, UR12, PT ;  /* 0x0000000c25007c0c */ /* 0x000fe4000bfa6070 */
[----:B------:R-:W-:Y:S02]  /*1a30*/  SHF.R.S32.HI R45, RZ, 0x1f, R37 ;  /* 0x0000001fff2d7819 */ /* 0x000fe40000011425 */
[----:B------:R-:W-:Y:S01]  /*1a40*/  @!P3 LEA R26, P6, R20, R26, 0x1 ;  /* 0x0000001a141ab211 */ /* 0x000fe200078c08ff */
[----:B------:R-:W-:Y:S01]  /*1a50*/  @!P2 IMAD R35, R34, R29, R38 ;  /* 0x0000001d2223a224 */ /* 0x000fe200078e0226 */
[----:B------:R-:W-:Y:S01]  /*1a60*/  ISETP.GT.U32.OR P4, PT, R56, 0x27f, P4 ;  /* 0x0000027f3800780c */ /* 0x000fe20002784470 */
[----:B------:R-:W-:Y:S01]  /*1a70*/  @!P2 IMAD.WIDE.U32 R28, R34, R28, R30 ;  /* 0x0000001c221ca225 */ /* 0x000fe200078e001e */
[----:B------:R-:W-:Y:S02]  /*1a80*/  @!P3 LEA.HI.X R27, R20, R27, R21, 0x1, P6 ;  /* 0x0000001b141bb211 */ /* 0x000fe400030f0c15 */
[----:B------:R-:W-:Y:S01]  /*1a90*/  ISETP.GE.AND.EX P5, PT, R45, UR13, PT, P5 ;  /* 0x0000000d2d007c0c */ /* 0x000fe2000bfa6350 */
[----:B------:R-:W4:Y:S01]  /*1aa0*/  @!P1 LDC.64 R20, c[0x0][0x220] ;  /* 0x00008800ff149b82 */ /* 0x000f220000000a00 */
[----:B------:R-:W-:-:S02]  /*1ab0*/  @!P2 IADD3 R29, R29, R35, RZ ;  /* 0x000000231d1da210 */ /* 0x000fc40007ffe0ff */
[----:B------:R-:W-:Y:S02]  /*1ac0*/  ISETP.GT.U32.OR P5, PT, R56, 0x27f, P5 ;  /* 0x0000027f3800780c */ /* 0x000fe40002fa4470 */
[C---:B-1----:R-:W-:Y:S02]  /*1ad0*/  @!P2 LEA R24, P6, R28.reuse, R24, 0x1 ;  /* 0x000000181c18a211 */ /* 0x042fe400078c08ff */
[----:B------:R-:W-:Y:S01]  /*1ae0*/  CS2R R34, SRZ ;  /* 0x0000000000227805 */ /* 0x000fe2000001ff00 */
[----:B------:R-:W1:Y:S01]  /*1af0*/  @!P4 LDC.64 R38, c[0x0][0x270] ;  /* 0x00009c00ff26cb82 */ /* 0x000e620000000a00 */
[----:B------:R-:W-:Y:S01]  /*1b00*/  @!P2 LEA.HI.X R25, R28, R25, R29, 0x1, P6 ;  /* 0x000000191c19a211 */ /* 0x000fe200030f0c1d */
[----:B0-----:R-:W-:Y:S01]  /*1b10*/  @!P1 IMAD R46, R46, R22, RZ ;  /* 0x000000162e2e9224 */ /* 0x001fe200078e02ff */
[----:B------:R-:W-:Y:S02]  /*1b20*/  IADD3 R50, R0, 0xc0, RZ ;  /* 0x000000c000327810 */ /* 0x000fe40007ffe0ff */
[----:B------:R0:W3:Y:S04]  /*1b30*/  @!P3 LDG.E R34, desc[UR14][R26.64] ;  /* 0x0000000e1a22b981 */ /* 0x0000e8000c1e1900 */
[----:B------:R0:W3:Y:S01]  /*1b40*/  @!P2 LDG.E R35, desc[UR14][R24.64] ;  /* 0x0000000e1823a981 */ /* 0x0000e2000c1e1900 */
[----:B------:R-:W2:Y:S01]  /*1b50*/  @!P5 LDC.64 R30, c[0x0][0x270] ;  /* 0x00009c00ff1edb82 */ /* 0x000ea20000000a00 */
[----:B------:R-:W-:Y:S01]  /*1b60*/  ISETP.GE.U32.AND P3, PT, R50, UR12, PT ;  /* 0x0000000c32007c0c */ /* 0x000fe2000bf66070 */
[----:B------:R-:W-:Y:S01]  /*1b70*/  @!P1 IMAD R29, R36, R23, R46 ;  /* 0x00000017241d9224 */ /* 0x000fe200078e022e */
[----:B------:R-:W-:-:S05]  /*1b80*/  SHF.R.S32.HI R51, RZ, 0x1f, R50 ;  /* 0x0000001fff337819 */ /* 0x000fca0000011432 */
[----:B0-----:R-:W0:Y:S01]  /*1b90*/  @!P4 LDC.64 R26, c[0x0][0x220] ;  /* 0x00008800ff1acb82 */ /* 0x001e220000000a00 */
[----:B------:R-:W-:Y:S01]  /*1ba0*/  @!P1 MOV R24, R42 ;  /* 0x0000002a00189202 */ /* 0x000fe20000000f00 */
[----:B------:R-:W-:Y:S01]  /*1bb0*/  @!P1 IMAD.MOV.U32 R25, RZ, RZ, R41 ;  /* 0x000000ffff199224 */ /* 0x000fe200078e0029 */
[----:B------:R-:W-:-:S03]  /*1bc0*/  ISETP.GE.AND.EX P3, PT, R51, UR13, PT, P3 ;  /* 0x0000000d33007c0c */ /* 0x000fc6000bf66330 */
[----:B------:R-:W-:Y:S01]  /*1bd0*/  @!P1 IMAD.WIDE.U32 R22, R36, R22, R24 ;  /* 0x0000001624169225 */ /* 0x000fe200078e0018 */
[----:B------:R-:W-:Y:S01]  /*1be0*/  IADD3 R46, R0, 0xc8, RZ ;  /* 0x000000c8002e7810 */ /* 0x000fe20007ffe0ff */
[----:B------:R-:W-:Y:S01]  /*1bf0*/  HFMA2.MMA R36, -RZ, RZ, 0, 0 ;  /* 0x00000000ff247435 */ /* 0x000fe200000001ff */
[----:B------:R-:W-:Y:S02]  /*1c00*/  ISETP.GT.U32.OR P3, PT, R56, 0x27f, P3 ;  /* 0x0000027f3800780c */ /* 0x000fe40001f64470 */
[----:B------:R-:W-:Y:S02]  /*1c10*/  @!P1 IADD3 R23, R23, R29, RZ ;  /* 0x0000001d17179210 */ /* 0x000fe40007ffe0ff */
[----:B----4-:R-:W-:Y:S01]  /*1c20*/  @!P1 LEA R20, P6, R22, R20, 0x1 ;  /* 0x0000001416149211 */ /* 0x010fe200078c08ff */
[----:B------:R-:W4:Y:S01]  /*1c30*/  @!P5 LDC.64 R28, c[0x0][0x220] ;  /* 0x00008800ff1cdb82 */ /* 0x000f220000000a00 */
[----:B------:R-:W-:Y:S02]  /*1c40*/  ISETP.GE.U32.AND P2, PT, R46, UR12, PT ;  /* 0x0000000c2e007c0c */ /* 0x000fe4000bf46070 */
[----:B------:R-:W-:-:S02]  /*1c50*/  SHF.R.S32.HI R47, RZ, 0x1f, R46 ;  /* 0x0000001fff2f7819 */ /* 0x000fc4000001142e */
[----:B------:R-:W-:Y:S02]  /*1c60*/  @!P1 LEA.HI.X R21, R22, R21, R23, 0x1, P6 ;  /* 0x0000001516159211 */ /* 0x000fe400030f0c17 */
[----:B------:R-:W-:Y:S01]  /*1c70*/  ISETP.GE.AND.EX P2, PT, R47, UR13, PT, P2 ;  /* 0x0000000d2f007c0c */ /* 0x000fe2000bf46320 */
[----:B-1----:R-:W-:Y:S01]  /*1c80*/  @!P4 IMAD R48, R48, R38, RZ ;  /* 0x000000263030c224 */ /* 0x002fe200078e02ff */
[----:B------:R-:W1:Y:S01]  /*1c90*/  @!P3 LDC.64 R24, c[0x0][0x270] ;  /* 0x00009c00ff18bb82 */ /* 0x000e620000000a00 */
[----:B------:R2:W3:Y:S01]  /*1ca0*/  @!P1 LDG.E R36, desc[UR14][R20.64] ;  /* 0x0000000e14249981 */ /* 0x0004e2000c1e1900 */
[----:B------:R-:W-:Y:S01]  /*1cb0*/  ISETP.GT.U32.OR P2, PT, R56, 0x27f, P2 ;  /* 0x0000027f3800780c */ /* 0x000fe20001744470 */
[----:B------:R-:W-:Y:S02]  /*1cc0*/  @!P4 IMAD R53, R44, R39, R48 ;  /* 0x000000272c35c224 */ /* 0x000fe400078e0230 */
[----:B--2---:R-:W-:Y:S01]  /*1cd0*/  @!P5 IMAD R22, R45, R30, RZ ;  /* 0x0000001e2d16d224 */ /* 0x004fe200078e02ff */
[----:B------:R-:W-:-:S02]  /*1ce0*/  @!P4 MOV R20, R42 ;  /* 0x0000002a0014c202 */ /* 0x000fc40000000f00 */
[----:B------:R-:W-:Y:S01]  /*1cf0*/  @!P4 MOV R21, R41 ;  /* 0x000000290015c202 */ /* 0x000fe20000000f00 */
[----:B------:R-:W-:Y:S02]  /*1d00*/  @!P5 IMAD.MOV.U32 R45, RZ, RZ, R41 ;  /* 0x000000ffff2dd224 */ /* 0x000fe400078e0029 */
[----:B------:R-:W-:Y:S01]  /*1d10*/  @!P4 IMAD.WIDE.U32 R38, R44, R38, R20 ;  /* 0x000000262c26c225 */ /* 0x000fe200078e0014 */
[----:B------:R-:W-:Y:S02]  /*1d20*/  @!P5 MOV R44, R42 ;  /* 0x0000002a002cd202 */ /* 0x000fe40000000f00 */
[----:B------:R-:W2:Y:S01]  /*1d30*/  @!P3 LDC.64 R20, c[0x0][0x220] ;  /* 0x00008800ff14bb82 */ /* 0x000ea20000000a00 */
[C---:B------:R-:W-:Y:S02]  /*1d40*/  @!P5 IMAD R55, R37.reuse, R31, R22 ;  /* 0x0000001f2537d224 */ /* 0x040fe400078e0216 */
[----:B------:R-:W-:Y:S01]  /*1d50*/  @!P5 IMAD.WIDE.U32 R30, R37, R30, R44 ;  /* 0x0000001e251ed225 */ /* 0x000fe200078e002c */
[----:B------:R-:W-:Y:S01]  /*1d60*/  HFMA2.MMA R37, -RZ, RZ, 0, 0 ;  /* 0x00000000ff257435 */ /* 0x000fe200000001ff */
[----:B------:R-:W-:-:S02]  /*1d70*/  IADD3 R48, R0, 0xd0, RZ ;  /* 0x000000d000307810 */ /* 0x000fc40007ffe0ff */
[----:B------:R-:W-:Y:S01]  /*1d80*/  @!P4 IADD3 R39, R39, R53, RZ ;  /* 0x000000352727c210 */ /* 0x000fe20007ffe0ff */
[----:B------:R-:W5:Y:S01]  /*1d90*/  @!P2 LDC.64 R22, c[0x0][0x270] ;  /* 0x00009c00ff16ab82 */ /* 0x000f620000000a00 */
[----:B0-----:R-:W-:Y:S02]  /*1da0*/  @!P4 LEA R26, P6, R38, R26, 0x1 ;  /* 0x0000001a261ac211 */ /* 0x001fe400078c08ff */
[----:B------:R-:W-:Y:S02]  /*1db0*/  ISETP.GE.U32.AND P1, PT, R48, UR12, PT ;  /* 0x0000000c30007c0c */ /* 0x000fe4000bf26070 */
[----:B------:R-:W-:Y:S02]  /*1dc0*/  SHF.R.S32.HI R49, RZ, 0x1f, R48 ;  /* 0x0000001fff317819 */ /* 0x000fe40000011430 */
[----:B------:R-:W-:Y:S02]  /*1dd0*/  @!P4 LEA.HI.X R27, R38, R27, R39, 0x1, P6 ;  /* 0x0000001b261bc211 */ /* 0x000fe400030f0c27 */
[----:B------:R-:W-:-:S02]  /*1de0*/  ISETP.GE.AND.EX P1, PT, R49, UR13, PT, P1 ;  /* 0x0000000d31007c0c */ /* 0x000fc4000bf26310 */
[----:B------:R-:W-:Y:S01]  /*1df0*/  @!P5 IADD3 R31, R31, R55, RZ ;  /* 0x000000371f1fd210 */ /* 0x000fe20007ffe0ff */
[----:B------:R0:W3:Y:S01]  /*1e00*/  @!P4 LDG.E R37, desc[UR14][R26.64] ;  /* 0x0000000e1a25c981 */ /* 0x0000e2000c1e1900 */
[----:B----4-:R-:W-:Y:S02]  /*1e10*/  @!P5 LEA R28, P6, R30, R28, 0x1 ;  /* 0x0000001c1e1cd211 */ /* 0x010fe400078c08ff */
[----:B------:R-:W-:Y:S02]  /*1e20*/  ISETP.GT.U32.OR P1, PT, R56, 0x27f, P1 ;  /* 0x0000027f3800780c */ /* 0x000fe40000f24470 */
[----:B------:R-:W-:Y:S01]  /*1e30*/  @!P5 LEA.HI.X R29, R30, R29, R31, 0x1, P6 ;  /* 0x0000001d1e1dd211 */ /* 0x000fe200030f0c1f */
[----:B0-----:R-:W0:Y:S01]  /*1e40*/  @!P2 LDC.64 R26, c[0x0][0x220] ;  /* 0x00008800ff1aab82 */ /* 0x001e220000000a00 */
[----:B------:R-:W-:Y:S01]  /*1e50*/  @!P3 MOV R30, R42 ;  /* 0x0000002a001eb202 */ /* 0x000fe20000000f00 */
[----:B-1----:R-:W-:Y:S01]  /*1e60*/  @!P3 IMAD R51, R51, R24, RZ ;  /* 0x000000183333b224 */ /* 0x002fe200078e02ff */
[----:B------:R-:W-:-:S02]  /*1e70*/  @!P3 MOV R31, R41 ;  /* 0x00000029001fb202 */ /* 0x000fc40000000f00 */
[----:B------:R-:W-:Y:S02]  /*1e80*/  IADD3 R59, R0, 0xd8, RZ ;  /* 0x000000d8003b7810 */ /* 0x000fe40007ffe0ff */
[----:B------:R-:W-:Y:S01]  /*1e90*/  CS2R R38, SRZ ;  /* 0x0000000000267805 */ /* 0x000fe2000001ff00 */
[C---:B------:R-:W-:Y:S02]  /*1ea0*/  @!P3 IMAD R51, R50.reuse, R25, R51 ;  /* 0x000000193233b224 */ /* 0x040fe400078e0233 */
[----:B------:R-:W-:Y:S01]  /*1eb0*/  @!P3 IMAD.WIDE.U32 R30, R50, R24, R30 ;  /* 0x00000018321eb225 */ /* 0x000fe200078e001e */
[----:B------:R-:W-:Y:S01]  /*1ec0*/  ISETP.GE.U32.AND P4, PT, R59, UR12, PT ;  /* 0x0000000c3b007c0c */ /* 0x000fe2000bf86070 */
[----:B------:R-:W1:Y:S01]  /*1ed0*/  @!P1 LDC.64 R24, c[0x0][0x270] ;  /* 0x00009c00ff189b82 */ /* 0x000e620000000a00 */
[----:B------:R-:W-:Y:S01]  /*1ee0*/  SHF.R.S32.HI R45, RZ, 0x1f, R59 ;  /* 0x0000001fff2d7819 */ /* 0x000fe2000001143b */
[----:B------:R-:W-:Y:S01]  /*1ef0*/  @!P3 IMAD.IADD R31, R31, 0x1, R51 ;  /* 0x000000011f1fb824 */ /* 0x000fe200078e0233 */
[----:B------:R4:W3:Y:S01]  /*1f00*/  @!P5 LDG.E R38, desc[UR14][R28.64] ;  /* 0x0000000e1c26d981 */ /* 0x0008e2000c1e1900 */
[----:B--2---:R-:W-:-:S02]  /*1f10*/  @!P3 LEA R20, P6, R30, R20, 0x1 ;  /* 0x000000141e14b211 */ /* 0x004fc400078c08ff */
[----:B------:R-:W-:Y:S01]  /*1f20*/  ISETP.GE.AND.EX P4, PT, R45, UR13, PT, P4 ;  /* 0x0000000d2d007c0c */ /* 0x000fe2000bf86340 */
[----:B-----5:R-:W-:Y:S01]  /*1f30*/  @!P2 IMAD R47, R47, R22, RZ ;  /* 0x000000162f2fa224 */ /* 0x020fe200078e02ff */
[----:B------:R-:W-:Y:S02]  /*1f40*/  @!P3 LEA.HI.X R21, R30, R21, R31, 0x1, P6 ;  /* 0x000000151e15b211 */ /* 0x000fe400030f0c1f */
[----:B------:R-:W-:Y:S02]  /*1f50*/  ISETP.GT.U32.OR P4, PT, R56, 0x27f, P4 ;  /* 0x0000027f3800780c */ /* 0x000fe40002784470 */
[----:B----4-:R-:W-:Y:S02]  /*1f60*/  @!P2 MOV R28, R42 ;  /* 0x0000002a001ca202 */ /* 0x010fe40000000f00 */
[----:B------:R-:W-:Y:S01]  /*1f70*/  @!P2 MOV R29, R41 ;  /* 0x00000029001da202 */ /* 0x000fe20000000f00 */
[C---:B------:R-:W-:Y:S01]  /*1f80*/  @!P2 IMAD R31, R46.reuse, R23, R47 ;  /* 0x000000172e1fa224 */ /* 0x040fe200078e022f */
[----:B------:R2:W4:Y:S01]  /*1f90*/  @!P3 LDG.E R39, desc[UR14][R20.64] ;  /* 0x0000000e1427b981 */ /* 0x000522000c1e1900 */
[----:B------:R-:W-:Y:S01]  /*1fa0*/  @!P2 IMAD.WIDE.U32 R28, R46, R22, R28 ;  /* 0x000000162e1ca225 */ /* 0x000fe200078e001c */
[----:B------:R-:W-:Y:S01]  /*1fb0*/  IADD3 R47, R0, 0xe0, RZ ;  /* 0x000000e0002f7810 */ /* 0x000fe20007ffe0ff */
[----:B------:R-:W5:Y:S03]  /*1fc0*/  @!P1 LDC.64 R22, c[0x0][0x220] ;  /* 0x00008800ff169b82 */ /* 0x000f660000000a00 */
[----:B------:R-:W-:-:S02]  /*1fd0*/  @!P2 IADD3 R30, R29, R31, RZ ;  /* 0x0000001f1d1ea210 */ /* 0x000fc40007ffe0ff */
[C---:B0-----:R-:W-:Y:S02]  /*1fe0*/  @!P2 LEA R26, P5, R28.reuse, R26, 0x1 ;  /* 0x0000001a1c1aa211 */ /* 0x041fe400078a08ff */
[----:B------:R-:W-:Y:S01]  /*1ff0*/  SHF.R.S32.HI R61, RZ, 0x1f, R47 ;  /* 0x0000001fff3d7819 */ /* 0x000fe2000001142f */
[----:B--2---:R-:W0:Y:S01]  /*2000*/  @!P4 LDC.64 R20, c[0x0][0x270] ;  /* 0x00009c00ff14cb82 */ /* 0x004e220000000a00 */
[----:B------:R-:W-:Y:S02]  /*2010*/  @!P2 LEA.HI.X R27, R28, R27, R30, 0x1, P5 ;  /* 0x0000001b1c1ba211 */ /* 0x000fe400028f0c1e */
[----:B------:R-:W-:Y:S02]  /*2020*/  ISETP.GE.U32.AND P5, PT, R47, UR12, PT ;  /* 0x0000000c2f007c0c */ /* 0x000fe4000bfa6070 */
[----:B------:R-:W-:Y:S02]  /*2030*/  IADD3 R46, R0, 0xe8, RZ ;  /* 0x000000e8002e7810 */ /* 0x000fe40007ffe0ff */
[----:B------:R-:W-:Y:S01]  /*2040*/  ISETP.GE.AND.EX P5, PT, R61, UR13, PT, P5 ;  /* 0x0000000d3d007c0c */ /* 0x000fe2000bfa6350 */
[----:B-1----:R-:W-:Y:S01]  /*2050*/  @!P1 IMAD R49, R49, R24, RZ ;  /* 0x0000001831319224 */ /* 0x002fe200078e02ff */
[----:B------:R-:W-:Y:S01]  /*2060*/  ISETP.GE.U32.AND P3, PT, R46, UR12, PT ;  /* 0x0000000c2e007c0c */ /* 0x000fe2000bf66070 */
[----:B------:R-:W-:Y:S01]  /*2070*/  HFMA2.MMA R44, -RZ, RZ, 0, 0 ;  /* 0x00000000ff2c7435 */ /* 0x000fe200000001ff */
[----:B------:R-:W-:Y:S01]  /*2080*/  SHF.R.S32.HI R60, RZ, 0x1f, R46 ;  /* 0x0000001fff3c7819 */ /* 0x000fe2000001142e */
[----:B------:R-:W1:Y:S01]  /*2090*/  @!P4 LDC.64 R50, c[0x0][0x220] ;  /* 0x00008800ff32cb82 */ /* 0x000e620000000a00 */
[----:B------:R-:W-:Y:S01]  /*20a0*/  ISETP.GT.U32.OR P5, PT, R56, 0x27f, P5 ;  /* 0x0000027f3800780c */ /* 0x000fe20002fa4470 */
[----:B------:R-:W-:Y:S01]  /*20b0*/  @!P1 IMAD.MOV.U32 R28, RZ, RZ, R42 ;  /* 0x000000ffff1c9224 */ /* 0x000fe200078e002a */
[----:B------:R-:W-:-:S02]  /*20c0*/  ISETP.GE.AND.EX P3, PT, R60, UR13, PT, P3 ;  /* 0x0000000d3c007c0c */ /* 0x000fc4000bf66330 */
[----:B------:R-:W-:Y:S01]  /*20d0*/  @!P1 MOV R29, R41 ;  /* 0x00000029001d9202 */ /* 0x000fe20000000f00 */
[----:B------:R-:W-:Y:S01]  /*20e0*/  @!P1 IMAD R49, R48, R25, R49 ;  /* 0x0000001930319224 */ /* 0x000fe200078e0231 */
[----:B------:R-:W-:Y:S01]  /*20f0*/  ISETP.GT.U32.OR P3, PT, R56, 0x27f, P3 ;  /* 0x0000027f3800780c */ /* 0x000fe20001f64470 */
[----:B------:R2:W4:Y:S01]  /*2100*/  @!P2 LDG.E R44, desc[UR14][R26.64] ;  /* 0x0000000e1a2ca981 */ /* 0x000522000c1e1900 */
[----:B------:R-:W-:Y:S01]  /*2110*/  @!P1 IMAD.WIDE.U32 R24, R48, R24, R28 ;  /* 0x0000001830189225 */ /* 0x000fe200078e001c */
[----:B------:R-:W-:-:S04]  /*2120*/  IADD3 R55, R0, 0xf0, RZ ;  /* 0x000000f000377810 */ /* 0x000fc80007ffe0ff */
[----:B------:R-:W1:Y:S01]  /*2130*/  @!P5 LDC.64 R52, c[0x0][0x270] ;  /* 0x00009c00ff34db82 */ /* 0x000e620000000a00 */
[----:B------:R-:W-:Y:S02]  /*2140*/  @!P1 IADD3 R25, R25, R49, RZ ;  /* 0x0000003119199210 */ /* 0x000fe40007ffe0ff */
[----:B-----5:R-:W-:Y:S02]  /*2150*/  @!P1 LEA R22, P6, R24, R22, 0x1 ;  /* 0x0000001618169211 */ /* 0x020fe400078c08ff */
[----:B------:R-:W-:Y:S02]  /*2160*/  ISETP.GE.U32.AND P2, PT, R55, UR12, PT ;  /* 0x0000000c37007c0c */ /* 0x000fe4000bf46070 */
[----:B------:R-:W-:Y:S01]  /*2170*/  SHF.R.S32.HI R57, RZ, 0x1f, R55 ;  /* 0x0000001fff397819 */ /* 0x000fe20000011437 */
[----:B------:R-:W5:Y:S01]  /*2180*/  @!P3 LDC.64 R30, c[0x0][0x270] ;  /* 0x00009c00ff1ebb82 */ /* 0x000f620000000a00 */
[----:B------:R-:W-:Y:S02]  /*2190*/  IADD3 R54, R0, 0xf8, RZ ;  /* 0x000000f800367810 */ /* 0x000fe40007ffe0ff */
[----:B------:R-:W-:Y:S01]  /*21a0*/  @!P1 LEA.HI.X R23, R24, R23, R25, 0x1, P6 ;  /* 0x0000001718179211 */ /* 0x000fe200030f0c19 */
[----:B0-----:R-:W-:Y:S01]  /*21b0*/  @!P4 IMAD R24, R45, R20, RZ ;  /* 0x000000142d18c224 */ /* 0x001fe200078e02ff */
[----:B------:R-:W-:Y:S01]  /*21c0*/  ISETP.GE.AND.EX P2, PT, R57, UR13, PT, P2 ;  /* 0x0000000d39007c0c */ /* 0x000fe2000bf46320 */
[----:B------:R-:W-:Y:S01]  /*21d0*/  HFMA2.MMA R45, -RZ, RZ, 0, 0 ;  /* 0x00000000ff2d7435 */ /* 0x000fe200000001ff */
[----:B------:R-:W-:Y:S01]  /*21e0*/  ISETP.GE.U32.AND P6, PT, R54, UR12, PT ;  /* 0x0000000c36007c0c */ /* 0x000fe2000bfc6070 */
[----:B------:R-:W-:Y:S01]  /*21f0*/  @!P4 IMAD R63, R59, R21, R24 ;  /* 0x000000153b3fc224 */ /* 0x000fe200078e0218 */
[----:B------:R-:W-:Y:S01]  /*2200*/  SHF.R.S32.HI R58, RZ, 0x1f, R54 ;  /* 0x0000001fff3a7819 */ /* 0x000fe20000011436 */
[----:B------:R-:W-:Y:S01]  /*2210*/  @!P4 IMAD.MOV.U32 R25, RZ, RZ, R41 ;  /* 0x000000ffff19c224 */ /* 0x000fe200078e0029 */
[----:B------:R-:W-:Y:S01]  /*2220*/  ISETP.GT.U32.OR P2, PT, R56, 0x27f, P2 ;  /* 0x0000027f3800780c */ /* 0x000fe20001744470 */
[----:B------:R-:W0:Y:S01]  /*2230*/  @!P5 LDC.64 R48, c[0x0][0x220] ;  /* 0x00008800ff30db82 */ /* 0x000e220000000a00 */
[----:B------:R-:W-:-:S02]  /*2240*/  @!P4 MOV R24, R42 ;  /* 0x0000002a0018c202 */ /* 0x000fc40000000f00 */
[----:B------:R-:W-:Y:S01]  /*2250*/  ISETP.GE.AND.EX P6, PT, R58, UR13, PT, P6 ;  /* 0x0000000d3a007c0c */ /* 0x000fe2000bfc6360 */
[----:B------:R1:W4:Y:S02]  /*2260*/  @!P1 LDG.E R45, desc[UR14][R22.64] ;  /* 0x0000000e162d9981 */ /* 0x000324000c1e1900 */
[----:B------:R-:W-:Y:S01]  /*2270*/  @!P4 IMAD.WIDE.U32 R20, R59, R20, R24 ;  /* 0x000000143b14c225 */ /* 0x000fe200078e0018 */
[----:B------:R-:W-:Y:S01]  /*2280*/  ISETP.GT.U32.OR P6, PT, R56, 0x27f, P6 ;  /* 0x0000027f3800780c */ /* 0x000fe200037c4470 */
[----:B--2---:R-:W2:Y:S03]  /*2290*/  @!P3 LDC.64 R26, c[0x0][0x220] ;  /* 0x00008800ff1abb82 */ /* 0x004ea60000000a00 */
[----:B------:R-:W-:Y:S02]  /*22a0*/  @!P4 IADD3 R21, R21, R63, RZ ;  /* 0x0000003f1515c210 */ /* 0x000fe40007ffe0ff */
[----:B-1----:R-:W-:Y:S01]  /*22b0*/  @!P4 LEA R50, P1, R20, R50, 0x1 ;  /* 0x000000321432c211 */ /* 0x002fe200078208ff */
[----:B------:R-:W-:-:S02]  /*22c0*/  @!P5 IMAD R24, R61, R52, RZ ;  /* 0x000000343d18d224 */ /* 0x000fc400078e02ff */
[----:B------:R-:W1:Y:S01]  /*22d0*/  @!P2 LDC.64 R28, c[0x0][0x270] ;  /* 0x00009c00ff1cab82 */ /* 0x000e620000000a00 */
[----:B------:R-:W-:Y:S02]  /*22e0*/  @!P4 LEA.HI.X R51, R20, R51, R21, 0x1, P1 ;  /* 0x000000331433c211 */ /* 0x000fe400008f0c15 */
[----:B------:R-:W-:Y:S02]  /*22f0*/  @!P5 MOV R20, R42 ;  /* 0x0000002a0014d202 */ /* 0x000fe40000000f00 */
[----:B------:R-:W-:Y:S01]  /*2300*/  @!P5 MOV R21, R41 ;  /* 0x000000290015d202 */ /* 0x000fe20000000f00 */
[C---:B------:R-:W-:Y:S02]  /*2310*/  @!P5 IMAD R61, R47.reuse, R53, R24 ;  /* 0x000000352f3dd224 */ /* 0x040fe400078e0218 */
[----:B------:R-:W1:Y:S01]  /*2320*/  @!P6 LDC.64 R22, c[0x0][0x270] ;  /* 0x00009c00ff16eb82 */ /* 0x000e620000000a00 */
[----:B-----5:R-:W-:Y:S02]  /*2330*/  @!P3 IMAD R59, R60, R30, RZ ;  /* 0x0000001e3c3bb224 */ /* 0x020fe400078e02ff */
[----:B------:R-:W-:Y:S01]  /*2340*/  @!P5 IMAD.WIDE.U32 R52, R47, R52, R20 ;  /* 0x000000342f34d225 */ /* 0x000fe200078e0014 */
[----:B------:R-:W-:-:S02]  /*2350*/  @!P3 MOV R20, R42 ;  /* 0x0000002a0014b202 */ /* 0x000fc40000000f00 */
[----:B------:R-:W-:Y:S01]  /*2360*/  @!P3 MOV R21, R41 ;  /* 0x000000290015b202 */ /* 0x000fe20000000f00 */
[C---:B------:R-:W-:Y:S01]  /*2370*/  @!P3 IMAD R59, R46.reuse, R31, R59 ;  /* 0x0000001f2e3bb224 */ /* 0x040fe200078e023b */
[----:B------:R-:W5:Y:S01]  /*2380*/  @!P2 LDC.64 R24, c[0x0][0x220] ;  /* 0x00008800ff18ab82 */ /* 0x000f620000000a00 */
[----:B------:R-:W-:Y:S01]  /*2390*/  @!P5 IADD3 R61, R53, R61, RZ ;  /* 0x0000003d353dd210 */ /* 0x000fe20007ffe0ff */
[----:B------:R-:W-:Y:S01]  /*23a0*/  @!P3 IMAD.WIDE.U32 R30, R46, R30, R20 ;  /* 0x0000001e2e1eb225 */ /* 0x000fe200078e0014 */
[----:B------:R-:W-:Y:S02]  /*23b0*/  CS2R R46, SRZ ;  /* 0x00000000002e7805 */ /* 0x000fe4000001ff00 */
[----:B0-----:R-:W-:-:S03]  /*23c0*/  @!P5 LEA R48, P1, R52, R48, 0x1 ;  /* 0x000000303430d211 */ /* 0x001fc600078208ff */
[----:B------:R-:W0:Y:S01]  /*23d0*/  @!P6 LDC.64 R20, c[0x0][0x220] ;  /* 0x00008800ff14eb82 */ /* 0x000e220000000a00 */
[----:B------:R-:W-:Y:S01]  /*23e0*/  @!P5 LEA.HI.X R49, R52, R49, R61, 0x1, P1 ;  /* 0x000000313431d211 */ /* 0x000fe200008f0c3d */
[----:B------:R-:W-:Y:S01]  /*23f0*/  @!P3 IMAD.IADD R59, R31, 0x1, R59 ;  /* 0x000000011f3bb824 */ /* 0x000fe200078e023b */
[C---:B--2---:R-:W-:Y:S01]  /*2400*/  @!P3 LEA R26, P1, R30.reuse, R26, 0x1 ;  /* 0x0000001a1e1ab211 */ /* 0x044fe200078208ff */
[----:B------:R-:W2:Y:S01]  /*2410*/  @!P4 LDG.E R46, desc[UR14][R50.64] ;  /* 0x0000000e322ec981 */ /* 0x000ea2000c1e1900 */
[----:B-1----:R-:W-:Y:S01]  /*2420*/  @!P2 IMAD R52, R57, R28, RZ ;  /* 0x0000001c3934a224 */ /* 0x002fe200078e02ff */
[----:B------:R-:W-:Y:S02]  /*2430*/  @!P2 MOV R31, R41 ;  /* 0x00000029001fa202 */ /* 0x000fe40000000f00 */
[----:B------:R-:W-:Y:S01]  /*2440*/  @!P3 LEA.HI.X R27, R30, R27, R59, 0x1, P1 ;  /* 0x0000001b1e1bb211 */ /* 0x000fe200008f0c3b */
[----:B------:R1:W2:Y:S01]  /*2450*/  @!P5 LDG.E R47, desc[UR14][R48.64] ;  /* 0x0000000e302fd981 */ /* 0x0002a2000c1e1900 */
[----:B------:R-:W-:Y:S01]  /*2460*/  @!P2 MOV R30, R42 ;  /* 0x0000002a001ea202 */ /* 0x000fe20000000f00 */
[----:B------:R-:W-:-:S02]  /*2470*/  @!P2 IMAD R53, R55, R29, R52 ;  /* 0x0000001d3735a224 */ /* 0x000fc400078e0234 */
[----:B------:R-:W-:Y:S02]  /*2480*/  @!P6 IMAD R58, R58, R22, RZ ;  /* 0x000000163a3ae224 */ /* 0x000fe400078e02ff */
[----:B------:R-:W-:Y:S01]  /*2490*/  @!P2 IMAD.WIDE.U32 R28, R55, R28, R30 ;  /* 0x0000001c371ca225 */ /* 0x000fe200078e001e */
[----:B------:R-:W-:Y:S02]  /*24a0*/  @!P6 MOV R30, R42 ;  /* 0x0000002a001ee202 */ /* 0x000fe40000000f00 */
[----:B------:R-:W-:Y:S02]  /*24b0*/  @!P6 MOV R31, R41 ;  /* 0x00000029001fe202 */ /* 0x000fe40000000f00 */
[----:B-1----:R-:W-:Y:S01]  /*24c0*/  CS2R R48, SRZ ;  /* 0x0000000000307805 */ /* 0x002fe2000001ff00 */
[C---:B------:R-:W-:Y:S01]  /*24d0*/  @!P6 IMAD R51, R54.reuse, R23, R58 ;  /* 0x000000173633e224 */ /* 0x040fe200078e023a */
[----:B------:R-:W-:Y:S01]  /*24e0*/  @!P2 IADD3 R29, R29, R53, RZ ;  /* 0x000000351d1da210 */ /* 0x000fe20007ffe0ff */
[----:B------:R-:W-:Y:S01]  /*24f0*/  @!P6 IMAD.WIDE.U32 R22, R54, R22, R30 ;  /* 0x000000163616e225 */ /* 0x000fe200078e001e */
[----:B-----5:R-:W-:-:S02]  /*2500*/  @!P2 LEA R24, P1, R28, R24, 0x1 ;  /* 0x000000181c18a211 */ /* 0x020fc400078208ff */
[----:B------:R1:W5:Y:S02]  /*2510*/  @!P3 LDG.E R48, desc[UR14][R26.64] ;  /* 0x0000000e1a30b981 */ /* 0x000364000c1e1900 */
[----:B------:R-:W-:Y:S02]  /*2520*/  @!P6 IADD3 R23, R23, R51, RZ ;  /* 0x000000331717e210 */ /* 0x000fe40007ffe0ff */
[----:B0-----:R-:W-:Y:S02]  /*2530*/  @!P6 LEA R20, P3, R22, R20, 0x1 ;  /* 0x000000141614e211 */ /* 0x001fe400078608ff */
[----:B------:R-:W-:Y:S01]  /*2540*/  @!P2 LEA.HI.X R25, R28, R25, R29, 0x1, P1 ;  /* 0x000000191c19a211 */ /* 0x000fe200008f0c1d */
[----:B------:R-:W-:Y:S01]  /*2550*/  IMAD.MOV.U32 R50, RZ, RZ, RZ ;  /* 0x000000ffff327224 */ /* 0x000fe200078e00ff */
[----:B------:R-:W-:-:S03]  /*2560*/  @!P6 LEA.HI.X R21, R22, R21, R23, 0x1, P3 ;  /* 0x000000151615e211 */ /* 0x000fc600018f0c17 */
[----:B------:R-:W5:Y:S04]  /*2570*/  @!P2 LDG.E R49, desc[UR14][R24.64] ;  /* 0x0000000e1831a981 */ /* 0x000f68000c1e1900 */
[----:B------:R0:W5:Y:S01]  /*2580*/  @!P6 LDG.E R50, desc[UR14][R20.64] ;  /* 0x0000000e1432e981 */ /* 0x000162000c1e1900 */
[----:B------:R-:W-:Y:S02]  /*2590*/  PRMT R22, R16, 0x7632, R22 ;  /* 0x0000763210167816 */ /* 0x000fe40000000016 */
[----:B-1----:R-:W-:Y:S02]  /*25a0*/  PRMT R26, R3, 0x7632, R26 ;  /* 0x00007632031a7816 */ /* 0x002fe4000000001a */
        /* <DEDUP_REMOVED lines=9> */
[----:B0-----:R-:W-:Y:S01]  /*2640*/  SHF.L.U32 R21, R4, 0x10, RZ ;  /* 0x0000001004157819 */ /* 0x001fe200000006ff */
        /* <DEDUP_REMOVED lines=9> */
[----:B------:R-:W-:Y:S01]  /*26e0*/  FADD.FTZ R27, RZ, R27 ;  /* 0x0000001bff1b7221 */ /* 0x000fe20000010000 */
[----:B------:R-:W-:Y:S01]  /*26f0*/  FFMA.FTZ R21, R21, R21, R22 ;  /* 0x0000001515157223 */ /* 0x000fe20000010016 */
        /* <DEDUP_REMOVED lines=15> */
[--C-:B------:R-:W-:Y:S01]  /*27f0*/  FADD.FTZ R25, R23, R24.reuse ;  /* 0x0000001817197221 */ /* 0x100fe20000010000 */
[----:B------:R-:W-:Y:S02]  /*2800*/  SHF.L.U32 R22, R7, 0x10, RZ ;  /* 0x0000001007167819 */ /* 0x000fe400000006ff */
[----:B------:R-:W-:Y:S01]  /*2810*/  PRMT R24, R8, 0x7632, R24 ;  /* 0x0000763208187816 */ /* 0x000fe20000000018 */
[----:B------:R-:W-:Y:S01]  /*2820*/  FFMA.FTZ R26, R23, R23, R26 ;  /* 0x00000017171a7223 */ /* 0x000fe2000001001a */
[----:B------:R-:W-:Y:S01]  /*2830*/  FMUL.FTZ R23, R27, R27 ;  /* 0x0000001b1b177220 */ /* 0x000fe20000410000 */
[----:B------:R-:W-:Y:S01]  /*2840*/  FADD.FTZ R20, R20, R25 ;  /* 0x0000001914147221 */ /* 0x000fe20000010000 */
[----:B------:R-:W-:Y:S01]  /*2850*/  SHF.L.U32 R24, R24, 0x10, RZ ;  /* 0x0000001018187819 */ /* 0x000fe200000006ff */
[C---:B------:R-:W-:Y:S01]  /*2860*/  FADD.FTZ R27, R22.reuse, R27 ;  /* 0x0000001b161b7221 */ /* 0x040fe20000010000 */
[----:B------:R-:W-:Y:S01]  /*2870*/  PRMT R25, R9, 0x7632, R25 ;  /* 0x0000763209197816 */ /* 0x000fe20000000019 */
[----:B------:R-:W-:Y:S01]  /*2880*/  FADD.FTZ R21, R21, R26 ;  /* 0x0000001a15157221 */ /* 0x000fe20000010000 */
[----:B------:R-:W-:Y:S01]  /*2890*/  FFMA.FTZ R22, R22, R22, R23 ;  /* 0x0000001616167223 */ /* 0x000fe20000010017 */
[----:B------:R-:W-:Y:S01]  /*28a0*/  FADD.FTZ R20, R20, R27 ;  /* 0x0000001b14147221 */ /* 0x000fe20000010000 */
[----:B------:R-:W-:-:S02]  /*28b0*/  IMAD.U32 R23, R8, 0x10000, RZ ;  /* 0x0001000008177824 */ /* 0x000fc400078e00ff */
[----:B------:R-:W-:Y:S01]  /*28c0*/  FMUL.FTZ R26, R24, R24 ;  /* 0x00000018181a7220 */ /* 0x000fe20000410000 */
[----:B------:R-:W-:Y:S01]  /*28d0*/  SHF.L.U32 R27, R25, 0x10, RZ ;  /* 0x00000010191b7819 */ /* 0x000fe200000006ff */
[----:B------:R-:W-:Y:S01]  /*28e0*/  FADD.FTZ R21, R21, R22 ;  /* 0x0000001615157221 */ /* 0x000fe20000010000 */
        /* <DEDUP_REMOVED lines=22> */
[----:B------:R-:W-:Y:S01]  /*2a50*/  FADD.FTZ R27, R22, R27 ;  /* 0x0000001b161b7221 */ /* 0x000fe20000010000 */
[----:B------:R-:W-:Y:S01]  /*2a60*/  IMAD.U32 R24, R24, 0x10000, RZ ;  /* 0x0001000018187824 */ /* 0x000fe200078e00ff */
        /* <DEDUP_REMOVED lines=19> */
[----:B------:R-:W-:Y:S01]  /*2ba0*/  PRMT R25, R15, 0x7632, R25 ;  /* 0x000076320f197816 */ /* 0x000fe20000000019 */
[----:B------:R-:W-:Y:S01]  /*2bb0*/  FADD.FTZ R20, R20, R27 ;  /* 0x0000001b14147221 */ /* 0x000fe20000010000 */
[----:B------:R-:W-:Y:S01]  /*2bc0*/  FMUL.FTZ R26, R24, R24 ;  /* 0x00000018181a7220 */ /* 0x000fe20000410000 */
[----:B------:R-:W-:Y:S01]  /*2bd0*/  FADD.FTZ R21, R21, R22 ;  /* 0x0000001615157221 */ /* 0x000fe20000010000 */
[----:B------:R-:W-:Y:S01]  /*2be0*/  SHF.L.U32 R27, R25, 0x10, RZ ;  /* 0x00000010191b7819 */ /* 0x000fe200000006ff */
[--C-:B------:R-:W-:Y:S01]  /*2bf0*/  FADD.FTZ R25, R23, R24.reuse ;  /* 0x0000001817197221 */ /* 0x100fe20000010000 */
[----:B------:R-:W-:Y:S01]  /*2c00*/  IMAD.U32 R22, R15, 0x10000, RZ ;  /* 0x000100000f167824 */ /* 0x000fe200078e00ff */
[----:B---3--:R-:W-:Y:S01]  /*2c10*/  PRMT R24, R17, 0x7632, R24 ;  /* 0x0000763211187816 */ /* 0x008fe20000000018 */
        /* <DEDUP_REMOVED lines=27> */
[----:B------:R-:W-:Y:S01]  /*2dd0*/  FADD.FTZ R21, R21, R22 ;  /* 0x0000001615157221 */ /* 0x000fe20000010000 */
[----:B------:R-:W-:-:S02]  /*2de0*/  IMAD.U32 R27, R25, 0x10000, RZ ;  /* 0x00010000191b7824 */ /* 0x000fc400078e00ff */
[--C-:B------:R-:W-:Y:S01]  /*2df0*/  FADD.FTZ R25, R23, R24.reuse ;  /* 0x0000001817197221 */ /* 0x100fe20000010000 */
        /* <DEDUP_REMOVED lines=63> */
[C---:B------:R-:W-:Y:S01]  /*31f0*/  FADD.FTZ R25, R23.reuse, R24 ;  /* 0x0000001817197221 */ /* 0x040fe20000010000 */
[----:B------:R-:W-:Y:S01]  /*3200*/  SHF.L.U32 R22, R44, 0x10, RZ ;  /* 0x000000102c167819 */ /* 0x000fe200000006ff */
[----:B------:R-:W-:Y:S01]  /*3210*/  FFMA.FTZ R26, R23, R23, R26 ;  /* 0x00000017171a7223 */ /* 0x000fe2000001001a */
[----:B------:R-:W-:Y:S01]  /*3220*/  FMUL.FTZ R23, R27, R27 ;  /* 0x0000001b1b177220 */ /* 0x000fe20000410000 */
[----:B------:R-:W-:Y:S02]  /*3230*/  FADD.FTZ R20, R20, R25 ;  /* 0x0000001914147221 */ /* 0x000fe40000010000 */
[----:B------:R-:W-:Y:S01]  /*3240*/  FADD.FTZ R27, R22, R27 ;  /* 0x0000001b161b7221 */ /* 0x000fe20000010000 */
[----:B------:R-:W-:Y:S01]  /*3250*/  PRMT R24, R45, 0x7632, R24 ;  /* 0x000076322d187816 */ /* 0x000fe20000000018 */
[----:B------:R-:W-:-:S03]  /*3260*/  FADD.FTZ R21, R21, R26 ;  /* 0x0000001a15157221 */ /* 0x000fc60000010000 */
[----:B------:R-:W-:Y:S01]  /*3270*/  SHF.L.U32 R24, R24, 0x10, RZ ;  /* 0x0000001018187819 */ /* 0x000fe200000006ff */
[----:B------:R-:W-:Y:S01]  /*3280*/  FFMA.FTZ R22, R22, R22, R23 ;  /* 0x0000001616167223 */ /* 0x000fe20000010017 */
[----:B------:R-:W-:Y:S01]  /*3290*/  SHF.L.U32 R23, R45, 0x10, RZ ;  /* 0x000000102d177819 */ /* 0x000fe200000006ff */
[----:B------:R-:W-:Y:S02]  /*32a0*/  FADD.FTZ R20, R20, R27 ;  /* 0x0000001b14147221 */ /* 0x000fe40000010000 */
[----:B------:R-:W-:Y:S01]  /*32b0*/  FMUL.FTZ R26, R24, R24 ;  /* 0x00000018181a7220 */ /* 0x000fe20000410000 */
[----:B------:R-:W-:-:S03]  /*32c0*/  FADD.FTZ R21, R21, R22 ;  /* 0x0000001615157221 */ /* 0x000fc60000010000 */
[----:B------:R-:W-:-:S04]  /*32d0*/  FFMA.FTZ R26, R23, R23, R26 ;  /* 0x00000017171a7223 */ /* 0x000fc8000001001a */
[----:B------:R-:W-:Y:S01]  /*32e0*/  FADD.FTZ R21, R21, R26 ;  /* 0x0000001a15157221 */ /* 0x000fe20000010000 */
[----:B--2---:R-:W-:-:S04]  /*32f0*/  PRMT R25, R46, 0x7632, R25 ;  /* 0x000076322e197816 */ /* 0x004fc80000000019 */
[----:B------:R-:W-:Y:S01]  /*3300*/  SHF.L.U32 R27, R25, 0x10, RZ ;  /* 0x00000010191b7819 */ /* 0x000fe200000006ff */
[--C-:B------:R-:W-:Y:S01]  /*3310*/  FADD.FTZ R25, R23, R24.reuse ;  /* 0x0000001817197221 */ /* 0x100fe20000010000 */
[----:B------:R-:W-:Y:S02]  /*3320*/  SHF.L.U32 R22, R46, 0x10, RZ ;  /* 0x000000102e167819 */ /* 0x000fe400000006ff */
[----:B------:R-:W-:Y:S01]  /*3330*/  PRMT R24, R47, 0x7632, R24 ;  /* 0x000076322f187816 */ /* 0x000fe20000000018 */
[----:B------:R-:W-:Y:S02]  /*3340*/  FMUL.FTZ R23, R27, R27 ;  /* 0x0000001b1b177220 */ /* 0x000fe40000410000 */
[----:B------:R-:W-:Y:S01]  /*3350*/  FADD.FTZ R27, R22, R27 ;  /* 0x0000001b161b7221 */ /* 0x000fe20000010000 */
[----:B------:R-:W-:Y:S01]  /*3360*/  SHF.L.U32 R24, R24, 0x10, RZ ;  /* 0x0000001018187819 */ /* 0x000fe200000006ff */
[----:B------:R-:W-:Y:S01]  /*3370*/  FFMA.FTZ R22, R22, R22, R23 ;  /* 0x0000001616167223 */ /* 0x000fe20000010017 */
[----:B------:R-:W-:Y:S01]  /*3380*/  SHF.L.U32 R23, R47, 0x10, RZ ;  /* 0x000000102f177819 */ /* 0x000fe200000006ff */
[----:B------:R-:W-:-:S02]  /*3390*/  FADD.FTZ R20, R20, R25 ;  /* 0x0000001914147221 */ /* 0x000fc40000010000 */
[--C-:B------:R-:W-:Y:S01]  /*33a0*/  FADD.FTZ R21, R21, R22.reuse ;  /* 0x0000001615157221 */ /* 0x100fe20000010000 */
[----:B------:R-:W-:Y:S01]  /*33b0*/  FMUL.FTZ R26, R24, R24 ;  /* 0x00000018181a7220 */ /* 0x000fe20000410000 */
[----:B-----5:R-:W-:Y:S01]  /*33c0*/  PRMT R22, R48, 0x7632, R22 ;  /* 0x0000763230167816 */ /* 0x020fe20000000016 */
[C---:B------:R-:W-:Y:S02]  /*33d0*/  FADD.FTZ R25, R23.reuse, R24 ;  /* 0x0000001817197221 */ /* 0x040fe40000010000 */
[----:B------:R-:W-:Y:S01]  /*33e0*/  FFMA.FTZ R26, R23, R23, R26 ;  /* 0x00000017171a7223 */ /* 0x000fe2000001001a */
[----:B------:R-:W-:Y:S01]  /*33f0*/  FADD.FTZ R20, R20, R27 ;  /* 0x0000001b14147221 */ /* 0x000fe20000010000 */
[----:B------:R-:W-:Y:S01]  /*3400*/  IMAD.U32 R23, R22, 0x10000, RZ ;  /* 0x0001000016177824 */ /* 0x000fe200078e00ff */
[----:B------:R-:W-:Y:S02]  /*3410*/  SHF.L.U32 R22, R48, 0x10, RZ ;  /* 0x0000001030167819 */ /* 0x000fe400000006ff */
[----:B------:R-:W-:Y:S01]  /*3420*/  FADD.FTZ R20, R20, R25 ;  /* 0x0000001914147221 */ /* 0x000fe20000010000 */
[----:B------:R-:W-:Y:S01]  /*3430*/  FADD.FTZ R21, R21, R26 ;  /* 0x0000001a15157221 */ /* 0x000fe20000010000 */
[----:B------:R-:W-:Y:S01]  /*3440*/  FMUL.FTZ R25, R23, R23 ;  /* 0x0000001717197220 */ /* 0x000fe20000410000 */
[----:B------:R-:W-:Y:S01]  /*3450*/  PRMT R24, R49, 0x7632, R24 ;  /* 0x0000763231187816 */ /* 0x000fe20000000018 */
[----:B------:R-:W-:Y:S01]  /*3460*/  FADD.FTZ R23, R22, R23 ;  /* 0x0000001716177221 */ /* 0x000fe20000010000 */
[----:B------:R-:W0:Y:S01]  /*3470*/  S2R R30, SR_LANEID ;  /* 0x00000000001e7919 */ /* 0x000e220000000000 */
[----:B------:R-:W-:-:S02]  /*3480*/  PRMT R26, R50, 0x7632, R26 ;  /* 0x00007632321a7816 */ /* 0x000fc4000000001a */
[----:B------:R-:W-:Y:S01]  /*3490*/  SHF.L.U32 R27, R24, 0x10, RZ ;  /* 0x00000010181b7819 */ /* 0x000fe200000006ff */
[----:B------:R-:W-:Y:S01]  /*34a0*/  FFMA.FTZ R22, R22, R22, R25 ;  /* 0x0000001616167223 */ /* 0x000fe20000010019 */
[----:B------:R-:W-:Y:S01]  /*34b0*/  SHF.L.U32 R24, R49, 0x10, RZ ;  /* 0x0000001031187819 */ /* 0x000fe200000006ff */
[----:B------:R-:W-:Y:S01]  /*34c0*/  FADD.FTZ R20, R20, R23 ;  /* 0x0000001714147221 */ /* 0x000fe20000010000 */
[----:B------:R-:W-:Y:S01]  /*34d0*/  SHF.L.U32 R26, R26, 0x10, RZ ;  /* 0x000000101a1a7819 */ /* 0x000fe200000006ff */
        /* <DEDUP_REMOVED lines=9> */
[----:B------:R-:W-:-:S02]  /*3570*/  FFMA.FTZ R22, R25, R25, R22 ;  /* 0x0000001919167223 */ /* 0x000fc40000010016 */
[----:B------:R-:W-:Y:S02]  /*3580*/  FADD.FTZ R28, R20, R23 ;  /* 0x00000017141c7221 */ /* 0x000fe40000010000 */
        /* <DEDUP_REMOVED lines=105> */
.L_x_3888:
[----:B------:R-:W-:Y:S05]  /*3c20*/  BSYNC B0 ;  /* 0x0000000000007941 */ /* 0x000fea0003800000 */
.L_x_3887:
        /* <DEDUP_REMOVED lines=36> */
[----:B0-----:R-:W-:-:S04]  /*3e70*/  IMAD.WIDE.U32 R30, R52, 0x4, R30 ;  /* 0x00000004341e7825 */ /* 0x001fc800078e001e */
[----:B------:R-:W-:Y:S01]  /*3e80*/  IMAD.U32 R52, RZ, RZ, UR5 ;  /* 0x00000005ff347e24 */ /* 0x000fe2000f8e00ff */
[----:B------:R-:W-:Y:S06]  /*3e90*/  MEMBAR.ALL.GPU ;  /* 0x0000000000007992 */ /* 0x000fec000000a000 */
[----:B------:R-:W-:-:S00]  /*3ea0*/  ERRBAR ;  /* 0x00000000000079ab */ /* 0x000fc00000000000 */
[----:B------:R-:W-:Y:S06]  /*3eb0*/  CGAERRBAR ;  /* 0x00000000000075ab */ /* 0x000fec0000000000 */
[----:B------:R0:W-:Y:S02]  /*3ec0*/  REDG.E.ADD.S32.STRONG.GPU desc[UR14][R30.64], R52 ;  /* 0x000000341e00798e */ /* 0x0001e4000c10e38e */
[----:B0-----:R-:W-:-:S04]  /*3ed0*/  SEL R52, RZ, UR13, P1 ;  /* 0x0000000dff347c07 */ /* 0x001fc80008800000 */
[----:B------:R-:W-:-:S13]  /*3ee0*/  ISETP.NE.AND P1, PT, R52, -0x1, PT ;  /* 0xffffffff3400780c */ /* 0x000fda0003f25270 */
[----:B------:R-:W-:Y:S05]  /*3ef0*/  @!P1 BRA `(.L_x_3890) ;  /* 0x0000000000149947 */ /* 0x000fea0003800000 */
.L_x_3891:
[----:B------:R-:W2:Y:S04]  /*3f00*/  LDG.E.STRONG.GPU R53, desc[UR14][R30.64] ;  /* 0x0000000e1e357981 */ /* 0x000ea8000c1ef900 */
[----:B--2---:R-:W-:Y:S01]  /*3f10*/  CCTL.IVALL ;  /* 0x00000000ff00798f */ /* 0x004fe20002000000 */
[----:B------:R-:W-:Y:S05]  /*3f20*/  YIELD ;  /* 0x0000000000007946 */ /* 0x000fea0003800000 */
[----:B------:R-:W-:-:S13]  /*3f30*/  ISETP.NE.AND P1, PT, R53, R52, PT ;  /* 0x000000343500720c */ /* 0x000fda0003f25270 */
[----:B------:R-:W-:Y:S05]  /*3f40*/  @P1 BRA `(.L_x_3891) ;  /* 0xfffffffc00ec1947 */ /* 0x000fea000383ffff */
.L_x_3890:
        /* <DEDUP_REMOVED lines=14> */
.L_x_3893:
        /* <DEDUP_REMOVED lines=21> */
[----:B------:R-:W-:-:S05]  /*4180*/  @!P5 IMAD R90, R90, UR13, RZ ;  /* 0x0000000d5a5adc24 */ /* 0x000fca000f8e02ff */
[----:B------:R-:W-:Y:S01]  /*4190*/  @!P5 SHF.L.U32 R90, R90, 0x1, RZ ;  /* 0x000000015a5ad819 */ /* 0x000fe200000006ff */
        /* <DEDUP_REMOVED lines=32> */
[----:B------:R-:W-:-:S04]  /*43a0*/  @!P2 IMAD R91, R91, UR13, RZ ;  /* 0x0000000d5b5bac24 */ /* 0x000fc8000f8e02ff */
[----:B------:R-:W-:-:S04]  /*43b0*/  @!P2 IMAD.SHL.U32 R91, R91, 0x2, RZ ;  /* 0x000000025b5ba824 */ /* 0x000fc800078e00ff */
        /* <DEDUP_REMOVED lines=11> */
.L_x_3892:
        /* <DEDUP_REMOVED lines=20> */
.L_x_3895:
[----:B------:R-:W-:Y:S05]  /*45b0*/  BSYNC B0 ;  /* 0x0000000000007941 */ /* 0x000fea0003800000 */
.L_x_3894:
        /* <DEDUP_REMOVED lines=15> */
[----:B------:R-:W-:-:S05]  /*46b0*/  @!P2 SHF.L.U32 R53, R53, 0x1, RZ ;  /* 0x000000013535a819 */ /* 0x000fca00000006ff */
        /* <DEDUP_REMOVED lines=23> */
.L_x_3889:
[----:B------:R-:W-:Y:S01]  /*4830*/  ULDC.64 UR10, c[0x0][0x218] ;  /* 0x00008600000a7ab9 */ /* 0x000fe20000000a00 */
[----:B------:R-:W-:Y:S01]  /*4840*/  LOP3.LUT P1, RZ, R56, UR16, RZ, 0xfc, !PT ;  /* 0x0000001038ff7c12 */ /* 0x000fe2000f82fcff */
[----:B------:R-:W0:Y:S01]  /*4850*/  S2UR UR7, SR_CgaCtaId ;  /* 0x00000000000779c3 */ /* 0x000e220000008800 */
[----:B------:R-:W-:Y:S01]  /*4860*/  ISETP.EQ.U32.AND P2, PT, RZ, UR10, PT ;  /* 0x0000000aff007c0c */ /* 0x000fe2000bf42070 */
[----:B------:R-:W-:Y:S01]  /*4870*/  UMOV UR5, 0x400 ;  /* 0x0000040000057882 */ /* 0x000fe20000000000 */
[----:B------:R-:W-:Y:S02]  /*4880*/  IMAD.U32 R52, RZ, RZ, UR9 ;  /* 0x00000009ff347e24 */ /* 0x000fe4000f8e00ff */
[----:B------:R-:W-:-:S03]  /*4890*/  ISETP.EQ.OR.EX P1, PT, RZ, UR11, P1, P2 ;  /* 0x0000000bff007c0c */ /* 0x000fc60008f22720 */
[----:B------:R-:W1:Y:S10]  /*48a0*/  LDC.64 R90, c[0x0][0x230] ;  /* 0x00008c00ff5a7b82 */ /* 0x000e740000000a00 */
[----:B------:R-:W2:Y:S01]  /*48b0*/  @!P1 LDC.64 R30, c[0x0][0x218] ;  /* 0x00008600ff1e9b82 */ /* 0x000ea20000000a00 */
[----:B0-----:R-:W-:-:S03]  /*48c0*/  ULEA UR5, UR7, UR5, 0x18 ;  /* 0x0000000507057291 */ /* 0x001fc6000f8ec03f */
[----:B------:R-:W-:-:S06]  /*48d0*/  ULDC UR7, c[0x0][0x2a4] ;  /* 0x0000a90000077ab9 */ /* 0x000fcc0000000800 */
[----:B------:R0:W-:Y:S01]  /*48e0*/  @!P3 STS.64 [UR5+0xc0], R28 ;  /* 0x0000c01cff00b988 */ /* 0x0001e20008000a05 */
[----:B--2---:R-:W-:-:S04]  /*48f0*/  @!P1 IMAD.WIDE R30, R52, 0x8, R30 ;  /* 0x00000008341e9825 */ /* 0x004fc800078e021e */
[----:B0-----:R-:W-:Y:S01]  /*4900*/  @!P1 FMUL.FTZ R29, R29, UR7 ;  /* 0x000000071d1d9c20 */ /* 0x001fe20008410000 */
[----:B------:R-:W-:-:S05]  /*4910*/  @!P1 FMUL.FTZ R28, R28, UR7 ;  /* 0x000000071c1c9c20 */ /* 0x000fca0008410000 */
[----:B------:R0:W-:Y:S01]  /*4920*/  @!P1 STG.E.64 desc[UR14][R30.64], R28 ;  /* 0x0000001c1e009986 */ /* 0x0001e2000c101b0e */
[----:B------:R-:W-:Y:S08]  /*4930*/  BAR.SYNC.DEFER_BLOCKING 0x0 ;  /* 0x0000000000007b1d */ /* 0x000ff00000010000 */
[----:B0-----:R-:W0:Y:S01]  /*4940*/  LDC.64 R30, c[0x0][0x228] ;  /* 0x00008a00ff1e7b82 */ /* 0x001e220000000a00 */
[----:B------:R-:W2:Y:S02]  /*4950*/  LDS.64 R28, [UR5+0xc0] ;  /* 0x0000c005ff1c7984 */ /* 0x000ea40008000a00 */
[----:B--2---:R-:W-:-:S05]  /*4960*/  FMUL.FTZ R28, R28, UR7 ;  /* 0x000000071c1c7c20 */ /* 0x004fca0008410000 */
[----:B------:R-:W-:Y:S02]  /*4970*/  R2UR UR5, R28 ;  /* 0x000000001c0572ca */ /* 0x000fe400000e0000 */
[----:B------:R-:W-:-:S05]  /*4980*/  IADD3 R28, R2, UR6, RZ ;  /* 0x00000006021c7c10 */ /* 0x000fca000fffe0ff */
[----:B0-----:R-:W-:-:S05]  /*4990*/  IMAD.WIDE R30, R28, 0x2, R30 ;  /* 0x000000021c1e7825 */ /* 0x001fca00078e021e */
[----:B------:R-:W2:Y:S01]  /*49a0*/  LDG.E.U16 R52, desc[UR14][R30.64] ;  /* 0x0000000e1e347981 */ /* 0x000ea2000c1e1500 */
[----:B------:R-:W-:-:S05]  /*49b0*/  MOV R53, UR5 ;  /* 0x0000000500357c02 */ /* 0x000fca0008000f00 */
[----:B------:R-:W-:Y:S01]  /*49c0*/  FMUL.FTZ R53, R53, UR5 ;  /* 0x0000000535357c20 */ /* 0x000fe20008410000 */
[----:B------:R0:W3:Y:S03]  /*49d0*/  LDG.E.U16 R30, desc[UR14][R30.64+0x2] ;  /* 0x0000020e1e1e7981 */ /* 0x0000e6000c1e1500 */
[----:B0-----:R-:W-:Y:S01]  /*49e0*/  FFMA.FTZ R31, R29, UR7, -R53 ;  /* 0x000000071d1f7c23 */ /* 0x001fe20008010835 */
[----:B-1----:R-:W-:-:S05]  /*49f0*/  IMAD.WIDE R28, R28, 0x2, R90 ;  /* 0x000000021c1c7825 */ /* 0x002fca00078e025a */
[----:B------:R-:W4:Y:S04]  /*4a00*/  LDG.E.U16 R53, desc[UR14][R28.64] ;  /* 0x0000000e1c357981 */ /* 0x000f28000c1e1500 */
[----:B------:R0:W5:Y:S01]  /*4a10*/  LDG.E.U16 R28, desc[UR14][R28.64+0x2] ;  /* 0x0000020e1c1c7981 */ /* 0x000162000c1e1500 */
[----:B------:R-:W-:-:S13]  /*4a20*/  FSETP.GTU.FTZ.AND P1, PT, R31, RZ, PT ;  /* 0x000000ff1f00720b */ /* 0x000fda0003f3c000 */
[----:B------:R-:W-:Y:S01]  /*4a30*/  VOTEU.ANY UP0, P1 ;  /* 0x00000000003f7886 */ /* 0x000fe20000800100 */
[----:B------:R-:W-:-:S04]  /*4a40*/  PLOP3.LUT P1, PT, PT, PT, UP0, 0x80, 0x0 ;  /* 0x000000000000781c */ /* 0x000fc80003f2f008 */
[----:B------:R-:W-:-:S09]  /*4a50*/  @UP0 ULDC UR6, c[0x0][0x238] ;  /* 0x00008e0000060ab9 */ /* 0x000fd20000000800 */
[----:B------:R-:W-:-:S06]  /*4a60*/  @P1 FADD.FTZ R31, R31, UR6 ;  /* 0x000000061f1f1e21 */ /* 0x000fcc0008010000 */
[----:B------:R-:W1:Y:S01]  /*4a70*/  @P1 MUFU.RSQ R31, R31 ;  /* 0x0000001f001f1308 */ /* 0x000e620000001400 */
[----:B------:R-:W-:Y:S02]  /*4a80*/  ISETP.NE.AND P5, PT, RZ, UR17, PT ;  /* 0x00000011ff007c0c */ /* 0x000fe4000bfa5270 */
[----:B0-----:R-:W-:Y:S02]  /*4a90*/  SHF.L.U32 R29, R16, 0x10, RZ ;  /* 0x00000010101d7819 */ /* 0x001fe400000006ff */
[----:B------:R-:W-:Y:S02]  /*4aa0*/  SHF.L.U32 R57, R57, 0x10, RZ ;  /* 0x0000001039397819 */ /* 0x000fe400000006ff */
[----:B-1----:R-:W-:Y:S01]  /*4ab0*/  @P1 R2UR UR6, R31 ;  /* 0x000000001f0612ca */ /* 0x002fe200000e0000 */
[----:B------:R-:W-:Y:S01]  /*4ac0*/  FADD.FTZ R29, R29, -UR5 ;  /* 0x800000051d1d7e21 */ /* 0x000fe20008010000 */
[----:B------:R-:W-:-:S11]  /*4ad0*/  UMOV UR10, 0x3f800000 ;  /* 0x3f800000000a7882 */ /* 0x000fd60000000000 */
[----:B------:R-:W-:Y:S02]  /*4ae0*/  @UP0 UMOV UR10, UR6 ;  /* 0x00000006000a0c82 */ /* 0x000fe40008000000 */
[----:B------:R-:W-:Y:S01]  /*4af0*/  FMUL.FTZ R29, R29, UR10 ;  /* 0x0000000a1d1d7c20 */ /* 0x000fe20008410000 */
[----:B--2---:R-:W-:Y:S02]  /*4b00*/  SHF.L.U32 R16, R52, 0x10, RZ ;  /* 0x0000001034107819 */ /* 0x004fe400000006ff */
[----:B---3--:R-:W-:Y:S01]  /*4b10*/  SHF.L.U32 R52, R30, 0x10, RZ ;  /* 0x000000101e347819 */ /* 0x008fe200000006ff */
[----:B------:R-:W-:-:S04]  /*4b20*/  FADD.FTZ R30, R57, -UR5 ;  /* 0x80000005391e7e21 */ /* 0x000fc80008010000 */
[----:B------:R-:W-:Y:S01]  /*4b30*/  FMUL.FTZ R30, R30, UR10 ;  /* 0x0000000a1e1e7c20 */ /* 0x000fe20008410000 */
[----:B----4-:R-:W-:-:S05]  /*4b40*/  SHF.L.U32 R53, R53, 0x10, RZ ;  /* 0x0000001035357819 */ /* 0x010fca00000006ff */
[----:B------:R-:W-:Y:S01]  /*4b50*/  FFMA.FTZ R81, R16, R29, R53 ;  /* 0x0000001d10517223 */ /* 0x000fe20000010035 */
[----:B-----5:R-:W-:-:S04]  /*4b60*/  IMAD.U32 R57, R28, 0x10000, RZ ;  /* 0x000100001c397824 */ /* 0x020fc800078e00ff */
        /* <DEDUP_REMOVED lines=12> */
.L_x_3896:
        /* <DEDUP_REMOVED lines=15> */
.L_x_3898:
[----:B------:R-:W-:Y:S05]  /*4d20*/  BSYNC B0 ;  /* 0x0000000000007941 */ /* 0x000fea0003800000 */
.L_x_3897:
        /* <DEDUP_REMOVED lines=23> */
.L_x_3899:
        /* <DEDUP_REMOVED lines=11> */
[----:B0-----:R-:W-:-:S04]  /*4f50*/  LEA R30, P1, R28, UR12, 0x1 ;  /* 0x0000000c1c1e7c11 */ /* 0x001fc8000f8208ff */
[----:B------:R-:W-:-:S05]  /*4f60*/  LEA.HI.X R31, R28, UR13, R29, 0x1, P1 ;  /* 0x0000000d1c1f7c11 */ /* 0x000fca00088f0c1d */
[----:B------:R1:W-:Y:S04]  /*4f70*/  STG.E desc[UR14][R30.64], R3 ;  /* 0x000000031e007986 */ /* 0x0003e8000c10190e */
.L_x_3901:
[----:B------:R-:W-:Y:S05]  /*4f80*/  BSYNC B0 ;  /* 0x0000000000007941 */ /* 0x000fea0003800000 */
.L_x_3900:
[----:B------:R-:W-:Y:S02]  /*4f90*/  SHF.L.U32 R4, R4, 0x10, RZ ;  /* 0x0000001004047819 */ /* 0x000fe400000006ff */
[----:B------:R-:W-:Y:S02]  /*4fa0*/  SHF.L.U32 R62, R62, 0x10, RZ ;  /* 0x000000103e3e7819 */ /* 0x000fe400000006ff */
[----:B-1----:R-:W-:Y:S01]  /*4fb0*/  SHF.L.U32 R3, R5, 0x10, RZ ;  /* 0x0000001005037819 */ /* 0x002fe200000006ff */
[----:B------:R-:W-:Y:S01]  /*4fc0*/  FADD.FTZ R4, R4, -UR5 ;  /* 0x8000000504047e21 */ /* 0x000fe20008010000 */
[----:B------:R-:W-:Y:S01]  /*4fd0*/  ISETP.GE.U32.AND P1, PT, R87, UR6, PT ;  /* 0x0000000657007c0c */ /* 0x000fe2000bf26070 */
[----:B------:R-:W-:Y:S01]  /*4fe0*/  FADD.FTZ R5, R62, -UR5 ;  /* 0x800000053e057e21 */ /* 0x000fe20008010000 */
[----:B------:R-:W-:Y:S01]  /*4ff0*/  ISETP.GE.U32.AND P2, PT, R86, UR6, PT ;  /* 0x0000000656007c0c */ /* 0x000fe2000bf46070 */
[----:B------:R-:W-:Y:S01]  /*5000*/  FMUL.FTZ R4, R4, UR10 ;  /* 0x0000000a04047c20 */ /* 0x000fe20008410000 */
[----:B0-----:R-:W-:Y:S01]  /*5010*/  SHF.L.U32 R30, R61, 0x10, RZ ;  /* 0x000000103d1e7819 */ /* 0x001fe200000006ff */
[----:B------:R-:W-:Y:S01]  /*5020*/  FMUL.FTZ R5, R5, UR10 ;  /* 0x0000000a05057c20 */ /* 0x000fe20008410000 */
[----:B------:R-:W-:Y:S01]  /*5030*/  ISETP.GE.AND.EX P1, PT, R92, UR7, PT, P1 ;  /* 0x000000075c007c0c */ /* 0x000fe2000bf26310 */
[----:B------:R-:W-:Y:S01]  /*5040*/  FADD.FTZ R3, R3, -UR5 ;  /* 0x8000000503037e21 */ /* 0x000fe20008010000 */
[----:B------:R-:W-:Y:S01]  /*5050*/  ISETP.GE.AND.EX P2, PT, R93, UR7, PT, P2 ;  /* 0x000000075d007c0c */ /* 0x000fe2000bf46320 */
[----:B------:R-:W-:Y:S01]  /*5060*/  FADD.FTZ R30, R30, -UR5 ;  /* 0x800000051e1e7e21 */ /* 0x000fe20008010000 */
[----:B------:R-:W-:Y:S01]  /*5070*/  ISETP.GT.U32.OR P1, PT, R56, 0x27f, P1 ;  /* 0x0000027f3800780c */ /* 0x000fe20000f24470 */
[----:B------:R-:W-:Y:S01]  /*5080*/  FFMA.FTZ R31, R16, R4, R53 ;  /* 0x00000004101f7223 */ /* 0x000fe20000010035 */
[----:B------:R-:W-:Y:S01]  /*5090*/  ISETP.GT.U32.OR P2, PT, R56, 0x27f, P2 ;  /* 0x0000027f3800780c */ /* 0x000fe20001744470 */
[----:B------:R-:W-:Y:S01]  /*50a0*/  FFMA.FTZ R5, R52, R5, R57 ;  /* 0x0000000534057223 */ /* 0x000fe20000010039 */
[----:B------:R-:W-:Y:S11]  /*50b0*/  @!P5 BRA `(.L_x_3902) ;  /* 0x000000000028d947 */ /* 0x000ff60003800000 */
        /* <DEDUP_REMOVED lines=10> */
.L_x_3902:
        /* <DEDUP_REMOVED lines=14> */
.L_x_3904:
[----:B------:R-:W-:Y:S05]  /*5240*/  BSYNC B0 ;  /* 0x0000000000007941 */ /* 0x000fea0003800000 */
.L_x_3903:
[----:B------:R-:W-:Y:S01]  /*5250*/  FMUL.FTZ R3, R3, UR10 ;  /* 0x0000000a03037c20 */ /* 0x000fe20008410000 */
[----:B------:R-:W-:Y:S01]  /*5260*/  FMUL.FTZ R30, R30, UR10 ;  /* 0x0000000a1e1e7c20 */ /* 0x000fe20008410000 */
[----:B------:R-:W-:Y:S01]  /*5270*/  IMAD.U32 R6, R6, 0x10000, RZ ;  /* 0x0001000006067824 */ /* 0x000fe200078e00ff */
[----:B------:R-:W-:Y:S01]  /*5280*/  SHF.L.U32 R64, R64, 0x10, RZ ;  /* 0x0000001040407819 */ /* 0x000fe200000006ff */
[----:B------:R-:W-:Y:S01]  /*5290*/  FFMA.FTZ R3, R16, R3, R53 ;  /* 0x0000000310037223 */ /* 0x000fe20000010035 */
[----:B------:R-:W-:Y:S01]  /*52a0*/  FFMA.FTZ R30, R52, R30, R57 ;  /* 0x0000001e341e7223 */ /* 0x000fe20000010039 */
[----:B------:R-:W-:Y:S06]  /*52b0*/  @!P5 BRA `(.L_x_3905) ;  /* 0x000000000028d947 */ /* 0x000fec0003800000 */
[----:B------:R-:W-:-:S06]  /*52c0*/  FMUL.FTZ R4, R3, -1.4426950216293334961 ;  /* 0xbfb8aa3b03047820 */ /* 0x000fcc0000410000 */
[----:B------:R-:W1:Y:S02]  /*52d0*/  MUFU.EX2 R4, R4 ;  /* 0x0000000400047308 */ /* 0x000e640000000800 */
[----:B-1----:R-:W-:-:S06]  /*52e0*/  FADD.FTZ R5, R4, 1 ;  /* 0x3f80000004057421 */ /* 0x002fcc0000010000 */
[----:B0-----:R-:W0:Y:S02]  /*52f0*/  MUFU.RCP R28, R5 ;  /* 0x00000005001c7308 */ /* 0x001e240000001000 */
[----:B0-----:R-:W-:Y:S01]  /*5300*/  FMUL.FTZ R3, R3, R28 ;  /* 0x0000001c03037220 */ /* 0x001fe20000410000 */
[----:B------:R-:W-:-:S06]  /*5310*/  FMUL.FTZ R28, R30, -1.4426950216293334961 ;  /* 0xbfb8aa3b1e1c7820 */ /* 0x000fcc0000410000 */
[----:B------:R-:W0:Y:S02]  /*5320*/  MUFU.EX2 R28, R28 ;  /* 0x0000001c001c7308 */ /* 0x000e240000000800 */
[----:B0-----:R-:W-:-:S06]  /*5330*/  FADD.FTZ R29, R28, 1 ;  /* 0x3f8000001c1d7421 */ /* 0x001fcc0000010000 */
[----:B------:R-:W0:Y:S02]  /*5340*/  MUFU.RCP R29, R29 ;  /* 0x0000001d001d7308 */ /* 0x000e240000001000 */
[----:B0-----:R-:W-:-:S07]  /*5350*/  FMUL.FTZ R30, R30, R29 ;  /* 0x0000001d1e1e7220 */ /* 0x001fce0000410000 */
.L_x_3905:
        /* <DEDUP_REMOVED lines=14> */
.L_x_3907:
[----:B------:R-:W-:Y:S05]  /*5440*/  BSYNC B0 ;  /* 0x0000000000007941 */ /* 0x000fea0003800000 */
.L_x_3906:
        /* <DEDUP_REMOVED lines=10> */
[----:B------:R-:W-:Y:S01]  /*54f0*/  SHF.R.S32.HI R60, RZ, 0x1f, R83 ;  /* 0x0000001fff3c7819 */ /* 0x000fe20000011453 */
[----:B01----:R-:W-:Y:S01]  /*5500*/  FFMA.FTZ R29, R16, R6, R53 ;  /* 0x00000006101d7223 */ /* 0x003fe20000010035 */
        /* <DEDUP_REMOVED lines=23> */
.L_x_3908:
        /* <DEDUP_REMOVED lines=14> */
.L_x_3910:
[----:B------:R-:W-:Y:S05]  /*5760*/  BSYNC B0 ;  /* 0x0000000000007941 */ /* 0x000fea0003800000 */
.L_x_3909:
[----:B------:R-:W-:Y:S01]  /*5770*/  FMUL.FTZ R3, R3, UR10 ;  /* 0x0000000a03037c20 */ /* 0x000fe20008410000 */
[----:B------:R-:W-:Y:S01]  /*5780*/  FMUL.FTZ R28, R28, UR10 ;  /* 0x0000000a1c1c7c20 */ /* 0x000fe20008410000 */
[----:B------:R-:W-:Y:S01]  /*5790*/  FADD.FTZ R8, R8, -UR5 ;  /* 0x8000000508087e21 */ /* 0x000fe20008010000 */
[----:B------:R-:W-:Y:S01]  /*57a0*/  FADD.FTZ R66, R66, -UR5 ;  /* 0x8000000542427e21 */ /* 0x000fe20008010000 */
        /* <DEDUP_REMOVED lines=13> */
.L_x_3911:
        /* <DEDUP_REMOVED lines=14> */
.L_x_3913:
[----:B------:R-:W-:Y:S05]  /*5960*/  BSYNC B0 ;  /* 0x0000000000007941 */ /* 0x000fea0003800000 */
.L_x_3912:
[----:B------:R-:W-:Y:S01]  /*5970*/  FMUL.FTZ R8, R8, UR10 ;  /* 0x0000000a08087c20 */ /* 0x000fe20008410000 */
[----:B------:R-:W-:Y:S01]  /*5980*/  FMUL.FTZ R66, R66, UR10 ;  /* 0x0000000a42427c20 */ /* 0x000fe20008410000 */
[----:B------:R-:W-:Y:S01]  /*5990*/  SHF.L.U32 R9, R9, 0x10, RZ ;  /* 0x0000001009097819 */ /* 0x000fe200000006ff */
[----:B------:R-:W-:Y:S02]  /*59a0*/  IMAD.U32 R68, R68, 0x10000, RZ ;  /* 0x0001000044447824 */ /* 0x000fe400078e00ff */
        /* <DEDUP_REMOVED lines=13> */
.L_x_3914:
        /* <DEDUP_REMOVED lines=14> */
.L_x_3916:
[----:B------:R-:W-:Y:S05]  /*5b60*/  BSYNC B0 ;  /* 0x0000000000007941 */ /* 0x000fea0003800000 */
.L_x_3915:
        /* <DEDUP_REMOVED lines=9> */
[----:B------:R-:W-:Y:S01]  /*5c00*/  FFMA.FTZ R9, R16, R9, R53 ;  /* 0x0000000910097223 */ /* 0x000fe20000010035 */
[----:B------:R-:W-:-:S02]  /*5c10*/  SHF.R.S32.HI R30, RZ, 0x1f, R79 ;  /* 0x0000001fff1e7819 */ /* 0x000fc4000001144f */
[----:B-1----:R-:W-:Y:S01]  /*5c20*/  SHF.L.U32 R3, R10, 0x10, RZ ;  /* 0x000000100a037819 */ /* 0x002fe200000006ff */
[----:B------:R-:W-:Y:S01]  /*5c30*/  FFMA.FTZ R10, R52, R68, R57 ;  /* 0x00000044340a7223 */ /* 0x000fe20000010039 */
[----:B------:R-:W-:Y:S02]  /*5c40*/  SHF.L.U32 R8, R70, 0x10, RZ ;  /* 0x0000001046087819 */ /* 0x000fe400000006ff */
[----:B------:R-:W-:Y:S01]  /*5c50*/  ISETP.GE.AND.EX P1, PT, R60, UR7, PT, P1 ;  /* 0x000000073c007c0c */ /* 0x000fe2000bf26310 */
[----:B------:R-:W-:Y:S01]  /*5c60*/  FADD.FTZ R3, R3, -UR5 ;  /* 0x8000000503037e21 */ /* 0x000fe20008010000 */
[----:B------:R-:W-:Y:S01]  /*5c70*/  ISETP.GE.AND.EX P2, PT, R31, UR7, PT, P2 ;  /* 0x000000071f007c0c */ /* 0x000fe2000bf46320 */
[----:B------:R-:W-:Y:S01]  /*5c80*/  FADD.FTZ R8, R8, -UR5 ;  /* 0x8000000508087e21 */ /* 0x000fe20008010000 */
[----:B------:R-:W-:Y:S02]  /*5c90*/  ISETP.GE.AND.EX P3, PT, R30, UR7, PT, P3 ;  /* 0x000000071e007c0c */ /* 0x000fe4000bf66330 */
        /* <DEDUP_REMOVED lines=16> */
.L_x_3917:
        /* <DEDUP_REMOVED lines=14> */
.L_x_3919:
[----:B------:R-:W-:Y:S05]  /*5e80*/  BSYNC B0 ;  /* 0x0000000000007941 */ /* 0x000fea0003800000 */
.L_x_3918:
        /* <DEDUP_REMOVED lines=17> */
.L_x_3920:
        /* <DEDUP_REMOVED lines=14> */
.L_x_3922:
[----:B------:R-:W-:Y:S05]  /*6080*/  BSYNC B0 ;  /* 0x0000000000007941 */ /* 0x000fea0003800000 */
.L_x_3921:
        /* <DEDUP_REMOVED lines=17> */
.L_x_3923:
[----:B------:R-:W-:Y:S04]  /*61a0*/  BSSY B0, `(.L_x_3924) ;  /* 0x000000e000007945 */ /* 0x000fe80003800000 */
[----:B------:R-:W-:Y:S05]  /*61b0*/  @P3 BRA `(.L_x_3925) ;  /* 0x0000000000303947 */ /* 0x000fea0003800000 */
[----:B------:R-:W-:Y:S01]  /*61c0*/  ULDC.64 UR12, c[0x0][0x270] ;  /* 0x00009c00000c7ab9 */ /* 0x000fe20000000a00 */
[----:B------:R-:W-:Y:S01]  /*61d0*/  MOV R5, R41 ;  /* 0x0000002900057202 */ /* 0x000fe20000000f00 */
[----:B012---:R-:W-:Y:S01]  /*61e0*/  IMAD R6, R30, UR12, RZ ;  /* 0x0000000c1e067c24 */ /* 0x007fe2000f8e02ff */
        /* <DEDUP_REMOVED lines=9> */
.L_x_3925:
[----:B------:R-:W-:Y:S05]  /*6280*/  BSYNC B0 ;  /* 0x0000000000007941 */ /* 0x000fea0003800000 */
.L_x_3924:
[----:B------:R-:W-:Y:S01]  /*6290*/  ISETP.GE.U32.AND P1, PT, R78, UR6, PT ;  /* 0x000000064e007c0c */ /* 0x000fe2000bf26070 */
[----:B------:R-:W-:Y:S01]  /*62a0*/  FADD.FTZ R12, R12, -UR5 ;  /* 0x800000050c0c7e21 */ /* 0x000fe20008010000 */
[----:B------:R-:W-:Y:S01]  /*62b0*/  ISETP.GE.U32.AND P2, PT, R77, UR6, PT ;  /* 0x000000064d007c0c */ /* 0x000fe2000bf46070 */
[----:B------:R-:W-:Y:S01]  /*62c0*/  FADD.FTZ R71, R71, -UR5 ;  /* 0x8000000547477e21 */ /* 0x000fe20008010000 */
[----:B------:R-:W-:Y:S01]  /*62d0*/  SHF.R.S32.HI R28, RZ, 0x1f, R78 ;  /* 0x0000001fff1c7819 */ /* 0x000fe2000001144e */
[----:B------:R-:W-:Y:S01]  /*62e0*/  FMUL.FTZ R12, R12, UR10 ;  /* 0x0000000a0c0c7c20 */ /* 0x000fe20008410000 */
[----:B---3--:R-:W-:Y:S01]  /*62f0*/  SHF.R.S32.HI R11, RZ, 0x1f, R77 ;  /* 0x0000001fff0b7819 */ /* 0x008fe2000001144d */
[----:B------:R-:W-:Y:S01]  /*6300*/  FMUL.FTZ R71, R71, UR10 ;  /* 0x0000000a47477c20 */ /* 0x000fe20008410000 */
[----:B------:R-:W-:Y:S01]  /*6310*/  ISETP.GE.U32.AND P3, PT, R76, UR6, PT ;  /* 0x000000064c007c0c */ /* 0x000fe2000bf66070 */
[----:B------:R-:W-:Y:S01]  /*6320*/  FFMA.FTZ R12, R16, R12, R53 ;  /* 0x0000000c100c7223 */ /* 0x000fe20000010035 */
[----:B------:R-:W-:Y:S01]  /*6330*/  SHF.R.S32.HI R10, RZ, 0x1f, R76 ;  /* 0x0000001fff0a7819 */ /* 0x000fe2000001144c */
[----:B------:R-:W-:Y:S01]  /*6340*/  FFMA.FTZ R71, R52, R71, R57 ;  /* 0x0000004734477223 */ /* 0x000fe20000010039 */
[----:B-1----:R-:W-:-:S02]  /*6350*/  SHF.L.U32 R9, R13, 0x10, RZ ;  /* 0x000000100d097819 */ /* 0x002fc400000006ff */
        /* <DEDUP_REMOVED lines=12> */
[----:B--2---:R-:W-:Y:S01]  /*6420*/  FMUL.FTZ R3, R12, -1.4426950216293334961 ;  /* 0xbfb8aa3b0c037820 */ /* 0x004fe20000410000 */
        /* <DEDUP_REMOVED lines=9> */
.L_x_3926:
        /* <DEDUP_REMOVED lines=10> */
[----:B0-----:R-:W-:-:S02]  /*6560*/  LEA R6, P1, R4, UR12, 0x1 ;  /* 0x0000000c04067c11 */ /* 0x001fc4000f8208ff */
[----:B------:R-:W-:-:S04]  /*6570*/  IADD3 R3, R5, R3, RZ ;  /* 0x0000000305037210 */ /* 0x000fc80007ffe0ff */
[----:B------:R-:W-:-:S05]  /*6580*/  LEA.HI.X R7, R4, UR13, R3, 0x1, P1 ;  /* 0x0000000d04077c11 */ /* 0x000fca00088f0c03 */
[----:B------:R1:W-:Y:S02]  /*6590*/  STG.E desc[UR14][R6.64], R71 ;  /* 0x0000004706007986 */ /* 0x0003e4000c10190e */
.L_x_3928:
[----:B------:R-:W-:Y:S05]  /*65a0*/  BSYNC B0 ;  /* 0x0000000000007941 */ /* 0x000fea0003800000 */
.L_x_3927:
[----:B------:R-:W-:Y:S01]  /*65b0*/  FMUL.FTZ R9, R9, UR10 ;  /* 0x0000000a09097c20 */ /* 0x000fe20008410000 */
[----:B------:R-:W-:Y:S01]  /*65c0*/  FMUL.FTZ R74, R74, UR10 ;  /* 0x0000000a4a4a7c20 */ /* 0x000fe20008410000 */
[----:B------:R-:W-:Y:S01]  /*65d0*/  FADD.FTZ R14, R14, -UR5 ;  /* 0x800000050e0e7e21 */ /* 0x000fe20008010000 */
[----:B------:R-:W-:Y:S01]  /*65e0*/  FADD.FTZ R73, R73, -UR5 ;  /* 0x8000000549497e21 */ /* 0x000fe20008010000 */
        /* <DEDUP_REMOVED lines=13> */
.L_x_3929:
[----:B------:R-:W-:Y:S04]  /*66c0*/  BSSY B0, `(.L_x_3930) ;  /* 0x000000e000007945 */ /* 0x000fe80003800000 */
[----:B------:R-:W-:Y:S05]  /*66d0*/  @P2 BRA `(.L_x_3931) ;  /* 0x0000000000302947 */ /* 0x000fea0003800000 */
[----:B------:R-:W-:Y:S01]  /*66e0*/  ULDC.64 UR12, c[0x0][0x270] ;  /* 0x00009c00000c7ab9 */ /* 0x000fe20000000a00 */
[----:B------:R-:W-:Y:S01]  /*66f0*/  MOV R4, R42 ;  /* 0x0000002a00047202 */ /* 0x000fe20000000f00 */
[----:B012---:R-:W-:Y:S01]  /*6700*/  IMAD R6, R11, UR12, RZ ;  /* 0x0000000c0b067c24 */ /* 0x007fe2000f8e02ff */
        /* <DEDUP_REMOVED lines=9> */
.L_x_3931:
[----:B------:R-:W-:Y:S05]  /*67a0*/  BSYNC B0 ;  /* 0x0000000000007941 */ /* 0x000fea0003800000 */
.L_x_3930:
        /* <DEDUP_REMOVED lines=8> */
[----:B01-3--:R-:W-:-:S05]  /*6830*/  FMUL.FTZ R6, R73, -1.4426950216293334961 ;  /* 0xbfb8aa3b49067820 */ /* 0x00bfca0000410000 */
        /* <DEDUP_REMOVED lines=8> */
.L_x_3932:
        /* <DEDUP_REMOVED lines=10> */
[----:B01-3--:R-:W-:-:S02]  /*6960*/  LEA R6, P1, R4, UR12, 0x1 ;  /* 0x0000000c04067c11 */ /* 0x00bfc4000f8208ff */
[----:B------:R-:W-:-:S04]  /*6970*/  IADD3 R3, R5, R3, RZ ;  /* 0x0000000305037210 */ /* 0x000fc80007ffe0ff */
[----:B------:R-:W-:-:S05]  /*6980*/  LEA.HI.X R7, R4, UR13, R3, 0x1, P1 ;  /* 0x0000000d04077c11 */ /* 0x000fca00088f0c03 */
[----:B------:R4:W-:Y:S02]  /*6990*/  STG.E desc[UR14][R6.64], R73 ;  /* 0x0000004906007986 */ /* 0x0009e4000c10190e */
.L_x_3934:
[----:B------:R-:W-:Y:S05]  /*69a0*/  BSYNC B0 ;  /* 0x0000000000007941 */ /* 0x000fea0003800000 */
.L_x_3933:
[C---:B---3--:R-:W-:Y:S01]  /*69b0*/  IADD3 R9, R0.reuse, 0x70, RZ ;  /* 0x0000007000097810 */ /* 0x048fe20007ffe0ff */
        /* <DEDUP_REMOVED lines=27> */
[----:B01--4-:R-:W-:-:S05]  /*6b70*/  FMUL.FTZ R7, R72, -1.4426950216293334961 ;  /* 0xbfb8aa3b48077820 */ /* 0x013fca0000410000 */
        /* <DEDUP_REMOVED lines=8> */
.L_x_3935:
[----:B------:R-:W-:Y:S04]  /*6c00*/  BSSY B0, `(.L_x_3936) ;  /* 0x000000e000007945 */ /* 0x000fe80003800000 */
[----:B------:R-:W-:Y:S05]  /*6c10*/  @P1 BRA `(.L_x_3937) ;  /* 0x0000000000301947 */ /* 0x000fea0003800000 */
[----:B------:R-:W-:Y:S01]  /*6c20*/  ULDC.64 UR12, c[0x0][0x270] ;  /* 0x00009c00000c7ab9 */ /* 0x000fe20000000a00 */
[----:B------:R-:W-:Y:S01]  /*6c30*/  MOV R5, R41 ;  /* 0x0000002900057202 */ /* 0x000fe20000000f00 */
[----:B01--4-:R-:W-:Y:S01]  /*6c40*/  IMAD R6, R28, UR12, RZ ;  /* 0x0000000c1c067c24 */ /* 0x013fe2000f8e02ff */
        /* <DEDUP_REMOVED lines=9> */
.L_x_3937:
[----:B------:R-:W-:Y:S05]  /*6ce0*/  BSYNC B0 ;  /* 0x0000000000007941 */ /* 0x000fea0003800000 */
.L_x_3936:
        /* <DEDUP_REMOVED lines=17> */
.L_x_3938:
        /* <DEDUP_REMOVED lines=10> */
[----:B012-4-:R-:W-:Y:S02]  /*6ea0*/  LEA R6, P1, R4, UR12, 0x1 ;  /* 0x0000000c04067c11 */ /* 0x017fe4000f8208ff */
[----:B------:R-:W-:-:S04]  /*6eb0*/  IADD3 R9, R5, R9, RZ ;  /* 0x0000000905097210 */ /* 0x000fc80007ffe0ff */
[----:B------:R-:W-:-:S05]  /*6ec0*/  LEA.HI.X R7, R4, UR13, R9, 0x1, P1 ;  /* 0x0000000d04077c11 */ /* 0x000fca00088f0c09 */
[----:B------:R3:W-:Y:S02]  /*6ed0*/  STG.E desc[UR14][R6.64], R65 ;  /* 0x0000004106007986 */ /* 0x0007e4000c10190e */
.L_x_3940:
[----:B------:R-:W-:Y:S05]  /*6ee0*/  BSYNC B0 ;  /* 0x0000000000007941 */ /* 0x000fea0003800000 */
.L_x_3939:
        /* <DEDUP_REMOVED lines=17> */
.L_x_3941:
        /* <DEDUP_REMOVED lines=10> */
[----:B01234-:R-:W-:Y:S02]  /*70a0*/  LEA R6, P1, R4, UR12, 0x1 ;  /* 0x0000000c04067c11 */ /* 0x01ffe4000f8208ff */
[----:B------:R-:W-:-:S04]  /*70b0*/  IADD3 R3, R5, R3, RZ ;  /* 0x0000000305037210 */ /* 0x000fc80007ffe0ff */
[----:B------:R-:W-:-:S05]  /*70c0*/  LEA.HI.X R7, R4, UR13, R3, 0x1, P1 ;  /* 0x0000000d04077c11 */ /* 0x000fca00088f0c03 */
[----:B------:R0:W-:Y:S02]  /*70d0*/  STG.E desc[UR14][R6.64], R63 ;  /* 0x0000003f06007986 */ /* 0x0001e4000c10190e */
.L_x_3943:
[----:B------:R-:W-:Y:S05]  /*70e0*/  BSYNC B0 ;  /* 0x0000000000007941 */ /* 0x000fea0003800000 */
.L_x_3942:
[C---:B------:R-:W-:Y:S01]  /*70f0*/  IADD3 R15, R0.reuse, 0x80, RZ ;  /* 0x00000080000f7810 */ /* 0x040fe20007ffe0ff */
[----:B------:R-:W-:Y:S01]  /*7100*/  FADD.FTZ R4, R19, -UR5 ;  /* 0x8000000513047e21 */ /* 0x000fe20008010000 */
[C---:B------:R-:W-:Y:S01]  /*7110*/  IADD3 R9, R0.reuse, 0x88, RZ ;  /* 0x0000008800097810 */ /* 0x040fe20007ffe0ff */
        /* <DEDUP_REMOVED lines=8> */
[----:B--2---:R-:W-:Y:S01]  /*71a0*/  FFMA.FTZ R11, R16, R4, R53 ;  /* 0x00000004100b7223 */ /* 0x004fe20000010035 */
        /* <DEDUP_REMOVED lines=16> */
[----:B01-34-:R-:W-:Y:S01]  /*72b0*/  FMUL.FTZ R7, R12, -1.4426950216293334961 ;  /* 0xbfb8aa3b0c077820 */ /* 0x01bfe20000410000 */
        /* <DEDUP_REMOVED lines=9> */
.L_x_3944:
        /* <DEDUP_REMOVED lines=14> */
.L_x_3946:
[----:B------:R-:W-:Y:S05]  /*7430*/  BSYNC B0 ;  /* 0x0000000000007941 */ /* 0x000fea0003800000 */
.L_x_3945:
[----:B------:R-:W-:Y:S01]  /*7440*/  FMUL.FTZ R14, R14, UR10 ;  /* 0x0000000a0e0e7c20 */ /* 0x000fe20008410000 */
[----:B------:R-:W-:Y:S01]  /*7450*/  FMUL.FTZ R58, R58, UR10 ;  /* 0x0000000a3a3a7c20 */ /* 0x000fe20008410000 */
[----:B------:R-:W-:Y:S01]  /*7460*/  FADD.FTZ R13, R33, -UR5 ;  /* 0x80000005210d7e21 */ /* 0x000fe20008010000 */
[----:B------:R-:W-:Y:S01]  /*7470*/  FADD.FTZ R55, R55, -UR5 ;  /* 0x8000000537377e21 */ /* 0x000fe20008010000 */
[----:B------:R-:W-:Y:S01]  /*7480*/  FFMA.FTZ R14, R16, R14, R53 ;  /* 0x0000000e100e7223 */ /* 0x000fe20000010035 */
[----:B--2---:R-:W-:Y:S01]  /*7490*/  FFMA.FTZ R11, R52, R58, R57 ;  /* 0x0000003a340b7223 */ /* 0x004fe20000010039 */
        /* <DEDUP_REMOVED lines=11> */
.L_x_3947:
        /* <DEDUP_REMOVED lines=14> */
.L_x_3949:
[----:B------:R-:W-:Y:S05]  /*7630*/  BSYNC B0 ;  /* 0x0000000000007941 */ /* 0x000fea0003800000 */
.L_x_3948:
[----:B------:R-:W-:Y:S01]  /*7640*/  FMUL.FTZ R13, R13, UR10 ;  /* 0x0000000a0d0d7c20 */ /* 0x000fe20008410000 */
[----:B------:R-:W-:Y:S01]  /*7650*/  FMUL.FTZ R55, R55, UR10 ;  /* 0x0000000a37377c20 */ /* 0x000fe20008410000 */
[----:B------:R-:W-:Y:S01]  /*7660*/  IMAD.U32 R34, R34, 0x10000, RZ ;  /* 0x0001000022227824 */ /* 0x000fe200078e00ff */
[----:B------:R-:W-:Y:S01]  /*7670*/  SHF.L.U32 R54, R54, 0x10, RZ ;  /* 0x0000001036367819 */ /* 0x000fe200000006ff */
        /* <DEDUP_REMOVED lines=13> */
.L_x_3950:
        /* <DEDUP_REMOVED lines=10> */
[----:B01234-:R-:W-:Y:S02]  /*77f0*/  LEA R6, P1, R4, UR12, 0x1 ;  /* 0x0000000c04067c11 */ /* 0x01ffe4000f8208ff */
[----:B------:R-:W-:-:S04]  /*7800*/  IADD3 R3, R5, R3, RZ ;  /* 0x0000000305037210 */ /* 0x000fc80007ffe0ff */
[----:B------:R-:W-:-:S05]  /*7810*/  LEA.HI.X R7, R4, UR13, R3, 0x1, P1 ;  /* 0x0000000d04077c11 */ /* 0x000fca00088f0c03 */
[----:B------:R0:W-:Y:S02]  /*7820*/  STG.E desc[UR14][R6.64], R13 ;  /* 0x0000000d06007986 */ /* 0x0001e4000c10190e */
.L_x_3952:
[----:B------:R-:W-:Y:S05]  /*7830*/  BSYNC B0 ;  /* 0x0000000000007941 */ /* 0x000fea0003800000 */
.L_x_3951:
[----:B------:R-:W-:Y:S01]  /*7840*/  IADD3 R15, R0, 0x98, RZ ;  /* 0x00000098000f7810 */ /* 0x000fe20007ffe0ff */
[----:B------:R-:W-:Y:S01]  /*7850*/  FADD.FTZ R4, R34, -UR5 ;  /* 0x8000000522047e21 */ /* 0x000fe20008010000 */
[----:B------:R-:W-:Y:S01]  /*7860*/  IADD3 R9, R0, 0xa0, RZ ;  /* 0x000000a000097810 */ /* 0x000fe20007ffe0ff */
        /* <DEDUP_REMOVED lines=10> */
[----:B--2---:R-:W-:Y:S01]  /*7910*/  FFMA.FTZ R11, R16, R4, R53 ;  /* 0x00000004100b7223 */ /* 0x004fe20000010035 */
        /* <DEDUP_REMOVED lines=24> */
.L_x_3953:
        /* <DEDUP_REMOVED lines=14> */
.L_x_3955:
[----:B------:R-:W-:Y:S05]  /*7b80*/  BSYNC B0 ;  /* 0x0000000000007941 */ /* 0x000fea0003800000 */
.L_x_3954:
[----:B------:R-:W-:Y:S01]  /*7b90*/  FMUL.FTZ R14, R14, UR10 ;  /* 0x0000000a0e0e7c20 */ /* 0x000fe20008410000 */
[----:B------:R-:W-:Y:S01]  /*7ba0*/  FMUL.FTZ R51, R51, UR10 ;  /* 0x0000000a33337c20 */ /* 0x000fe20008410000 */
[----:B--2---:R-:W-:Y:S01]  /*7bb0*/  FADD.FTZ R11, R36, -UR5 ;  /* 0x80000005240b7e21 */ /* 0x004fe20008010000 */
        /* <DEDUP_REMOVED lines=14> */
.L_x_3956:
        /* <DEDUP_REMOVED lines=10> */
[----:B01-34-:R-:W-:Y:S02]  /*7d40*/  LEA R6, P1, R4, UR12, 0x1 ;  /* 0x0000000c04067c11 */ /* 0x01bfe4000f8208ff */
[----:B------:R-:W-:-:S04]  /*7d50*/  IADD3 R9, R5, R9, RZ ;  /* 0x0000000905097210 */ /* 0x000fc80007ffe0ff */
[----:B------:R-:W-:-:S05]  /*7d60*/  LEA.HI.X R7, R4, UR13, R9, 0x1, P1 ;  /* 0x0000000d04077c11 */ /* 0x000fca00088f0c09 */
[----:B------:R2:W-:Y:S02]  /*7d70*/  STG.E desc[UR14][R6.64], R51 ;  /* 0x0000003306007986 */ /* 0x0005e4000c10190e */
.L_x_3958:
[----:B------:R-:W-:Y:S05]  /*7d80*/  BSYNC B0 ;  /* 0x0000000000007941 */ /* 0x000fea0003800000 */
.L_x_3957:
[----:B------:R-:W-:Y:S01]  /*7d90*/  FMUL.FTZ R11, R11, UR10 ;  /* 0x0000000a0b0b7c20 */ /* 0x000fe20008410000 */
[----:B------:R-:W-:Y:S01]  /*7da0*/  FMUL.FTZ R20, R20, UR10 ;  /* 0x0000000a14147c20 */ /* 0x000fe20008410000 */
[----:B------:R-:W-:Y:S02]  /*7db0*/  SHF.L.U32 R37, R37, 0x10, RZ ;  /* 0x0000001025257819 */ /* 0x000fe400000006ff */
        /* <DEDUP_REMOVED lines=14> */
.L_x_3959:
        /* <DEDUP_REMOVED lines=14> */
.L_x_3961:
[----:B------:R-:W-:Y:S05]  /*7f80*/  BSYNC B0 ;  /* 0x0000000000007941 */ /* 0x000fea0003800000 */
.L_x_3960:
[----:B01234-:R-:W-:Y:S01]  /*7f90*/  SHF.L.U32 R6, R38, 0x10, RZ ;  /* 0x0000001026067819 */ /* 0x01ffe200000006ff */
        /* <DEDUP_REMOVED lines=12> */
[----:B------:R-:W-:Y:S01]  /*8060*/  IMAD.U32 R5, R22, 0x10000, RZ ;  /* 0x0001000016057824 */ /* 0x000fe200078e00ff */
[----:B------:R-:W-:Y:S01]  /*8070*/  SHF.L.U32 R31, R49, 0x10, RZ ;  /* 0x00000010311f7819 */ /* 0x000fe200000006ff */
[----:B------:R-:W-:Y:S01]  /*8080*/  FADD.FTZ R15, R15, -UR5 ;  /* 0x800000050f0f7e21 */ /* 0x000fe20008010000 */
[----:B------:R-:W-:Y:S01]  /*8090*/  SHF.L.U32 R33, R50, 0x10, RZ ;  /* 0x0000001032217819 */ /* 0x000fe200000006ff */
[----:B------:R-:W-:Y:S01]  /*80a0*/  FADD.FTZ R19, R19, -UR5 ;  /* 0x8000000513137e21 */ /* 0x000fe20008010000 */
[C---:B------:R-:W-:Y:S01]  /*80b0*/  IADD3 R11, R0.reuse, 0xb0, RZ ;  /* 0x000000b0000b7810 */ /* 0x040fe20007ffe0ff */
[----:B------:R-:W-:Y:S01]  /*80c0*/  FADD.FTZ R29, R29, -UR5 ;  /* 0x800000051d1d7e21 */ /* 0x000fe20008010000 */
[C---:B------:R-:W-:Y:S01]  /*80d0*/  IADD3 R21, R0.reuse, 0xb8, RZ ;  /* 0x000000b800157810 */ /* 0x040fe20007ffe0ff */
        /* <DEDUP_REMOVED lines=28> */
[--C-:B------:R-:W-:Y:S01]  /*82a0*/  FFMA.FTZ R29, R16, R3, R53.reuse ;  /* 0x00000003101d7223 */ /* 0x100fe20000010035 */
[----:B------:R-:W-:Y:S01]  /*82b0*/  ISETP.GE.AND.EX P2, PT, R20, UR7, PT, P2 ;  /* 0x0000000714007c0c */ /* 0x000fe2000bf46320 */
[C-C-:B------:R-:W-:Y:S01]  /*82c0*/  FFMA.FTZ R28, R16.reuse, R6, R53.reuse ;  /* 0x00000006101c7223 */ /* 0x140fe20000010035 */
        /* <DEDUP_REMOVED lines=8> */
[--C-:B------:R-:W-:Y:S01]  /*8350*/  FFMA.FTZ R3, R16, R38, R53.reuse ;  /* 0x0000002610037223 */ /* 0x100fe20000010035 */
[----:B------:R-:W-:Y:S01]  /*8360*/  SHF.L.U32 R34, R24, 0x10, RZ ;  /* 0x0000001018227819 */ /* 0x000fe200000006ff */
[----:B------:R-:W-:Y:S01]  /*8370*/  FFMA.FTZ R16, R16, R44, R53 ;  /* 0x0000002c10107223 */ /* 0x000fe20000010035 */
[C---:B------:R-:W-:Y:S01]  /*8380*/  ISETP.GT.U32.OR P6, PT, R56.reuse, 0x27f, P6 ;  /* 0x0000027f3800780c */ /* 0x040fe200037c4470 */
[----:B------:R-:W-:Y:S01]  /*8390*/  FADD.FTZ R32, R5, -UR5 ;  /* 0x8000000505207e21 */ /* 0x000fe20008010000 */
[----:B------:R-:W-:Y:S01]  /*83a0*/  ISETP.GT.U32.OR P1, PT, R56, 0x27f, P1 ;  /* 0x0000027f3800780c */ /* 0x000fe20000f24470 */
        /* <DEDUP_REMOVED lines=16> */
.L_x_3962:
        /* <DEDUP_REMOVED lines=14> */
.L_x_3964:
[----:B------:R-:W-:Y:S05]  /*8590*/  BSYNC B0 ;  /* 0x0000000000007941 */ /* 0x000fea0003800000 */
.L_x_3963:
[----:B------:R-:W-:Y:S01]  /*85a0*/  FADD.FTZ R33, R33, -UR5 ;  /* 0x8000000521217e21 */ /* 0x000fe20008010000 */
[----:B------:R-:W-:Y:S01]  /*85b0*/  FMUL.FTZ R32, R32, UR10 ;  /* 0x0000000a20207c20 */ /* 0x000fe20008410000 */
[----:B------:R-:W-:Y:S01]  /*85c0*/  SHF.L.U32 R25, R25, 0x10, RZ ;  /* 0x0000001019197819 */ /* 0x000fe200000006ff */
        /* <DEDUP_REMOVED lines=14> */
.L_x_3965:
        /* <DEDUP_REMOVED lines=14> */
.L_x_3967:
[----:B------:R-:W-:Y:S05]  /*8790*/  BSYNC B0 ;  /* 0x0000000000007941 */ /* 0x000fea0003800000 */
.L_x_3966:
[----:B------:R-:W-:Y:S01]  /*87a0*/  FADD.FTZ R25, R25, -UR5 ;  /* 0x8000000519197e21 */ /* 0x000fe20008010000 */
        /* <DEDUP_REMOVED lines=13> */
.L_x_3968:
        /* <DEDUP_REMOVED lines=14> */
.L_x_3970:
[----:B------:R-:W-:Y:S05]  /*8960*/  BSYNC B0 ;  /* 0x0000000000007941 */ /* 0x000fea0003800000 */
.L_x_3969:
[----:B------:R-:W-:Y:S01]  /*8970*/  FMUL.FTZ R25, R25, UR10 ;  /* 0x0000000a19197c20 */ /* 0x000fe20008410000 */
[----:B------:R-:W-:Y:S01]  /*8980*/  FFMA.FTZ R34, R52, R34, R57 ;  /* 0x0000002234227223 */ /* 0x000fe20000010039 */
[----:B------:R-:W-:Y:S06]  /*8990*/  @!P5 BRA `(.L_x_3971) ;  /* 0x000000000028d947 */ /* 0x000fec0003800000 */
[----:B------:R-:W-:Y:S01]  /*89a0*/  FMUL.FTZ R4, R15, -1.4426950216293334961 ;  /* 0xbfb8aa3b0f047820 */ /* 0x000fe20000410000 */
[----:B012---:R-:W-:-:S05]  /*89b0*/  FMUL.FTZ R11, R34, -1.4426950216293334961 ;  /* 0xbfb8aa3b220b7820 */ /* 0x007fca0000410000 */
        /* <DEDUP_REMOVED lines=8> */
.L_x_3971:
        /* <DEDUP_REMOVED lines=8> */
[----:B012---:R-:W-:Y:S01]  /*8ac0*/  IMAD.WIDE.U32 R10, R14, UR12, R4 ;  /* 0x0000000c0e0a7c25 */ /* 0x007fe2000f8e0004 */
[----:B------:R-:W-:Y:S02]  /*8ad0*/  ULDC.64 UR12, c[0x0][0x210] ;  /* 0x00008400000c7ab9 */ /* 0x000fe40000000a00 */
[----:B------:R-:W-:-:S02]  /*8ae0*/  LEA R4, P1, R10, UR12, 0x1 ;  /* 0x0000000c0a047c11 */ /* 0x000fc4000f8208ff */
[----:B------:R-:W-:-:S04]  /*8af0*/  IADD3 R17, R11, R17, RZ ;  /* 0x000000110b117210 */ /* 0x000fc80007ffe0ff */
[----:B------:R-:W-:-:S05]  /*8b00*/  LEA.HI.X R5, R10, UR13, R17, 0x1, P1 ;  /* 0x0000000d0a057c11 */ /* 0x000fca00088f0c11 */
[----:B------:R3:W-:Y:S02]  /*8b10*/  STG.E desc[UR14][R4.64], R15 ;  /* 0x0000000f04007986 */ /* 0x0007e4000c10190e */
.L_x_3973:
[----:B------:R-:W-:Y:S05]  /*8b20*/  BSYNC B0 ;  /* 0x0000000000007941 */ /* 0x000fea0003800000 */
.L_x_3972:
[----:B------:R-:W-:Y:S01]  /*8b30*/  FFMA.FTZ R25, R52, R25, R57 ;  /* 0x0000001934197223 */ /* 0x000fe20000010039 */
[----:B------:R-:W-:Y:S06]  /*8b40*/  @!P5 BRA `(.L_x_3974) ;  /* 0x000000000028d947 */ /* 0x000fec0003800000 */
[----:B---3--:R-:W-:Y:S01]  /*8b50*/  FMUL.FTZ R4, R12, -1.4426950216293334961 ;  /* 0xbfb8aa3b0c047820 */ /* 0x008fe20000410000 */
        /* <DEDUP_REMOVED lines=9> */
.L_x_3974:
[----:B------:R-:W-:Y:S04]  /*8bf0*/  BSSY B0, `(.L_x_3975) ;  /* 0x000000e000007945 */ /* 0x000fe80003800000 */
[----:B------:R-:W-:Y:S05]  /*8c00*/  @P4 BRA `(.L_x_3976) ;  /* 0x0000000000304947 */ /* 0x000fea0003800000 */
[----:B------:R-:W-:Y:S01]  /*8c10*/  ULDC.64 UR12, c[0x0][0x270] ;  /* 0x00009c00000c7ab9 */ /* 0x000fe20000000a00 */
[----:B---3--:R-:W-:Y:S01]  /*8c20*/  MOV R4, R42 ;  /* 0x0000002a00047202 */ /* 0x008fe20000000f00 */
[----:B------:R-:W-:Y:S01]  /*8c30*/  IMAD R14, R13, UR12, RZ ;  /* 0x0000000c0d0e7c24 */ /* 0x000fe2000f8e02ff */
[----:B------:R-:W-:Y:S02]  /*8c40*/  MOV R5, R41 ;  /* 0x0000002900057202 */ /* 0x000fe40000000f00 */
[----:B------:R-:W-:Y:S01]  /*8c50*/  F2FP.BF16.F32.PACK_AB R25, R25, R12 ;  /* 0x0000000c1919723e */ /* 0x000fe200000010ff */
[----:B012---:R-:W-:-:S04]  /*8c60*/  IMAD.WIDE.U32 R10, R9, UR12, R4 ;  /* 0x0000000c090a7c25 */ /* 0x007fc8000f8e0004 */
[----:B------:R-:W-:Y:S01]  /*8c70*/  IMAD R9, R9, UR13, R14 ;  /* 0x0000000d09097c24 */ /* 0x000fe2000f8e020e */
[----:B------:R-:W-:Y:S02]  /*8c80*/  ULDC.64 UR12, c[0x0][0x210] ;  /* 0x00008400000c7ab9 */ /* 0x000fe40000000a00 */
[----:B------:R-:W-:Y:S02]  /*8c90*/  LEA R4, P1, R10, UR12, 0x1 ;  /* 0x0000000c0a047c11 */ /* 0x000fe4000f8208ff */
[----:B------:R-:W-:-:S04]  /*8ca0*/  IADD3 R9, R11, R9, RZ ;  /* 0x000000090b097210 */ /* 0x000fc80007ffe0ff */
[----:B------:R-:W-:-:S05]  /*8cb0*/  LEA.HI.X R5, R10, UR13, R9, 0x1, P1 ;  /* 0x0000000d0a057c11 */ /* 0x000fca00088f0c09 */
[----:B------:R4:W-:Y:S02]  /*8cc0*/  STG.E desc[UR14][R4.64], R25 ;  /* 0x0000001904007986 */ /* 0x0009e4000c10190e */
.L_x_3976:
[----:B------:R-:W-:Y:S05]  /*8cd0*/  BSYNC B0 ;  /* 0x0000000000007941 */ /* 0x000fea0003800000 */
.L_x_3975:
[----:B012---:R-:W-:Y:S01]  /*8ce0*/  PRMT R11, R48, 0x7632, R11 ;  /* 0x00007632300b7816 */ /* 0x007fe2000000000b */
        /* <DEDUP_REMOVED lines=11> */
[----:B---3--:R-:W-:Y:S01]  /*8da0*/  FADD.FTZ R15, R14, -UR5 ;  /* 0x800000050e0f7e21 */ /* 0x008fe20008010000 */
[----:B------:R-:W-:Y:S01]  /*8db0*/  IADD3 R12, R0, 0xe8, RZ ;  /* 0x000000e8000c7810 */ /* 0x000fe20007ffe0ff */
[----:B------:R-:W-:Y:S01]  /*8dc0*/  FADD.FTZ R19, R18, -UR5 ;  /* 0x8000000512137e21 */ /* 0x000fe20008010000 */
[----:B------:R-:W-:Y:S01]  /*8dd0*/  IADD3 R9, R0, 0xf0, RZ ;  /* 0x000000f000097810 */ /* 0x000fe20007ffe0ff */
[----:B------:R-:W-:Y:S01]  /*8de0*/  FADD.FTZ R26, R26, -UR5 ;  /* 0x800000051a1a7e21 */ /* 0x000fe20008010000 */
[----:B----4-:R-:W-:Y:S01]  /*8df0*/  IADD3 R4, R0, 0xf8, RZ ;  /* 0x000000f800047810 */ /* 0x010fe20007ffe0ff */
        /* <DEDUP_REMOVED lines=12> */
[C---:B------:R-:W-:Y:S01]  /*8ec0*/  FFMA.FTZ R24, R52.reuse, R27, R57 ;  /* 0x0000001b34187223 */ /* 0x040fe20000010039 */
        /* <DEDUP_REMOVED lines=28> */
.L_x_3977:
        /* <DEDUP_REMOVED lines=14> */
.L_x_3979:
[----:B------:R-:W-:Y:S05]  /*9170*/  BSYNC B0 ;  /* 0x0000000000007941 */ /* 0x000fea0003800000 */
.L_x_3978:
        /* <DEDUP_REMOVED lines=11> */
.L_x_3980:
[----:B------:R-:W-:Y:S04]  /*9230*/  BSSY B0, `(.L_x_3981) ;  /* 0x000000e000007945 */ /* 0x000fe80003800000 */
[----:B------:R-:W-:Y:S05]  /*9240*/  @P1 BRA `(.L_x_3982) ;  /* 0x0000000000301947 */ /* 0x000fea0003800000 */
[----:B------:R-:W-:Y:S01]  /*9250*/  ULDC.64 UR6, c[0x0][0x270] ;  /* 0x00009c0000067ab9 */ /* 0x000fe20000000a00 */
[----:B0-----:R-:W-:Y:S01]  /*9260*/  MOV R18, R42 ;  /* 0x0000002a00127202 */ /* 0x001fe20000000f00 */
        /* <DEDUP_REMOVED lines=10> */
.L_x_3982:
[----:B------:R-:W-:Y:S05]  /*9310*/  BSYNC B0 ;  /* 0x0000000000007941 */ /* 0x000fea0003800000 */
.L_x_3981:
[----:B------:R-:W-:Y:S05]  /*9320*/  @!P5 BRA `(.L_x_3983) ;  /* 0x000000000028d947 */ /* 0x000fea0003800000 */
        /* <DEDUP_REMOVED lines=10> */
.L_x_3983:
[----:B------:R-:W-:Y:S04]  /*93d0*/  BSSY B0, `(.L_x_3984) ;  /* 0x000000e000007945 */ /* 0x000fe80003800000 */
[----:B------:R-:W-:Y:S05]  /*93e0*/  @P2 BRA `(.L_x_3985) ;  /* 0x0000000000302947 */ /* 0x000fea0003800000 */
[----:B------:R-:W-:Y:S01]  /*93f0*/  ULDC.64 UR6, c[0x0][0x270] ;  /* 0x00009c0000067ab9 */ /* 0x000fe20000000a00 */
[----:B01----:R-:W-:Y:S01]  /*9400*/  MOV R19, R41 ;  /* 0x0000002900137202 */ /* 0x003fe20000000f00 */
        /* <DEDUP_REMOVED lines=10> */
.L_x_3985:
[----:B------:R-:W-:Y:S05]  /*94b0*/  BSYNC B0 ;  /* 0x0000000000007941 */ /* 0x000fea0003800000 */
.L_x_3984:
        /* <DEDUP_REMOVED lines=11> */
.L_x_3986:
        /* <DEDUP_REMOVED lines=14> */
.L_x_3988:
[----:B------:R-:W-:Y:S05]  /*9650*/  BSYNC B0 ;  /* 0x0000000000007941 */ /* 0x000fea0003800000 */
.L_x_3987:
        /* <DEDUP_REMOVED lines=11> */
.L_x_3989:
        /* <DEDUP_REMOVED lines=13> */
.L_x_3991:
[----:B------:R-:W-:Y:S05]  /*97e0*/  BSYNC B0 ;  /* 0x0000000000007941 */ /* 0x000fea0003800000 */
.L_x_3990:
[----:B------:R-:W-:Y:S01]  /*97f0*/  ULDC UR5, c[0x0][0x10] ;  /* 0x0000040000057ab9 */ /* 0x000fe20000000800 */
[----:B------:R-:W-:Y:S02]  /*9800*/  UIADD3 UR4, UR4, 0x1, URZ ;  /* 0x0000000104047890 */ /* 0x000fe4000fffe03f */
[----:B------:R-:W-:-:S04]  /*9810*/  UIADD3 UR9, UR5, UR9, URZ ;  /* 0x0000000905097290 */ /* 0x000fc8000fffe03f */
[----:B------:R-:W-:-:S06]  /*9820*/  UISETP.GE.AND UP0, UPT, UR9, UR8, UPT ;  /* 0x000000080900728c */ /* 0x000fcc000bf06270 */
[----:B------:R-:W-:-:S13]  /*9830*/  PLOP3.LUT P1, PT, PT, PT, UP0, 0x80, 0x0 ;  /* 0x000000000000781c */ /* 0x000fda0003f2f008 */
[----:B------:R-:W-:Y:S05]  /*9840*/  @!P1 BRA `(.L_x_3992) ;  /* 0xffffff6800809947 */ /* 0x000fea000383ffff */
[----:B------:R-:W-:Y:S05]  /*9850*/  EXIT ;  /* 0x000000000000794d */ /* 0x000fea0003800000 */
.L_x_3993:
        /* <DEDUP_REMOVED lines=10> */
.L_x_5612:


//--------------------- .text._Z35group_norm_nhwc_fwd_one_pass_kernelI11Bf16IOBf16WLi512ELi160ELi640EEv26Group_norm_nhwc_fwd_params --------------------------
	.section	.text._Z35group_norm_nhwc_fwd_one_pass_kernelI11Bf16IOBf16WLi512ELi160ELi640EEv26Group_norm_nhwc_fwd_params,"ax",@progbits
	.align	128
        .global         _Z35group_norm_nhwc_fwd_one_pass_kernelI11Bf16IOBf16WLi512ELi160ELi640EEv26Group_norm_nhwc_fwd_params
        .type           _Z35group_norm_nhwc_fwd_one_pass_kernelI11Bf16IOBf16WLi512ELi160ELi640EEv26Group_norm_nhwc_fwd_params,@function
        .size           _Z35group_norm_nhwc_fwd_one_pass_kernelI11Bf16IOBf16WLi512ELi160ELi640EEv26Group_norm_nhwc_fwd_params,(.L_x_5613 - _Z35group_norm_nhwc_fwd_one_pass_kernelI11Bf16IOBf16WLi512ELi160ELi640EEv26Group_norm_nhwc_fwd_params)
        .other          _Z35group_norm_nhwc_fwd_one_pass_kernelI11Bf16IOBf16WLi512ELi160ELi640EEv26Group_norm_nhwc_fwd_params,@"STO_CUDA_ENTRY STV_DEFAULT"
_Z35group_norm_nhwc_fwd_one_pass_kernelI11Bf16IOBf16WLi512ELi160ELi640EEv26Group_norm_nhwc_fwd_params:
.text._Z35group_norm_nhwc_fwd_one_pass_kernelI11Bf16IOBf16WLi512ELi160ELi640EEv26Group_norm_nhwc_fwd_params:
        /* <DEDUP_REMOVED lines=19> */
.L_x_4010:
[----:B------:R-:W-:Y:S01]  /*0130*/  ULDC UR11, c[0x0][0x288] ;  /* 0x0000a200000b7ab9 */ /* 0x000fe20000000800 */
[----:B------:R-:W-:Y:S01]  /*0140*/  IABS R7, UR8 ;  /* 0x0000000800077c13 */ /* 0x000fe20008000000 */
[----:B------:R-:W-:Y:S01]  /*0150*/  IMAD.U32 R5, RZ, RZ, UR11 ;  /* 0x0000000bff057e24 */ /* 0x000fe2000f8e00ff */
[----:B------:R-:W-:Y:S01]  /*0160*/  UMOV UR6, URZ ;  /* 0x0000003f00067c82 */ /* 0x000fe20008000000 */
[----:B------:R-:W-:Y:S01]  /*0170*/  ULDC.64 UR16, c[0x0][0x278] ;  /* 0x00009e0000107ab9 */ /* 0x000fe20000000a00 */
[----:B------:R-:W-:Y:S01]  /*0180*/  R2UR UR10, R7 ;  /* 0x00000000070a72ca */ /* 0x000fe200000e0000 */
[C---:B------:R-:W-:Y:S01]  /*0190*/  VIADD R26, R0.reuse, 0x8 ;  /* 0x00000008001a7836 */ /* 0x040fe20000000000 */
[----:B------:R-:W-:Y:S01]  /*01a0*/  IABS R5, R5 ;  /* 0x0000000500057213 */ /* 0x000fe20000000000 */
[C---:B------:R-:W-:Y:S01]  /*01b0*/  VIADD R22, R0.reuse, 0x10 ;  /* 0x0000001000167836 */ /* 0x040fe20000000000 */
[----:B------:R-:W-:Y:S01]  /*01c0*/  SHF.R.S32.HI R9, RZ, 0x1f, R0 ;  /* 0x0000001fff097819 */ /* 0x000fe20000011400 */
[----:B-1----:R-:W-:Y:S01]  /*01d0*/  VIADD R12, R0, 0x20 ;  /* 0x00000020000c7836 */ /* 0x002fe20000000000 */
[----:B------:R-:W-:-:S02]  /*01e0*/  R2UR UR15, R5 ;  /* 0x00000000050f72ca */ /* 0x000fc400000e0000 */
[----:B------:R-:W-:Y:S02]  /*01f0*/  ISETP.GE.U32.AND P1, PT, R0, UR16, PT ;  /* 0x0000001000007c0c */ /* 0x000fe4000bf26070 */
[----:B0-----:R-:W-:Y:S02]  /*0200*/  SHF.R.S32.HI R29, RZ, 0x1f, R26 ;  /* 0x0000001fff1d7819 */ /* 0x001fe4000001141a */
        /* <DEDUP_REMOVED lines=1110> */
[-C--:B0-----:R-:W-:Y:S01]  /*4770*/  @!P6 IMAD R5, R5, R40.reuse, RZ ;  /* 0x000000280505e224 */ /* 0x081fe200078e02ff */
[----:B------:R-:W-:Y:S02]  /*4780*/  LOP3.LUT R4, R4, 0xfffffffe, RZ, 0xc0, !PT ;  /* 0xfffffffe04047812 */ /* 0x000fe400078ec0ff */
[----:B------:R-:W-:Y:S01]  /*4790*/  @P5 LOP3.LUT R2, R2, 0x80000000, RZ, 0xfc, !PT ;  /* 0x8000000002025812 */ /* 0x000fe200078efcff */
[C---:B------:R-:W-:Y:S02]  /*47a0*/  @!P6 IMAD R5, R30.reuse, R41, R5 ;  /* 0x000000291e05e224 */ /* 0x040fe400078e0205 */
[----:B------:R-:W-:Y:S01]  /*47b0*/  @!P6 IMAD.WIDE.U32 R40, R30, R40, R44 ;  /* 0x000000281e28e225 */ /* 0x000fe200078e002c */
[----:B------:R-:W-:-:S02]  /*47c0*/  @P0 LOP3.LUT R4, R4, 0x1, RZ, 0xfc, !PT ;  /* 0x0000000104040812 */ /* 0x000fc400078efcff */
        /* <DEDUP_REMOVED lines=25> */
[----:B------:R-:W-:Y:S02]  /*4960*/  PRMT R38, RZ, 0x7610, R38 ;  /* 0x00007610ff267816 */ /* 0x000fe40000000026 */
[----:B0-----:R-:W-:Y:S02]  /*4970*/  PRMT R14, RZ, 0x7610, R14 ;  /* 0x00007610ff0e7816 */ /* 0x001fe4000000000e */
[----:B--2---:R-:W-:-:S05]  /*4980*/  @!P3 SHF.R.U32.HI R29, RZ, 0x10, R30 ;  /* 0x00000010ff1db819 */ /* 0x004fca000001161e */
[----:B------:R0:W-:Y:S04]  /*4990*/  STL [R1+0x12c], R29 ;  /* 0x00012c1d01007387 */ /* 0x0001e80000100800 */
[----:B0-----:R-:W2:Y:S01]  /*49a0*/  LDL.LU R29, [R1+0x444] ;  /* 0x00044400011d7983 */ /* 0x001ea20000300800 */
[----:B------:R-:W-:Y:S02]  /*49b0*/  @!P3 PRMT R14, R30, 0x7610, R14 ;  /* 0x000076101e0eb816 */ /* 0x000fe4000000000e */
[----:B------:R-:W-:-:S03]  /*49c0*/  @!P0 PRMT R38, R5, 0x7610, R38 ;  /* 0x0000761005268816 */ /* 0x000fc60000000026 */
[----:B------:R0:W-:Y:S04]  /*49d0*/  STL.S16 [R1+0x128], R14 ;  /* 0x0001280e01007387 */ /* 0x0001e80000100600 */
[----:B------:R1:W-:Y:S01]  /*49e0*/  STL.S16 [R1+0x110], R38 ;  /* 0x0001102601007387 */ /* 0x0003e20000100600 */
[----:B0-----:R-:W-:Y:S02]  /*49f0*/  IMAD.MOV.U32 R14, RZ, RZ, RZ ;  /* 0x000000ffff0e7224 */ /* 0x001fe400078e00ff */
[----:B-1----:R-:W-:-:S06]  /*4a00*/  IMAD.MOV.U32 R38, RZ, RZ, RZ ;  /* 0x000000ffff267224 */ /* 0x002fcc00078e00ff */
[----:B---3--:R-:W3:Y:S04]  /*4a10*/  @!P1 LDG.E R38, desc[UR12][R42.64] ;  /* 0x0000000c2a269981 */ /* 0x008ee8000c1e1900 */
[----:B--2---:R-:W2:Y:S01]  /*4a20*/  @!P5 LDG.E R14, desc[UR12][R28.64] ;  /* 0x0000000c1c0ed981 */ /* 0x004ea2000c1e1900 */
[----:B------:R-:W-:Y:S02]  /*4a30*/  PRMT R15, RZ, 0x7610, R15 ;  /* 0x00007610ff0f7816 */ /* 0x000fe4000000000f */
[----:B------:R-:W-:Y:S02]  /*4a40*/  LOP3.LUT P4, RZ, R2, 0x100000, RZ, 0xc0, !PT ;  /* 0x0010000002ff7812 */ /* 0x000fe4000788c0ff */
[----:B------:R-:W-:Y:S02]  /*4a50*/  PRMT R40, RZ, 0x7610, R40 ;  /* 0x00007610ff287816 */ /* 0x000fe40000000028 */
[----:B------:R-:W-:-:S02]  /*4a60*/  PRMT R41, RZ, 0x7610, R41 ;  /* 0x00007610ff297816 */ /* 0x000fc40000000029 */
[----:B------:R-:W-:Y:S02]  /*4a70*/  LOP3.LUT P2, RZ, R2, 0x40000, RZ, 0xc0, !PT ;  /* 0x0004000002ff7812 */ /* 0x000fe4000784c0ff */
[----:B---3--:R-:W-:Y:S02]  /*4a80*/  @!P1 SHF.R.U32.HI R41, RZ, 0x10, R38 ;  /* 0x00000010ff299819 */ /* 0x008fe40000011626 */
[----:B------:R-:W-:Y:S02]  /*4a90*/  @!P1 PRMT R40, R38, 0x7610, R40 ;  /* 0x0000761026289816 */ /* 0x000fe40000000028 */
[C---:B------:R-:W-:Y:S02]  /*4aa0*/  LOP3.LUT P1, RZ, R2.reuse, 0x80000, RZ, 0xc0, !PT ;  /* 0x0008000002ff7812 */ /* 0x040fe4000782c0ff */
[----:B------:R-:W-:Y:S02]  /*4ab0*/  LOP3.LUT P3, RZ, R2, 0x20000, RZ, 0xc0, !PT ;  /* 0x0002000002ff7812 */ /* 0x000fe4000786c0ff */
[----:B--2---:R-:W-:-:S05]  /*4ac0*/  @!P5 PRMT R15, R14, 0x7610, R15 ;  /* 0x000076100e0fd816 */ /* 0x004fca000000000f */
[----:B------:R0:W-:Y:S02]  /*4ad0*/  STL.S16 [R1+0x138], R15 ;  /* 0x0001380f01007387 */ /* 0x0001e40000100600 */
[----:B0-----:R-:W-:-:S06]  /*4ae0*/  MOV R15, RZ ;  /* 0x000000ff000f7202 */ /* 0x001fcc0000000f00 */
[----:B------:R0:W2:Y:S02]  /*4af0*/  @!P4 LDG.E R15, desc[UR12][R24.64] ;  /* 0x0000000c180fc981 */ /* 0x0000a4000c1e1900 */
[----:B0-----:R-:W-:-:S06]  /*4b00*/  IMAD.MOV.U32 R24, RZ, RZ, RZ ;  /* 0x000000ffff187224 */ /* 0x001fcc00078e00ff */
[----:B------:R0:W3:Y:S02]  /*4b10*/  @!P1 LDG.E R24, desc[UR12][R16.64] ;  /* 0x0000000c10189981 */ /* 0x0000e4000c1e1900 */
[----:B0-----:R-:W-:-:S06]  /*4b20*/  IMAD.MOV.U32 R16, RZ, RZ, RZ ;  /* 0x000000ffff107224 */ /* 0x001fcc00078e00ff */
[----:B------:R0:W4:Y:S02]  /*4b30*/  @!P2 LDG.E R16, desc[UR12][R8.64] ;  /* 0x0000000c0810a981 */ /* 0x000124000c1e1900 */
[----:B0-----:R-:W-:-:S10]  /*4b40*/  HFMA2.MMA R8, -RZ, RZ, 0, 0 ;  /* 0x00000000ff087435 */ /* 0x001fd400000001ff */
[----:B------:R-:W2:Y:S01]  /*4b50*/  @!P3 LDG.E R8, desc[UR12][R26.64] ;  /* 0x0000000c1a08b981 */ /* 0x000ea2000c1e1900 */
[----:B------:R-:W-:Y:S02]  /*4b60*/  LOP3.LUT R4, R4, 0xfffffffd, RZ, 0xc0, !PT ;  /* 0xfffffffd04047812 */ /* 0x000fe400078ec0ff */
[----:B------:R-:W-:Y:S02]  /*4b70*/  PRMT R9, RZ, 0x7610, R9 ;  /* 0x00007610ff097816 */ /* 0x000fe40000000009 */
        /* <DEDUP_REMOVED lines=13> */
[----:B------:R-:W-:-:S03]  /*4c50*/  @!P2 PRMT R12, R16, 0x7610, R12 ;  /* 0x00007610100ca816 */ /* 0x000fc6000000000c */
[----:B------:R-:W-:Y:S01]  /*4c60*/  STL [R1+0x164], R13 ;  /* 0x0001640d01007387 */ /* 0x000fe20000100800 */
[----:B--2---:R-:W-:-:S05]  /*4c70*/  @!P3 PRMT R9, R8, 0x7610, R9 ;  /* 0x000076100809b816 */ /* 0x004fca0000000009 */
[----:B------:R0:W-:Y:S02]  /*4c80*/  STL.S16 [R1+0x178], R9 ;  /* 0x0001780901007387 */ /* 0x0001e40000100600 */
[----:B0-----:R-:W-:Y:S02]  /*4c90*/  IMAD.MOV.U32 R9, RZ, RZ, RZ ;  /* 0x000000ffff097224 */ /* 0x001fe400078e00ff */
[----:B------:R0:W-:Y:S04]  /*4ca0*/  STL.S16 [R1+0x168], R12 ;  /* 0x0001680c01007387 */ /* 0x0001e80000100600 */
[----:B------:R1:W2:Y:S04]  /*4cb0*/  @!P6 LDG.E R9, desc[UR12][R22.64] ;  /* 0x0000000c1609e981 */ /* 0x0002a8000c1e1900 */
[----:B0-----:R-:W4:Y:S01]  /*4cc0*/  LDL.LU.64 R12, [R1+0x1a0] ;  /* 0x0001a000010c7983 */ /* 0x001f220000300a00 */
[----:B------:R-:W-:-:S02]  /*4cd0*/  LOP3.LUT P0, RZ, R2, 0x8000, RZ, 0xc0, !PT ;  /* 0x0000800002ff7812 */ /* 0x000fc4000780c0ff */
[----:B------:R-:W-:Y:S02]  /*4ce0*/  PRMT R17, RZ, 0x7610, R17 ;  /* 0x00007610ff117816 */ /* 0x000fe40000000011 */
[----:B------:R-:W-:Y:S02]  /*4cf0*/  @!P3 SHF.R.U32.HI R17, RZ, 0x10, R8 ;  /* 0x00000010ff11b819 */ /* 0x000fe40000011608 */
[----:B------:R-:W-:Y:S01]  /*4d00*/  PRMT R29, RZ, 0x7610, R29 ;  /* 0x00007610ff1d7816 */ /* 0x000fe2000000001d */
[----:B------:R-:W-:Y:S01]  /*4d10*/  STL [R1+0x2e8], R18 ;  /* 0x0002e81201007387 */ /* 0x000fe20000100800 */
[----:B------:R-:W-:-:S03]  /*4d20*/  PRMT R31, RZ, 0x7610, R31 ;  /* 0x00007610ff1f7816 */ /* 0x000fc6000000001f */
        /* <DEDUP_REMOVED lines=10> */
[----:B------:R-:W-:-:S03]  /*4dd0*/  @!P5 SHF.R.U32.HI R31, RZ, 0x10, R14 ;  /* 0x00000010ff1fd819 */ /* 0x000fc6000001160e */
[----:B------:R3:W-:Y:S01]  /*4de0*/  STL [R1+0x160], R17 ;  /* 0x0001601101007387 */ /* 0x0007e20000100800 */
[C---:B------:R-:W-:Y:S02]  /*4df0*/  LOP3.LUT P5, RZ, R2.reuse, 0x4000, RZ, 0xc0, !PT ;  /* 0x0000400002ff7812 */ /* 0x040fe400078ac0ff */
[----:B0-----:R-:W-:Y:S02]  /*4e00*/  PRMT R18, RZ, 0x7610, R18 ;  /* 0x00007610ff127816 */ /* 0x001fe40000000012 */
[----:B------:R-:W-:Y:S01]  /*4e10*/  @!P1 SHF.R.U32.HI R18, RZ, 0x10, R24 ;  /* 0x00000010ff129819 */ /* 0x000fe20000011618 */
[----:B---3--:R-:W-:Y:S01]  /*4e20*/  IMAD.MOV.U32 R17, RZ, RZ, RZ ;  /* 0x000000ffff117224 */ /* 0x008fe200078e00ff */
[----:B------:R-:W-:Y:S01]  /*4e30*/  LOP3.LUT P1, RZ, R2, 0x1000, RZ, 0xc0, !PT ;  /* 0x0000100002ff7812 */ /* 0x000fe2000782c0ff */
[----:B------:R-:W-:Y:S01]  /*4e40*/  STL.64 [R1+0x300], R6 ;  /* 0x0003000601007387 */ /* 0x000fe20000100a00 */
[----:B------:R-:W-:-:S03]  /*4e50*/  CS2R R26, SRZ ;  /* 0x00000000001a7805 */ /* 0x000fc6000001ff00 */
[----:B------:R-:W3:Y:S01]  /*4e60*/  @!P0 LDG.E R17, desc[UR12][R36.64] ;  /* 0x0000000c24118981 */ /* 0x000ee2000c1e1900 */
        /* <DEDUP_REMOVED lines=20> */
[----:B------:R1:W-:Y:S04]  /*4fb0*/  STL [R1+0x2e4], R19 ;  /* 0x0002e41301007387 */ /* 0x0003e80000100800 */
[----:B------:R-:W-:Y:S04]  /*4fc0*/  STL.64 [R1+0x2f8], R10 ;  /* 0x0002f80a01007387 */ /* 0x000fe80000100a00 */
[----:B------:R-:W-:Y:S01]  /*4fd0*/  STL.64 [R1+0x368], R10 ;  /* 0x0003680a01007387 */ /* 0x000fe20000100a00 */
[----:B-1----:R-:W-:-:S03]  /*4fe0*/  PRMT R19, RZ, 0x7610, R19 ;  /* 0x00007610ff137816 */ /* 0x002fc60000000013 */
[----:B------:R-:W-:Y:S04]  /*4ff0*/  STL.64 [R1+0x388], R10 ;  /* 0x0003880a01007387 */ /* 0x000fe80000100a00 */
[----:B------:R-:W-:Y:S01]  /*5000*/  STL.64 [R1+0x3a8], R10 ;  /* 0x0003a80a01007387 */ /* 0x000fe20000100a00 */
[----:B------:R-:W-:-:S03]  /*5010*/  @!P4 PRMT R19, R15, 0x7610, R19 ;  /* 0x000076100f13c816 */ /* 0x000fc60000000013 */
[----:B------:R-:W-:Y:S04]  /*5020*/  STL [R1+0x3c8], R10 ;  /* 0x0003c80a01007387 */ /* 0x000fe80000100800 */
[----:B------:R-:W-:Y:S04]  /*5030*/  STL.64 [R1+0x3e8], R10 ;  /* 0x0003e80a01007387 */ /* 0x000fe80000100a00 */
[----:B------:R-:W-:Y:S04]  /*5040*/  STL.64 [R1+0x408], R10 ;  /* 0x0004080a01007387 */ /* 0x000fe80000100a00 */
[----:B------:R1:W-:Y:S01]  /*5050*/  STL.64 [R1+0x428], R10 ;  /* 0x0004280a01007387 */ /* 0x0003e20000100a00 */
[----:B------:R-:W-:-:S03]  /*5060*/  LOP3.LUT P3, RZ, R2, 0x400, RZ, 0xc0, !PT ;  /* 0x0000040002ff7812 */ /* 0x000fc6000786c0ff */
[----:B------:R-:W-:Y:S01]  /*5070*/  STL.S16 [R1+0x148], R19 ;  /* 0x0001481301007387 */ /* 0x000fe20000100600 */
[----:B-1----:R-:W-:Y:S02]  /*5080*/  PRMT R10, RZ, 0x7610, R10 ;  /* 0x00007610ff0a7816 */ /* 0x002fe4000000000a */
[----:B------:R-:W-:Y:S02]  /*5090*/  PRMT R11, RZ, 0x7610, R11 ;  /* 0x00007610ff0b7816 */ /* 0x000fe4000000000b */
[----:B---3--:R-:W-:Y:S02]  /*50a0*/  @!P0 SHF.R.U32.HI R11, RZ, 0x10, R17 ;  /* 0x00000010ff0b8819 */ /* 0x008fe40000011611 */
[----:B------:R-:W-:Y:S01]  /*50b0*/  @!P0 PRMT R10, R17, 0x7610, R10 ;  /* 0x00007610110a8816 */ /* 0x000fe2000000000a */
        /* <DEDUP_REMOVED lines=14> */
[----:B------:R-:W-:Y:S02]  /*51a0*/  LOP3.LUT P2, RZ, R2, 0x800, RZ, 0xc0, !PT ;  /* 0x0000080002ff7812 */ /* 0x000fe4000784c0ff */
[----:B------:R-:W-:Y:S02]  /*51b0*/  @!P5 PRMT R25, R22, 0x7610, R25 ;  /* 0x000076101619d816 */ /* 0x000fe40000000019 */
[C---:B------:R-:W-:Y:S02]  /*51c0*/  LOP3.LUT P6, RZ, R2.reuse, 0x200, RZ, 0xc0, !PT ;  /* 0x0000020002ff7812 */ /* 0x040fe400078cc0ff */
[----:B------:R-:W-:Y:S02]  /*51d0*/  PRMT R28, RZ, 0x7610, R28 ;  /* 0x00007610ff1c7816 */ /* 0x000fe4000000001c */
[----:B------:R-:W-:Y:S01]  /*51e0*/  @!P4 SHF.R.U32.HI R28, RZ, 0x10, R15 ;  /* 0x00000010ff1cc819 */ /* 0x000fe2000001160f */
[----:B------:R1:W-:Y:S01]  /*51f0*/  STL.S16 [R1+0x194], R25 ;  /* 0x0001941901007387 */ /* 0x0003e20000100600 */
[----:B------:R-:W-:-:S02]  /*5200*/  LOP3.LUT P4, RZ, R2, 0x2000, RZ, 0xc0, !PT ;  /* 0x0000200002ff7812 */ /* 0x000fc4000788c0ff */
[----:B------:R-:W-:Y:S02]  /*5210*/  LOP3.LUT P0, RZ, R2, 0x100, RZ, 0xc0, !PT ;  /* 0x0000010002ff7812 */ /* 0x000fe4000780c0ff */
[----:B-1----:R-:W-:Y:S01]  /*5220*/  MOV R25, RZ ;  /* 0x000000ff00197202 */ /* 0x002fe20000000f00 */
[----:B------:R1:W-:Y:S08]  /*5230*/  STL [R1+0x13c], R31 ;  /* 0x00013c1f01007387 */ /* 0x0003f00000100800 */
[----:B------:R-:W4:Y:S01]  /*5240*/  @!P4 LDG.E R23, desc[UR12][R34.64] ;  /* 0x0000000c2217c981 */ /* 0x000f22000c1e1900 */
[----:B-1----:R-:W-:-:S03]  /*5250*/  IMAD.MOV.U32 R31, RZ, RZ, RZ ;  /* 0x000000ffff1f7224 */ /* 0x002fc600078e00ff */
        /* <DEDUP_REMOVED lines=66> */
[----:B---3--:R-:W-:Y:S02]  /*5680*/  PRMT R10, RZ, 0x7610, R10 ;  /* 0x00007610ff0a7816 */ /* 0x008fe4000000000a */
[----:B------:R-:W-:Y:S02]  /*5690*/  @!P6 PRMT R18, R27, 0x7610, R18 ;  /* 0x000076101b12e816 */ /* 0x000fe40000000012 */
[----:B------:R-:W-:Y:S02]  /*56a0*/  LOP3.LUT P6, RZ, R2, 0x4, RZ, 0xc0, !PT ;  /* 0x0000000402ff7812 */ /* 0x000fe400078cc0ff */
[----:B------:R-:W-:-:S02]  /*56b0*/  PRMT R11, RZ, 0x7610, R11 ;  /* 0x00007610ff0b7816 */ /* 0x000fc4000000000b */
        /* <DEDUP_REMOVED lines=44> */
[----:B----4-:R-:W-:Y:S02]  /*5980*/  PRMT R10, RZ, 0x7610, R10 ;  /* 0x00007610ff0a7816 */ /* 0x010fe4000000000a */
        /* <DEDUP_REMOVED lines=66> */
[----:B------:R-:W-:Y:S01]  /*5db0*/  LOP3.LUT P5, RZ, R3, 0x2000000, RZ, 0xc0, !PT ;  /* 0x0200000003ff7812 */ /* 0x000fe200078ac0ff */
[----:B------:R0:W-:Y:S01]  /*5dc0*/  STL [R1+0x4c], R5 ;  /* 0x00004c0501007387 */ /* 0x0001e20000100800 */
[----:B------:R-:W-:-:S03]  /*5dd0*/  PRMT R32, RZ, 0x7610, R32 ;  /* 0x00007610ff207816 */ /* 0x000fc60000000020 */
[----:B------:R0:W-:Y:S02]  /*5de0*/  STL [R1+0x54], R31 ;  /* 0x0000541f01007387 */ /* 0x0001e40000100800 */
[----:B0-----:R-:W-:Y:S01]  /*5df0*/  HFMA2.MMA R5, -RZ, RZ, 0, 0 ;  /* 0x00000000ff057435 */ /* 0x001fe200000001ff */
[----:B------:R-:W-:Y:S01]  /*5e00*/  @!P4 SHF.R.U32.HI R32, RZ, 0x10, R22 ;  /* 0x00000010ff20c819 */ /* 0x000fe20000011616 */
[----:B------:R-:W-:Y:S01]  /*5e10*/  IMAD.MOV.U32 R31, RZ, RZ, RZ ;  /* 0x000000ffff1f7224 */ /* 0x000fe200078e00ff */
[----:B------:R-:W-:Y:S01]  /*5e20*/  LOP3.LUT P4, RZ, R3, 0x1000000, RZ, 0xc0, !PT ;  /* 0x0100000003ff7812 */ /* 0x000fe2000788c0ff */
[----:B------:R0:W-:Y:S02]  /*5e30*/  STL [R1+0x58], R30 ;  /* 0x0000581e01007387 */ /* 0x0001e40000100800 */
[----:B0-----:R-:W-:-:S04]  /*5e40*/  MOV R30, RZ ;  /* 0x000000ff001e7202 */ /* 0x001fc80000000f00 */
        /* <DEDUP_REMOVED lines=17> */
[----:B----4-:R-:W-:Y:S02]  /*5f60*/  PRMT R10, RZ, 0x7610, R10 ;  /* 0x00007610ff0a7816 */ /* 0x010fe4000000000a */
[----:B------:R-:W-:Y:S02]  /*5f70*/  @!P2 SHF.R.U32.HI R19, RZ, 0x10, R26 ;  /* 0x00000010ff13a819 */ /* 0x000fe4000001161a */
        /* <DEDUP_REMOVED lines=73> */
[----:B0-----:R-:W-:Y:S02]  /*6410*/  IMAD.MOV.U32 R22, RZ, RZ, RZ ;  /* 0x000000ffff167224 */ /* 0x001fe400078e00ff */
        /* <DEDUP_REMOVED lines=27> */
[----:B------:R-:W-:-:S03]  /*65d0*/  LOP3.LUT P3, RZ, R3, 0x4000, RZ, 0xc0, !PT ;  /* 0x0000400003ff7812 */ /* 0x000fc6000786c0ff */
[----:B------:R0:W-:Y:S01]  /*65e0*/  STL [R1+0x80], R26 ;  /* 0x0000801a01007387 */ /* 0x0001e20000100800 */
[----:B------:R-:W-:Y:S01]  /*65f0*/  LOP3.LUT P2, RZ, R3, 0x8000, RZ, 0xc0, !PT ;  /* 0x0000800003ff7812 */ /* 0x000fe2000784c0ff */
[----:B0-----:R-:W-:Y:S02]  /*6600*/  HFMA2.MMA R26, -RZ, RZ, 0, 0 ;  /* 0x00000000ff1a7435 */ /* 0x001fe400000001ff */
[----:B------:R0:W-:Y:S02]  /*6610*/  STL [R1+0x7c], R23 ;  /* 0x00007c1701007387 */ /* 0x0001e40000100800 */
[----:B0-----:R-:W-:-:S08]  /*6620*/  IMAD.MOV.U32 R23, RZ, RZ, RZ ;  /* 0x000000ffff177224 */ /* 0x001fd000078e00ff */
        /* <DEDUP_REMOVED lines=8> */
[----:B---3--:R-:W-:Y:S01]  /*66b0*/  MOV R10, R12 ;  /* 0x0000000c000a7202 */ /* 0x008fe20000000f00 */
        /* <DEDUP_REMOVED lines=11> */
[----:B------:R-:W-:-:S03]  /*6770*/  IMAD.MOV.U32 R5, RZ, RZ, RZ ;  /* 0x000000ffff057224 */ /* 0x000fc600078e00ff */
        /* <DEDUP_REMOVED lines=27> */
[----:B---3--:R-:W-:Y:S01]  /*6930*/  IMAD.MOV.U32 R31, RZ, RZ, RZ ;  /* 0x000000ffff1f7224 */ /* 0x008fe200078e00ff */
[----:B------:R-:W-:-:S06]  /*6940*/  MOV R27, RZ ;  /* 0x000000ff001b7202 */ /* 0x000fcc0000000f00 */
[----:B------:R-:W3:Y:S01]  /*6950*/  @!P5 LDG.E R27, desc[UR12][R20.64] ;  /* 0x0000000c141bd981 */ /* 0x000ee2000c1e1900 */
[----:B0-----:R-:W-:-:S03]  /*6960*/  PRMT R12, RZ, 0x7610, R12 ;  /* 0x00007610ff0c7816 */ /* 0x001fc6000000000c */
[----:B------:R-:W-:Y:S01]  /*6970*/  STL [R1+0x98], R14 ;  /* 0x0000980e01007387 */ /* 0x000fe20000100800 */
[----:B------:R-:W-:Y:S02]  /*6980*/  PRMT R13, RZ, 0x7610, R13 ;  /* 0x00007610ff0d7816 */ /* 0x000fe4000000000d */
[----:B------:R-:W-:Y:S01]  /*6990*/  @!P3 SHF.R.U32.HI R13, RZ, 0x10, R26 ;  /* 0x00000010ff0db819 */ /* 0x000fe2000001161a */
[----:B------:R-:W-:Y:S01]  /*69a0*/  STL.64 [R1+0x308], R44 ;  /* 0x0003082c01007387 */ /* 0x000fe20000100a00 */
        /* <DEDUP_REMOVED lines=11> */
[----:B------:R-:W-:Y:S01]  /*6a60*/  HFMA2.MMA R14, -RZ, RZ, 0, 0 ;  /* 0x00000000ff0e7435 */ /* 0x000fe200000001ff */
[----:B------:R-:W-:-:S02]  /*6a70*/  PRMT R44, RZ, 0x7610, R44 ;  /* 0x00007610ff2c7816 */ /* 0x000fc4000000002c */
[----:B------:R-:W-:Y:S02]  /*6a80*/  PRMT R45, RZ, 0x7610, R45 ;  /* 0x00007610ff2d7816 */ /* 0x000fe4000000002d */
        /* <DEDUP_REMOVED lines=29> */
[----:B------:R-:W-:Y:S01]  /*6c60*/  LOP3.LUT P3, RZ, R3, 0x80, RZ, 0xc0, !PT ;  /* 0x0000008003ff7812 */ /* 0x000fe2000786c0ff */
[----:B------:R-:W-:-:S02]  /*6c70*/  IMAD.MOV.U32 R30, RZ, RZ, RZ ;  /* 0x000000ffff1e7224 */ /* 0x000fc400078e00ff */
[----:B------:R-:W-:Y:S01]  /*6c80*/  IMAD.MOV.U32 R15, RZ, RZ, RZ ;  /* 0x000000ffff0f7224 */ /* 0x000fe200078e00ff */
[C---:B------:R-:W-:Y:S02]  /*6c90*/  LOP3.LUT P6, RZ, R3.reuse, 0x40, RZ, 0xc0, !PT ;  /* 0x0000004003ff7812 */ /* 0x040fe400078cc0ff */
[----:B------:R-:W-:Y:S01]  /*6ca0*/  LOP3.LUT P0, RZ, R3, 0x20, RZ, 0xc0, !PT ;  /* 0x0000002003ff7812 */ /* 0x000fe2000780c0ff */
[----:B--2---:R0:W2:Y:S04]  /*6cb0*/  @!P1 LDG.E R30, desc[UR12][R18.64] ;  /* 0x0000000c121e9981 */ /* 0x0040a8000c1e1900 */
[----:B------:R-:W0:Y:S04]  /*6cc0*/  LDL.LU.64 R18, [R1+0x328] ;  /* 0x0003280001127983 */ /* 0x000e280000300a00 */
[----:B----4-:R-:W4:Y:S04]  /*6cd0*/  @!P3 LDG.E R15, desc[UR12][R44.64] ;  /* 0x0000000c2c0fb981 */ /* 0x010f28000c1e1900 */
[----:B------:R3:W-:Y:S04]  /*6ce0*/  STL [R1+0xa0], R24 ;  /* 0x0000a01801007387 */ /* 0x0007e80000100800 */
[----:B------:R3:W-:Y:S04]  /*6cf0*/  STL [R1+0xa4], R16 ;  /* 0x0000a41001007387 */ /* 0x0007e80000100800 */
[----:B------:R-:W4:Y:S01]  /*6d00*/  LDL.LU.64 R44, [R1+0x170] ;  /* 0x00017000012c7983 */ /* 0x000f220000300a00 */
[----:B---3--:R-:W-:Y:S01]  /*6d10*/  IMAD.MOV.U32 R24, RZ, RZ, RZ ;  /* 0x000000ffff187224 */ /* 0x008fe200078e00ff */
[----:B------:R-:W-:-:S06]  /*6d20*/  MOV R16, RZ ;  /* 0x000000ff00107202 */ /* 0x000fcc0000000f00 */
[----:B------:R-:W3:Y:S01]  /*6d30*/  @!P0 LDG.E R16, desc[UR12][R42.64] ;  /* 0x0000000c2a108981 */ /* 0x000ee2000c1e1900 */
        /* <DEDUP_REMOVED lines=15> */
[----:B-1----:R-:W3:Y:S04]  /*6e30*/  LDL.LU R12, [R1+0x31c] ;  /* 0x00031c00010c7983 */ /* 0x002ee80000300800 */
[----:B------:R-:W3:Y:S04]  /*6e40*/  LDL.LU R13, [R1+0x318] ;  /* 0x00031800010d7983 */ /* 0x000ee80000300800 */
[----:B------:R-:W3:Y:S04]  /*6e50*/  @!P6 LDG.E R24, desc[UR12][R6.64] ;  /* 0x0000000c0618e981 */ /* 0x000ee8000c1e1900 */
[----:B------:R-:W3:Y:S01]  /*6e60*/  LDL.LU.64 R6, [R1+0x158] ;  /* 0x0001580001067983 */ /* 0x000ee20000300a00 */
[----:B------:R-:W-:-:S02]  /*6e70*/  PRMT R0, RZ, 0x7610, R0 ;  /* 0x00007610ff007816 */ /* 0x000fc40000000000 */
[----:B------:R-:W-:Y:S02]  /*6e80*/  @!P2 SHF.R.U32.HI R20, RZ, 0x10, R14 ;  /* 0x00000010ff14a819 */ /* 0x000fe4000001160e */
[----:B------:R-:W-:Y:S02]  /*6e90*/  @!P2 PRMT R21, R14, 0x7610, R21 ;  /* 0x000076100e15a816 */ /* 0x000fe40000000015 */
[C---:B------:R-:W-:Y:S02]  /*6ea0*/  LOP3.LUT P4, RZ, R3.reuse, 0x8, RZ, 0xc0, !PT ;  /* 0x0000000803ff7812 */ /* 0x040fe4000788c0ff */
[----:B------:R-:W-:Y:S02]  /*6eb0*/  LOP3.LUT P2, RZ, R3, 0x2, RZ, 0xc0, !PT ;  /* 0x0000000203ff7812 */ /* 0x000fe4000784c0ff */
[----:B0-----:R-:W-:Y:S02]  /*6ec0*/  PRMT R19, RZ, 0x7610, R19 ;  /* 0x00007610ff137816 */ /* 0x001fe40000000013 */
[----:B------:R-:W-:-:S02]  /*6ed0*/  PRMT R18, RZ, 0x7610, R18 ;  /* 0x00007610ff127816 */ /* 0x000fc40000000012 */
[----:B--2---:R-:W-:Y:S02]  /*6ee0*/  @!P1 SHF.R.U32.HI R18, RZ, 0x10, R30 ;  /* 0x00000010ff129819 */ /* 0x004fe4000001161e */
        /* <DEDUP_REMOVED lines=8> */
[----:B------:R-:W-:Y:S01]  /*6f70*/  IMAD.MOV.U32 R9, RZ, RZ, RZ ;  /* 0x000000ffff097224 */ /* 0x000fe200078e00ff */
[----:B------:R0:W-:Y:S05]  /*6f80*/  STL.64 [R1+0x2f0], R30 ;  /* 0x0002f01e01007387 */ /* 0x0001ea0000100a00 */
[----:B------:R-:W2:Y:S04]  /*6f90*/  @!P4 LDG.E R9, desc[UR12][R44.64] ;  /* 0x0000000c2c09c981 */ /* 0x000ea8000c1e1900 */
[----:B0-----:R-:W3:Y:S04]  /*6fa0*/  LDL.LU.64 R30, [R1+0x140] ;  /* 0x00014000011e7983 */ /* 0x001ee80000300a00 */
[----:B------:R-:W4:Y:S04]  /*6fb0*/  LDL.LU.64 R44, [R1+0x130] ;  /* 0x00013000012c7983 */ /* 0x000f280000300a00 */
[----:B------:R0:W2:Y:S02]  /*6fc0*/  @!P5 LDG.E R3, desc[UR12][R12.64] ;  /* 0x0000000c0c03d981 */ /* 0x0000a4000c1e1900 */
[----:B0-----:R-:W-:-:S02]  /*6fd0*/  PRMT R13, RZ, 0x7610, R13 ;  /* 0x00007610ff0d7816 */ /* 0x001fc4000000000d */
[----:B------:R-:W-:Y:S02]  /*6fe0*/  PRMT R12, RZ, 0x7610, R12 ;  /* 0x00007610ff0c7816 */ /* 0x000fe4000000000c */
[----:B------:R-:W-:Y:S02]  /*6ff0*/  @!P0 PRMT R13, R16, 0x7610, R13 ;  /* 0x00007610100d8816 */ /* 0x000fe4000000000d */
[----:B------:R-:W-:Y:S02]  /*7000*/  @!P6 SHF.R.U32.HI R12, RZ, 0x10, R24 ;  /* 0x00000010ff0ce819 */ /* 0x000fe40000011618 */
[----:B------:R-:W-:Y:S02]  /*7010*/  @!P6 PRMT R8, R24, 0x7610, R8 ;  /* 0x000076101808e816 */ /* 0x000fe40000000008 */
[C---:B------:R-:W-:Y:S02]  /*7020*/  LOP3.LUT P6, RZ, R4.reuse, 0x2, RZ, 0xc0, !PT ;  /* 0x0000000204ff7812 */ /* 0x040fe400078cc0ff */
[----:B------:R-:W-:Y:S01]  /*7030*/  LOP3.LUT P0, RZ, R4, 0x1, RZ, 0xc0, !PT ;  /* 0x0000000104ff7812 */ /* 0x000fe2000780c0ff */
[----:B------:R-:W-:-:S10]  /*7040*/  HFMA2.MMA R4, -RZ, RZ, 0, 0 ;  /* 0x00000000ff047435 */ /* 0x000fd400000001ff */
        /* <DEDUP_REMOVED lines=8> */
[----:B------:R-:W-:Y:S02]  /*70d0*/  MOV R26, RZ ;  /* 0x000000ff001a7202 */ /* 0x000fe40000000f00 */
[----:B------:R-:W-:Y:S02]  /*70e0*/  PRMT R35, RZ, 0x7610, R35 ;  /* 0x00007610ff237816 */ /* 0x000fe40000000023 */
[----:B------:R-:W-:Y:S01]  /*70f0*/  PRMT R36, RZ, 0x7610, R36 ;  /* 0x00007610ff247816 */ /* 0x000fe20000000024 */
[----:B0-----:R-:W-:Y:S01]  /*7100*/  IMAD.MOV.U32 R23, RZ, RZ, RZ ;  /* 0x000000ffff177224 */ /* 0x001fe200078e00ff */
[----:B------:R0:W-:Y:S01]  /*7110*/  STL [R1+0xb0], R17 ;  /* 0x0000b01101007387 */ /* 0x0001e20000100800 */
[----:B-1----:R-:W-:Y:S01]  /*7120*/  IMAD.MOV.U32 R22, RZ, RZ, RZ ;  /* 0x000000ffff167224 */ /* 0x002fe200078e00ff */
[----:B------:R-:W-:Y:S02]  /*7130*/  PRMT R37, RZ, 0x7610, R37 ;  /* 0x00007610ff257816 */ /* 0x000fe40000000025 */
[----:B------:R-:W2:Y:S04]  /*7140*/  LDL.LU.64 R6, [R1+0x120] ;  /* 0x0001200001067983 */ /* 0x000ea80000300a00 */
[----:B------:R1:W2:Y:S04]  /*7150*/  @!P2 LDG.E R22, desc[UR12][R42.64] ;  /* 0x0000000c2a16a981 */ /* 0x0002a8000c1e1900 */
[----:B------:R-:W1:Y:S04]  /*7160*/  LDL.LU.64 R42, [R1+0x310] ;  /* 0x00031000012a7983 */ /* 0x000e680000300a00 */
[----:B---3--:R-:W3:Y:S01]  /*7170*/  @!P3 LDG.E R23, desc[UR12][R30.64] ;  /* 0x0000000c1e17b981 */ /* 0x008ee2000c1e1900 */
[----:B----4-:R-:W-:-:S03]  /*7180*/  @!P1 SHF.R.U32.HI R39, RZ, 0x10, R4 ;  /* 0x00000010ff279819 */ /* 0x010fc60000011604 */
[----:B------:R4:W-:Y:S01]  /*7190*/  STL [R1+0xc4], R5 ;  /* 0x0000c40501007387 */ /* 0x0009e20000100800 */
[----:B------:R-:W-:Y:S02]  /*71a0*/  @!P1 PRMT R38, R4, 0x7610, R38 ;  /* 0x0000761004269816 */ /* 0x000fe40000000026 */
[----:B------:R-:W-:Y:S01]  /*71b0*/  LOP3.LUT P1, RZ, R2, 0x20000000, RZ, 0xc0, !PT ;  /* 0x2000000002ff7812 */ /* 0x000fe2000782c0ff */
[----:B------:R4:W-:Y:S01]  /*71c0*/  STL [R1+0xc0], R25 ;  /* 0x0000c01901007387 */ /* 0x0009e20000100800 */
[----:B0-----:R-:W-:Y:S02]  /*71d0*/  PRMT R17, RZ, 0x7610, R17 ;  /* 0x00007610ff117816 */ /* 0x001fe40000000011 */
[----:B--2---:R-:W-:Y:S01]  /*71e0*/  @!P5 PRMT R35, R3, 0x7610, R35 ;  /* 0x000076100323d816 */ /* 0x004fe20000000023 */
[----:B------:R-:W2:Y:S01]  /*71f0*/  LDL.LU R30, [R1+0x110] ;  /* 0x00011000011e7983 */ /* 0x000ea20000300800 */
[----:B------:R-:W-:Y:S02]  /*7200*/  @!P4 SHF.R.U32.HI R37, RZ, 0x10, R9 ;  /* 0x00000010ff25c819 */ /* 0x000fe40000011609 */
[----:B------:R-:W-:Y:S01]  /*7210*/  @!P4 PRMT R36, R9, 0x7610, R36 ;  /* 0x000076100924c816 */ /* 0x000fe20000000024 */
[----:B------:R-:W-:Y:S01]  /*7220*/  IMAD.U32 R40, R40, 0x10000, RZ ;  /* 0x0001000028287824 */ /* 0x000fe200078e00ff */
[----:B------:R-:W-:Y:S01]  /*7230*/  SHF.L.U32 R41, R41, 0x10, RZ ;  /* 0x0000001029297819 */ /* 0x000fe200000006ff */
[----:B------:R-:W2:Y:S04]  /*7240*/  LDL.LU R31, [R1+0x128] ;  /* 0x00012800011f7983 */ /* 0x000ea80000300800 */
[----:B------:R0:W2:Y:S04]  /*7250*/  @!P1 LDG.E R26, desc[UR12][R44.64] ;  /* 0x0000000c2c1a9981 */ /* 0x0000a8000c1e1900 */
[----:B------:R-:W0:Y:S01]  /*7260*/  LDL.LU.64 R44, [R1+0x308] ;  /* 0x00030800012c7983 */ /* 0x000e220000300a00 */
[----:B------:R-:W-:-:S02]  /*7270*/  @!P5 SHF.R.U32.HI R17, RZ, 0x10, R3 ;  /* 0x00000010ff11d819 */ /* 0x000fc40000011603 */
[C---:B------:R-:W-:Y:S02]  /*7280*/  LOP3.LUT P5, RZ, R2.reuse, 0x80000000, RZ, 0xc0, !PT ;  /* 0x8000000002ff7812 */ /* 0x040fe400078ac0ff */
[----:B------:R-:W-:Y:S02]  /*7290*/  LOP3.LUT P4, RZ, R2, 0x40000000, RZ, 0xc0, !PT ;  /* 0x4000000002ff7812 */ /* 0x000fe4000788c0ff */
[----:B-1----:R-:W-:Y:S02]  /*72a0*/  PRMT R42, RZ, 0x7610, R42 ;  /* 0x00007610ff2a7816 */ /* 0x002fe4000000002a */
[----:B------:R-:W-:Y:S02]  /*72b0*/  PRMT R43, RZ, 0x7610, R43 ;  /* 0x00007610ff2b7816 */ /* 0x000fe4000000002b */
[----:B------:R-:W-:Y:S02]  /*72c0*/  @!P2 SHF.R.U32.HI R43, RZ, 0x10, R22 ;  /* 0x00000010ff2ba819 */ /* 0x000fe40000011616 */
[----:B------:R-:W-:-:S02]  /*72d0*/  @!P2 PRMT R42, R22, 0x7610, R42 ;  /* 0x00007610162aa816 */ /* 0x000fc4000000002a */
[C---:B------:R-:W-:Y:S02]  /*72e0*/  LOP3.LUT P2, RZ, R2.reuse, 0x10000000, RZ, 0xc0, !PT ;  /* 0x1000000002ff7812 */ /* 0x040fe4000784c0ff */
[----:B0-----:R-:W-:Y:S02]  /*72f0*/  PRMT R45, RZ, 0x7610, R45 ;  /* 0x00007610ff2d7816 */ /* 0x001fe4000000002d */
[----:B------:R-:W-:Y:S02]  /*7300*/  PRMT R44, RZ, 0x7610, R44 ;  /* 0x00007610ff2c7816 */ /* 0x000fe4000000002c */
[----:B---3--:R-:W-:Y:S02]  /*7310*/  @!P3 SHF.R.U32.HI R44, RZ, 0x10, R23 ;  /* 0x00000010ff2cb819 */ /* 0x008fe40000011617 */
[----:B------:R-:W-:Y:S02]  /*7320*/  @!P3 PRMT R45, R23, 0x7610, R45 ;  /* 0x00007610172db816 */ /* 0x000fe4000000002d */
[----:B------:R-:W-:Y:S01]  /*7330*/  LOP3.LUT P3, RZ, R2, 0x8000000, RZ, 0xc0, !PT ;  /* 0x0800000002ff7812 */ /* 0x000fe2000786c0ff */
[----:B------:R-:W-:-:S12]  /*7340*/  IMAD.MOV.U32 R2, RZ, RZ, RZ ;  /* 0x000000ffff027224 */ /* 0x000fd800078e00ff */
[----:B------:R-:W3:Y:S04]  /*7350*/  @!P3 LDG.E R2, desc[UR12][R10.64] ;  /* 0x0000000c0a02b981 */ /* 0x000ee8000c1e1900 */
[----:B------:R-:W2:Y:S01]  /*7360*/  LDL.LU.64 R10, [R1+0x2f8] ;  /* 0x0002f800010a7983 */ /* 0x000ea20000300a00 */
[----:B----4-:R-:W-:Y:S01]  /*7370*/  HFMA2.MMA R5, -RZ, RZ, 0, 0 ;  /* 0x00000000ff057435 */ /* 0x010fe200000001ff */
[----:B------:R-:W-:-:S06]  /*7380*/  IMAD.MOV.U32 R25, RZ, RZ, RZ ;  /* 0x000000ffff197224 */ /* 0x000fcc00078e00ff */
[----:B------:R-:W4:Y:S04]  /*7390*/  @!P2 LDG.E R25, desc[UR12][R6.64] ;  /* 0x0000000c0619a981 */ /* 0x000f28000c1e1900 */
[----:B------:R-:W3:Y:S04]  /*73a0*/  LDL.LU.64 R6, [R1+0x300] ;  /* 0x0003000001067983 */ /* 0x000ee80000300a00 */
[----:B--2---:R0:W2:Y:S04]  /*73b0*/  @!P4 LDG.E R5, desc[UR12][R10.64] ;  /* 0x0000000c0a05c981 */ /* 0x0040a8000c1e1900 */
[----:B------:R-:W4:Y:S01]  /*73c0*/  LDL.LU R11, [R1+0x114] ;  /* 0x00011400010b7983 */ /* 0x000f220000300800 */
[----:B0-----:R-:W-:-:S06]  /*73d0*/  IMAD.MOV.U32 R10, RZ, RZ, RZ ;  /* 0x000000ffff0a7224 */ /* 0x001fcc00078e00ff */
[----:B---3--:R0:W3:Y:S02]  /*73e0*/  @!P5 LDG.E R10, desc[UR12][R6.64] ;  /* 0x0000000c060ad981 */ /* 0x0080e4000c1e1900 */
[----:B0-----:R-:W-:Y:S02]  /*73f0*/  SHF.L.U32 R7, R30, 0x10, RZ ;  /* 0x000000101e077819 */ /* 0x001fe400000006ff */
[----:B------:R-:W2:Y:S01]  /*7400*/  LDL.LU R30, [R1+0x148] ;  /* 0x00014800011e7983 */ /* 0x000ea20000300800 */
[----:B----4-:R-:W-:-:S04]  /*7410*/  IMAD.U32 R6, R11, 0x10000, RZ ;  /* 0x000100000b067824 */ /* 0x010fc800078e00ff */
        /* <DEDUP_REMOVED lines=12> */
[----:B----4-:R-:W-:Y:S01]  /*74e0*/  IMAD.U32 R7, R7, 0x10000, RZ ;  /* 0x0001000007077824 */ /* 0x010fe200078e00ff */
[----:B---3--:R-:W-:-:S03]  /*74f0*/  SHF.L.U32 R40, R40, 0x10, RZ ;  /* 0x0000001028287819 */ /* 0x008fc600000006ff */
[----:B------:R-:W-:Y:S02]  /*7500*/  FMUL.FTZ R41, R7, R7 ;  /* 0x0000000707297220 */ /* 0x000fe40000410000 */
[C---:B------:R-:W-:Y:S02]  /*7510*/  FADD.FTZ R7, R40.reuse, R7 ;  /* 0x0000000728077221 */ /* 0x040fe40000010000 */
[----:B------:R-:W-:Y:S02]  /*7520*/  FFMA.FTZ R41, R40, R40, R41 ;  /* 0x0000002828297223 */ /* 0x000fe40000010029 */
[----:B------:R-:W3:Y:S01]  /*7530*/  LDL.LU R40, [R1+0x12c] ;  /* 0x00012c0001287983 */ /* 0x000ee20000300800 */
[----:B------:R-:W-:Y:S01]  /*7540*/  FADD.FTZ R6, R6, R7 ;  /* 0x0000000706067221 */ /* 0x000fe20000010000 */
[----:B------:R-:W-:Y:S01]  /*7550*/  FADD.FTZ R11, R11, R41 ;  /* 0x000000290b0b7221 */ /* 0x000fe20000010000 */
[----:B---3--:R-:W-:Y:S01]  /*7560*/  IMAD.U32 R7, R40, 0x10000, RZ ;  /* 0x0001000028077824 */ /* 0x008fe200078e00ff */
[----:B------:R-:W-:Y:S01]  /*7570*/  SHF.L.U32 R40, R31, 0x10, RZ ;  /* 0x000000101f287819 */ /* 0x000fe200000006ff */
[----:B------:R-:W-:Y:S01]  /*7580*/  IMAD.U32 R28, R28, 0x10000, RZ ;  /* 0x000100001c1c7824 */ /* 0x000fe200078e00ff */
[----:B------:R-:W-:Y:S01]  /*7590*/  SHF.L.U32 R29, R29, 0x10, RZ ;  /* 0x000000101d1d7819 */ /* 0x000fe200000006ff */
[----:B------:R-:W-:Y:S01]  /*75a0*/  FMUL.FTZ R41, R7, R7 ;  /* 0x0000000707297220 */ /* 0x000fe20000410000 */
[----:B------:R-:W3:Y:S01]  /*75b0*/  LDL.LU R31, [R1+0x178] ;  /* 0x00017800011f7983 */ /* 0x000ee20000300800 */
[----:B------:R-:W-:-:S02]  /*75c0*/  FADD.FTZ R7, R40, R7 ;  /* 0x0000000728077221 */ /* 0x000fc40000010000 */
[----:B------:R-:W-:Y:S02]  /*75d0*/  FFMA.FTZ R41, R40, R40, R41 ;  /* 0x0000002828297223 */ /* 0x000fe40000010029 */
        /* <DEDUP_REMOVED lines=647> */
.L_x_3995:
[----:B------:R-:W-:Y:S05]  /*9e50*/  BSYNC B0 ;  /* 0x0000000000007941 */ /* 0x000fea0003800000 */
.L_x_3994:
        /* <DEDUP_REMOVED lines=34> */
.L_x_3999:
[----:B------:R-:W2:Y:S04]  /*a080*/  LDG.E.STRONG.GPU R2, desc[UR12][R12.64] ;  /* 0x0000000c0c027981 */ /* 0x000ea8000c1ef900 */
[----:B--2---:R-:W-:Y:S04]  /*a090*/  CCTL.IVALL ;  /* 0x00000000ff00798f */ /* 0x004fe80002000000 */
[----:B------:R0:W-:Y:S01]  /*a0a0*/  STL [R1], R2 ;  /* 0x0000000201007387 */ /* 0x0001e20000100800 */
[----:B------:R-:W-:-:S13]  /*a0b0*/  ISETP.NE.AND P1, PT, R2, UR6, PT ;  /* 0x0000000602007c0c */ /* 0x000fda000bf25270 */
[----:B0-----:R-:W-:Y:S05]  /*a0c0*/  @P1 BRA `(.L_x_3999) ;  /* 0xfffffffc00ec1947 */ /* 0x001fea000383ffff */
.L_x_3998:
[----:B------:R-:W-:Y:S05]  /*a0d0*/  BSYNC B0 ;  /* 0x0000000000007941 */ /* 0x000fea0003800000 */
.L_x_3997:
        /* <DEDUP_REMOVED lines=18> */
.L_x_4003:
        /* <DEDUP_REMOVED lines=115> */
.L_x_4002:
        /* <DEDUP_REMOVED lines=61> */
.L_x_4004:
[----:B------:R-:W-:-:S13]  /*ad00*/  ISETP.NE.OR P1, PT, R2, RZ, P1 ;  /* 0x000000ff0200720c */ /* 0x000fda0000f25670 */
[----:B------:R-:W-:Y:S05]  /*ad10*/  @!P1 BRA `(.L_x_4000) ;  /* 0x00000000007c9947 */ /* 0x000fea0003800000 */
.L_x_4001:
        /* <DEDUP_REMOVED lines=31> */
.L_x_4000:
        /* <DEDUP_REMOVED lines=11> */
.L_x_4006:
[----:B------:R-:W-:Y:S05]  /*afc0*/  BSYNC B0 ;  /* 0x0000000000007941 */ /* 0x000fea0003800000 */
.L_x_4005:
        /* <DEDUP_REMOVED lines=19> */
.L_x_3996:
        /* <DEDUP_REMOVED lines=26> */
[----:B------:R-:W-:Y:S03]  /*b2a0*/  @!P2 STS.64 [UR6+0xc0], R4 ;  /* 0x0000c004ff00a988 */ /* 0x000fe60008000a06 */
[----:B-1----:R-:W-:-:S04]  /*b2b0*/  @!P1 IMAD.WIDE R6, R13, 0x8, R6 ;  /* 0x000000080d069825 */ /* 0x002fc800078e0206 */
[----:B------:R-:W-:-:S05]  /*b2c0*/  @!P1 FMUL.FTZ R13, R5, UR7 ;  /* 0x00000007050d9c20 */ /* 0x000fca0008410000 */
[----:B------:R-:W-:Y:S01]  /*b2d0*/  @!P1 STG.E.64 desc[UR12][R6.64], R12 ;  /* 0x0000000c06009986 */ /* 0x000fe2000c101b0c */
[----:B0-----:R-:W-:Y:S01]  /*b2e0*/  IMAD.WIDE R10, R3, 0x2, R10 ;  /* 0x00000002030a7825 */ /* 0x001fe200078e020a */
[----:B------:R-:W-:Y:S06]  /*b2f0*/  BAR.SYNC.DEFER_BLOCKING 0x0 ;  /* 0x0000000000007b1d */ /* 0x000fec0000010000 */
[----:B------:R-:W2:Y:S04]  /*b300*/  LDG.E.U16 R14, desc[UR12][R8.64] ;  /* 0x0000000c080e7981 */ /* 0x000ea8000c1e1500 */
[----:B------:R0:W3:Y:S04]  /*b310*/  LDG.E.U16 R15, desc[UR12][R8.64+0x2] ;  /* 0x0000020c080f7981 */ /* 0x0000e8000c1e1500 */
[----:B------:R-:W4:Y:S04]  /*b320*/  LDG.E.U16 R16, desc[UR12][R10.64] ;  /* 0x0000000c0a107981 */ /* 0x000f28000c1e1500 */
[----:B------:R-:W4:Y:S01]  /*b330*/  LDG.E.U16 R17, desc[UR12][R10.64+0x2] ;  /* 0x0000020c0a117981 */ /* 0x000f22000c1e1500 */
[----:B0-----:R-:W-:-:S03]  /*b340*/  IMAD.MOV.U32 R9, RZ, RZ, RZ ;  /* 0x000000ffff097224 */ /* 0x001fc600078e00ff */
[----:B------:R-:W0:Y:S01]  /*b350*/  LDS.64 R2, [UR6+0xc0] ;  /* 0x0000c006ff027984 */ /* 0x000e220008000a00 */
[----:B------:R-:W-:Y:S01]  /*b360*/  UMOV UR6, UR5 ;  /* 0x0000000500067c82 */ /* 0x000fe20008000000 */
[----:B0-----:R-:W-:-:S04]  /*b370*/  FMUL.FTZ R2, R2, UR7 ;  /* 0x0000000702027c20 */ /* 0x001fc80008410000 */
[----:B------:R-:W-:-:S04]  /*b380*/  FMUL.FTZ R22, R2, R2 ;  /* 0x0000000202167220 */ /* 0x000fc80000410000 */
[----:B------:R-:W-:Y:S01]  /*b390*/  FFMA.FTZ R3, R3, UR7, -R22 ;  /* 0x0000000703037c23 */ /* 0x000fe20008010816 */
[----:B------:R-:W-:Y:S02]  /*b3a0*/  ULDC.U8 UR7, c[0x0][0x28c] ;  /* 0x0000a30000077ab9 */ /* 0x000fe40000000000 */
[----:B------:R-:W-:Y:S02]  /*b3b0*/  ISETP.NE.AND P4, PT, RZ, UR7, PT ;  /* 0x00000007ff007c0c */ /* 0x000fe4000bf85270 */
[----:B------:R-:W-:-:S13]  /*b3c0*/  FSETP.GTU.FTZ.AND P1, PT, R3, RZ, PT ;  /* 0x000000ff0300720b */ /* 0x000fda0003f3c000 */
[----:B------:R-:W0:Y:S02]  /*b3d0*/  @P1 LDC R12, c[0x0][0x238] ;  /* 0x00008e00ff0c1b82 */ /* 0x000e240000000800 */
[----:B0-----:R-:W-:Y:S01]  /*b3e0*/  @P1 FADD.FTZ R12, R3, R12 ;  /* 0x0000000c030c1221 */ /* 0x001fe20000010000 */
[----:B------:R-:W-:-:S10]  /*b3f0*/  HFMA2.MMA R3, -RZ, RZ, 1.875, 0 ;  /* 0x3f800000ff037435 */ /* 0x000fd400000001ff */
[----:B------:R0:W1:Y:S01]  /*b400*/  @P1 MUFU.RSQ R3, R12 ;  /* 0x0000000c00031308 */ /* 0x0000620000001400 */
[----:B--2---:R-:W-:Y:S01]  /*b410*/  SHF.L.U32 R4, R14, 0x10, RZ ;  /* 0x000000100e047819 */ /* 0x004fe200000006ff */
[----:B---3--:R-:W-:Y:S01]  /*b420*/  IMAD.U32 R5, R15, 0x10000, RZ ;  /* 0x000100000f057824 */ /* 0x008fe200078e00ff */
[----:B----4-:R-:W-:Y:S01]  /*b430*/  SHF.L.U32 R6, R16, 0x10, RZ ;  /* 0x0000001010067819 */ /* 0x010fe200000006ff */
[----:B01----:R-:W-:-:S07]  /*b440*/  IMAD.U32 R7, R17, 0x10000, RZ ;  /* 0x0001000011077824 */ /* 0x003fce00078e00ff */
.L_x_4009:
[----:B------:R-:W2:Y:S04]  /*b450*/  LDL.U16 R10, [UR6] ;  /* 0x00000006ff0a7983 */ /* 0x000ea80008100400 */
[----:B-1----:R-:W3:Y:S04]  /*b460*/  LDL.U16 R12, [UR6+0x2] ;  /* 0x00000206ff0c7983 */ /* 0x002ee80008100400 */
[----:B------:R-:W4:Y:S04]  /*b470*/  LDL.U16 R14, [UR6+0x4] ;  /* 0x00000406ff0e7983 */ /* 0x000f280008100400 */
[----:B0-----:R-:W4:Y:S04]  /*b480*/  LDL.U16 R15, [UR6+0x6] ;  /* 0x00000606ff0f7983 */ /* 0x001f280008100400 */
[----:B------:R-:W4:Y:S04]  /*b490*/  LDL.U16 R16, [UR6+0x8] ;  /* 0x00000806ff107983 */ /* 0x000f280008100400 */
[----:B------:R-:W4:Y:S04]  /*b4a0*/  LDL.U16 R8, [UR6+0xc] ;  /* 0x00000c06ff087983 */ /* 0x000f280008100400 */
[----:B------:R-:W4:Y:S04]  /*b4b0*/  LDL.U16 R17, [UR6+0xa] ;  /* 0x00000a06ff117983 */ /* 0x000f280008100400 */
[----:B------:R-:W4:Y:S01]  /*b4c0*/  LDL.U16 R27, [UR6+0xe] ;  /* 0x00000e06ff1b7983 */ /* 0x000f220008100400 */
[----:B------:R-:W-:Y:S01]  /*b4d0*/  UIADD3 UR6, UR6, 0x10, URZ ;  /* 0x0000001006067890 */ /* 0x000fe2000fffe03f */
[----:B------:R-:W-:Y:S01]  /*b4e0*/  BSSY B0, `(.L_x_4007) ;  /* 0x000008a000007945 */ /* 0x000fe20003800000 */
[----:B--2---:R-:W-:-:S05]  /*b4f0*/  SHF.L.U32 R11, R10, 0x10, RZ ;  /* 0x000000100a0b7819 */ /* 0x004fca00000006ff */
[----:B------:R-:W-:Y:S01]  /*b500*/  FADD.FTZ R10, -R2, R11 ;  /* 0x0000000b020a7221 */ /* 0x000fe20000010100 */
[----:B---3--:R-:W-:-:S03]  /*b510*/  IMAD.U32 R11, R12, 0x10000, RZ ;  /* 0x000100000c0b7824 */ /* 0x008fc600078e00ff */
[----:B------:R-:W-:Y:S01]  /*b520*/  FMUL.FTZ R13, R10, R3 ;  /* 0x000000030a0d7220 */ /* 0x000fe20000410000 */
[----:B------:R-:W-:Y:S01]  /*b530*/  FADD.FTZ R10, -R2, R11 ;  /* 0x0000000b020a7221 */ /* 0x000fe20000010100 */
[----:B----4-:R-:W-:Y:S02]  /*b540*/  SHF.L.U32 R11, R14, 0x10, RZ ;  /* 0x000000100e0b7819 */ /* 0x010fe400000006ff */
[--C-:B------:R-:W-:Y:S01]  /*b550*/  FFMA.FTZ R38, R4, R13, R6.reuse ;  /* 0x0000000d04267223 */ /* 0x100fe20000010006 */
[----:B-----5:R-:W-:Y:S01]  /*b560*/  LEA R13, R9, R0, 0x3 ;  /* 0x00000000090d7211 */ /* 0x020fe200078e18ff */
[-C--:B------:R-:W-:Y:S01]  /*b570*/  FMUL.FTZ R10, R10, R3.reuse ;  /* 0x000000030a0a7220 */ /* 0x080fe20000410000 */
[----:B------:R-:W-:Y:S01]  /*b580*/  FADD.FTZ R14, -R2, R11 ;  /* 0x0000000b020e7221 */ /* 0x000fe20000010100 */
[----:B------:R-:W-:Y:S01]  /*b590*/  IMAD.U32 R15, R15, 0x10000, RZ ;  /* 0x000100000f0f7824 */ /* 0x000fe200078e00ff */
[----:B------:R-:W-:Y:S02]  /*b5a0*/  ISETP.GE.U32.AND P1, PT, R13, UR10, PT ;  /* 0x0000000a0d007c0c */ /* 0x000fe4000bf26070 */
[----:B------:R-:W-:Y:S01]  /*b5b0*/  SHF.R.S32.HI R23, RZ, 0x1f, R13 ;  /* 0x0000001fff177819 */ /* 0x000fe2000001140d */
[----:B------:R-:W-:Y:S01]  /*b5c0*/  FMUL.FTZ R11, R14, R3 ;  /* 0x000000030e0b7220 */ /* 0x000fe20000410000 */
[----:B------:R-:W-:Y:S01]  /*b5d0*/  FFMA.FTZ R31, R5, R10, R7 ;  /* 0x0000000a051f7223 */ /* 0x000fe20000010007 */
[----:B------:R-:W-:Y:S01]  /*b5e0*/  FADD.FTZ R10, -R2, R15 ;  /* 0x0000000f020a7221 */ /* 0x000fe20000010100 */
[----:B------:R-:W-:Y:S01]  /*b5f0*/  ISETP.GE.OR.EX P1, PT, R23, UR11, P0, P1 ;  /* 0x0000000b17007c0c */ /* 0x000fe20008726710 */
[----:B------:R-:W-:Y:S01]  /*b600*/  FFMA.FTZ R15, R4, R11, R6 ;  /* 0x0000000b040f7223 */ /* 0x000fe20000010006 */
[----:B------:R-:W-:Y:S01]  /*b610*/  @P4 FMUL.FTZ R12, R38, -1.4426950216293334961 ;  /* 0xbfb8aa3b260c4820 */ /* 0x000fe20000410000 */
[----:B------:R-:W-:Y:S01]  /*b620*/  @P4 FMUL.FTZ R14, R31, -1.4426950216293334961 ;  /* 0xbfb8aa3b1f0e4820 */ /* 0x000fe20000410000 */
[----:B------:R-:W-:Y:S01]  /*b630*/  SHF.L.U32 R11, R16, 0x10, RZ ;  /* 0x00000010100b7819 */ /* 0x000fe200000006ff */
[----:B------:R-:W-:-:S03]  /*b640*/  IMAD.U32 R25, R8, 0x10000, RZ ;  /* 0x0001000008197824 */ /* 0x000fc600078e00ff */
[----:B------:R-:W0:Y:S01]  /*b650*/  @P4 MUFU.EX2 R12, R12 ;  /* 0x0000000c000c4308 */ /* 0x000e220000000800 */
[----:B------:R-:W-:Y:S01]  /*b660*/  FADD.FTZ R16, -R2, R11 ;  /* 0x0000000b02107221 */ /* 0x000fe20000010100 */
[----:B------:R-:W-:-:S03]  /*b670*/  FMUL.FTZ R10, R10, R3 ;  /* 0x000000030a0a7220 */ /* 0x000fc60000410000 */
[----:B------:R-:W-:-:S03]  /*b680*/  FMUL.FTZ R11, R16, R3 ;  /* 0x00000003100b7220 */ /* 0x000fc60000410000 */
[----:B------:R-:W1:Y:S01]  /*b690*/  @P4 MUFU.EX2 R14, R14 ;  /* 0x0000000e000e4308 */ /* 0x000e620000000800 */
[----:B------:R-:W-:Y:S01]  /*b6a0*/  FADD.FTZ R16, -R2, R25 ;  /* 0x0000001902107221 */ /* 0x000fe20000010100 */
[----:B------:R-:W-:Y:S01]  /*b6b0*/  @P4 FMUL.FTZ R22, R15, -1.4426950216293334961 ;  /* 0xbfb8aa3b0f164820 */ /* 0x000fe20000410000 */
[----:B------:R-:W2:Y:S01]  /*b6c0*/  @!P1 LDC.64 R24, c[0x0][0x270] ;  /* 0x00009c00ff189b82 */ /* 0x000ea20000000a00 */
[----:B------:R-:W-:Y:S01]  /*b6d0*/  FFMA.FTZ R32, R5, R10, R7 ;  /* 0x0000000a05207223 */ /* 0x000fe20000010007 */
[----:B------:R-:W-:Y:S01]  /*b6e0*/  IMAD.U32 R17, R17, 0x10000, RZ ;  /* 0x0001000011117824 */ /* 0x000fe200078e00ff */
[----:B------:R-:W-:Y:S02]  /*b6f0*/  IADD3 R33, R13, 0x8, RZ ;  /* 0x000000080d217810 */ /* 0x000fe40007ffe0ff */
[----:B------:R-:W-:Y:S01]  /*b700*/  @P4 FMUL.FTZ R28, R32, -1.4426950216293334961 ;  /* 0xbfb8aa3b201c4820 */ /* 0x000fe20000410000 */
[----:B------:R-:W3:Y:S01]  /*b710*/  @P4 MUFU.EX2 R22, R22 ;  /* 0x0000001600164308 */ /* 0x000ee20000000800 */
[----:B------:R-:W-:Y:S01]  /*b720*/  FADD.FTZ R8, -R2, R17 ;  /* 0x0000001102087221 */ /* 0x000fe20000010100 */
[----:B------:R-:W-:Y:S01]  /*b730*/  ISETP.GE.U32.AND P3, PT, R33, UR10, PT ;  /* 0x0000000a21007c0c */ /* 0x000fe2000bf66070 */
[----:B------:R-:W-:Y:S01]  /*b740*/  FFMA.FTZ R10, R4, R11, R6 ;  /* 0x0000000b040a7223 */ /* 0x000fe20000010006 */
[----:B------:R-:W-:Y:S01]  /*b750*/  SHF.R.S32.HI R30, RZ, 0x1f, R33 ;  /* 0x0000001fff1e7819 */ /* 0x000fe20000011421 */
[-C--:B------:R-:W-:Y:S01]  /*b760*/  FMUL.FTZ R8, R8, R3.reuse ;  /* 0x0000000308087220 */ /* 0x080fe20000410000 */
[----:B------:R-:W-:Y:S01]  /*b770*/  FMUL.FTZ R17, R16, R3 ;  /* 0x0000000310117220 */ /* 0x000fe20000410000 */
[----:B0-----:R-:W-:Y:S01]  /*b780*/  @P4 FADD.FTZ R35, R12, 1 ;  /* 0x3f8000000c234421 */ /* 0x001fe20000010000 */
[----:B------:R-:W0:Y:S01]  /*b790*/  @P4 MUFU.EX2 R28, R28 ;  /* 0x0000001c001c4308 */ /* 0x000e220000000800 */
[----:B-1----:R-:W-:Y:S01]  /*b7a0*/  @P4 FADD.FTZ R42, R14, 1 ;  /* 0x3f8000000e2a4421 */ /* 0x002fe20000010000 */
[----:B------:R-:W-:Y:S01]  /*b7b0*/  ISETP.GE.OR.EX P3, PT, R30, UR11, P0, P3 ;  /* 0x0000000b1e007c0c */ /* 0x000fe20008766730 */
[----:B------:R-:W-:Y:S01]  /*b7c0*/  @P4 FMUL.FTZ R26, R10, -1.4426950216293334961 ;  /* 0xbfb8aa3b0a1a4820 */ /* 0x000fe20000410000 */
[----:B------:R-:W-:Y:S01]  /*b7d0*/  FFMA.FTZ R11, R5, R8, R7 ;  /* 0x00000008050b7223 */ /* 0x000fe20000010007 */
[----:B------:R-:W-:-:S02]  /*b7e0*/  VIADD R14, R13, 0x10 ;  /* 0x000000100d0e7836 */ /* 0x000fc40000000000 */
[----:B------:R-:W-:Y:S02]  /*b7f0*/  FFMA.FTZ R8, R4, R17, R6 ;  /* 0x0000001104087223 */ /* 0x000fe40000010006 */
[----:B------:R-:W1:Y:S01]  /*b800*/  @!P1 LDC.64 R16, c[0x0][0x210] ;  /* 0x00008400ff109b82 */ /* 0x000e620000000a00 */
[----:B------:R-:W4:Y:S01]  /*b810*/  @P4 MUFU.RCP R35, R35 ;  /* 0x0000002300234308 */ /* 0x000f220000001000 */
[----:B------:R-:W-:Y:S02]  /*b820*/  ISETP.GE.U32.AND P2, PT, R14, UR10, PT ;  /* 0x0000000a0e007c0c */ /* 0x000fe4000bf46070 */
[----:B------:R-:W-:-:S05]  /*b830*/  SHF.R.S32.HI R12, RZ, 0x1f, R14 ;  /* 0x0000001fff0c7819 */ /* 0x000fca000001140e */
[----:B------:R-:W4:Y:S01]  /*b840*/  @P4 MUFU.RCP R42, R42 ;  /* 0x0000002a002a4308 */ /* 0x000f220000001000 */
[----:B------:R-:W-:Y:S01]  /*b850*/  @P4 FMUL.FTZ R37, R11, -1.4426950216293334961 ;  /* 0xbfb8aa3b0b254820 */ /* 0x000fe20000410000 */
[----:B---3--:R-:W-:Y:S01]  /*b860*/  @P4 FADD.FTZ R34, R22, 1 ;  /* 0x3f80000016224421 */ /* 0x008fe20000010000 */
[----:B------:R-:W-:-:S05]  /*b870*/  ISETP.GE.OR.EX P2, PT, R12, UR11, P0, P2 ;  /* 0x0000000b0c007c0c */ /* 0x000fca0008746720 */
[----:B------:R-:W3:Y:S01]  /*b880*/  @P4 MUFU.EX2 R26, R26 ;  /* 0x0000001a001a4308 */ /* 0x000ee20000000800 */
[----:B--2---:R-:W-:Y:S02]  /*b890*/  @!P1 IMAD R44, R23, R24, RZ ;  /* 0x00000018172c9224 */ /* 0x004fe400078e02ff */
[----:B------:R-:W2:Y:S01]  /*b8a0*/  @!P3 LDC.64 R22, c[0x0][0x270] ;  /* 0x00009c00ff16bb82 */ /* 0x000ea20000000a00 */
[----:B0-----:R-:W-:Y:S01]  /*b8b0*/  @P4 FADD.FTZ R36, R28, 1 ;  /* 0x3f8000001c244421 */ /* 0x001fe20000010000 */
[----:B------:R-:W-:Y:S01]  /*b8c0*/  @!P1 MOV R28, R18 ;  /* 0x00000012001c9202 */ /* 0x000fe20000000f00 */
[----:B------:R-:W-:Y:S02]  /*b8d0*/  @!P1 IMAD.MOV.U32 R29, RZ, RZ, R21 ;  /* 0x000000ffff1d9224 */ /* 0x000fe400078e0015 */
[----:B------:R-:W0:Y:S01]  /*b8e0*/  @P4 MUFU.EX2 R37, R37 ;  /* 0x0000002500254308 */ /* 0x000e220000000800 */
[----:B------:R-:W-:Y:S01]  /*b8f0*/  SHF.L.U32 R27, R27, 0x10, RZ ;  /* 0x000000101b1b7819 */ /* 0x000fe200000006ff */
[----:B------:R-:W-:-:S04]  /*b900*/  @!P1 IMAD.WIDE.U32 R28, R13, R24, R28 ;  /* 0x000000180d1c9225 */ /* 0x000fc800078e001c */
[----:B----4-:R-:W-:Y:S01]  /*b910*/  @P4 FMUL.FTZ R38, R38, R35 ;  /* 0x0000002326264220 */ /* 0x010fe20000410000 */
[----:B------:R-:W-:Y:S01]  /*b920*/  @P4 FMUL.FTZ R31, R31, R42 ;  /* 0x0000002a1f1f4220 */ /* 0x000fe20000410000 */
[----:B------:R-:W-:Y:S02]  /*b930*/  @!P1 IMAD R39, R13, R25, R44 ;  /* 0x000000190d279224 */ /* 0x000fe400078e022c */
[----:B------:R-:W-:Y:S01]  /*b940*/  FADD.FTZ R42, -R2, R27 ;  /* 0x0000001b022a7221 */ /* 0x000fe20000010100 */
[----:B------:R-:W4:Y:S01]  /*b950*/  @!P3 LDC.64 R24, c[0x0][0x210] ;  /* 0x00008400ff18bb82 */ /* 0x000f220000000a00 */
[----:B---3--:R-:W-:Y:S01]  /*b960*/  @P4 FADD.FTZ R35, R26, 1 ;  /* 0x3f8000001a234421 */ /* 0x008fe20000010000 */
[----:B------:R-:W-:Y:S01]  /*b970*/  @!P1 IMAD.IADD R29, R29, 0x1, R39 ;  /* 0x000000011d1d9824 */ /* 0x000fe200078e0227 */
[----:B-1----:R-:W-:-:S05]  /*b980*/  @!P1 LEA R16, P5, R28, R16, 0x1 ;  /* 0x000000101c109211 */ /* 0x002fca00078a08ff */
[----:B------:R-:W1:Y:S01]  /*b990*/  @!P2 LDC.64 R26, c[0x0][0x270] ;  /* 0x00009c00ff1aab82 */ /* 0x000e620000000a00 */
[----:B------:R-:W-:Y:S01]  /*b9a0*/  FMUL.FTZ R42, R42, R3 ;  /* 0x000000032a2a7220 */ /* 0x000fe20000410000 */
[----:B------:R-:W-:Y:S01]  /*b9b0*/  @!P1 LEA.HI.X R17, R28, R17, R29, 0x1, P5 ;  /* 0x000000111c119211 */ /* 0x000fe200028f0c1d */
[----:B0-----:R-:W-:Y:S02]  /*b9c0*/  @P4 FADD.FTZ R39, R37, 1 ;  /* 0x3f80000025274421 */ /* 0x001fe40000010000 */
[----:B------:R-:W-:-:S03]  /*b9d0*/  FFMA.FTZ R37, R5, R42, R7 ;  /* 0x0000002a05257223 */ /* 0x000fc60000010007 */
[----:B------:R-:W0:Y:S01]  /*b9e0*/  @!P2 LDC.64 R28, c[0x0][0x210] ;  /* 0x00008400ff1cab82 */ /* 0x000e220000000a00 */
[----:B--2---:R-:W-:Y:S02]  /*b9f0*/  @!P3 IMAD R42, R30, R22, RZ ;  /* 0x000000161e2ab224 */ /* 0x004fe400078e02ff */
[----:B------:R-:W-:Y:S01]  /*ba00*/  @P4 FMUL.FTZ R40, R8, -1.4426950216293334961 ;  /* 0xbfb8aa3b08284820 */ /* 0x000fe20000410000 */
[----:B------:R-:W-:Y:S01]  /*ba10*/  @!P1 F2FP.BF16.F32.PACK_AB R41, R31, R38 ;  /* 0x000000261f29923e */ /* 0x000fe200000010ff */
[----:B------:R-:W-:Y:S01]  /*ba20*/  @!P3 IMAD.MOV.U32 R31, RZ, RZ, R21 ;  /* 0x000000ffff1fb224 */ /* 0x000fe200078e0015 */
[----:B------:R-:W-:Y:S01]  /*ba30*/  @!P3 MOV R30, R18 ;  /* 0x00000012001eb202 */ /* 0x000fe20000000f00 */
[----:B------:R-:W2:Y:S01]  /*ba40*/  @P4 MUFU.RCP R35, R35 ;  /* 0x0000002300234308 */ /* 0x000ea20000001000 */
[----:B------:R-:W-:Y:S01]  /*ba50*/  @P4 FMUL.FTZ R38, R37, -1.4426950216293334961 ;  /* 0xbfb8aa3b25264820 */ /* 0x000fe20000410000 */
[C---:B------:R-:W-:Y:S02]  /*ba60*/  @!P3 IMAD R23, R33.reuse, R23, R42 ;  /* 0x000000172117b224 */ /* 0x040fe400078e022a */
[----:B------:R-:W-:-:S04]  /*ba70*/  @!P3 IMAD.WIDE.U32 R30, R33, R22, R30 ;  /* 0x00000016211eb225 */ /* 0x000fc800078e001e */
[----:B------:R-:W3:Y:S01]  /*ba80*/  @P4 MUFU.RCP R39, R39 ;  /* 0x0000002700274308 */ /* 0x000ee20000001000 */
[----:B------:R2:W-:Y:S01]  /*ba90*/  @!P1 STG.E desc[UR12][R16.64], R41 ;  /* 0x0000002910009986 */ /* 0x0005e2000c10190c */
[----:B----4-:R-:W-:Y:S01]  /*baa0*/  @!P3 LEA R24, P5, R30, R24, 0x1 ;  /* 0x000000181e18b211 */ /* 0x010fe200078a08ff */
[----:B-1----:R-:W-:Y:S01]  /*bab0*/  @!P2 IMAD R12, R12, R26, RZ ;  /* 0x0000001a0c0ca224 */ /* 0x002fe200078e02ff */
[----:B------:R-:W-:-:S04]  /*bac0*/  @!P3 IADD3 R22, R31, R23, RZ ;  /* 0x000000171f16b210 */ /* 0x000fc80007ffe0ff */
[----:B------:R-:W1:Y:S08]  /*bad0*/  @P4 MUFU.EX2 R40, R40 ;  /* 0x0000002800284308 */ /* 0x000e700000000800 */
[----:B------:R-:W4:Y:S01]  /*bae0*/  @P4 MUFU.EX2 R33, R38 ;  /* 0x0000002600214308 */ /* 0x000f220000000800 */
[----:B--2---:R-:W-:Y:S01]  /*baf0*/  @!P2 MOV R17, R21 ;  /* 0x000000150011a202 */ /* 0x004fe20000000f00 */
[----:B------:R-:W-:Y:S01]  /*bb00*/  @!P2 IMAD.MOV.U32 R16, RZ, RZ, R18 ;  /* 0x000000ffff10a224 */ /* 0x000fe200078e0012 */
[----:B------:R-:W-:Y:S01]  /*bb10*/  @!P3 LEA.HI.X R25, R30, R25, R22, 0x1, P5 ;  /* 0x000000191e19b211 */ /* 0x000fe200028f0c16 */
[----:B------:R-:W-:-:S02]  /*bb20*/  @!P2 IMAD R27, R14, R27, R12 ;  /* 0x0000001b0e1ba224 */ /* 0x000fc400078e020c */
[----:B------:R-:W-:Y:S02]  /*bb30*/  @!P2 IMAD.WIDE.U32 R22, R14, R26, R16 ;  /* 0x0000001a0e16a225 */ /* 0x000fe400078e0010 */
[----:B------:R-:W2:Y:S02]  /*bb40*/  @P4 MUFU.RCP R34, R34 ;  /* 0x0000002200224308 */ /* 0x000ea40000001000 */
[----:B------:R-:W-:Y:S01]  /*bb50*/  @P4 FMUL.FTZ R10, R10, R35 ;  /* 0x000000230a0a4220 */ /* 0x000fe20000410000 */
[----:B---3--:R-:W-:Y:S01]  /*bb60*/  @P4 FMUL.FTZ R11, R11, R39 ;  /* 0x000000270b0b4220 */ /* 0x008fe20000410000 */
[----:B------:R-:W-:-:S04]  /*bb70*/  VIADD R17, R13, 0x18 ;  /* 0x000000180d117836 */ /* 0x000fc80000000000 */
[----:B------:R-:W3:Y:S01]  /*bb80*/  @P4 MUFU.RCP R36, R36 ;  /* 0x0000002400244308 */ /* 0x000ee20000001000 */
[----:B0-----:R-:W-:Y:S02]  /*bb90*/  @!P2 LEA R28, P1, R22, R28, 0x1 ;  /* 0x0000001c161ca211 */ /* 0x001fe400078208ff */
[----:B------:R-:W-:Y:S01]  /*bba0*/  @!P2 IADD3 R13, R23, R27, RZ ;  /* 0x0000001b170da210 */ /* 0x000fe20007ffe0ff */
[----:B-1----:R-:W-:Y:S01]  /*bbb0*/  @P4 FADD.FTZ R40, R40, 1 ;  /* 0x3f80000028284421 */ /* 0x002fe20000010000 */
[----:B----4-:R-:W-:Y:S01]  /*bbc0*/  @P4 FADD.FTZ R33, R33, 1 ;  /* 0x3f80000021214421 */ /* 0x010fe20000010000 */
[----:B------:R-:W-:Y:S02]  /*bbd0*/  @!P2 F2FP.BF16.F32.PACK_AB R11, R11, R10 ;  /* 0x0000000a0b0ba23e */ /* 0x000fe400000010ff */
[----:B------:R-:W-:Y:S02]  /*bbe0*/  @!P2 LEA.HI.X R29, R22, R29, R13, 0x1, P1 ;  /* 0x0000001d161da211 */ /* 0x000fe400008f0c0d */
[----:B------:R-:W-:-:S02]  /*bbf0*/  ISETP.GE.U32.AND P1, PT, R17, UR10, PT ;  /* 0x0000000a11007c0c */ /* 0x000fc4000bf26070 */
[----:B------:R-:W-:Y:S01]  /*bc00*/  SHF.R.S32.HI R10, RZ, 0x1f, R17 ;  /* 0x0000001fff0a7819 */ /* 0x000fe20000011411 */
[----:B------:R-:W0:Y:S03]  /*bc10*/  @P4 MUFU.RCP R31, R40 ;  /* 0x00000028001f4308 */ /* 0x000e260000001000 */
[----:B------:R-:W-:-:S05]  /*bc20*/  ISETP.GE.OR.EX P1, PT, R10, UR11, P0, P1 ;  /* 0x0000000b0a007c0c */ /* 0x000fca0008726710 */
[----:B------:R-:W1:Y:S01]  /*bc30*/  @P4 MUFU.RCP R12, R33 ;  /* 0x00000021000c4308 */ /* 0x000e620000001000 */
[----:B--2---:R-:W-:Y:S01]  /*bc40*/  @P4 FMUL.FTZ R15, R15, R34 ;  /* 0x000000220f0f4220 */ /* 0x004fe20000410000 */
[----:B---3--:R-:W-:Y:S01]  /*bc50*/  @P4 FMUL.FTZ R32, R32, R36 ;  /* 0x0000002420204220 */ /* 0x008fe20000410000 */
[----:B------:R-:W-:-:S04]  /*bc60*/  VIADD R9, R9, 0x4 ;  /* 0x0000000409097836 */ /* 0x000fc80000000000 */
[----:B------:R-:W-:Y:S01]  /*bc70*/  @!P3 F2FP.BF16.F32.PACK_AB R15, R32, R15 ;  /* 0x0000000f200fb23e */ /* 0x000fe200000010ff */
[----:B0-----:R-:W-:-:S04]  /*bc80*/  @P4 FMUL.FTZ R8, R8, R31 ;  /* 0x0000001f08084220 */ /* 0x001fc80000410000 */
[----:B------:R0:W-:Y:S04]  /*bc90*/  @!P3 STG.E desc[UR12][R24.64], R15 ;  /* 0x0000000f1800b986 */ /* 0x0001e8000c10190c */
[----:B------:R0:W-:Y:S01]  /*bca0*/  @!P2 STG.E desc[UR12][R28.64], R11 ;  /* 0x0000000b1c00a986 */ /* 0x0001e2000c10190c */
[----:B------:R-:W-:Y:S01]  /*bcb0*/  ISETP.NE.AND P2, PT, R9, 0x40, PT ;  /* 0x000000400900780c */ /* 0x000fe20003f45270 */
[----:B-1----:R-:W-:Y:S01]  /*bcc0*/  @P4 FMUL.FTZ R37, R37, R12 ;  /* 0x0000000c25254220 */ /* 0x002fe20000410000 */
[----:B------:R-:W-:Y:S11]  /*bcd0*/  @P1 BRA `(.L_x_4008) ;  /* 0x0000000000281947 */ /* 0x000ff60003800000 */
[----:B------:R-:W-:Y:S01]  /*bce0*/  IMAD R12, R10, UR16, RZ ;  /* 0x000000100a0c7c24 */ /* 0x000fe2000f8e02ff */
[----:B------:R-:W-:Y:S01]  /*bcf0*/  MOV R10, R18 ;  /* 0x00000012000a7202 */ /* 0x000fe20000000f00 */
[----:B0-----:R-:W-:Y:S01]  /*bd00*/  IMAD.MOV.U32 R11, RZ, RZ, R21 ;  /* 0x000000ffff0b7224 */ /* 0x001fe200078e0015 */
[----:B------:R-:W-:Y:S01]  /*bd10*/  F2FP.BF16.F32.PACK_AB R37, R37, R8 ;  /* 0x000000082525723e */ /* 0x000fe200000010ff */
[C---:B------:R-:W-:Y:S02]  /*bd20*/  IMAD R13, R17.reuse, UR17, R12 ;  /* 0x00000011110d7c24 */ /* 0x040fe4000f8e020c */
[----:B------:R-:W-:-:S05]  /*bd30*/  IMAD.WIDE.U32 R10, R17, UR16, R10 ;  /* 0x00000010110a7c25 */ /* 0x000fca000f8e000a */
[----:B------:R-:W-:Y:S02]  /*bd40*/  IADD3 R11, R11, R13, RZ ;  /* 0x0000000d0b0b7210 */ /* 0x000fe40007ffe0ff */
[----:B------:R-:W-:-:S04]  /*bd50*/  LEA R12, P1, R10, UR18, 0x1 ;  /* 0x000000120a0c7c11 */ /* 0x000fc8000f8208ff */
[----:B------:R-:W-:-:S05]  /*bd60*/  LEA.HI.X R13, R10, UR19, R11, 0x1, P1 ;  /* 0x000000130a0d7c11 */ /* 0x000fca00088f0c0b */
[----:B------:R1:W-:Y:S04]  /*bd70*/  STG.E desc[UR12][R12.64], R37 ;  /* 0x000000250c007986 */ /* 0x0003e8000c10190c */
.L_x_4008:
[----:B------:R-:W-:Y:S05]  /*bd80*/  BSYNC B0 ;  /* 0x0000000000007941 */ /* 0x000fea0003800000 */
.L_x_4007:
        /* <DEDUP_REMOVED lines=11> */
.L_x_4011:
        /* <DEDUP_REMOVED lines=12> */
.L_x_5613:


//--------------------- .text._Z35group_norm_nhwc_fwd_one_pass_kernelI11Bf16IOFp16WLi64ELi160ELi640EEv26Group_norm_nhwc_fwd_params --------------------------
	.section	.text._Z35group_norm_nhwc_fwd_one_pass_kernelI11Bf16IOFp16WLi64ELi160ELi640EEv26Group_norm_nhwc_fwd_params,"ax",@progbits
	.align	128
        .global         _Z35group_norm_nhwc_fwd_one_pass_kernelI11Bf16IOFp16WLi64ELi160ELi640EEv26Group_norm_nhwc_fwd_params
        .type           _Z35group_norm_nhwc_fwd_one_pass_kernelI11Bf16IOFp16WLi64ELi160ELi640EEv26Group_norm_nhwc_fwd_params,@function
        .size           _Z35group_norm_nhwc_fwd_one_pass_kernelI11Bf16IOFp16WLi64ELi160ELi640EEv26Group_norm_nhwc_fwd_params,(.L_x_5614 - _Z35group_norm_nhwc_fwd_one_pass_kernelI11Bf16IOFp16WLi64ELi160ELi640EEv26Group_norm_nhwc_fwd_params)
        .other          _Z35group_norm_nhwc_fwd_one_pass_kernelI11Bf16IOFp16WLi64ELi160ELi640EEv26Group_norm_nhwc_fwd_params,@"STO_CUDA_ENTRY STV_DEFAULT"
_Z35group_norm_nhwc_fwd_one_pass_kernelI11Bf16IOFp16WLi64ELi160ELi640EEv26Group_norm_nhwc_fwd_params:
.text._Z35group_norm_nhwc_fwd_one_pass_kernelI11Bf16IOFp16WLi64ELi160ELi640EEv26Group_norm_nhwc_fwd_params:
        /* <DEDUP_REMOVED lines=33> */
.L_x_4045:
        /* <DEDUP_REMOVED lines=310> */
.L_x_4013:
[----:B------:R-:W-:Y:S05]  /*1570*/  BSYNC B0 ;  /* 0x0000000000007941 */ /* 0x000fea0003800000 */
.L_x_4012:
        /* <DEDUP_REMOVED lines=32> */
.L_x_4016:
[----:B-1----:R-:W2:Y:S04]  /*1780*/  LDG.E.STRONG.GPU R12, desc[UR8][R10.64] ;  /* 0x000000080a0c7981 */ /* 0x002ea8000c1ef900 */
[----:B--2---:R-:W-:Y:S01]  /*1790*/  CCTL.IVALL ;  /* 0x00000000ff00798f */ /* 0x004fe20002000000 */
[----:B------:R-:W-:Y:S05]  /*17a0*/  YIELD ;  /* 0x0000000000007946 */ /* 0x000fea0003800000 */
[----:B------:R-:W-:-:S13]  /*17b0*/  ISETP.NE.AND P1, PT, R12, R15, PT ;  /* 0x0000000f0c00720c */ /* 0x000fda0003f25270 */
[----:B------:R-:W-:Y:S05]  /*17c0*/  @P1 BRA `(.L_x_4016) ;  /* 0xfffffffc00ec1947 */ /* 0x000fea000383ffff */
.L_x_4015:
        /* <DEDUP_REMOVED lines=11> */
.L_x_4018:
        /* <DEDUP_REMOVED lines=63> */
.L_x_4017:
        /* <DEDUP_REMOVED lines=19> */
.L_x_4020:
[----:B------:R-:W-:Y:S05]  /*1da0*/  BSYNC B0 ;  /* 0x0000000000007941 */ /* 0x000fea0003800000 */
.L_x_4019:
        /* <DEDUP_REMOVED lines=32> */
.L_x_4014:
        /* <DEDUP_REMOVED lines=93> */
[----:B--2---:R-:W-:-:S02]  /*2580*/  HADD2.F32 R3, -RZ, R3.H0_H0 ;  /* 0x20000003ff037230 */ /* 0x004fc40000004100 */
[----:B---3--:R-:W-:Y:S02]  /*2590*/  HADD2.F32 R10, -RZ, R10.H0_H0 ;  /* 0x2000000aff0a7230 */ /* 0x008fe40000004100 */
[----:B----4-:R-:W-:Y:S02]  /*25a0*/  HADD2.F32 R14, -RZ, R14.H0_H0 ;  /* 0x2000000eff0e7230 */ /* 0x010fe40000004100 */
[----:B-----5:R-:W-:Y:S02]  /*25b0*/  HADD2.F32 R12, -RZ, R12.H0_H0 ;  /* 0x2000000cff0c7230 */ /* 0x020fe40000004100 */
[----:B------:R-:W-:-:S03]  /*25c0*/  FFMA.FTZ R27, R3, R27, R10 ;  /* 0x0000001b031b7223 */ /* 0x000fc6000001000a */
        /* <DEDUP_REMOVED lines=12> */
.L_x_4021:
        /* <DEDUP_REMOVED lines=14> */
.L_x_4023:
[----:B------:R-:W-:Y:S05]  /*2770*/  BSYNC B0 ;  /* 0x0000000000007941 */ /* 0x000fea0003800000 */
.L_x_4022:
        /* <DEDUP_REMOVED lines=13> */
.L_x_4024:
        /* <DEDUP_REMOVED lines=14> */
.L_x_4026:
[----:B------:R-:W-:Y:S05]  /*2930*/  BSYNC B0 ;  /* 0x0000000000007941 */ /* 0x000fea0003800000 */
.L_x_4025:
        /* <DEDUP_REMOVED lines=13> */
.L_x_4027:
        /* <DEDUP_REMOVED lines=14> */
.L_x_4029:
[----:B------:R-:W-:Y:S05]  /*2af0*/  BSYNC B0 ;  /* 0x0000000000007941 */ /* 0x000fea0003800000 */
.L_x_4028:
        /* <DEDUP_REMOVED lines=44> */
.L_x_4030:
        /* <DEDUP_REMOVED lines=14> */
.L_x_4032:
[----:B------:R-:W-:Y:S05]  /*2ea0*/  BSYNC B0 ;  /* 0x0000000000007941 */ /* 0x000fea0003800000 */
.L_x_4031:
        /* <DEDUP_REMOVED lines=11> */
.L_x_4033:
        /* <DEDUP_REMOVED lines=14> */
.L_x_4035:
[----:B------:R-:W-:Y:S05]  /*3040*/  BSYNC B0 ;  /* 0x0000000000007941 */ /* 0x000fea0003800000 */
.L_x_4034:
        /* <DEDUP_REMOVED lines=11> */
.L_x_4036:
        /* <DEDUP_REMOVED lines=14> */
.L_x_4038:
[----:B------:R-:W-:Y:S05]  /*31e0*/  BSYNC B0 ;  /* 0x0000000000007941 */ /* 0x000fea0003800000 */
.L_x_4037:
        /* <DEDUP_REMOVED lines=11> */
.L_x_4039:
        /* <DEDUP_REMOVED lines=14> */
.L_x_4041:
[----:B------:R-:W-:Y:S05]  /*3380*/  BSYNC B0 ;  /* 0x0000000000007941 */ /* 0x000fea0003800000 */
.L_x_4040:
        /* <DEDUP_REMOVED lines=11> */
.L_x_4042:
        /* <DEDUP_REMOVED lines=13> */
.L_x_4044:
[----:B------:R-:W-:Y:S05]  /*3510*/  BSYNC B0 ;  /* 0x0000000000007941 */ /* 0x000fea0003800000 */
.L_x_4043:
[----:B----4-:R-:W4:Y:S01]  /*3520*/  LDC R3, c[0x0][0x10] ;  /* 0x00000400ff037b82 */ /* 0x010f220000000800 */
[----:B------:R-:W-:Y:S02]  /*3530*/  IADD3 R28, R28, 0x1, RZ ;  /* 0x000000011c1c7810 */ /* 0x000fe40007ffe0ff */
[----:B----4-:R-:W-:-:S04]  /*3540*/  IADD3 R34, R3, R34, RZ ;  /* 0x0000002203227210 */ /* 0x010fc80007ffe0ff */
[----:B------:R-:W-:-:S13]  /*3550*/  ISETP.GE.AND P1, PT, R34, UR4, PT ;  /* 0x0000000422007c0c */ /* 0x000fda000bf26270 */
[----:B------:R-:W-:Y:S05]  /*3560*/  @!P1 BRA `(.L_x_4045) ;  /* 0xffffffcc00289947 */ /* 0x000fea000383ffff */
[----:B------:R-:W-:Y:S05]  /*3570*/  EXIT ;  /* 0x000000000000794d */ /* 0x000fea0003800000 */
.L_x_4046:
        /* <DEDUP_REMOVED lines=16> */
.L_x_5614:


//--------------------- .text._Z35group_norm_nhwc_fwd_one_pass_kernelI11Bf16IOFp16WLi128ELi160ELi640EEv26Group_norm_nhwc_fwd_params --------------------------
	.section	.text._Z35group_norm_nhwc_fwd_one_pass_kernelI11Bf16IOFp16WLi128ELi160ELi640EEv26Group_norm_nhwc_fwd_params,"ax",@progbits
	.align	128
        .global         _Z35group_norm_nhwc_fwd_one_pass_kernelI11Bf16IOFp16WLi128ELi160ELi640EEv26Group_norm_nhwc_fwd_params
        .type           _Z35group_norm_nhwc_fwd_one_pass_kernelI11Bf16IOFp16WLi128ELi160ELi640EEv26Group_norm_nhwc_fwd_params,@function
        .size           _Z35group_norm_nhwc_fwd_one_pass_kernelI11Bf16IOFp16WLi128ELi160ELi640EEv26Group_norm_nhwc_fwd_params,(.L_x_5615 - _Z35group_norm_nhwc_fwd_one_pass_kernelI11Bf16IOFp16WLi128ELi160ELi640EEv26Group_norm_nhwc_fwd_params)
        .other          _Z35group_norm_nhwc_fwd_one_pass_kernelI11Bf16IOFp16WLi128ELi160ELi640EEv26Group_norm_nhwc_fwd_params,@"STO_CUDA_ENTRY STV_DEFAULT"
_Z35group_norm_nhwc_fwd_one_pass_kernelI11Bf16IOFp16WLi128ELi160ELi640EEv26Group_norm_nhwc_fwd_params:
.text._Z35group_norm_nhwc_fwd_one_pass_kernelI11Bf16IOFp16WLi128ELi160ELi640EEv26Group_norm_nhwc_fwd_params:
        /* <DEDUP_REMOVED lines=46> */
.L_x_4104:
        /* <DEDUP_REMOVED lines=40> */
[----:B------:R-:W-:Y:S02]  /*0560*/  ISETP.GE.U32.AND P1, PT, R8, UR14, PT ;  /* 0x0000000e08007c0c */ /* 0x000fe4000bf26070 */
[----:B------:R-:W-:Y:S02]  /*0570*/  MOV R23, R21 ;  /* 0x0000001500177202 */ /* 0x000fe40000000f00 */
[----:B------:R-:W-:Y:S02]  /*0580*/  ISETP.GE.AND.EX P1, PT, R45, UR15, PT, P1 ;  /* 0x0000000f2d007c0c */ /* 0x000fe4000bf26310 */
[----:B------:R-:W-:Y:S02]  /*0590*/  @!P4 IADD3 R23, -R23, RZ, RZ ;  /* 0x000000ff1717c210 */ /* 0x000fe40007ffe1ff */
[----:B------:R-:W-:-:S02]  /*05a0*/  @!P2 LOP3.LUT R23, RZ, R27, RZ, 0x33, !PT ;  /* 0x0000001bff17a212 */ /* 0x000fc400078e33ff */
        /* <DEDUP_REMOVED lines=67> */
[----:B------:R-:W0:Y:S01]  /*09e0*/  @!P5 LDC.64 R26, c[0x0][0x270] ;  /* 0x00009c00ff1adb82 */ /* 0x000e220000000a00 */
[----:B------:R-:W-:Y:S01]  /*09f0*/  @!P2 IMAD.IADD R21, R21, 0x1, R39 ;  /* 0x000000011515a824 */ /* 0x000fe200078e0227 */
[----:B------:R1:W4:Y:S01]  /*0a00*/  @!P1 LDG.E R46, desc[UR8][R34.64] ;  /* 0x00000008222e9981 */ /* 0x000322000c1e1900 */
[----:B---3--:R-:W-:-:S05]  /*0a10*/  @!P2 LEA R28, P1, R20, R28, 0x1 ;  /* 0x0000001c141ca211 */ /* 0x008fca00078208ff */
        /* <DEDUP_REMOVED lines=10> */
[----:B------:R-:W-:Y:S01]  /*0ac0*/  @!P4 IMAD R37, R11, R23, R20 ;  /* 0x000000170b25c224 */ /* 0x000fe200078e0214 */
[----:B------:R-:W-:Y:S02]  /*0ad0*/  MOV R48, RZ ;  /* 0x000000ff00307202 */ /* 0x000fe40000000f00 */
[C---:B------:R-:W-:Y:S02]  /*0ae0*/  ISETP.GT.U32.OR P3, PT, R0.reuse, 0x27f, P3 ;  /* 0x0000027f0000780c */ /* 0x040fe40001f64470 */
[----:B------:R-:W-:Y:S02]  /*0af0*/  ISETP.GT.U32.OR P1, PT, R0, 0x27f, P1 ;  /* 0x0000027f0000780c */ /* 0x000fe40000f24470 */
[----:B------:R-:W-:Y:S01]  /*0b00*/  @!P4 MOV R20, R86 ;  /* 0x000000560014c202 */ /* 0x000fe20000000f00 */
[----:B------:R0:W2:Y:S01]  /*0b10*/  @!P6 LDG.E R48, desc[UR8][R24.64] ;  /* 0x000000081830e981 */ /* 0x0000a2000c1e1900 */
[----:B------:R-:W-:-:S03]  /*0b20*/  @!P4 MOV R21, R89 ;  /* 0x000000590015c202 */ /* 0x000fc60000000f00 */
[----:B------:R-:W-:Y:S01]  /*0b30*/  @!P4 IMAD.WIDE.U32 R22, R11, R22, R20 ;  /* 0x000000160b16c225 */ /* 0x000fe200078e0014 */
[----:B------:R-:W-:-:S03]  /*0b40*/  MOV R50, RZ ;  /* 0x000000ff00327202 */ /* 0x000fc60000000f00 */
[----:B------:R-:W1:Y:S01]  /*0b50*/  @!P3 LDC.64 R20, c[0x0][0x270] ;  /* 0x00009c00ff14bb82 */ /* 0x000e620000000a00 */
[----:B0-----:R-:W-:Y:S01]  /*0b60*/  @!P5 IMAD R24, R53, R26, RZ ;  /* 0x0000001a3518d224 */ /* 0x001fe200078e02ff */
[----:B------:R-:W-:Y:S02]  /*0b70*/  @!P4 IADD3 R23, R23, R37, RZ ;  /* 0x000000251717c210 */ /* 0x000fe40007ffe0ff */
[----:B---3--:R-:W-:Y:S01]  /*0b80*/  @!P4 LEA R30, P6, R22, R30, 0x1 ;  /* 0x0000001e161ec211 */ /* 0x008fe200078c08ff */
[----:B------:R-:W-:Y:S01]  /*0b90*/  @!P5 IMAD R37, R12, R27, R24 ;  /* 0x0000001b0c25d224 */ /* 0x000fe200078e0218 */
[----:B------:R-:W3:Y:S02]  /*0ba0*/  @!P2 LDG.E R50, desc[UR8][R28.64] ;  /* 0x000000081c32a981 */ /* 0x000ee4000c1e1900 */
[----:B------:R-:W0:Y:S01]  /*0bb0*/  @!P1 LDC.64 R24, c[0x0][0x270] ;  /* 0x00009c00ff189b82 */ /* 0x000e220000000a00 */
[----:B------:R-:W-:Y:S02]  /*0bc0*/  @!P4 LEA.HI.X R31, R22, R31, R23, 0x1, P6 ;  /* 0x0000001f161fc211 */ /* 0x000fe400030f0c17 */
[----:B------:R-:W-:-:S02]  /*0bd0*/  @!P5 MOV R22, R86 ;  /* 0x000000560016d202 */ /* 0x000fc40000000f00 */
[----:B------:R-:W-:Y:S02]  /*0be0*/  @!P5 MOV R23, R89 ;  /* 0x000000590017d202 */ /* 0x000fe40000000f00 */
[----:B------:R-:W-:Y:S02]  /*0bf0*/  SHF.R.S32.HI R59, RZ, 0x1f, R15 ;  /* 0x0000001fff3b7819 */ /* 0x000fe4000001140f */
[----:B------:R-:W-:Y:S01]  /*0c00*/  ISETP.GE.U32.AND P2, PT, R15, UR14, PT ;  /* 0x0000000e0f007c0c */ /* 0x000fe2000bf46070 */
[----:B------:R-:W-:Y:S01]  /*0c10*/  @!P5 IMAD.WIDE.U32 R26, R12, R26, R22 ;  /* 0x0000001a0c1ad225 */ /* 0x000fe200078e0016 */
[----:B------:R-:W-:Y:S01]  /*0c20*/  MOV R54, RZ ;  /* 0x000000ff00367202 */ /* 0x000fe20000000f00 */
[----:B------:R-:W0:Y:S01]  /*0c30*/  @!P3 LDC.64 R22, c[0x0][0x220] ;  /* 0x00008800ff16bb82 */ /* 0x000e220000000a00 */
[----:B------:R-:W-:Y:S02]  /*0c40*/  ISETP.GE.AND.EX P2, PT, R59, UR15, PT, P2 ;  /* 0x0000000f3b007c0c */ /* 0x000fe4000bf46320 */
[----:B------:R-:W-:-:S02]  /*0c50*/  @!P5 IADD3 R27, R27, R37, RZ ;  /* 0x000000251b1bd210 */ /* 0x000fc40007ffe0ff */
[----:B------:R-:W-:Y:S01]  /*0c60*/  ISETP.GT.U32.OR P2, PT, R0, 0x27f, P2 ;  /* 0x0000027f0000780c */ /* 0x000fe20001744470 */
[----:B------:R0:W3:Y:S01]  /*0c70*/  @!P4 LDG.E R54, desc[UR8][R30.64] ;  /* 0x000000081e36c981 */ /* 0x0000e2000c1e1900 */
[----:B-1----:R-:W-:Y:S02]  /*0c80*/  @!P5 LEA R34, P6, R26, R34, 0x1 ;  /* 0x000000221a22d211 */ /* 0x002fe400078c08ff */
[----:B------:R-:W-:Y:S02]  /*0c90*/  SHF.R.S32.HI R63, RZ, 0x1f, R16 ;  /* 0x0000001fff3f7819 */ /* 0x000fe40000011410 */
[----:B------:R-:W-:Y:S02]  /*0ca0*/  ISETP.GE.U32.AND P4, PT, R16, UR14, PT ;  /* 0x0000000e10007c0c */ /* 0x000fe4000bf86070 */
[----:B------:R-:W-:Y:S02]  /*0cb0*/  MOV R52, RZ ;  /* 0x000000ff00347202 */ /* 0x000fe40000000f00 */
[----:B------:R-:W-:-:S02]  /*0cc0*/  @!P5 LEA.HI.X R35, R26, R35, R27, 0x1, P6 ;  /* 0x000000231a23d211 */ /* 0x000fc400030f0c1b */
        /* <DEDUP_REMOVED lines=15> */
[----:B------:R1:W3:Y:S01]  /*0dc0*/  @!P5 LDG.E R56, desc[UR8][R34.64] ;  /* 0x000000082238d981 */ /* 0x0002e2000c1e1900 */
[----:B------:R-:W-:Y:S02]  /*0dd0*/  SHF.R.S32.HI R65, RZ, 0x1f, R17 ;  /* 0x0000001fff417819 */ /* 0x000fe40000011411 */
[----:B------:R-:W-:Y:S01]  /*0de0*/  @!P1 IMAD.WIDE.U32 R30, R14, R24, R30 ;  /* 0x000000180e1e9225 */ /* 0x000fe200078e001e */
[----:B------:R-:W-:Y:S01]  /*0df0*/  @!P3 IADD3 R33, R33, R21, RZ ;  /* 0x000000152121b210 */ /* 0x000fe20007ffe0ff */
[----:B------:R-:W0:Y:S01]  /*0e00*/  @!P4 LDC.64 R24, c[0x0][0x270] ;  /* 0x00009c00ff18cb82 */ /* 0x000e220000000a00 */
[----:B------:R-:W-:-:S02]  /*0e10*/  ISETP.GE.U32.AND P5, PT, R17, UR14, PT ;  /* 0x0000000e11007c0c */ /* 0x000fc4000bfa6070 */
[----:B-1----:R-:W-:-:S05]  /*0e20*/  @!P3 LEA R34, P6, R32, R22, 0x1 ;  /* 0x000000162022b211 */ /* 0x002fca00078c08ff */
[----:B------:R-:W1:Y:S01]  /*0e30*/  @!P2 LDC.64 R20, c[0x0][0x220] ;  /* 0x00008800ff14ab82 */ /* 0x000e620000000a00 */
[----:B------:R-:W-:Y:S02]  /*0e40*/  MOV R62, RZ ;  /* 0x000000ff003e7202 */ /* 0x000fe40000000f00 */
[----:B------:R-:W-:Y:S02]  /*0e50*/  @!P3 LEA.HI.X R35, R32, R23, R33, 0x1, P6 ;  /* 0x000000172023b211 */ /* 0x000fe400030f0c21 */
[----:B------:R-:W-:Y:S02]  /*0e60*/  ISETP.GE.AND.EX P5, PT, R65, UR15, PT, P5 ;  /* 0x0000000f41007c0c */ /* 0x000fe4000bfa6350 */
[----:B------:R-:W-:Y:S01]  /*0e70*/  @!P1 IADD3 R22, R31, R37, RZ ;  /* 0x000000251f169210 */ /* 0x000fe20007ffe0ff */
[----:B------:R-:W3:Y:S01]  /*0e80*/  @!P3 LDG.E R62, desc[UR8][R34.64] ;  /* 0x00000008223eb981 */ /* 0x000ee2000c1e1900 */
[----:B------:R-:W-:Y:S02]  /*0e90*/  @!P1 LEA R32, P6, R30, R26, 0x1 ;  /* 0x0000001a1e209211 */ /* 0x000fe400078c08ff */
        /* <DEDUP_REMOVED lines=11> */
[----:B------:R0:W3:Y:S01]  /*0f50*/  @!P1 LDG.E R64, desc[UR8][R32.64] ;  /* 0x0000000820409981 */ /* 0x0000e2000c1e1900 */
[----:B------:R-:W0:Y:S01]  /*0f60*/  @!P3 LDC.64 R26, c[0x0][0x270] ;  /* 0x00009c00ff1abb82 */ /* 0x000e220000000a00 */
[----:B-1----:R-:W-:Y:S01]  /*0f70*/  @!P2 LEA R28, P6, R30, R20, 0x1 ;  /* 0x000000141e1ca211 */ /* 0x002fe200078c08ff */
        /* <DEDUP_REMOVED lines=14> */
[----:B------:R-:W1:Y:S01]  /*1060*/  @!P5 LDC.64 R20, c[0x0][0x270] ;  /* 0x00009c00ff14db82 */ /* 0x000e620000000a00 */
[----:B------:R-:W-:Y:S02]  /*1070*/  @!P4 IADD3 R25, R25, R31, RZ ;  /* 0x0000001f1919c210 */ /* 0x000fe40007ffe0ff */
[----:B0-----:R-:W-:Y:S01]  /*1080*/  @!P4 LEA R36, P6, R24, R22, 0x1 ;  /* 0x000000161824c211 */ /* 0x001fe200078c08ff */
[----:B------:R0:W3:Y:S04]  /*1090*/  @!P2 LDG.E R66, desc[UR8][R28.64] ;  /* 0x000000081c42a981 */ /* 0x0000e8000c1e1900 */
[----:B------:R-:W0:Y:S01]  /*10a0*/  @!P3 LDC.64 R30, c[0x0][0x220] ;  /* 0x00008800ff1ebb82 */ /* 0x000e220000000a00 */
[----:B------:R-:W-:Y:S02]  /*10b0*/  SHF.R.S32.HI R73, RZ, 0x1f, R40 ;  /* 0x0000001fff497819 */ /* 0x000fe40000011428 */
[----:B------:R-:W-:-:S02]  /*10c0*/  ISETP.GE.U32.AND P2, PT, R40, UR14, PT ;  /* 0x0000000e28007c0c */ /* 0x000fc4000bf46070 */
[----:B------:R-:W-:Y:S01]  /*10d0*/  @!P4 LEA.HI.X R37, R24, R23, R25, 0x1, P6 ;  /* 0x000000171825c211 */ /* 0x000fe200030f0c19 */
[----:B------:R-:W-:Y:S02]  /*10e0*/  @!P3 IMAD R24, R65, R26, RZ ;  /* 0x0000001a4118b224 */ /* 0x000fe400078e02ff */
[----:B------:R-:W5:Y:S01]  /*10f0*/  @!P1 LDC.64 R22, c[0x0][0x270] ;  /* 0x00009c00ff169b82 */ /* 0x000f620000000a00 */
[----:B------:R-:W-:Y:S01]  /*1100*/  ISETP.GE.AND.EX P2, PT, R73, UR15, PT, P2 ;  /* 0x0000000f49007c0c */ /* 0x000fe2000bf46320 */
[----:B------:R-:W-:Y:S01]  /*1110*/  @!P3 IMAD R33, R17, R27, R24 ;  /* 0x0000001b1121b224 */ /* 0x000fe200078e0218 */
[----:B------:R-:W-:Y:S02]  /*1120*/  SHF.R.S32.HI R75, RZ, 0x1f, R41 ;  /* 0x0000001fff4b7819 */ /* 0x000fe40000011429 */
[----:B------:R-:W-:Y:S02]  /*1130*/  ISETP.GE.U32.AND P6, PT, R41, UR14, PT ;  /* 0x0000000e29007c0c */ /* 0x000fe4000bfc6070 */
[----:B------:R-:W-:Y:S01]  /*1140*/  ISETP.GT.U32.OR P2, PT, R0, 0x27f, P2 ;  /* 0x0000027f0000780c */ /* 0x000fe20001744470 */
[----:B------:R-:W4:Y:S01]  /*1150*/  @!P5 LDC.64 R24, c[0x0][0x220] ;  /* 0x00008800ff18db82 */ /* 0x000f220000000a00 */
[----:B------:R-:W-:-:S02]  /*1160*/  ISETP.GE.AND.EX P6, PT, R75, UR15, PT, P6 ;  /* 0x0000000f4b007c0c */ /* 0x000fc4000bfc6360 */
[----:B------:R-:W-:Y:S02]  /*1170*/  @!P3 MOV R34, R86 ;  /* 0x000000560022b202 */ /* 0x000fe40000000f00 */
[----:B------:R-:W-:Y:S02]  /*1180*/  @!P3 MOV R35, R89 ;  /* 0x000000590023b202 */ /* 0x000fe40000000f00 */
[----:B------:R-:W-:Y:S02]  /*1190*/  MOV R68, RZ ;  /* 0x000000ff00447202 */ /* 0x000fe40000000f00 */
[----:B------:R-:W-:Y:S01]  /*11a0*/  ISETP.GT.U32.OR P6, PT, R0, 0x27f, P6 ;  /* 0x0000027f0000780c */ /* 0x000fe200037c4470 */
[----:B------:R-:W-:Y:S02]  /*11b0*/  @!P3 IMAD.WIDE.U32 R34, R17, R26, R34 ;  /* 0x0000001a1122b225 */ /* 0x000fe400078e0022 */
[----:B------:R-:W4:Y:S01]  /*11c0*/  @!P1 LDC.64 R26, c[0x0][0x220] ;  /* 0x00008800ff1a9b82 */ /* 0x000f220000000a00 */
[----:B------:R1:W3:Y:S02]  /*11d0*/  @!P4 LDG.E R68, desc[UR8][R36.64] ;  /* 0x000000082444c981 */ /* 0x0002e4000c1e1900 */
[----:B------:R-:W-:-:S02]  /*11e0*/  @!P3 IADD3 R33, R35, R33, RZ ;  /* 0x000000212321b210 */ /* 0x000fc40007ffe0ff */
[----:B0-----:R-:W-:Y:S01]  /*11f0*/  @!P3 LEA R32, P4, R34, R30, 0x1 ;  /* 0x0000001e2220b211 */ /* 0x001fe200078808ff */
[----:B-1----:R-:W-:Y:S02]  /*1200*/  @!P5 IMAD R30, R71, R20, RZ ;  /* 0x00000014471ed224 */ /* 0x002fe400078e02ff */
[----:B------:R-:W0:Y:S01]  /*1210*/  @!P2 LDC.64 R28, c[0x0][0x270] ;  /* 0x00009c00ff1cab82 */ /* 0x000e220000000a00 */
[----:B------:R-:W-:Y:S02]  /*1220*/  @!P5 MOV R36, R86 ;  /* 0x000000560024d202 */ /* 0x000fe40000000f00 */
[----:B------:R-:W-:Y:S01]  /*1230*/  @!P5 MOV R37, R89 ;  /* 0x000000590025d202 */ /* 0x000fe20000000f00 */
[----:B------:R-:W-:Y:S01]  /*1240*/  @!P5 IMAD R39, R18, R21, R30 ;  /* 0x000000151227d224 */ /* 0x000fe200078e021e */
[----:B------:R-:W-:Y:S01]  /*1250*/  @!P3 LEA.HI.X R33, R34, R31, R33, 0x1, P4 ;  /* 0x0000001f2221b211 */ /* 0x000fe200020f0c21 */
[----:B-----5:R-:W-:Y:S02]  /*1260*/  @!P1 IMAD R34, R69, R22, RZ ;  /* 0x0000001645229224 */ /* 0x020fe400078e02ff */
[----:B------:R-:W1:Y:S01]  /*1270*/  @!P6 LDC.64 R30, c[0x0][0x270] ;  /* 0x00009c00ff1eeb82 */ /* 0x000e620000000a00 */
[----:B------:R-:W-:Y:S01]  /*1280*/  @!P5 IMAD.WIDE.U32 R36, R18, R20, R36 ;  /* 0x000000141224d225 */ /* 0x000fe200078e0024 */
[----:B------:R-:W-:-:S03]  /*1290*/  @!P1 MOV R35, R89 ;  /* 0x0000005900239202 */ /* 0x000fc60000000f00 */
[----:B------:R-:W-:Y:S01]  /*12a0*/  @!P1 IMAD R61, R19, R23, R34 ;  /* 0x00000017133d9224 */ /* 0x000fe200078e0222 */
[----:B------:R-:W-:Y:S02]  /*12b0*/  @!P1 MOV R34, R86 ;  /* 0x0000005600229202 */ /* 0x000fe40000000f00 */
[----:B------:R-:W5:Y:S01]  /*12c0*/  @!P2 LDC.64 R20, c[0x0][0x220] ;  /* 0x00008800ff14ab82 */ /* 0x000f620000000a00 */
[----:B------:R-:W-:Y:S02]  /*12d0*/  @!P5 IADD3 R23, R37, R39, RZ ;  /* 0x000000272517d210 */ /* 0x000fe40007ffe0ff */
[C---:B----4-:R-:W-:Y:S01]  /*12e0*/  @!P5 LEA R24, P4, R36.reuse, R24, 0x1 ;  /* 0x000000182418d211 */ /* 0x050fe200078808ff */
[----:B------:R-:W-:Y:S01]  /*12f0*/  @!P1 IMAD.WIDE.U32 R34, R19, R22, R34 ;  /* 0x0000001613229225 */ /* 0x000fe200078e0022 */
[----:B------:R-:W-:Y:S02]  /*1300*/  MOV R70, RZ ;  /* 0x000000ff00467202 */ /* 0x000fe40000000f00 */
[----:B------:R-:W-:Y:S01]  /*1310*/  @!P5 LEA.HI.X R25, R36, R25, R23, 0x1, P4 ;  /* 0x000000192419d211 */ /* 0x000fe200020f0c17 */
[----:B------:R-:W-:Y:S01]  /*1320*/  IMAD.MOV.U32 R72, RZ, RZ, RZ ;  /* 0x000000ffff487224 */ /* 0x000fe200078e00ff */
[----:B------:R-:W4:Y:S01]  /*1330*/  @!P6 LDC.64 R22, c[0x0][0x220] ;  /* 0x00008800ff16eb82 */ /* 0x000f220000000a00 */
[----:B------:R-:W-:Y:S01]  /*1340*/  @!P1 IADD3 R35, R35, R61, RZ ;  /* 0x0000003d23239210 */ /* 0x000fe20007ffe0ff */
[----:B------:R1:W3:Y:S01]  /*1350*/  @!P3 LDG.E R70, desc[UR8][R32.64] ;  /* 0x000000082046b981 */ /* 0x0002e2000c1e1900 */
[----:B------:R-:W-:Y:S01]  /*1360*/  @!P1 LEA R26, P3, R34, R26, 0x1 ;  /* 0x0000001a221a9211 */ /* 0x000fe200078608ff */
[----:B0-----:R-:W-:-:S02]  /*1370*/  @!P2 IMAD R36, R73, R28, RZ ;  /* 0x0000001c4924a224 */ /* 0x001fc400078e02ff */
[----:B------:R0:W3:Y:S01]  /*1380*/  @!P5 LDG.E R72, desc[UR8][R24.64] ;  /* 0x000000081848d981 */ /* 0x0000e2000c1e1900 */
[----:B------:R-:W-:Y:S01]  /*1390*/  @!P1 LEA.HI.X R27, R34, R27, R35, 0x1, P3 ;  /* 0x0000001b221b9211 */ /* 0x000fe200018f0c23 */
[----:B------:R-:W-:Y:S01]  /*13a0*/  @!P2 IMAD R35, R40, R29, R36 ;  /* 0x0000001d2823a224 */ /* 0x000fe200078e0224 */
[----:B------:R-:W-:Y:S01]  /*13b0*/  MOV R74, RZ ;  /* 0x000000ff004a7202 */ /* 0x000fe20000000f00 */
[----:B-1----:R-:W-:-:S05]  /*13c0*/  @!P6 IMAD R32, R75, R30, RZ ;  /* 0x0000001e4b20e224 */ /* 0x002fca00078e02ff */
[----:B------:R1:W3:Y:S01]  /*13d0*/  @!P1 LDG.E R74, desc[UR8][R26.64] ;  /* 0x000000081a4a9981 */ /* 0x0002e2000c1e1900 */
[----:B0-----:R-:W-:Y:S02]  /*13e0*/  @!P2 MOV R24, R86 ;  /* 0x000000560018a202 */ /* 0x001fe40000000f00 */
[----:B------:R-:W-:-:S03]  /*13f0*/  @!P2 MOV R25, R89 ;  /* 0x000000590019a202 */ /* 0x000fc60000000f00 */
[----:B------:R-:W-:Y:S01]  /*1400*/  @!P2 IMAD.WIDE.U32 R28, R40, R28, R24 ;  /* 0x0000001c281ca225 */ /* 0x000fe200078e0018 */
[----:B------:R-:W-:Y:S02]  /*1410*/  @!P6 MOV R24, R86 ;  /* 0x000000560018e202 */ /* 0x000fe40000000f00 */
[----:B------:R-:W-:Y:S01]  /*1420*/  @!P6 MOV R25, R89 ;  /* 0x000000590019e202 */ /* 0x000fe20000000f00 */
[----:B------:R-:W-:Y:S01]  /*1430*/  @!P6 IMAD R31, R41, R31, R32 ;  /* 0x0000001f291fe224 */ /* 0x000fe200078e0220 */
[----:B------:R-:W-:Y:S02]  /*1440*/  @!P2 IADD3 R29, R29, R35, RZ ;  /* 0x000000231d1da210 */ /* 0x000fe40007ffe0ff */
[C---:B-----5:R-:W-:Y:S01]  /*1450*/  @!P2 LEA R20, P1, R28.reuse, R20, 0x1 ;  /* 0x000000141c14a211 */ /* 0x060fe200078208ff */
[----:B------:R-:W-:Y:S01]  /*1460*/  @!P6 IMAD.WIDE.U32 R24, R41, R30, R24 ;  /* 0x0000001e2918e225 */ /* 0x000fe200078e0018 */
[----:B------:R-:W-:Y:S02]  /*1470*/  MOV R76, RZ ;  /* 0x000000ff004c7202 */ /* 0x000fe40000000f00 */
[----:B------:R-:W-:-:S02]  /*1480*/  @!P2 LEA.HI.X R21, R28, R21, R29, 0x1, P1 ;  /* 0x000000151c15a211 */ /* 0x000fc400008f0c1d */
[----:B------:R-:W-:Y:S02]  /*1490*/  @!P6 IADD3 R25, R25, R31, RZ ;  /* 0x0000001f1919e210 */ /* 0x000fe40007ffe0ff */
[C---:B----4-:R-:W-:Y:S01]  /*14a0*/  @!P6 LEA R22, P1, R24.reuse, R22, 0x1 ;  /* 0x000000161816e211 */ /* 0x050fe200078208ff */
[----:B------:R0:W4:Y:S01]  /*14b0*/  @!P2 LDG.E R76, desc[UR8][R20.64] ;  /* 0x00000008144ca981 */ /* 0x000122000c1e1900 */
[----:B------:R-:W-:Y:S02]  /*14c0*/  MOV R83, RZ ;  /* 0x000000ff00537202 */ /* 0x000fe40000000f00 */
[----:B------:R-:W-:-:S05]  /*14d0*/  @!P6 LEA.HI.X R23, R24, R23, R25, 0x1, P1 ;  /* 0x000000171817e211 */ /* 0x000fca00008f0c19 */
[----:B------:R5:W4:Y:S01]  /*14e0*/  @!P6 LDG.E R83, desc[UR8][R22.64] ;  /* 0x000000081653e981 */ /* 0x000b22000c1e1900 */
[----:B------:R-:W-:-:S04]  /*14f0*/  PRMT R25, R44, 0x7632, R25 ;  /* 0x000076322c197816 */ /* 0x000fc80000000019 */
[----:B-1----:R-:W-:Y:S02]  /*1500*/  SHF.L.U32 R27, R25, 0x10, RZ ;  /* 0x00000010191b7819 */ /* 0x002fe400000006ff */
[----:B------:R-:W-:-:S05]  /*1510*/  SHF.L.U32 R26, R44, 0x10, RZ ;  /* 0x000000102c1a7819 */ /* 0x000fca00000006ff */
        /* <DEDUP_REMOVED lines=20> */
[----:B---3--:R-:W-:Y:S01]  /*1660*/  PRMT R25, R50, 0x7632, R25 ;  /* 0x0000763232197816 */ /* 0x008fe20000000019 */
        /* <DEDUP_REMOVED lines=85> */
[----:B----4-:R-:W-:-:S04]  /*1bc0*/  PRMT R25, R76, 0x7632, R25 ;  /* 0x000076324c197816 */ /* 0x010fc80000000019 */
        /* <DEDUP_REMOVED lines=108> */
.L_x_4048:
[----:B------:R-:W-:Y:S05]  /*2290*/  BSYNC B0 ;  /* 0x0000000000007941 */ /* 0x000fea0003800000 */
.L_x_4047:
        /* <DEDUP_REMOVED lines=36> */
.L_x_4051:
[----:B-1----:R-:W2:Y:S04]  /*24e0*/  LDG.E.STRONG.GPU R22, desc[UR8][R20.64] ;  /* 0x0000000814167981 */ /* 0x002ea8000c1ef900 */
[----:B--2---:R-:W-:Y:S01]  /*24f0*/  CCTL.IVALL ;  /* 0x00000000ff00798f */ /* 0x004fe20002000000 */
[----:B------:R-:W-:Y:S05]  /*2500*/  YIELD ;  /* 0x0000000000007946 */ /* 0x000fea0003800000 */
[----:B------:R-:W-:-:S13]  /*2510*/  ISETP.NE.AND P1, PT, R22, R25, PT ;  /* 0x000000191600720c */ /* 0x000fda0003f25270 */
[----:B------:R-:W-:Y:S05]  /*2520*/  @P1 BRA `(.L_x_4051) ;  /* 0xfffffffc00ec1947 */ /* 0x000fea000383ffff */
.L_x_4050:
        /* <DEDUP_REMOVED lines=11> */
.L_x_4053:
        /* <DEDUP_REMOVED lines=63> */
.L_x_4052:
        /* <DEDUP_REMOVED lines=19> */
.L_x_4055:
[----:B------:R-:W-:Y:S05]  /*2b00*/  BSYNC B0 ;  /* 0x0000000000007941 */ /* 0x000fea0003800000 */
.L_x_4054:
        /* <DEDUP_REMOVED lines=32> */
.L_x_4049:
        /* <DEDUP_REMOVED lines=42> */
[----:B--2---:R-:W-:Y:S02]  /*2fb0*/  HADD2.F32 R24, -RZ, R85.H0_H0 ;  /* 0x20000055ff187230 */ /* 0x004fe40000004100 */
[----:B---3--:R-:W-:Y:S02]  /*2fc0*/  HADD2.F32 R25, -RZ, R90.H0_H0 ;  /* 0x2000005aff197230 */ /* 0x008fe40000004100 */
[----:B----4-:R-:W-:Y:S02]  /*2fd0*/  HADD2.F32 R27, -RZ, R84.H0_H0 ;  /* 0x20000054ff1b7230 */ /* 0x010fe40000004100 */
[----:B------:R-:W-:-:S03]  /*2fe0*/  HADD2.F32 R38, -RZ, R91.H0_H0 ;  /* 0x2000005bff267230 */ /* 0x000fc60000004100 */
        /* <DEDUP_REMOVED lines=13> */
.L_x_4056:
        /* <DEDUP_REMOVED lines=14> */
.L_x_4058:
[----:B------:R-:W-:Y:S05]  /*31a0*/  BSYNC B0 ;  /* 0x0000000000007941 */ /* 0x000fea0003800000 */
.L_x_4057:
[----:B------:R-:W-:Y:S01]  /*31b0*/  SHF.L.U32 R79, R79, 0x10, RZ ;  /* 0x000000104f4f7819 */ /* 0x000fe200000006ff */
[----:B------:R-:W-:Y:S01]  /*31c0*/  ULDC.64 UR12, c[0x0][0x278] ;  /* 0x00009e00000c7ab9 */ /* 0x000fe20000000a00 */
[----:B------:R-:W-:Y:S01]  /*31d0*/  SHF.L.U32 R36, R36, 0x10, RZ ;  /* 0x0000001024247819 */ /* 0x000fe200000006ff */
[----:B------:R-:W-:Y:S01]  /*31e0*/  IMAD.U32 R21, R46, 0x10000, RZ ;  /* 0x000100002e157824 */ /* 0x000fe200078e00ff */
        /* <DEDUP_REMOVED lines=19> */
[----:B------:R-:W-:Y:S01]  /*3320*/  FFMA.FTZ R48, R25, R48, R38 ;  /* 0x0000003019307223 */ /* 0x000fe20000010026 */
        /* <DEDUP_REMOVED lines=65> */
.L_x_4059:
        /* <DEDUP_REMOVED lines=14> */
.L_x_4061:
[----:B------:R-:W-:Y:S05]  /*3820*/  BSYNC B0 ;  /* 0x0000000000007941 */ /* 0x000fea0003800000 */
.L_x_4060:
        /* <DEDUP_REMOVED lines=17> */
.L_x_4062:
        /* <DEDUP_REMOVED lines=14> */
.L_x_4064:
[----:B------:R-:W-:Y:S05]  /*3a20*/  BSYNC B0 ;  /* 0x0000000000007941 */ /* 0x000fea0003800000 */
.L_x_4063:
        /* <DEDUP_REMOVED lines=13> */
.L_x_4065:
        /* <DEDUP_REMOVED lines=14> */
.L_x_4067:
[----:B------:R-:W-:Y:S05]  /*3be0*/  BSYNC B0 ;  /* 0x0000000000007941 */ /* 0x000fea0003800000 */
.L_x_4066:
        /* <DEDUP_REMOVED lines=17> */
.L_x_4068:
[----:B------:R-:W-:Y:S04]  /*3d00*/  BSSY B0, `(.L_x_4069) ;  /* 0x000000e000007945 */ /* 0x000fe80003800000 */
[----:B------:R-:W-:Y:S05]  /*3d10*/  @P3 BRA `(.L_x_4070) ;  /* 0x0000000000303947 */ /* 0x000fea0003800000 */
[----:B------:R-:W-:Y:S01]  /*3d20*/  ULDC.64 UR14, c[0x0][0x270] ;  /* 0x00009c00000e7ab9 */ /* 0x000fe20000000a00 */
[----:B0-----:R-:W-:Y:S01]  /*3d30*/  MOV R21, R89 ;  /* 0x0000005900157202 */ /* 0x001fe20000000f00 */
[----:B------:R-:W-:Y:S01]  /*3d40*/  IMAD R49, R49, UR14, RZ ;  /* 0x0000000e31317c24 */ /* 0x000fe2000f8e02ff */
[----:B------:R-:W-:Y:S01]  /*3d50*/  F2FP.BF16.F32.PACK_AB R85, R34, R85 ;  /* 0x000000552255723e */ /* 0x000fe200000010ff */
[----:B------:R-:W-:Y:S02]  /*3d60*/  IMAD.MOV.U32 R20, RZ, RZ, R86 ;  /* 0x000000ffff147224 */ /* 0x000fe400078e0056 */
[C---:B------:R-:W-:Y:S02]  /*3d70*/  IMAD R49, R10.reuse, UR15, R49 ;  /* 0x0000000f0a317c24 */ /* 0x040fe4000f8e0231 */
[----:B------:R-:W-:Y:S01]  /*3d80*/  IMAD.WIDE.U32 R20, R10, UR14, R20 ;  /* 0x0000000e0a147c25 */ /* 0x000fe2000f8e0014 */
[----:B------:R-:W-:Y:S02]  /*3d90*/  ULDC.64 UR14, c[0x0][0x210] ;  /* 0x00008400000e7ab9 */ /* 0x000fe40000000a00 */
[----:B-12---:R-:W-:-:S02]  /*3da0*/  LEA R22, P1, R20, UR14, 0x1 ;  /* 0x0000000e14167c11 */ /* 0x006fc4000f8208ff */
[----:B------:R-:W-:-:S04]  /*3db0*/  IADD3 R49, R21, R49, RZ ;  /* 0x0000003115317210 */ /* 0x000fc80007ffe0ff */
[----:B------:R-:W-:-:S05]  /*3dc0*/  LEA.HI.X R23, R20, UR15, R49, 0x1, P1 ;  /* 0x0000000f14177c11 */ /* 0x000fca00088f0c31 */
[----:B------:R3:W-:Y:S02]  /*3dd0*/  STG.E desc[UR8][R22.64], R85 ;  /* 0x0000005516007986 */ /* 0x0007e4000c101908 */
.L_x_4070:
[----:B------:R-:W-:Y:S05]  /*3de0*/  BSYNC B0 ;  /* 0x0000000000007941 */ /* 0x000fea0003800000 */
.L_x_4069:
        /* <DEDUP_REMOVED lines=13> */
.L_x_4071:
        /* <DEDUP_REMOVED lines=14> */
.L_x_4073:
[----:B------:R-:W-:Y:S05]  /*3fa0*/  BSYNC B0 ;  /* 0x0000000000007941 */ /* 0x000fea0003800000 */
.L_x_4072:
        /* <DEDUP_REMOVED lines=48> */
.L_x_4074:
        /* <DEDUP_REMOVED lines=14> */
.L_x_4076:
[----:B------:R-:W-:Y:S05]  /*4390*/  BSYNC B0 ;  /* 0x0000000000007941 */ /* 0x000fea0003800000 */
.L_x_4075:
        /* <DEDUP_REMOVED lines=13> */
.L_x_4077:
        /* <DEDUP_REMOVED lines=14> */
.L_x_4079:
[----:B------:R-:W-:Y:S05]  /*4550*/  BSYNC B0 ;  /* 0x0000000000007941 */ /* 0x000fea0003800000 */
.L_x_4078:
        /* <DEDUP_REMOVED lines=13> */
.L_x_4080:
        /* <DEDUP_REMOVED lines=10> */
[----:B-1234-:R-:W-:-:S02]  /*46d0*/  LEA R22, P1, R20, UR14, 0x1 ;  /* 0x0000000e14167c11 */ /* 0x01efc4000f8208ff */
[----:B------:R-:W-:-:S04]  /*46e0*/  IADD3 R57, R21, R57, RZ ;  /* 0x0000003915397210 */ /* 0x000fc80007ffe0ff */
[----:B------:R-:W-:-:S05]  /*46f0*/  LEA.HI.X R23, R20, UR15, R57, 0x1, P1 ;  /* 0x0000000f14177c11 */ /* 0x000fca00088f0c39 */
[----:B------:R0:W-:Y:S02]  /*4700*/  STG.E desc[UR8][R22.64], R43 ;  /* 0x0000002b16007986 */ /* 0x0001e4000c101908 */
.L_x_4082:
[----:B------:R-:W-:Y:S05]  /*4710*/  BSYNC B0 ;  /* 0x0000000000007941 */ /* 0x000fea0003800000 */
.L_x_4081:
        /* <DEDUP_REMOVED lines=13> */
.L_x_4083:
        /* <DEDUP_REMOVED lines=14> */
.L_x_4085:
[----:B------:R-:W-:Y:S05]  /*48d0*/  BSYNC B0 ;  /* 0x0000000000007941 */ /* 0x000fea0003800000 */
.L_x_4084:
        /* <DEDUP_REMOVED lines=13> */
.L_x_4086:
        /* <DEDUP_REMOVED lines=14> */
.L_x_4088:
[----:B------:R-:W-:Y:S05]  /*4a90*/  BSYNC B0 ;  /* 0x0000000000007941 */ /* 0x000fea0003800000 */
.L_x_4087:
        /* <DEDUP_REMOVED lines=36> */
.L_x_4089:
        /* <DEDUP_REMOVED lines=14> */
.L_x_4091:
[----:B------:R-:W-:Y:S05]  /*4dc0*/  BSYNC B0 ;  /* 0x0000000000007941 */ /* 0x000fea0003800000 */
.L_x_4090:
        /* <DEDUP_REMOVED lines=11> */
.L_x_4092:
        /* <DEDUP_REMOVED lines=14> */
.L_x_4094:
[----:B------:R-:W-:Y:S05]  /*4f60*/  BSYNC B0 ;  /* 0x0000000000007941 */ /* 0x000fea0003800000 */
.L_x_4093:
        /* <DEDUP_REMOVED lines=11> */
.L_x_4095:
        /* <DEDUP_REMOVED lines=14> */
.L_x_4097:
[----:B------:R-:W-:Y:S05]  /*5100*/  BSYNC B0 ;  /* 0x0000000000007941 */ /* 0x000fea0003800000 */
.L_x_4096:
        /* <DEDUP_REMOVED lines=11> */
.L_x_4098:
        /* <DEDUP_REMOVED lines=14> */
.L_x_4100:
[----:B------:R-:W-:Y:S05]  /*52a0*/  BSYNC B0 ;  /* 0x0000000000007941 */ /* 0x000fea0003800000 */
.L_x_4099:
        /* <DEDUP_REMOVED lines=11> */
.L_x_4101:
        /* <DEDUP_REMOVED lines=13> */
.L_x_4103:
[----:B------:R-:W-:Y:S05]  /*5430*/  BSYNC B0 ;  /* 0x0000000000007941 */ /* 0x000fea0003800000 */
.L_x_4102:
[----:B0-----:R-:W0:Y:S01]  /*5440*/  LDC R21, c[0x0][0x10] ;  /* 0x00000400ff157b82 */ /* 0x001e220000000800 */
[----:B------:R-:W-:Y:S02]  /*5450*/  IADD3 R4, R4, 0x1, RZ ;  /* 0x0000000104047810 */ /* 0x000fe40007ffe0ff */
[----:B0-----:R-:W-:-:S04]  /*5460*/  IADD3 R58, R21, R58, RZ ;  /* 0x0000003a153a7210 */ /* 0x001fc80007ffe0ff */
[----:B------:R-:W-:-:S13]  /*5470*/  ISETP.GE.AND P1, PT, R58, UR4, PT ;  /* 0x000000043a007c0c */ /* 0x000fda000bf26270 */
[----:B------:R-:W-:Y:S05]  /*5480*/  @!P1 BRA `(.L_x_4104) ;  /* 0xffffffac00949947 */ /* 0x000fea000383ffff */
[----:B------:R-:W-:Y:S05]  /*5490*/  EXIT ;  /* 0x000000000000794d */ /* 0x000fea0003800000 */
.L_x_4105:
        /* <DEDUP_REMOVED lines=14> */
.L_x_5615:


//--------------------- .text._Z35group_norm_nhwc_fwd_one_pass_kernelI11Bf16IOFp16WLi256ELi160ELi640EEv26Group_norm_nhwc_fwd_params --------------------------
	.section	.text._Z35group_norm_nhwc_fwd_one_pass_kernelI11Bf16IOFp16WLi256ELi160ELi640EEv26Group_norm_nhwc_fwd_params,"ax",@progbits
	.align	128
        .global         _Z35group_norm_nhwc_fwd_one_pass_kernelI11Bf16IOFp16WLi256ELi160ELi640EEv26Group_norm_nhwc_fwd_params
        .type           _Z35group_norm_nhwc_fwd_one_pass_kernelI11Bf16IOFp16WLi256ELi160ELi640EEv26Group_norm_nhwc_fwd_params,@function
        .size           _Z35group_norm_nhwc_fwd_one_pass_kernelI11Bf16IOFp16WLi256ELi160ELi640EEv26Group_norm_nhwc_fwd_params,(.L_x_5616 - _Z35group_norm_nhwc_fwd_one_pass_kernelI11Bf16IOFp16WLi256ELi160ELi640EEv26Group_norm_nhwc_fwd_params)
        .other          _Z35group_norm_nhwc_fwd_one_pass_kernelI11Bf16IOFp16WLi256ELi160ELi640EEv26Group_norm_nhwc_fwd_params,@"STO_CUDA_ENTRY STV_DEFAULT"
_Z35group_norm_nhwc_fwd_one_pass_kernelI11Bf16IOFp16WLi256ELi160ELi640EEv26Group_norm_nhwc_fwd_params:
.text._Z35group_norm_nhwc_fwd_one_pass_kernelI11Bf16IOFp16WLi256ELi160ELi640EEv26Group_norm_nhwc_fwd_params:
        /* <DEDUP_REMOVED lines=19> */
[----:B------:R-:W-:Y:S01]  /*0130*/  ISETP.GE.U32.AND P0, PT, R0, UR4, PT ;  /* 0x0000000400007c0c */ /* 0x000fe2000bf06070 */
[----:B------:R-:W-:Y:S01]  /*0140*/  UMOV UR4, URZ ;  /* 0x0000003f00047c82 */ /* 0x000fe20008000000 */
[----:B------:R-:W-:Y:S02]  /*0150*/  SHF.R.S32.HI R4, RZ, 0x1f, R0 ;  /* 0x0000001fff047819 */ /* 0x000fe40000011400 */
        /* <DEDUP_REMOVED lines=13> */
[----:B------:R-:W-:-:S02]  /*0230*/  IADD3 R76, R0, 0x60, RZ ;  /* 0x00000060004c7810 */ /* 0x000fc40007ffe0ff */
[----:B------:R-:W-:-:S07]  /*0240*/  IADD3 R75, R0, 0x68, RZ ;  /* 0x00000068004b7810 */ /* 0x000fce0007ffe0ff */
.L_x_4211:
        /* <DEDUP_REMOVED lines=18> */
[----:B--2---:R-:W-:Y:S01]  /*0370*/  VIADD R4, R3, 0xffffffe ;  /* 0x0ffffffe03047836 */ /* 0x004fe20000000000 */
[----:B------:R-:W-:-:S05]  /*0380*/  SHF.R.S32.HI R3, RZ, 0x1f, R2 ;  /* 0x0000001fff037819 */ /* 0x000fca0000011402 */
        /* <DEDUP_REMOVED lines=50> */
[-C--:B------:R-:W-:Y:S01]  /*06b0*/  @P0 MOV R40, R42.reuse ;  /* 0x0000002a00280202 */ /* 0x080fe20000000f00 */
[----:B------:R-:W0:Y:S01]  /*06c0*/  @!P4 LDC.64 R4, c[0x0][0x270] ;  /* 0x00009c00ff04cb82 */ /* 0x000e220000000a00 */
[----:B------:R-:W-:Y:S01]  /*06d0*/  @!P2 MOV R10, R42 ;  /* 0x0000002a000aa202 */ /* 0x000fe20000000f00 */
[C---:B------:R-:W-:Y:S01]  /*06e0*/  @P0 IMAD R3, R0.reuse, R9, R3 ;  /* 0x0000000900030224 */ /* 0x040fe200078e0203 */
[----:B------:R-:W-:Y:S01]  /*06f0*/  @!P2 MOV R11, R41 ;  /* 0x00000029000ba202 */ /* 0x000fe20000000f00 */
[----:B------:R-:W-:-:S04]  /*0700*/  @P0 IMAD.WIDE.U32 R8, R0, R8, R40 ;  /* 0x0000000800080225 */ /* 0x000fc800078e0028 */
[----:B------:R-:W-:Y:S01]  /*0710*/  @!P2 IMAD.WIDE.U32 R10, R88, R14, R10 ;  /* 0x0000000e580aa225 */ /* 0x000fe200078e000a */
[----:B------:R-:W2:Y:S01]  /*0720*/  @!P5 LDC.64 R6, c[0x0][0x220] ;  /* 0x00008800ff06db82 */ /* 0x000ea20000000a00 */
[----:B------:R-:W-:Y:S02]  /*0730*/  @P0 IADD3 R9, R9, R3, RZ ;  /* 0x0000000309090210 */ /* 0x000fe40007ffe0ff */
[----:B------:R-:W-:Y:S01]  /*0740*/  @!P2 IMAD.IADD R3, R11, 0x1, R15 ;  /* 0x000000010b03a824 */ /* 0x000fe200078e020f */
[----:B---3--:R-:W-:Y:S01]  /*0750*/  @!P2 LEA R14, P6, R10, R16, 0x1 ;  /* 0x000000100a0ea211 */ /* 0x008fe200078c08ff */
[----:B----4-:R-:W-:Y:S01]  /*0760*/  @!P5 IMAD R16, R92, R12, RZ ;  /* 0x0000000c5c10d224 */ /* 0x010fe200078e02ff */
[----:B-1----:R-:W-:Y:S02]  /*0770*/  @P0 LEA R18, P1, R8, R18, 0x1 ;  /* 0x0000001208120211 */ /* 0x002fe400078208ff */
[----:B------:R-:W-:Y:S01]  /*0780*/  @!P2 LEA.HI.X R15, R10, R17, R3, 0x1, P6 ;  /* 0x000000110a0fa211 */ /* 0x000fe200030f0c03 */
[----:B------:R-:W-:Y:S01]  /*0790*/  HFMA2.MMA R3, -RZ, RZ, 0, 0 ;  /* 0x00000000ff037435 */ /* 0x000fe200000001ff */
[----:B------:R-:W-:Y:S01]  /*07a0*/  @P0 LEA.HI.X R19, R8, R19, R9, 0x1, P1 ;  /* 0x0000001308130211 */ /* 0x000fe200008f0c09 */
[----:B------:R-:W1:Y:S01]  /*07b0*/  @!P4 LDC.64 R10, c[0x0][0x220] ;  /* 0x00008800ff0acb82 */ /* 0x000e620000000a00 */
[----:B------:R-:W-:Y:S01]  /*07c0*/  ISETP.GE.U32.AND P1, PT, R84, UR12, PT ;  /* 0x0000000c54007c0c */ /* 0x000fe2000bf26070 */
[----:B------:R-:W-:Y:S01]  /*07d0*/  @!P5 IMAD R21, R87, R13, R16 ;  /* 0x0000000d5715d224 */ /* 0x000fe200078e0210 */
[----:B------:R-:W-:-:S02]  /*07e0*/  @!P5 MOV R16, R42 ;  /* 0x0000002a0010d202 */ /* 0x000fc40000000f00 */
[----:B------:R-:W-:Y:S02]  /*07f0*/  @!P5 MOV R17, R41 ;  /* 0x000000290011d202 */ /* 0x000fe40000000f00 */
[----:B------:R-:W-:Y:S01]  /*0800*/  ISETP.GE.AND.EX P1, PT, R26, UR13, PT, P1 ;  /* 0x0000000d1a007c0c */ /* 0x000fe2000bf26310 */
[----:B------:R-:W3:Y:S01]  /*0810*/  @!P3 LDC.64 R8, c[0x0][0x270] ;  /* 0x00009c00ff08bb82 */ /* 0x000ee20000000a00 */
[----:B------:R-:W-:Y:S01]  /*0820*/  ISETP.GE.U32.AND P6, PT, R83, UR12, PT ;  /* 0x0000000c53007c0c */ /* 0x000fe2000bfc6070 */
[----:B------:R-:W-:Y:S01]  /*0830*/  @!P5 IMAD.WIDE.U32 R12, R87, R12, R16 ;  /* 0x0000000c570cd225 */ /* 0x000fe200078e0010 */
[----:B------:R-:W-:Y:S01]  /*0840*/  ISETP.GT.U32.OR P1, PT, R56, 0x27f, P1 ;  /* 0x0000027f3800780c */ /* 0x000fe20000f24470 */
[----:B------:R4:W5:Y:S02]  /*0850*/  @!P2 LDG.E R3, desc[UR14][R14.64] ;  /* 0x0000000e0e03a981 */ /* 0x000964000c1e1900 */
[----:B0-----:R-:W-:Y:S01]  /*0860*/  @!P4 IMAD R16, R93, R4, RZ ;  /* 0x000000045d10c224 */ /* 0x001fe200078e02ff */
[----:B------:R-:W-:-:S02]  /*0870*/  ISETP.GE.AND.EX P2, PT, R24, UR13, PT, P6 ;  /* 0x0000000d18007c0c */ /* 0x000fc4000bf46360 */
[----:B------:R-:W-:Y:S01]  /*0880*/  @!P4 MOV R17, R41 ;  /* 0x000000290011c202 */ /* 0x000fe20000000f00 */
[----:B------:R-:W-:Y:S01]  /*0890*/  @!P4 IMAD R25, R86, R5, R16 ;  /* 0x000000055619c224 */ /* 0x000fe200078e0210 */
[----:B------:R-:W-:Y:S02]  /*08a0*/  @!P4 MOV R16, R42 ;  /* 0x0000002a0010c202 */ /* 0x000fe40000000f00 */
[----:B------:R-:W-:Y:S02]  /*08b0*/  ISETP.GT.U32.OR P2, PT, R56, 0x27f, P2 ;  /* 0x0000027f3800780c */ /* 0x000fe40001744470 */
[----:B------:R-:W-:Y:S02]  /*08c0*/  @!P5 IADD3 R5, R13, R21, RZ ;  /* 0x000000150d05d210 */ /* 0x000fe40007ffe0ff */
[----:B--2---:R-:W-:Y:S01]  /*08d0*/  @!P5 LEA R22, P6, R12, R6, 0x1 ;  /* 0x000000060c16d211 */ /* 0x004fe200078c08ff */
[----:B------:R-:W-:Y:S01]  /*08e0*/  @!P4 IMAD.WIDE.U32 R16, R86, R4, R16 ;  /* 0x000000045610c225 */ /* 0x000fe200078e0010 */
[----:B------:R-:W-:Y:S01]  /*08f0*/  HFMA2.MMA R4, -RZ, RZ, 0, 0 ;  /* 0x00000000ff047435 */ /* 0x000fe200000001ff */
[----:B------:R-:W0:Y:S01]  /*0900*/  @!P3 LDC.64 R20, c[0x0][0x220] ;  /* 0x00008800ff14bb82 */ /* 0x000e220000000a00 */
[----:B------:R-:W-:Y:S01]  /*0910*/  @!P5 LEA.HI.X R23, R12, R7, R5, 0x1, P6 ;  /* 0x000000070c17d211 */ /* 0x000fe200030f0c05 */
[----:B------:R-:W-:Y:S01]  /*0920*/  @!P4 IMAD.IADD R5, R17, 0x1, R25 ;  /* 0x000000011105c824 */ /* 0x000fe200078e0219 */
[----:B-1----:R-:W-:-:S05]  /*0930*/  @!P4 LEA R10, P6, R16, R10, 0x1 ;  /* 0x0000000a100ac211 */ /* 0x002fca00078c08ff */
[----:B------:R-:W1:Y:S01]  /*0940*/  @!P1 LDC.64 R6, c[0x0][0x270] ;  /* 0x00009c00ff069b82 */ /* 0x000e620000000a00 */
[----:B------:R-:W-:Y:S01]  /*0950*/  @!P4 LEA.HI.X R11, R16, R11, R5, 0x1, P6 ;  /* 0x0000000b100bc211 */ /* 0x000fe200030f0c05 */
[----:B---3--:R-:W-:Y:S01]  /*0960*/  @!P3 IMAD R12, R27, R8, RZ ;  /* 0x000000081b0cb224 */ /* 0x008fe200078e02ff */
[----:B------:R-:W-:Y:S01]  /*0970*/  HFMA2.MMA R5, -RZ, RZ, 0, 0 ;  /* 0x00000000ff057435 */ /* 0x000fe200000001ff */
[----:B------:R1:W2:Y:S04]  /*0980*/  @!P5 LDG.E R4, desc[UR14][R22.64] ;  /* 0x0000000e1604d981 */ /* 0x0002a8000c1e1900 */
[----:B------:R-:W3:Y:S01]  /*0990*/  @!P2 LDC.64 R16, c[0x0][0x270] ;  /* 0x00009c00ff10ab82 */ /* 0x000ee20000000a00 */
[----:B------:R-:W-:Y:S01]  /*09a0*/  SHF.R.S32.HI R30, RZ, 0x1f, R82 ;  /* 0x0000001fff1e7819 */ /* 0x000fe20000011452 */
[----:B------:R-:W-:Y:S01]  /*09b0*/  @!P3 IMAD R25, R85, R9, R12 ;  /* 0x000000095519b224 */ /* 0x000fe200078e020c */
[----:B------:R-:W-:-:S02]  /*09c0*/  ISETP.GE.U32.AND P6, PT, R82, UR12, PT ;  /* 0x0000000c52007c0c */ /* 0x000fc4000bfc6070 */
[----:B------:R-:W-:Y:S01]  /*09d0*/  SHF.R.S32.HI R29, RZ, 0x1f, R80 ;  /* 0x0000001fff1d7819 */ /* 0x000fe20000011450 */
[----:B------:R3:W2:Y:S01]  /*09e0*/  @!P4 LDG.E R5, desc[UR14][R10.64] ;  /* 0x0000000e0a05c981 */ /* 0x0006a2000c1e1900 */
[----:B------:R-:W-:Y:S01]  /*09f0*/  ISETP.GE.U32.AND P5, PT, R80, UR12, PT ;  /* 0x0000000c50007c0c */ /* 0x000fe2000bfa6070 */
[----:B------:R-:W3:Y:S01]  /*0a00*/  @!P1 LDC.64 R12, c[0x0][0x220] ;  /* 0x00008800ff0c9b82 */ /* 0x000ee20000000a00 */
[----:B----4-:R-:W-:Y:S02]  /*0a10*/  @!P3 MOV R14, R42 ;  /* 0x0000002a000eb202 */ /* 0x010fe40000000f00 */
[----:B------:R-:W-:Y:S02]  /*0a20*/  @!P3 MOV R15, R41 ;  /* 0x00000029000fb202 */ /* 0x000fe40000000f00 */
[----:B------:R-:W-:Y:S02]  /*0a30*/  ISETP.GE.AND.EX P6, PT, R30, UR13, PT, P6 ;  /* 0x0000000d1e007c0c */ /* 0x000fe4000bfc6360 */
[----:B------:R-:W-:Y:S01]  /*0a40*/  ISETP.GE.AND.EX P5, PT, R29, UR13, PT, P5 ;  /* 0x0000000d1d007c0c */ /* 0x000fe2000bfa6350 */
[----:B------:R-:W-:Y:S01]  /*0a50*/  @!P3 IMAD.WIDE.U32 R14, R85, R8, R14 ;  /* 0x00000008550eb225 */ /* 0x000fe200078e000e */
[C---:B------:R-:W-:Y:S01]  /*0a60*/  ISETP.GT.U32.OR P4, PT, R56.reuse, 0x27f, P6 ;  /* 0x0000027f3800780c */ /* 0x040fe20003784470 */
[----:B------:R-:W4:Y:S01]  /*0a70*/  @!P2 LDC.64 R8, c[0x0][0x220] ;  /* 0x00008800ff08ab82 */ /* 0x000f220000000a00 */
[----:B------:R-:W-:Y:S01]  /*0a80*/  ISETP.GT.U32.OR P5, PT, R56, 0x27f, P5 ;  /* 0x0000027f3800780c */ /* 0x000fe20002fa4470 */
[----:B-1----:R-:W-:Y:S01]  /*0a90*/  @!P1 IMAD R22, R26, R6, RZ ;  /* 0x000000061a169224 */ /* 0x002fe200078e02ff */
[----:B------:R-:W-:-:S02]  /*0aa0*/  @!P1 MOV R26, R42 ;  /* 0x0000002a001a9202 */ /* 0x000fc40000000f00 */
[----:B------:R-:W-:Y:S02]  /*0ab0*/  @!P1 MOV R27, R41 ;  /* 0x00000029001b9202 */ /* 0x000fe40000000f00 */
[----:B------:R-:W-:Y:S02]  /*0ac0*/  @!P3 IADD3 R15, R15, R25, RZ ;  /* 0x000000190f0fb210 */ /* 0x000fe40007ffe0ff */
[----:B0-----:R-:W-:Y:S01]  /*0ad0*/  @!P3 LEA R20, P6, R14, R20, 0x1 ;  /* 0x000000140e14b211 */ /* 0x001fe200078c08ff */
[C---:B------:R-:W-:Y:S01]  /*0ae0*/  @!P1 IMAD R7, R84.reuse, R7, R22 ;  /* 0x0000000754079224 */ /* 0x040fe200078e0216 */
[----:B------:R-:W-:Y:S01]  /*0af0*/  @!P2 MOV R25, R41 ;  /* 0x000000290019a202 */ /* 0x000fe20000000f00 */
[----:B------:R-:W-:Y:S01]  /*0b00*/  @!P1 IMAD.WIDE.U32 R26, R84, R6, R26 ;  /* 0x00000006541a9225 */ /* 0x000fe200078e001a */
[----:B------:R-:W-:Y:S01]  /*0b10*/  @!P3 LEA.HI.X R21, R14, R21, R15, 0x1, P6 ;  /* 0x000000150e15b211 */ /* 0x000fe200030f0c0f */
[----:B------:R-:W-:Y:S01]  /*0b20*/  HFMA2.MMA R6, -RZ, RZ, 0, 0 ;  /* 0x00000000ff067435 */ /* 0x000fe200000001ff */
[----:B------:R-:W0:Y:S01]  /*0b30*/  @!P4 LDC.64 R14, c[0x0][0x270] ;  /* 0x00009c00ff0ecb82 */ /* 0x000e220000000a00 */
[----:B---3--:R-:W-:-:S02]  /*0b40*/  @!P2 IMAD R22, R24, R16, RZ ;  /* 0x000000101816a224 */ /* 0x008fc400078e02ff */
[----:B------:R-:W-:-:S05]  /*0b50*/  @!P2 IMAD.MOV.U32 R24, RZ, RZ, R42 ;  /* 0x000000ffff18a224 */ /* 0x000fca00078e002a */
[----:B------:R-:W1:Y:S01]  /*0b60*/  @!P5 LDC.64 R10, c[0x0][0x270] ;  /* 0x00009c00ff0adb82 */ /* 0x000e620000000a00 */
[----:B------:R-:W-:Y:S01]  /*0b70*/  @!P2 IMAD R17, R83, R17, R22 ;  /* 0x000000115311a224 */ /* 0x000fe200078e0216 */
[----:B------:R-:W-:Y:S01]  /*0b80*/  @!P1 IADD3 R7, R27, R7, RZ ;  /* 0x000000071b079210 */ /* 0x000fe20007ffe0ff */
[----:B------:R-:W-:Y:S01]  /*0b90*/  @!P2 IMAD.WIDE.U32 R24, R83, R16, R24 ;  /* 0x000000105318a225 */ /* 0x000fe200078e0018 */
[C---:B------:R-:W-:Y:S01]  /*0ba0*/  @!P1 LEA R22, P6, R26.reuse, R12, 0x1 ;  /* 0x0000000c1a169211 */ /* 0x040fe200078c08ff */
[----:B------:R3:W2:Y:S01]  /*0bb0*/  @!P3 LDG.E R6, desc[UR14][R20.64] ;  /* 0x0000000e1406b981 */ /* 0x0006a2000c1e1900 */
[----:B------:R-:W-:Y:S02]  /*0bc0*/  SHF.R.S32.HI R28, RZ, 0x1f, R79 ;  /* 0x0000001fff1c7819 */ /* 0x000fe4000001144f */
[----:B------:R-:W-:Y:S02]  /*0bd0*/  @!P1 LEA.HI.X R23, R26, R13, R7, 0x1, P6 ;  /* 0x0000000d1a179211 */ /* 0x000fe400030f0c07 */
[----:B------:R-:W-:-:S02]  /*0be0*/  @!P2 IADD3 R12, R25, R17, RZ ;  /* 0x00000011190ca210 */ /* 0x000fc40007ffe0ff */
[----:B------:R-:W-:Y:S01]  /*0bf0*/  ISETP.GE.U32.AND P3, PT, R79, UR12, PT ;  /* 0x0000000c4f007c0c */ /* 0x000fe2000bf66070 */
[----:B------:R-:W1:Y:S01]  /*0c00*/  @!P4 LDC.64 R16, c[0x0][0x220] ;  /* 0x00008800ff10cb82 */ /* 0x000e620000000a00 */
[----:B----4-:R-:W-:Y:S01]  /*0c10*/  @!P2 LEA R26, P6, R24, R8, 0x1 ;  /* 0x00000008181aa211 */ /* 0x010fe200078c08ff */
[----:B------:R-:W-:Y:S01]  /*0c20*/  HFMA2.MMA R7, -RZ, RZ, 0, 0 ;  /* 0x00000000ff077435 */ /* 0x000fe200000001ff */
[----:B------:R-:W-:Y:S02]  /*0c30*/  ISETP.GE.AND.EX P3, PT, R28, UR13, PT, P3 ;  /* 0x0000000d1c007c0c */ /* 0x000fe4000bf66330 */
[----:B------:R-:W-:-:S03]  /*0c40*/  @!P2 LEA.HI.X R27, R24, R9, R12, 0x1, P6 ;  /* 0x00000009181ba211 */ /* 0x000fc600030f0c0c */
[----:B------:R-:W4:Y:S01]  /*0c50*/  @!P5 LDC.64 R12, c[0x0][0x220] ;  /* 0x00008800ff0cdb82 */ /* 0x000f220000000a00 */
[----:B------:R-:W-:Y:S01]  /*0c60*/  ISETP.GT.U32.OR P3, PT, R56, 0x27f, P3 ;  /* 0x0000027f3800780c */ /* 0x000fe20001f64470 */
[----:B0-----:R-:W-:Y:S01]  /*0c70*/  @!P4 IMAD R9, R30, R14, RZ ;  /* 0x0000000e1e09c224 */ /* 0x001fe200078e02ff */
[----:B---3--:R-:W-:Y:S01]  /*0c80*/  @!P4 MOV R20, R42 ;  /* 0x0000002a0014c202 */ /* 0x008fe20000000f00 */
[----:B------:R0:W3:Y:S01]  /*0c90*/  @!P1 LDG.E R7, desc[UR14][R22.64] ;  /* 0x0000000e16079981 */ /* 0x0000e2000c1e1900 */
[----:B-1----:R-:W-:Y:S01]  /*0ca0*/  @!P5 IMAD R24, R29, R10, RZ ;  /* 0x0000000a1d18d224 */ /* 0x002fe200078e02ff */
[----:B------:R-:W-:Y:S02]  /*0cb0*/  @!P4 MOV R21, R41 ;  /* 0x000000290015c202 */ /* 0x000fe40000000f00 */
[----:B------:R-:W-:Y:S02]  /*0cc0*/  SHF.R.S32.HI R29, RZ, 0x1f, R78 ;  /* 0x0000001fff1d7819 */ /* 0x000fe4000001144e */
[----:B------:R-:W-:Y:S01]  /*0cd0*/  ISETP.GE.U32.AND P1, PT, R78, UR12, PT ;  /* 0x0000000c4e007c0c */ /* 0x000fe2000bf26070 */
[C---:B------:R-:W-:Y:S01]  /*0ce0*/  @!P4 IMAD R9, R82.reuse, R15, R9 ;  /* 0x0000000f5209c224 */ /* 0x040fe200078e0209 */
[----:B------:R-:W-:Y:S01]  /*0cf0*/  MOV R8, RZ ;  /* 0x000000ff00087202 */ /* 0x000fe20000000f00 */
[----:B------:R-:W-:Y:S01]  /*0d00*/  @!P4 IMAD.WIDE.U32 R14, R82, R14, R20 ;  /* 0x0000000e520ec225 */ /* 0x000fe200078e0014 */
[----:B0-----:R-:W-:Y:S01]  /*0d10*/  @!P5 MOV R23, R41 ;  /* 0x000000290017d202 */ /* 0x001fe20000000f00 */
[----:B------:R-:W0:Y:S01]  /*0d20*/  @!P3 LDC.64 R20, c[0x0][0x270] ;  /* 0x00009c00ff14bb82 */ /* 0x000e220000000a00 */
[----:B------:R-:W-:Y:S01]  /*0d30*/  ISETP.GE.AND.EX P1, PT, R29, UR13, PT, P1 ;  /* 0x0000000d1d007c0c */ /* 0x000fe2000bf26310 */
[----:B------:R-:W-:Y:S01]  /*0d40*/  @!P5 IMAD.MOV.U32 R22, RZ, RZ, R42 ;  /* 0x000000ffff16d224 */ /* 0x000fe200078e002a */
[----:B------:R-:W-:Y:S01]  /*0d50*/  @!P4 IADD3 R9, R15, R9, RZ ;  /* 0x000000090f09c210 */ /* 0x000fe20007ffe0ff */
[----:B------:R-:W-:Y:S01]  /*0d60*/  @!P5 IMAD R25, R80, R11, R24 ;  /* 0x0000000b5019d224 */ /* 0x000fe200078e0218 */
[----:B------:R-:W-:Y:S01]  /*0d70*/  ISETP.GT.U32.OR P1, PT, R56, 0x27f, P1 ;  /* 0x0000027f3800780c */ /* 0x000fe20000f24470 */
[----:B------:R-:W-:Y:S01]  /*0d80*/  @!P5 IMAD.WIDE.U32 R10, R80, R10, R22 ;  /* 0x0000000a500ad225 */ /* 0x000fe200078e0016 */
[----:B------:R-:W-:Y:S01]  /*0d90*/  @!P4 LEA R16, P6, R14, R16, 0x1 ;  /* 0x000000100e10c211 */ /* 0x000fe200078c08ff */
[----:B------:R1:W3:Y:S01]  /*0da0*/  @!P2 LDG.E R8, desc[UR14][R26.64] ;  /* 0x0000000e1a08a981 */ /* 0x0002e2000c1e1900 */
[----:B------:R-:W-:-:S02]  /*0db0*/  SHF.R.S32.HI R31, RZ, 0x1f, R77 ;  /* 0x0000001fff1f7819 */ /* 0x000fc4000001144d */
[----:B------:R-:W-:Y:S02]  /*0dc0*/  ISETP.GE.U32.AND P2, PT, R77, UR12, PT ;  /* 0x0000000c4d007c0c */ /* 0x000fe4000bf46070 */
[----:B------:R-:W-:Y:S02]  /*0dd0*/  @!P4 LEA.HI.X R17, R14, R17, R9, 0x1, P6 ;  /* 0x000000110e11c211 */ /* 0x000fe400030f0c09 */
[----:B------:R-:W-:Y:S01]  /*0de0*/  @!P5 IADD3 R9, R11, R25, RZ ;  /* 0x000000190b09d210 */ /* 0x000fe20007ffe0ff */
[----:B------:R-:W1:Y:S01]  /*0df0*/  @!P3 LDC.64 R14, c[0x0][0x220] ;  /* 0x00008800ff0ebb82 */ /* 0x000e620000000a00 */
[C---:B----4-:R-:W-:Y:S02]  /*0e00*/  @!P5 LEA R22, P6, R10.reuse, R12, 0x1 ;  /* 0x0000000c0a16d211 */ /* 0x050fe400078c08ff */
[----:B------:R-:W-:Y:S02]  /*0e10*/  ISETP.GE.AND.EX P2, PT, R31, UR13, PT, P2 ;  /* 0x0000000d1f007c0c */ /* 0x000fe4000bf46320 */
[----:B------:R-:W-:Y:S01]  /*0e20*/  @!P5 LEA.HI.X R23, R10, R13, R9, 0x1, P6 ;  /* 0x0000000d0a17d211 */ /* 0x000fe200030f0c09 */
[----:B------:R-:W-:Y:S01]  /*0e30*/  HFMA2.MMA R9, -RZ, RZ, 0, 0 ;  /* 0x00000000ff097435 */ /* 0x000fe200000001ff */
[----:B------:R-:W-:Y:S01]  /*0e40*/  ISETP.GT.U32.OR P2, PT, R56, 0x27f, P2 ;  /* 0x0000027f3800780c */ /* 0x000fe20001744470 */
[----:B------:R-:W4:Y:S01]  /*0e50*/  @!P1 LDC.64 R12, c[0x0][0x270] ;  /* 0x00009c00ff0c9b82 */ /* 0x000f220000000a00 */
[----:B0-----:R-:W-:-:S07]  /*0e60*/  @!P3 IMAD R24, R28, R20, RZ ;  /* 0x000000141c18b224 */ /* 0x001fce00078e02ff */
[----:B------:R0:W3:Y:S01]  /*0e70*/  @!P4 LDG.E R9, desc[UR14][R16.64] ;  /* 0x0000000e1009c981 */ /* 0x0000e2000c1e1900 */
[----:B------:R-:W-:-:S03]  /*0e80*/  @!P3 IMAD R11, R79, R21, R24 ;  /* 0x000000154f0bb224 */ /* 0x000fc600078e0218 */
[----:B-1----:R-:W1:Y:S01]  /*0e90*/  @!P2 LDC.64 R26, c[0x0][0x270] ;  /* 0x00009c00ff1aab82 */ /* 0x002e620000000a00 */
[----:B0-----:R-:W-:Y:S02]  /*0ea0*/  @!P3 MOV R16, R42 ;  /* 0x0000002a0010b202 */ /* 0x001fe40000000f00 */
[----:B------:R-:W-:-:S05]  /*0eb0*/  @!P3 MOV R17, R41 ;  /* 0x000000290011b202 */ /* 0x000fca0000000f00 */
[----:B------:R-:W0:Y:S01]  /*0ec0*/  @!P2 LDC.64 R24, c[0x0][0x220] ;  /* 0x00008800ff18ab82 */ /* 0x000e220000000a00 */
[----:B------:R-:W-:Y:S01]  /*0ed0*/  MOV R10, RZ ;  /* 0x000000ff000a7202 */ /* 0x000fe20000000f00 */
[----:B------:R-:W-:Y:S01]  /*0ee0*/  @!P3 IMAD.WIDE.U32 R20, R79, R20, R16 ;  /* 0x000000144f14b225 */ /* 0x000fe200078e0010 */
[----:B------:R-:W-:Y:S02]  /*0ef0*/  SHF.R.S32.HI R28, RZ, 0x1f, R76 ;  /* 0x0000001fff1c7819 */ /* 0x000fe4000001144c */
[----:B------:R-:W-:-:S03]  /*0f00*/  ISETP.GE.U32.AND P4, PT, R76, UR12, PT ;  /* 0x0000000c4c007c0c */ /* 0x000fc6000bf86070 */
[----:B------:R-:W0:Y:S01]  /*0f10*/  @!P1 LDC.64 R16, c[0x0][0x220] ;  /* 0x00008800ff109b82 */ /* 0x000e220000000a00 */
[----:B------:R-:W-:Y:S01]  /*0f20*/  @!P3 IMAD.IADD R11, R21, 0x1, R11 ;  /* 0x00000001150bb824 */ /* 0x000fe200078e020b */
[----:B------:R-:W-:Y:S01]  /*0f30*/  @!P3 LEA R14, P6, R20, R14, 0x1 ;  /* 0x0000000e140eb211 */ /* 0x000fe200078c08ff */
[----:B------:R1:W3:Y:S01]  /*0f40*/  @!P5 LDG.E R10, desc[UR14][R22.64] ;  /* 0x0000000e160ad981 */ /* 0x0002e2000c1e1900 */
[----:B------:R-:W-:Y:S02]  /*0f50*/  ISETP.GE.AND.EX P4, PT, R28, UR13, PT, P4 ;  /* 0x0000000d1c007c0c */ /* 0x000fe4000bf86340 */
[----:B------:R-:W-:Y:S02]  /*0f60*/  SHF.R.S32.HI R35, RZ, 0x1f, R75 ;  /* 0x0000001fff237819 */ /* 0x000fe4000001144b */
[----:B------:R-:W-:Y:S02]  /*0f70*/  ISETP.GE.U32.AND P5, PT, R75, UR12, PT ;  /* 0x0000000c4b007c0c */ /* 0x000fe4000bfa6070 */
[----:B------:R-:W-:Y:S01]  /*0f80*/  @!P3 LEA.HI.X R15, R20, R15, R11, 0x1, P6 ;  /* 0x0000000f140fb211 */ /* 0x000fe200030f0c0b */
[----:B----4-:R-:W-:Y:S01]  /*0f90*/  @!P1 IMAD R20, R29, R12, RZ ;  /* 0x0000000c1d149224 */ /* 0x010fe200078e02ff */
[----:B------:R-:W-:Y:S01]  /*0fa0*/  ISETP.GT.U32.OR P4, PT, R56, 0x27f, P4 ;  /* 0x0000027f3800780c */ /* 0x000fe20002784470 */
[----:B------:R-:W-:Y:S01]  /*0fb0*/  HFMA2.MMA R11, -RZ, RZ, 0, 0 ;  /* 0x00000000ff0b7435 */ /* 0x000fe200000001ff */
[----:B------:R-:W-:Y:S01]  /*0fc0*/  ISETP.GE.AND.EX P5, PT, R35, UR13, PT, P5 ;  /* 0x0000000d23007c0c */ /* 0x000fe2000bfa6350 */
[----:B------:R-:W-:Y:S01]  /*0fd0*/  @!P1 IMAD R29, R78, R13, R20 ;  /* 0x0000000d4e1d9224 */ /* 0x000fe200078e0214 */
[----:B------:R-:W-:-:S02]  /*0fe0*/  @!P1 MOV R20, R42 ;  /* 0x0000002a00149202 */ /* 0x000fc40000000f00 */
[-C--:B------:R-:W-:Y:S02]  /*0ff0*/  @!P1 MOV R21, R41.reuse ;  /* 0x0000002900159202 */ /* 0x080fe40000000f00 */
[----:B------:R-:W-:Y:S01]  /*1000*/  ISETP.GT.U32.OR P5, PT, R56, 0x27f, P5 ;  /* 0x0000027f3800780c */ /* 0x000fe20002fa4470 */
[----:B-1----:R-:W-:Y:S02]  /*1010*/  @!P2 IMAD R22, R31, R26, RZ ;  /* 0x0000001a1f16a224 */ /* 0x002fe400078e02ff */
[----:B------:R-:W-:Y:S01]  /*1020*/  @!P1 IMAD.WIDE.U32 R12, R78, R12, R20 ;  /* 0x0000000c4e0c9225 */ /* 0x000fe200078e0014 */
[----:B------:R-:W-:Y:S01]  /*1030*/  @!P2 MOV R20, R42 ;  /* 0x0000002a0014a202 */ /* 0x000fe20000000f00 */
[----:B------:R1:W4:Y:S01]  /*1040*/  @!P3 LDG.E R11, desc[UR14][R14.64] ;  /* 0x0000000e0e0bb981 */ /* 0x000322000c1e1900 */
[----:B------:R-:W-:Y:S01]  /*1050*/  @!P2 MOV R21, R41 ;  /* 0x000000290015a202 */ /* 0x000fe20000000f00 */
[----:B------:R-:W-:Y:S01]  /*1060*/  @!P2 IMAD R31, R77, R27, R22 ;  /* 0x0000001b4d1fa224 */ /* 0x000fe200078e0216 */
[----:B------:R-:W-:-:S02]  /*1070*/  IADD3 R30, R0, 0x70, RZ ;  /* 0x00000070001e7810 */ /* 0x000fc40007ffe0ff */
[----:B------:R-:W-:Y:S01]  /*1080*/  @!P1 IADD3 R13, R13, R29, RZ ;  /* 0x0000001d0d0d9210 */ /* 0x000fe20007ffe0ff */
[----:B------:R-:W-:Y:S01]  /*1090*/  @!P2 IMAD.WIDE.U32 R26, R77, R26, R20 ;  /* 0x0000001a4d1aa225 */ /* 0x000fe200078e0014 */
[----:B0-----:R-:W-:Y:S01]  /*10a0*/  @!P1 LEA R16, P6, R12, R16, 0x1 ;  /* 0x000000100c109211 */ /* 0x001fe200078c08ff */
[----:B------:R-:W0:Y:S01]  /*10b0*/  @!P5 LDC.64 R22, c[0x0][0x270] ;  /* 0x00009c00ff16db82 */ /* 0x000e220000000a00 */
[----:B------:R-:W-:-:S07]  /*10c0*/  ISETP.GE.U32.AND P3, PT, R30, UR12, PT ;  /* 0x0000000c1e007c0c */ /* 0x000fce000bf66070 */
[----:B-1----:R-:W1:Y:S01]  /*10d0*/  @!P4 LDC.64 R14, c[0x0][0x270] ;  /* 0x00009c00ff0ecb82 */ /* 0x002e620000000a00 */
[----:B------:R-:W-:Y:S02]  /*10e0*/  SHF.R.S32.HI R33, RZ, 0x1f, R30 ;  /* 0x0000001fff217819 */ /* 0x000fe4000001141e */
[----:B------:R-:W-:Y:S01]  /*10f0*/  @!P1 LEA.HI.X R17, R12, R17, R13, 0x1, P6 ;  /* 0x000000110c119211 */ /* 0x000fe200030f0c0d */
[----:B------:R-:W-:Y:S01]  /*1100*/  IMAD.MOV.U32 R12, RZ, RZ, RZ ;  /* 0x000000ffff0c7224 */ /* 0x000fe200078e00ff */
[----:B------:R-:W-:Y:S02]  /*1110*/  @!P2 IADD3 R13, R27, R31, RZ ;  /* 0x0000001f1b0da210 */ /* 0x000fe40007ffe0ff */
[C---:B------:R-:W-:Y:S01]  /*1120*/  @!P2 LEA R24, P6, R26.reuse, R24, 0x1 ;  /* 0x000000181a18a211 */ /* 0x040fe200078c08ff */
[----:B------:R-:W5:Y:S01]  /*1130*/  @!P4 LDC.64 R20, c[0x0][0x220] ;  /* 0x00008800ff14cb82 */ /* 0x000f620000000a00 */
[----:B------:R-:W-:Y:S01]  /*1140*/  ISETP.GE.AND.EX P3, PT, R33, UR13, PT, P3 ;  /* 0x0000000d21007c0c */ /* 0x000fe2000bf66330 */
[----:B------:R0:W4:Y:S01]  /*1150*/  @!P1 LDG.E R12, desc[UR14][R16.64] ;  /* 0x0000000e100c9981 */ /* 0x000122000c1e1900 */
[----:B------:R-:W-:Y:S01]  /*1160*/  @!P2 LEA.HI.X R25, R26, R25, R13, 0x1, P6 ;  /* 0x000000191a19a211 */ /* 0x000fe200030f0c0d */
[----:B------:R-:W-:Y:S01]  /*1170*/  HFMA2.MMA R13, -RZ, RZ, 0, 0 ;  /* 0x00000000ff0d7435 */ /* 0x000fe200000001ff */
[----:B------:R-:W-:-:S02]  /*1180*/  ISETP.GT.U32.OR P3, PT, R56, 0x27f, P3 ;  /* 0x0000027f3800780c */ /* 0x000fc40001f64470 */
[----:B------:R-:W-:Y:S01]  /*1190*/  IADD3 R32, R0, 0x78, RZ ;  /* 0x0000007800207810 */ /* 0x000fe20007ffe0ff */
[----:B0-----:R-:W0:Y:S06]  /*11a0*/  @!P5 LDC.64 R16, c[0x0][0x220] ;  /* 0x00008800ff10db82 */ /* 0x001e2c0000000a00 */
[----:B------:R1:W4:Y:S01]  /*11b0*/  @!P2 LDG.E R13, desc[UR14][R24.64] ;  /* 0x0000000e180da981 */ /* 0x000322000c1e1900 */
[----:B------:R-:W-:Y:S01]  /*11c0*/  ISETP.GE.U32.AND P2, PT, R32, UR12, PT ;  /* 0x0000000c20007c0c */ /* 0x000fe2000bf46070 */
[----:B-1----:R-:W-:Y:S01]  /*11d0*/  @!P4 IMAD R26, R28, R14, RZ ;  /* 0x0000000e1c1ac224 */ /* 0x002fe200078e02ff */
[----:B------:R-:W-:-:S03]  /*11e0*/  SHF.R.S32.HI R34, RZ, 0x1f, R32 ;  /* 0x0000001fff227819 */ /* 0x000fc60000011420 */
[----:B------:R-:W-:Y:S01]  /*11f0*/  @!P4 IMAD R27, R76, R15, R26 ;  /* 0x0000000f4c1bc224 */ /* 0x000fe200078e021a */
[----:B------:R-:W1:Y:S01]  /*1200*/  @!P3 LDC.64 R28, c[0x0][0x270] ;  /* 0x00009c00ff1cbb82 */ /* 0x000e620000000a00 */
[----:B------:R-:W-:Y:S02]  /*1210*/  @!P4 MOV R24, R42 ;  /* 0x0000002a0018c202 */ /* 0x000fe40000000f00 */
[-C--:B------:R-:W-:Y:S01]  /*1220*/  @!P4 MOV R25, R41.reuse ;  /* 0x000000290019c202 */ /* 0x080fe20000000f00 */
[----:B------:R-:W-:Y:S01]  /*1230*/  @!P5 IMAD R26, R35, R22, RZ ;  /* 0x00000016231ad224 */ /* 0x000fe200078e02ff */
[----:B------:R-:W-:Y:S01]  /*1240*/  ISETP.GE.AND.EX P2, PT, R34, UR13, PT, P2 ;  /* 0x0000000d22007c0c */ /* 0x000fe2000bf46320 */
[----:B------:R-:W-:Y:S01]  /*1250*/  @!P4 IMAD.WIDE.U32 R14, R76, R14, R24 ;  /* 0x0000000e4c0ec225 */ /* 0x000fe200078e0018 */
[----:B------:R-:W-:Y:S02]  /*1260*/  @!P5 MOV R25, R41 ;  /* 0x000000290019d202 */ /* 0x000fe40000000f00 */
[----:B------:R-:W-:Y:S01]  /*1270*/  IADD3 R45, R0, 0x80, RZ ;  /* 0x00000080002d7810 */ /* 0x000fe20007ffe0ff */
[----:B------:R-:W-:Y:S01]  /*1280*/  @!P5 IMAD.MOV.U32 R24, RZ, RZ, R42 ;  /* 0x000000ffff18d224 */ /* 0x000fe200078e002a */
[----:B------:R-:W-:Y:S01]  /*1290*/  ISETP.GT.U32.OR P2, PT, R56, 0x27f, P2 ;  /* 0x0000027f3800780c */ /* 0x000fe20001744470 */
[----:B------:R-:W-:Y:S01]  /*12a0*/  @!P5 IMAD R35, R75, R23, R26 ;  /* 0x000000174b23d224 */ /* 0x000fe200078e021a */
[----:B------:R-:W-:Y:S01]  /*12b0*/  @!P4 IADD3 R15, R15, R27, RZ ;  /* 0x0000001b0f0fc210 */ /* 0x000fe20007ffe0ff */
[----:B------:R-:W-:Y:S01]  /*12c0*/  @!P5 IMAD.WIDE.U32 R22, R75, R22, R24 ;  /* 0x000000164b16d225 */ /* 0x000fe200078e0018 */
[----:B-----5:R-:W-:Y:S01]  /*12d0*/  @!P4 LEA R20, P6, R14, R20, 0x1 ;  /* 0x000000140e14c211 */ /* 0x020fe200078c08ff */
[----:B------:R-:W5:Y:S01]  /*12e0*/  @!P3 LDC.64 R24, c[0x0][0x220] ;  /* 0x00008800ff18bb82 */ /* 0x000f620000000a00 */
[----:B------:R-:W-:-:S02]  /*12f0*/  ISETP.GE.U32.AND P1, PT, R45, UR12, PT ;  /* 0x0000000c2d007c0c */ /* 0x000fc4000bf26070 */
[----:B------:R-:W-:Y:S02]  /*1300*/  SHF.R.S32.HI R31, RZ, 0x1f, R45 ;  /* 0x0000001fff1f7819 */ /* 0x000fe4000001142d */
[----:B------:R-:W-:Y:S02]  /*1310*/  @!P4 LEA.HI.X R21, R14, R21, R15, 0x1, P6 ;  /* 0x000000150e15c211 */ /* 0x000fe400030f0c0f */
[----:B------:R-:W-:Y:S01]  /*1320*/  ISETP.GE.AND.EX P1, PT, R31, UR13, PT, P1 ;  /* 0x0000000d1f007c0c */ /* 0x000fe2000bf26310 */
[----:B------:R-:W2:Y:S01]  /*1330*/  @!P2 LDC.64 R26, c[0x0][0x270] ;  /* 0x00009c00ff1aab82 */ /* 0x000ea20000000a00 */
[----:B------:R-:W-:Y:S02]  /*1340*/  @!P5 IADD3 R15, R23, R35, RZ ;  /* 0x00000023170fd210 */ /* 0x000fe40007ffe0ff */
[----:B0-----:R-:W-:Y:S02]  /*1350*/  @!P5 LEA R16, P6, R22, R16, 0x1 ;  /* 0x000000101610d211 */ /* 0x001fe400078c08ff */
[----:B------:R-:W-:-:S02]  /*1360*/  ISETP.GT.U32.OR P1, PT, R56, 0x27f, P1 ;  /* 0x0000027f3800780c */ /* 0x000fc40000f24470 */
[----:B------:R-:W-:Y:S02]  /*1370*/  @!P5 LEA.HI.X R17, R22, R17, R15, 0x1, P6 ;  /* 0x000000111611d211 */ /* 0x000fe400030f0c0f */
[----:B------:R-:W-:Y:S02]  /*1380*/  CS2R R14, SRZ ;  /* 0x00000000000e7805 */ /* 0x000fe4000001ff00 */
[----:B------:R-:W-:Y:S01]  /*1390*/  IADD3 R39, R0, 0x88, RZ ;  /* 0x0000008800277810 */ /* 0x000fe20007ffe0ff */
[----:B-1----:R-:W-:Y:S01]  /*13a0*/  @!P3 IMAD R33, R33, R28, RZ ;  /* 0x0000001c2121b224 */ /* 0x002fe200078e02ff */
[----:B------:R-:W0:Y:S02]  /*13b0*/  @!P2 LDC.64 R22, c[0x0][0x220] ;  /* 0x00008800ff16ab82 */ /* 0x000e240000000a00 */
[----:B------:R1:W4:Y:S01]  /*13c0*/  @!P5 LDG.E R15, desc[UR14][R16.64] ;  /* 0x0000000e100fd981 */ /* 0x000322000c1e1900 */
[----:B------:R-:W-:Y:S02]  /*13d0*/  ISETP.GE.U32.AND P5, PT, R39, UR12, PT ;  /* 0x0000000c27007c0c */ /* 0x000fe4000bfa6070 */
[----:B------:R-:W-:Y:S01]  /*13e0*/  SHF.R.S32.HI R46, RZ, 0x1f, R39 ;  /* 0x0000001fff2e7819 */ /* 0x000fe20000011427 */
[----:B------:R5:W4:Y:S01]  /*13f0*/  @!P4 LDG.E R14, desc[UR14][R20.64] ;  /* 0x0000000e140ec981 */ /* 0x000b22000c1e1900 */
[----:B------:R-:W-:Y:S01]  /*1400*/  @!P3 IMAD R33, R30, R29, R33 ;  /* 0x0000001d1e21b224 */ /* 0x000fe200078e0221 */
[----:B-1----:R-:W-:-:S02]  /*1410*/  @!P3 MOV R16, R42 ;  /* 0x0000002a0010b202 */ /* 0x002fc40000000f00 */
[----:B------:R-:W-:Y:S01]  /*1420*/  @!P3 MOV R17, R41 ;  /* 0x000000290011b202 */ /* 0x000fe20000000f00 */
[----:B-----5:R-:W1:Y:S01]  /*1430*/  @!P1 LDC.64 R20, c[0x0][0x270] ;  /* 0x00009c00ff149b82 */ /* 0x020e620000000a00 */
[----:B------:R-:W-:Y:S01]  /*1440*/  ISETP.GE.AND.EX P5, PT, R46, UR13, PT, P5 ;  /* 0x0000000d2e007c0c */ /* 0x000fe2000bfa6350 */
[----:B------:R-:W-:Y:S01]  /*1450*/  @!P3 IMAD.WIDE.U32 R28, R30, R28, R16 ;  /* 0x0000001c1e1cb225 */ /* 0x000fe200078e0010 */
[----:B------:R-:W-:Y:S01]  /*1460*/  HFMA2.MMA R16, -RZ, RZ, 0, 0 ;  /* 0x00000000ff107435 */ /* 0x000fe200000001ff */
[----:B------:R-:W-:Y:S02]  /*1470*/  IADD3 R37, R0, 0x90, RZ ;  /* 0x0000009000257810 */ /* 0x000fe40007ffe0ff */
[----:B------:R-:W-:Y:S02]  /*1480*/  ISETP.GT.U32.OR P5, PT, R56, 0x27f, P5 ;  /* 0x0000027f3800780c */ /* 0x000fe40002fa4470 */
[----:B------:R-:W-:Y:S02]  /*1490*/  ISETP.GE.U32.AND P4, PT, R37, UR12, PT ;  /* 0x0000000c25007c0c */ /* 0x000fe4000bf86070 */
[----:B------:R-:W-:Y:S01]  /*14a0*/  SHF.R.S32.HI R36, RZ, 0x1f, R37 ;  /* 0x0000001fff247819 */ /* 0x000fe20000011425 */
[----:B------:R-:W-:Y:S01]  /*14b0*/  @!P3 IMAD.IADD R17, R29, 0x1, R33 ;  /* 0x000000011d11b824 */ /* 0x000fe200078e0221 */
[----:B------:R-:W-:Y:S01]  /*14c0*/  @!P3 LEA R24, P6, R28, R24, 0x1 ;  /* 0x000000181c18b211 */ /* 0x000fe200078c08ff */
[----:B------:R5:W3:Y:S01]  /*14d0*/  @P0 LDG.E R16, desc[UR14][R18.64] ;  /* 0x0000000e12100981 */ /* 0x000ae2000c1e1900 */
[----:B--2---:R-:W-:Y:S01]  /*14e0*/  @!P2 IMAD R34, R34, R26, RZ ;  /* 0x0000001a2222a224 */ /* 0x004fe200078e02ff */
[----:B------:R-:W-:-:S02]  /*14f0*/  ISETP.GE.AND.EX P4, PT, R36, UR13, PT, P4 ;  /* 0x0000000d24007c0c */ /* 0x000fc4000bf86340 */
[----:B------:R-:W-:Y:S01]  /*1500*/  @!P3 LEA.HI.X R25, R28, R25, R17, 0x1, P6 ;  /* 0x000000191c19b211 */ /* 0x000fe200030f0c11 */
[----:B------:R-:W-:Y:S01]  /*1510*/  @!P2 IMAD R33, R32, R27, R34 ;  /* 0x0000001b2021a224 */ /* 0x000fe200078e0222 */
[----:B-----5:R-:W-:Y:S02]  /*1520*/  @!P2 MOV R18, R42 ;  /* 0x0000002a0012a202 */ /* 0x020fe40000000f00 */
[----:B------:R-:W-:Y:S01]  /*1530*/  @!P2 MOV R19, R41 ;  /* 0x000000290013a202 */ /* 0x000fe20000000f00 */
[----:B------:R-:W-:Y:S01]  /*1540*/  HFMA2.MMA R17, -RZ, RZ, 0, 0 ;  /* 0x00000000ff117435 */ /* 0x000fe200000001ff */
[----:B------:R-:W-:Y:S01]  /*1550*/  ISETP.GT.U32.OR P4, PT, R56, 0x27f, P4 ;  /* 0x0000027f3800780c */ /* 0x000fe20002784470 */
[----:B------:R-:W2:Y:S01]  /*1560*/  @!P1 LDC.64 R28, c[0x0][0x220] ;  /* 0x00008800ff1c9b82 */ /* 0x000ea20000000a00 */
[----:B------:R-:W-:-:S07]  /*1570*/  @!P2 IMAD.WIDE.U32 R18, R32, R26, R18 ;  /* 0x0000001a2012a225 */ /* 0x000fce00078e0012 */
[----:B------:R-:W5:Y:S01]  /*1580*/  @!P5 LDC.64 R26, c[0x0][0x270] ;  /* 0x00009c00ff1adb82 */ /* 0x000f620000000a00 */
[----:B-1----:R-:W-:Y:S01]  /*1590*/  @!P1 IMAD R30, R31, R20, RZ ;  /* 0x000000141f1e9224 */ /* 0x002fe200078e02ff */
[----:B------:R-:W-:Y:S01]  /*15a0*/  @!P2 IADD3 R19, R19, R33, RZ ;  /* 0x000000211313a210 */ /* 0x000fe20007ffe0ff */
[----:B------:R1:W4:Y:S01]  /*15b0*/  @!P3 LDG.E R17, desc[UR14][R24.64] ;  /* 0x0000000e1811b981 */ /* 0x000322000c1e1900 */
[----:B0-----:R-:W-:Y:S02]  /*15c0*/  @!P2 LEA R22, P6, R18, R22, 0x1 ;  /* 0x000000161216a211 */ /* 0x001fe400078c08ff */
[----:B------:R-:W-:Y:S02]  /*15d0*/  IADD3 R35, R0, 0x98, RZ ;  /* 0x0000009800237810 */ /* 0x000fe40007ffe0ff */
[----:B------:R-:W-:Y:S01]  /*15e0*/  @!P2 LEA.HI.X R23, R18, R23, R19, 0x1, P6 ;  /* 0x000000171217a211 */ /* 0x000fe200030f0c13 */
[----:B------:R-:W-:Y:S01]  /*15f0*/  @!P1 IMAD R19, R45, R21, R30 ;  /* 0x000000152d139224 */ /* 0x000fe200078e021e */
[----:B------:R-:W-:Y:S01]  /*1600*/  ISETP.GE.U32.AND P3, PT, R35, UR12, PT ;  /* 0x0000000c23007c0c */ /* 0x000fe2000bf66070 */
[----:B------:R-:W0:Y:S01]  /*1610*/  @!P4 LDC.64 R30, c[0x0][0x270] ;  /* 0x00009c00ff1ecb82 */ /* 0x000e220000000a00 */
[----:B------:R-:W-:-:S02]  /*1620*/  SHF.R.S32.HI R44, RZ, 0x1f, R35 ;  /* 0x0000001fff2c7819 */ /* 0x000fc40000011423 */
[----:B------:R-:W-:-:S05]  /*1630*/  IADD3 R34, R0, 0xa0, RZ ;  /* 0x000000a000227810 */ /* 0x000fca0007ffe0ff */
[----:B-1----:R-:W1:Y:S01]  /*1640*/  @!P5 LDC.64 R24, c[0x0][0x220] ;  /* 0x00008800ff18db82 */ /* 0x002e620000000a00 */
[----:B------:R-:W-:Y:S01]  /*1650*/  ISETP.GE.AND.EX P3, PT, R44, UR13, PT, P3 ;  /* 0x0000000d2c007c0c */ /* 0x000fe2000bf66330 */
[----:B------:R-:W-:Y:S01]  /*1660*/  @!P1 IMAD.MOV.U32 R32, RZ, RZ, R42 ;  /* 0x000000ffff209224 */ /* 0x000fe200078e002a */
[-C--:B------:R-:W-:Y:S02]  /*1670*/  @!P1 MOV R33, R41.reuse ;  /* 0x0000002900219202 */ /* 0x080fe40000000f00 */
[----:B------:R-:W-:Y:S02]  /*1680*/  MOV R18, RZ ;  /* 0x000000ff00127202 */ /* 0x000fe40000000f00 */
[----:B------:R-:W-:Y:S02]  /*1690*/  ISETP.GE.U32.AND P6, PT, R34, UR12, PT ;  /* 0x0000000c22007c0c */ /* 0x000fe4000bfc6070 */
[----:B------:R-:W-:Y:S02]  /*16a0*/  SHF.R.S32.HI R38, RZ, 0x1f, R34 ;  /* 0x0000001fff267819 */ /* 0x000fe40000011422 */
[----:B------:R-:W-:Y:S01]  /*16b0*/  ISETP.GT.U32.OR P3, PT, R56, 0x27f, P3 ;  /* 0x0000027f3800780c */ /* 0x000fe20001f64470 */
[----:B------:R-:W-:Y:S01]  /*16c0*/  @!P1 IMAD.WIDE.U32 R20, R45, R20, R32 ;  /* 0x000000142d149225 */ /* 0x000fe200078e0020 */
[----:B------:R-:W-:Y:S01]  /*16d0*/  ISETP.GE.AND.EX P6, PT, R38, UR13, PT, P6 ;  /* 0x0000000d26007c0c */ /* 0x000fe2000bfc6360 */
[----:B------:R2:W4:Y:S01]  /*16e0*/  @!P2 LDG.E R18, desc[UR14][R22.64] ;  /* 0x0000000e1612a981 */ /* 0x000522000c1e1900 */
[----:B------:R-:W-:Y:S01]  /*16f0*/  @!P5 MOV R32, R42 ;  /* 0x0000002a0020d202 */ /* 0x000fe20000000f00 */
[----:B-----5:R-:W-:Y:S01]  /*1700*/  @!P5 IMAD R46, R46, R26, RZ ;  /* 0x0000001a2e2ed224 */ /* 0x020fe200078e02ff */
[----:B------:R-:W-:-:S02]  /*1710*/  @!P5 MOV R33, R41 ;  /* 0x000000290021d202 */ /* 0x000fc40000000f00 */
[----:B------:R-:W-:Y:S01]  /*1720*/  ISETP.GT.U32.OR P2, PT, R56, 0x27f, P6 ;  /* 0x0000027f3800780c */ /* 0x000fe20003744470 */
[----:B------:R-:W-:Y:S01]  /*1730*/  @!P5 IMAD R45, R39, R27, R46 ;  /* 0x0000001b272dd224 */ /* 0x000fe200078e022e */
[----:B------:R-:W-:Y:S01]  /*1740*/  @!P1 IADD3 R19, R21, R19, RZ ;  /* 0x0000001315139210 */ /* 0x000fe20007ffe0ff */
[----:B--2---:R-:W2:Y:S01]  /*1750*/  @!P4 LDC.64 R22, c[0x0][0x220] ;  /* 0x00008800ff16cb82 */ /* 0x004ea20000000a00 */
[----:B------:R-:W-:Y:S01]  /*1760*/  @!P1 LEA R28, P6, R20, R28, 0x1 ;  /* 0x0000001c141c9211 */ /* 0x000fe200078c08ff */
[----:B------:R-:W-:-:S03]  /*1770*/  @!P5 IMAD.WIDE.U32 R26, R39, R26, R32 ;  /* 0x0000001a271ad225 */ /* 0x000fc600078e0020 */
[----:B------:R-:W-:Y:S01]  /*1780*/  @!P1 LEA.HI.X R29, R20, R29, R19, 0x1, P6 ;  /* 0x0000001d141d9211 */ /* 0x000fe200030f0c13 */
[----:B------:R-:W-:Y:S02]  /*1790*/  HFMA2.MMA R19, -RZ, RZ, 0, 0 ;  /* 0x00000000ff137435 */ /* 0x000fe400000001ff */
[----:B------:R-:W5:Y:S01]  /*17a0*/  @!P3 LDC.64 R20, c[0x0][0x270] ;  /* 0x00009c00ff14bb82 */ /* 0x000f620000000a00 */
[----:B------:R-:W-:Y:S02]  /*17b0*/  @!P5 IADD3 R27, R27, R45, RZ ;  /* 0x0000002d1b1bd210 */ /* 0x000fe40007ffe0ff */
[----:B-1----:R-:W-:Y:S01]  /*17c0*/  @!P5 LEA R24, P6, R26, R24, 0x1 ;  /* 0x000000181a18d211 */ /* 0x002fe200078c08ff */
[----:B0-----:R-:W-:-:S03]  /*17d0*/  @!P4 IMAD R36, R36, R30, RZ ;  /* 0x0000001e2424c224 */ /* 0x001fc600078e02ff */
[----:B------:R-:W-:Y:S01]  /*17e0*/  @!P5 LEA.HI.X R25, R26, R25, R27, 0x1, P6 ;  /* 0x000000191a19d211 */ /* 0x000fe200030f0c1b */
[C---:B------:R-:W-:Y:S01]  /*17f0*/  @!P4 IMAD R33, R37.reuse, R31, R36 ;  /* 0x0000001f2521c224 */ /* 0x040fe200078e0224 */
[----:B------:R-:W-:Y:S01]  /*1800*/  @!P4 MOV R27, R41 ;  /* 0x00000029001bc202 */ /* 0x000fe20000000f00 */
[----:B------:R-:W-:Y:S01]  /*1810*/  @!P4 IMAD.MOV.U32 R26, RZ, RZ, R42 ;  /* 0x000000ffff1ac224 */ /* 0x000fe200078e002a */
[----:B------:R-:W-:Y:S01]  /*1820*/  IADD3 R36, R0, 0xa8, RZ ;  /* 0x000000a800247810 */ /* 0x000fe20007ffe0ff */
[----:B------:R0:W4:Y:S01]  /*1830*/  @!P1 LDG.E R19, desc[UR14][R28.64] ;  /* 0x0000000e1c139981 */ /* 0x000122000c1e1900 */
[----:B------:R-:W-:Y:S01]  /*1840*/  HFMA2.MMA R32, -RZ, RZ, 0, 0 ;  /* 0x00000000ff207435 */ /* 0x000fe200000001ff */
[----:B------:R-:W-:Y:S01]  /*1850*/  @!P4 IMAD.WIDE.U32 R30, R37, R30, R26 ;  /* 0x0000001e251ec225 */ /* 0x000fe200078e001a */
[----:B------:R-:W-:Y:S01]  /*1860*/  ISETP.GE.U32.AND P1, PT, R36, UR12, PT ;  /* 0x0000000c24007c0c */ /* 0x000fe2000bf26070 */
[----:B------:R-:W1:Y:S01]  /*1870*/  @!P3 LDC.64 R26, c[0x0][0x220] ;  /* 0x00008800ff1abb82 */ /* 0x000e620000000a00 */
[----:B------:R-:W-:-:S02]  /*1880*/  SHF.R.S32.HI R46, RZ, 0x1f, R36 ;  /* 0x0000001fff2e7819 */ /* 0x000fc40000011424 */
[----:B------:R-:W-:Y:S02]  /*1890*/  @!P4 IADD3 R31, R31, R33, RZ ;  /* 0x000000211f1fc210 */ /* 0x000fe40007ffe0ff */
[----:B--2---:R-:W-:-:S03]  /*18a0*/  @!P4 LEA R22, P6, R30, R22, 0x1 ;  /* 0x000000161e16c211 */ /* 0x004fc600078c08ff */
[----:B0-----:R-:W0:Y:S01]  /*18b0*/  @!P2 LDC.64 R28, c[0x0][0x270] ;  /* 0x00009c00ff1cab82 */ /* 0x001e220000000a00 */
[----:B------:R-:W-:Y:S01]  /*18c0*/  ISETP.GE.AND.EX P1, PT, R46, UR13, PT, P1 ;  /* 0x0000000d2e007c0c */ /* 0x000fe2000bf26310 */
[----:B------:R2:W4:Y:S01]  /*18d0*/  @!P5 LDG.E R32, desc[UR14][R24.64] ;  /* 0x0000000e1820d981 */ /* 0x000522000c1e1900 */
[----:B------:R-:W-:Y:S02]  /*18e0*/  MOV R33, RZ ;  /* 0x000000ff00217202 */ /* 0x000fe40000000f00 */
[----:B------:R-:W-:Y:S02]  /*18f0*/  @!P4 LEA.HI.X R23, R30, R23, R31, 0x1, P6 ;  /* 0x000000171e17c211 */ /* 0x000fe400030f0c1f */
[----:B------:R-:W-:Y:S01]  /*1900*/  ISETP.GT.U32.OR P1, PT, R56, 0x27f, P1 ;  /* 0x0000027f3800780c */ /* 0x000fe20000f24470 */
[----:B-----5:R-:W-:Y:S02]  /*1910*/  @!P3 IMAD R44, R44, R20, RZ ;  /* 0x000000142c2cb224 */ /* 0x020fe400078e02ff */
[----:B------:R5:W4:Y:S01]  /*1920*/  @!P4 LDG.E R33, desc[UR14][R22.64] ;  /* 0x0000000e1621c981 */ /* 0x000b22000c1e1900 */
[----:B--2---:R-:W2:Y:S01]  /*1930*/  @!P2 LDC.64 R24, c[0x0][0x220] ;  /* 0x00008800ff18ab82 */ /* 0x004ea20000000a00 */
[----:B------:R-:W-:Y:S01]  /*1940*/  @!P3 IMAD R31, R35, R21, R44 ;  /* 0x00000015231fb224 */ /* 0x000fe200078e022c */
[----:B------:R-:W-:-:S02]  /*1950*/  IADD3 R44, R0, 0xb0, RZ ;  /* 0x000000b0002c7810 */ /* 0x000fc40007ffe0ff */
[----:B-----5:R-:W-:Y:S01]  /*1960*/  @!P3 MOV R22, R42 ;  /* 0x0000002a0016b202 */ /* 0x020fe20000000f00 */
[----:B------:R-:W-:Y:S01]  /*1970*/  @!P3 IMAD.MOV.U32 R23, RZ, RZ, R41 ;  /* 0x000000ffff17b224 */ /* 0x000fe200078e0029 */
[----:B------:R-:W-:Y:S02]  /*1980*/  ISETP.GE.U32.AND P4, PT, R44, UR12, PT ;  /* 0x0000000c2c007c0c */ /* 0x000fe4000bf86070 */
[----:B------:R-:W-:Y:S01]  /*1990*/  SHF.R.S32.HI R48, RZ, 0x1f, R44 ;  /* 0x0000001fff307819 */ /* 0x000fe2000001142c */
[----:B------:R-:W-:Y:S01]  /*19a0*/  @!P3 IMAD.WIDE.U32 R20, R35, R20, R22 ;  /* 0x000000142314b225 */ /* 0x000fe200078e0016 */
[----:B------:R-:W-:Y:S01]  /*19b0*/  IADD3 R37, R0, 0xb8, RZ ;  /* 0x000000b800257810 */ /* 0x000fe20007ffe0ff */
[----:B------:R-:W5:Y:S01]  /*19c0*/  @!P1 LDC.64 R22, c[0x0][0x270] ;  /* 0x00009c00ff169b82 */ /* 0x000f620000000a00 */
[----:B------:R-:W-:Y:S01]  /*19d0*/  ISETP.GE.AND.EX P4, PT, R48, UR13, PT, P4 ;  /* 0x0000000d30007c0c */ /* 0x000fe2000bf86340 */
[----:B0-----:R-:W-:Y:S01]  /*19e0*/  @!P2 IMAD R38, R38, R28, RZ ;  /* 0x0000001c2626a224 */ /* 0x001fe200078e02ff */
[----:B------:R-:W-:-:S02]  /*19f0*/  @!P3 IADD3 R21, R21, R31, RZ ;  /* 0x0000001f1515b210 */ /* 0x000fc40007ffe0ff */
[----:B------:R-:W-:Y:S02]  /*1a00*/  ISETP.GE.U32.AND P5, PT, R37, UR12, PT ;  /* 0x0000000c25007c0c */ /* 0x000fe4000bfa6070 */
[----:B------:R-:W-:Y:S02]  /*1a10*/  SHF.R.S32.HI R45, RZ, 0x1f, R37 ;  /* 0x0000001fff2d7819 */ /* 0x000fe40000011425 */
[----:B------:R-:W-:Y:S02]  /*1a20*/  @!P2 MOV R30, R42 ;  /* 0x0000002a001ea202 */ /* 0x000fe40000000f00 */
[----:B------:R-:W-:Y:S02]  /*1a30*/  @!P2 MOV R31, R41 ;  /* 0x00000029001fa202 */ /* 0x000fe40000000f00 */
[----:B-1----:R-:W-:Y:S01]  /*1a40*/  @!P3 LEA R26, P6, R20, R26, 0x1 ;  /* 0x0000001a141ab211 */ /* 0x002fe200078c08ff */
[----:B------:R-:W-:Y:S01]  /*1a50*/  @!P2 IMAD R35, R34, R29, R38 ;  /* 0x0000001d2223a224 */ /* 0x000fe200078e0226 */
[----:B------:R-:W-:Y:S01]  /*1a60*/  ISETP.GT.U32.OR P4, PT, R56, 0x27f, P4 ;  /* 0x0000027f3800780c */ /* 0x000fe20002784470 */
[----:B------:R-:W-:Y:S01]  /*1a70*/  @!P2 IMAD.WIDE.U32 R28, R34, R28, R30 ;  /* 0x0000001c221ca225 */ /* 0x000fe200078e001e */
[----:B------:R-:W-:-:S02]  /*1a80*/  ISETP.GE.AND.EX P5, PT, R45, UR13, PT, P5 ;  /* 0x0000000d2d007c0c */ /* 0x000fc4000bfa6350 */
[----:B------:R-:W-:Y:S02]  /*1a90*/  @!P3 LEA.HI.X R27, R20, R27, R21, 0x1, P6 ;  /* 0x0000001b141bb211 */ /* 0x000fe400030f0c15 */
[----:B------:R-:W0:Y:S01]  /*1aa0*/  @!P1 LDC.64 R20, c[0x0][0x220] ;  /* 0x00008800ff149b82 */ /* 0x000e220000000a00 */
[----:B------:R-:W-:Y:S02]  /*1ab0*/  ISETP.GT.U32.OR P5, PT, R56, 0x27f, P5 ;  /* 0x0000027f3800780c */ /* 0x000fe40002fa4470 */
[----:B------:R-:W-:Y:S02]  /*1ac0*/  @!P2 IADD3 R29, R29, R35, RZ ;  /* 0x000000231d1da210 */ /* 0x000fe40007ffe0ff */
[C---:B--2---:R-:W-:Y:S02]  /*1ad0*/  @!P2 LEA R24, P6, R28.reuse, R24, 0x1 ;  /* 0x000000181c18a211 */ /* 0x044fe400078c08ff */
[----:B------:R-:W-:Y:S01]  /*1ae0*/  CS2R R34, SRZ ;  /* 0x0000000000227805 */ /* 0x000fe2000001ff00 */
[----:B------:R-:W1:Y:S01]  /*1af0*/  @!P4 LDC.64 R38, c[0x0][0x270] ;  /* 0x00009c00ff26cb82 */ /* 0x000e620000000a00 */
[----:B------:R-:W-:Y:S01]  /*1b00*/  @!P2 LEA.HI.X R25, R28, R25, R29, 0x1, P6 ;  /* 0x000000191c19a211 */ /* 0x000fe200030f0c1d */
[----:B-----5:R-:W-:Y:S01]  /*1b10*/  @!P1 IMAD R46, R46, R22, RZ ;  /* 0x000000162e2e9224 */ /* 0x020fe200078e02ff */
[----:B------:R-:W-:-:S02]  /*1b20*/  IADD3 R50, R0, 0xc0, RZ ;  /* 0x000000c000327810 */ /* 0x000fc40007ffe0ff */
[----:B------:R2:W5:Y:S04]  /*1b30*/  @!P3 LDG.E R34, desc[UR14][R26.64] ;  /* 0x0000000e1a22b981 */ /* 0x000568000c1e1900 */
[----:B------:R2:W5:Y:S01]  /*1b40*/  @!P2 LDG.E R35, desc[UR14][R24.64] ;  /* 0x0000000e1823a981 */ /* 0x000562000c1e1900 */
[----:B------:R-:W1:Y:S01]  /*1b50*/  @!P5 LDC.64 R30, c[0x0][0x270] ;  /* 0x00009c00ff1edb82 */ /* 0x000e620000000a00 */
[----:B------:R-:W-:Y:S01]  /*1b60*/  ISETP.GE.U32.AND P3, PT, R50, UR12, PT ;  /* 0x0000000c32007c0c */ /* 0x000fe2000bf66070 */
[----:B------:R-:W-:Y:S01]  /*1b70*/  @!P1 IMAD R29, R36, R23, R46 ;  /* 0x00000017241d9224 */ /* 0x000fe200078e022e */
[----:B------:R-:W-:-:S05]  /*1b80*/  SHF.R.S32.HI R51, RZ, 0x1f, R50 ;  /* 0x0000001fff337819 */ /* 0x000fca0000011432 */
[----:B--2---:R-:W2:Y:S01]  /*1b90*/  @!P4 LDC.64 R26, c[0x0][0x220] ;  /* 0x00008800ff1acb82 */ /* 0x004ea20000000a00 */
        /* <DEDUP_REMOVED lines=8> */
[----:B0-----:R-:W-:Y:S01]  /*1c20*/  @!P1 LEA R20, P6, R22, R20, 0x1 ;  /* 0x0000001416149211 */ /* 0x001fe200078c08ff */
[----:B------:R-:W0:Y:S01]  /*1c30*/  @!P5 LDC.64 R28, c[0x0][0x220] ;  /* 0x00008800ff1cdb82 */ /* 0x000e220000000a00 */
[----:B------:R-:W-:Y:S02]  /*1c40*/  ISETP.GE.U32.AND P2, PT, R46, UR12, PT ;  /* 0x0000000c2e007c0c */ /* 0x000fe4000bf46070 */
[----:B------:R-:W-:-:S02]  /*1c50*/  SHF.R.S32.HI R47, RZ, 0x1f, R46 ;  /* 0x0000001fff2f7819 */ /* 0x000fc4000001142e */
[----:B------:R-:W-:Y:S02]  /*1c60*/  @!P1 LEA.HI.X R21, R22, R21, R23, 0x1, P6 ;  /* 0x0000001516159211 */ /* 0x000fe400030f0c17 */
[----:B------:R-:W-:Y:S01]  /*1c70*/  ISETP.GE.AND.EX P2, PT, R47, UR13, PT, P2 ;  /* 0x0000000d2f007c0c */ /* 0x000fe2000bf46320 */
[----:B-1----:R-:W-:Y:S01]  /*1c80*/  @!P4 IMAD R48, R48, R38, RZ ;  /* 0x000000263030c224 */ /* 0x002fe200078e02ff */
[----:B------:R-:W1:Y:S01]  /*1c90*/  @!P3 LDC.64 R24, c[0x0][0x270] ;  /* 0x00009c00ff18bb82 */ /* 0x000e620000000a00 */
[----:B------:R2:W5:Y:S01]  /*1ca0*/  @!P1 LDG.E R36, desc[UR14][R20.64] ;  /* 0x0000000e14249981 */ /* 0x000562000c1e1900 */
[----:B------:R-:W-:Y:S01]  /*1cb0*/  ISETP.GT.U32.OR P2, PT, R56, 0x27f, P2 ;  /* 0x0000027f3800780c */ /* 0x000fe20001744470 */
[----:B------:R-:W-:Y:S02]  /*1cc0*/  @!P4 IMAD R53, R44, R39, R48 ;  /* 0x000000272c35c224 */ /* 0x000fe400078e0230 */
[----:B------:R-:W-:Y:S01]  /*1cd0*/  @!P5 IMAD R22, R45, R30, RZ ;  /* 0x0000001e2d16d224 */ /* 0x000fe200078e02ff */
[----:B--2---:R-:W-:-:S02]  /*1ce0*/  @!P4 MOV R20, R42 ;  /* 0x0000002a0014c202 */ /* 0x004fc40000000f00 */
[-C--:B------:R-:W-:Y:S02]  /*1cf0*/  @!P4 MOV R21, R41.reuse ;  /* 0x000000290015c202 */ /* 0x080fe40000000f00 */
[----:B------:R-:W-:Y:S01]  /*1d00*/  @!P5 MOV R45, R41 ;  /* 0x00000029002dd202 */ /* 0x000fe20000000f00 */
[----:B------:R-:W-:Y:S01]  /*1d10*/  @!P4 IMAD.WIDE.U32 R38, R44, R38, R20 ;  /* 0x000000262c26c225 */ /* 0x000fe200078e0014 */
[----:B------:R-:W-:Y:S02]  /*1d20*/  @!P5 MOV R44, R42 ;  /* 0x0000002a002cd202 */ /* 0x000fe40000000f00 */
[----:B------:R-:W2:Y:S01]  /*1d30*/  @!P3 LDC.64 R20, c[0x0][0x220] ;  /* 0x00008800ff14bb82 */ /* 0x000ea20000000a00 */
[C---:B------:R-:W-:Y:S02]  /*1d40*/  @!P5 IMAD R55, R37.reuse, R31, R22 ;  /* 0x0000001f2537d224 */ /* 0x040fe400078e0216 */
[----:B------:R-:W-:Y:S01]  /*1d50*/  @!P5 IMAD.WIDE.U32 R30, R37, R30, R44 ;  /* 0x0000001e251ed225 */ /* 0x000fe200078e002c */
[----:B------:R-:W-:Y:S01]  /*1d60*/  HFMA2.MMA R37, -RZ, RZ, 0, 0 ;  /* 0x00000000ff257435 */ /* 0x000fe200000001ff */
[----:B------:R-:W-:-:S02]  /*1d70*/  IADD3 R48, R0, 0xd0, RZ ;  /* 0x000000d000307810 */ /* 0x000fc40007ffe0ff */
[----:B------:R-:W-:Y:S01]  /*1d80*/  @!P4 IMAD.IADD R39, R39, 0x1, R53 ;  /* 0x000000012727c824 */ /* 0x000fe200078e0235 */
[----:B------:R-:W-:Y:S01]  /*1d90*/  @!P4 LEA R26, P6, R38, R26, 0x1 ;  /* 0x0000001a261ac211 */ /* 0x000fe200078c08ff */
[----:B------:R-:W3:Y:S01]  /*1da0*/  @!P2 LDC.64 R22, c[0x0][0x270] ;  /* 0x00009c00ff16ab82 */ /* 0x000ee20000000a00 */
[----:B------:R-:W-:Y:S02]  /*1db0*/  ISETP.GE.U32.AND P1, PT, R48, UR12, PT ;  /* 0x0000000c30007c0c */ /* 0x000fe4000bf26070 */
[----:B------:R-:W-:Y:S02]  /*1dc0*/  SHF.R.S32.HI R49, RZ, 0x1f, R48 ;  /* 0x0000001fff317819 */ /* 0x000fe40000011430 */
[----:B------:R-:W-:Y:S02]  /*1dd0*/  @!P4 LEA.HI.X R27, R38, R27, R39, 0x1, P6 ;  /* 0x0000001b261bc211 */ /* 0x000fe400030f0c27 */
[----:B------:R-:W-:Y:S02]  /*1de0*/  ISETP.GE.AND.EX P1, PT, R49, UR13, PT, P1 ;  /* 0x0000000d31007c0c */ /* 0x000fe4000bf26310 */
[----:B------:R-:W-:Y:S01]  /*1df0*/  @!P5 IADD3 R31, R31, R55, RZ ;  /* 0x000000371f1fd210 */ /* 0x000fe20007ffe0ff */
[----:B------:R1:W5:Y:S01]  /*1e00*/  @!P4 LDG.E R37, desc[UR14][R26.64] ;  /* 0x0000000e1a25c981 */ /* 0x000362000c1e1900 */
[----:B0-----:R-:W-:-:S02]  /*1e10*/  @!P5 LEA R28, P6, R30, R28, 0x1 ;  /* 0x0000001c1e1cd211 */ /* 0x001fc400078c08ff */
[----:B------:R-:W-:Y:S02]  /*1e20*/  ISETP.GT.U32.OR P1, PT, R56, 0x27f, P1 ;  /* 0x0000027f3800780c */ /* 0x000fe40000f24470 */
[----:B------:R-:W-:Y:S01]  /*1e30*/  @!P5 LEA.HI.X R29, R30, R29, R31, 0x1, P6 ;  /* 0x0000001d1e1dd211 */ /* 0x000fe200030f0c1f */
[----:B-1----:R-:W0:Y:S01]  /*1e40*/  @!P2 LDC.64 R26, c[0x0][0x220] ;  /* 0x00008800ff1aab82 */ /* 0x002e220000000a00 */
[----:B------:R-:W-:Y:S01]  /*1e50*/  @!P3 MOV R30, R42 ;  /* 0x0000002a001eb202 */ /* 0x000fe20000000f00 */
[----:B------:R-:W-:Y:S01]  /*1e60*/  @!P3 IMAD R51, R51, R24, RZ ;  /* 0x000000183333b224 */ /* 0x000fe200078e02ff */
[----:B------:R-:W-:Y:S02]  /*1e70*/  @!P3 MOV R31, R41 ;  /* 0x00000029001fb202 */ /* 0x000fe40000000f00 */
[----:B------:R-:W-:Y:S02]  /*1e80*/  IADD3 R59, R0, 0xd8, RZ ;  /* 0x000000d8003b7810 */ /* 0x000fe40007ffe0ff */
[----:B------:R-:W-:Y:S01]  /*1e90*/  CS2R R38, SRZ ;  /* 0x0000000000267805 */ /* 0x000fe2000001ff00 */
[----:B------:R-:W-:-:S02]  /*1ea0*/  @!P3 IMAD R51, R50, R25, R51 ;  /* 0x000000193233b224 */ /* 0x000fc400078e0233 */
[----:B------:R-:W-:Y:S01]  /*1eb0*/  @!P3 IMAD.WIDE.U32 R30, R50, R24, R30 ;  /* 0x00000018321eb225 */ /* 0x000fe200078e001e */
[----:B------:R-:W-:Y:S01]  /*1ec0*/  ISETP.GE.U32.AND P4, PT, R59, UR12, PT ;  /* 0x0000000c3b007c0c */ /* 0x000fe2000bf86070 */
[----:B------:R-:W1:Y:S01]  /*1ed0*/  @!P1 LDC.64 R24, c[0x0][0x270] ;  /* 0x00009c00ff189b82 */ /* 0x000e620000000a00 */
[----:B------:R-:W-:Y:S01]  /*1ee0*/  SHF.R.S32.HI R45, RZ, 0x1f, R59 ;  /* 0x0000001fff2d7819 */ /* 0x000fe2000001143b */
[----:B------:R2:W5:Y:S01]  /*1ef0*/  @!P5 LDG.E R38, desc[UR14][R28.64] ;  /* 0x0000000e1c26d981 */ /* 0x000562000c1e1900 */
[----:B------:R-:W-:Y:S02]  /*1f00*/  @!P3 IADD3 R31, R31, R51, RZ ;  /* 0x000000331f1fb210 */ /* 0x000fe40007ffe0ff */
[----:B------:R-:W-:Y:S01]  /*1f10*/  ISETP.GE.AND.EX P4, PT, R45, UR13, PT, P4 ;  /* 0x0000000d2d007c0c */ /* 0x000fe2000bf86340 */
[----:B---3--:R-:W-:Y:S01]  /*1f20*/  @!P2 IMAD R47, R47, R22, RZ ;  /* 0x000000162f2fa224 */ /* 0x008fe200078e02ff */
[----:B--2---:R-:W-:Y:S02]  /*1f30*/  @!P3 LEA R20, P6, R30, R20, 0x1 ;  /* 0x000000141e14b211 */ /* 0x004fe400078c08ff */
[----:B------:R-:W-:-:S02]  /*1f40*/  ISETP.GT.U32.OR P4, PT, R56, 0x27f, P4 ;  /* 0x0000027f3800780c */ /* 0x000fc40002784470 */
[----:B------:R-:W-:Y:S01]  /*1f50*/  @!P2 MOV R28, R42 ;  /* 0x0000002a001ca202 */ /* 0x000fe20000000f00 */
[----:B------:R-:W-:Y:S01]  /*1f60*/  @!P2 IMAD.MOV.U32 R29, RZ, RZ, R41 ;  /* 0x000000ffff1da224 */ /* 0x000fe200078e0029 */
[----:B------:R-:W-:Y:S01]  /*1f70*/  @!P3 LEA.HI.X R21, R30, R21, R31, 0x1, P6 ;  /* 0x000000151e15b211 */ /* 0x000fe200030f0c1f */
[C---:B------:R-:W-:Y:S02]  /*1f80*/  @!P2 IMAD R31, R46.reuse, R23, R47 ;  /* 0x000000172e1fa224 */ /* 0x040fe400078e022f */
[----:B------:R-:W-:Y:S01]  /*1f90*/  @!P2 IMAD.WIDE.U32 R28, R46, R22, R28 ;  /* 0x000000162e1ca225 */ /* 0x000fe200078e001c */
[----:B------:R-:W-:Y:S01]  /*1fa0*/  IADD3 R47, R0, 0xe0, RZ ;  /* 0x000000e0002f7810 */ /* 0x000fe20007ffe0ff */
[----:B------:R-:W2:Y:S01]  /*1fb0*/  @!P1 LDC.64 R22, c[0x0][0x220] ;  /* 0x00008800ff169b82 */ /* 0x000ea20000000a00 */
[----:B------:R3:W5:Y:S02]  /*1fc0*/  @!P3 LDG.E R39, desc[UR14][R20.64] ;  /* 0x0000000e1427b981 */ /* 0x000764000c1e1900 */
[----:B------:R-:W-:-:S02]  /*1fd0*/  @!P2 IADD3 R30, R29, R31, RZ ;  /* 0x0000001f1d1ea210 */ /* 0x000fc40007ffe0ff */
[C---:B0-----:R-:W-:Y:S02]  /*1fe0*/  @!P2 LEA R26, P5, R28.reuse, R26, 0x1 ;  /* 0x0000001a1c1aa211 */ /* 0x041fe400078a08ff */
[----:B------:R-:W-:Y:S01]  /*1ff0*/  SHF.R.S32.HI R61, RZ, 0x1f, R47 ;  /* 0x0000001fff3d7819 */ /* 0x000fe2000001142f */
[----:B-1----:R-:W-:Y:S01]  /*2000*/  @!P1 IMAD R49, R49, R24, RZ ;  /* 0x0000001831319224 */ /* 0x002fe200078e02ff */
[----:B------:R-:W-:Y:S01]  /*2010*/  @!P2 LEA.HI.X R27, R28, R27, R30, 0x1, P5 ;  /* 0x0000001b1c1ba211 */ /* 0x000fe200028f0c1e */
[----:B------:R-:W-:Y:S01]  /*2020*/  HFMA2.MMA R44, -RZ, RZ, 0, 0 ;  /* 0x00000000ff2c7435 */ /* 0x000fe200000001ff */
[----:B------:R-:W-:Y:S01]  /*2030*/  ISETP.GE.U32.AND P5, PT, R47, UR12, PT ;  /* 0x0000000c2f007c0c */ /* 0x000fe2000bfa6070 */
[----:B---3--:R-:W0:Y:S01]  /*2040*/  @!P4 LDC.64 R20, c[0x0][0x270] ;  /* 0x00009c00ff14cb82 */ /* 0x008e220000000a00 */
[----:B------:R-:W-:Y:S02]  /*2050*/  IADD3 R46, R0, 0xe8, RZ ;  /* 0x000000e8002e7810 */ /* 0x000fe40007ffe0ff */
[----:B------:R-:W-:-:S02]  /*2060*/  ISETP.GE.AND.EX P5, PT, R61, UR13, PT, P5 ;  /* 0x0000000d3d007c0c */ /* 0x000fc4000bfa6350 */
[----:B------:R-:W-:Y:S02]  /*2070*/  ISETP.GE.U32.AND P3, PT, R46, UR12, PT ;  /* 0x0000000c2e007c0c */ /* 0x000fe4000bf66070 */
[----:B------:R-:W-:Y:S01]  /*2080*/  SHF.R.S32.HI R60, RZ, 0x1f, R46 ;  /* 0x0000001fff3c7819 */ /* 0x000fe2000001142e */
[----:B------:R-:W1:Y:S01]  /*2090*/  @!P4 LDC.64 R50, c[0x0][0x220] ;  /* 0x00008800ff32cb82 */ /* 0x000e620000000a00 */
[----:B------:R-:W-:Y:S02]  /*20a0*/  ISETP.GT.U32.OR P5, PT, R56, 0x27f, P5 ;  /* 0x0000027f3800780c */ /* 0x000fe40002fa4470 */
[----:B------:R-:W-:Y:S01]  /*20b0*/  @!P1 MOV R29, R41 ;  /* 0x00000029001d9202 */ /* 0x000fe20000000f00 */
[----:B------:R-:W-:Y:S01]  /*20c0*/  @!P1 IMAD R49, R48, R25, R49 ;  /* 0x0000001930319224 */ /* 0x000fe200078e0231 */
[----:B------:R-:W-:Y:S01]  /*20d0*/  ISETP.GE.AND.EX P3, PT, R60, UR13, PT, P3 ;  /* 0x0000000d3c007c0c */ /* 0x000fe2000bf66330 */
[----:B------:R3:W5:Y:S01]  /*20e0*/  @!P2 LDG.E R44, desc[UR14][R26.64] ;  /* 0x0000000e1a2ca981 */ /* 0x000762000c1e1900 */
[----:B------:R-:W-:-:S02]  /*20f0*/  @!P1 MOV R28, R42 ;  /* 0x0000002a001c9202 */ /* 0x000fc40000000f00 */
[----:B------:R-:W-:-:S03]  /*2100*/  ISETP.GT.U32.OR P3, PT, R56, 0x27f, P3 ;  /* 0x0000027f3800780c */ /* 0x000fc60001f64470 */
[----:B------:R-:W-:Y:S01]  /*2110*/  @!P1 IMAD.WIDE.U32 R24, R48, R24, R28 ;  /* 0x0000001830189225 */ /* 0x000fe200078e001c */
[----:B------:R-:W-:Y:S01]  /*2120*/  IADD3 R55, R0, 0xf0, RZ ;  /* 0x000000f000377810 */ /* 0x000fe20007ffe0ff */
[----:B------:R-:W1:Y:S02]  /*2130*/  @!P5 LDC.64 R52, c[0x0][0x270] ;  /* 0x00009c00ff34db82 */ /* 0x000e640000000a00 */
[----:B------:R-:W-:Y:S01]  /*2140*/  @!P1 IMAD.IADD R25, R25, 0x1, R49 ;  /* 0x0000000119199824 */ /* 0x000fe200078e0231 */
[----:B--2---:R-:W-:Y:S02]  /*2150*/  @!P1 LEA R22, P6, R24, R22, 0x1 ;  /* 0x0000001618169211 */ /* 0x004fe400078c08ff */
[----:B------:R-:W-:Y:S02]  /*2160*/  ISETP.GE.U32.AND P2, PT, R55, UR12, PT ;  /* 0x0000000c37007c0c */ /* 0x000fe4000bf46070 */
[----:B------:R-:W-:Y:S01]  /*2170*/  SHF.R.S32.HI R57, RZ, 0x1f, R55 ;  /* 0x0000001fff397819 */ /* 0x000fe20000011437 */
[----:B------:R-:W2:Y:S01]  /*2180*/  @!P3 LDC.64 R30, c[0x0][0x270] ;  /* 0x00009c00ff1ebb82 */ /* 0x000ea20000000a00 */
[----:B------:R-:W-:-:S02]  /*2190*/  IADD3 R54, R0, 0xf8, RZ ;  /* 0x000000f800367810 */ /* 0x000fc40007ffe0ff */
[----:B------:R-:W-:Y:S01]  /*21a0*/  @!P1 LEA.HI.X R23, R24, R23, R25, 0x1, P6 ;  /* 0x0000001718179211 */ /* 0x000fe200030f0c19 */
[----:B0-----:R-:W-:Y:S01]  /*21b0*/  @!P4 IMAD R24, R45, R20, RZ ;  /* 0x000000142d18c224 */ /* 0x001fe200078e02ff */
[----:B------:R-:W-:Y:S02]  /*21c0*/  ISETP.GE.AND.EX P2, PT, R57, UR13, PT, P2 ;  /* 0x0000000d39007c0c */ /* 0x000fe4000bf46320 */
[----:B------:R-:W-:Y:S01]  /*21d0*/  ISETP.GE.U32.AND P6, PT, R54, UR12, PT ;  /* 0x0000000c36007c0c */ /* 0x000fe2000bfc6070 */
[----:B------:R-:W0:Y:S01]  /*21e0*/  @!P5 LDC.64 R48, c[0x0][0x220] ;  /* 0x00008800ff30db82 */ /* 0x000e220000000a00 */
[----:B------:R-:W-:Y:S01]  /*21f0*/  SHF.R.S32.HI R58, RZ, 0x1f, R54 ;  /* 0x0000001fff3a7819 */ /* 0x000fe20000011436 */
[----:B------:R-:W-:Y:S01]  /*2200*/  @!P4 IMAD R63, R59, R21, R24 ;  /* 0x000000153b3fc224 */ /* 0x000fe200078e0218 */
[----:B------:R-:W-:Y:S01]  /*2210*/  ISETP.GT.U32.OR P2, PT, R56, 0x27f, P2 ;  /* 0x0000027f3800780c */ /* 0x000fe20001744470 */
[----:B------:R-:W-:Y:S01]  /*2220*/  HFMA2.MMA R45, -RZ, RZ, 0, 0 ;  /* 0x00000000ff2d7435 */ /* 0x000fe200000001ff */
[----:B------:R-:W-:-:S02]  /*2230*/  @!P4 MOV R24, R42 ;  /* 0x0000002a0018c202 */ /* 0x000fc40000000f00 */
[----:B------:R-:W-:Y:S01]  /*2240*/  @!P4 MOV R25, R41 ;  /* 0x000000290019c202 */ /* 0x000fe20000000f00 */
[----:B---3--:R-:W3:Y:S01]  /*2250*/  @!P3 LDC.64 R26, c[0x0][0x220] ;  /* 0x00008800ff1abb82 */ /* 0x008ee20000000a00 */
[----:B------:R-:W-:Y:S01]  /*2260*/  ISETP.GE.AND.EX P6, PT, R58, UR13, PT, P6 ;  /* 0x0000000d3a007c0c */ /* 0x000fe2000bfc6360 */
[----:B------:R-:W-:-:S03]  /*2270*/  @!P4 IMAD.WIDE.U32 R20, R59, R20, R24 ;  /* 0x000000143b14c225 */ /* 0x000fc600078e0018 */
[----:B------:R-:W-:Y:S01]  /*2280*/  ISETP.GT.U32.OR P6, PT, R56, 0x27f, P6 ;  /* 0x0000027f3800780c */ /* 0x000fe200037c4470 */
[----:B------:R4:W5:Y:S02]  /*2290*/  @!P1 LDG.E R45, desc[UR14][R22.64] ;  /* 0x0000000e162d9981 */ /* 0x000964000c1e1900 */
[----:B------:R-:W3:Y:S01]  /*22a0*/  @!P2 LDC.64 R28, c[0x0][0x270] ;  /* 0x00009c00ff1cab82 */ /* 0x000ee20000000a00 */
[----:B------:R-:W-:Y:S02]  /*22b0*/  @!P4 IADD3 R21, R21, R63, RZ ;  /* 0x0000003f1515c210 */ /* 0x000fe40007ffe0ff */
[----:B-1----:R-:W-:Y:S01]  /*22c0*/  @!P4 LEA R50, P1, R20, R50, 0x1 ;  /* 0x000000321432c211 */ /* 0x002fe200078208ff */
[----:B------:R-:W-:-:S03]  /*22d0*/  @!P5 IMAD R24, R61, R52, RZ ;  /* 0x000000343d18d224 */ /* 0x000fc600078e02ff */
[----:B------:R-:W-:Y:S02]  /*22e0*/  @!P4 LEA.HI.X R51, R20, R51, R21, 0x1, P1 ;  /* 0x000000331433c211 */ /* 0x000fe400008f0c15 */
[----:B------:R-:W-:Y:S01]  /*22f0*/  @!P5 MOV R20, R42 ;  /* 0x0000002a0014d202 */ /* 0x000fe20000000f00 */
[----:B----4-:R-:W1:Y:S01]  /*2300*/  @!P6 LDC.64 R22, c[0x0][0x270] ;  /* 0x00009c00ff16eb82 */ /* 0x010e620000000a00 */
[----:B------:R-:W-:Y:S01]  /*2310*/  @!P5 MOV R21, R41 ;  /* 0x000000290015d202 */ /* 0x000fe20000000f00 */
[C---:B------:R-:W-:Y:S02]  /*2320*/  @!P5 IMAD R61, R47.reuse, R53, R24 ;  /* 0x000000352f3dd224 */ /* 0x040fe400078e0218 */
[----:B--2---:R-:W-:Y:S02]  /*2330*/  @!P3 IMAD R59, R60, R30, RZ ;  /* 0x0000001e3c3bb224 */ /* 0x004fe400078e02ff */
[----:B------:R-:W-:Y:S01]  /*2340*/  @!P5 IMAD.WIDE.U32 R52, R47, R52, R20 ;  /* 0x000000342f34d225 */ /* 0x000fe200078e0014 */
[----:B------:R-:W-:Y:S01]  /*2350*/  @!P3 MOV R21, R41 ;  /* 0x000000290015b202 */ /* 0x000fe20000000f00 */
[----:B------:R-:W2:Y:S02]  /*2360*/  @!P2 LDC.64 R24, c[0x0][0x220] ;  /* 0x00008800ff18ab82 */ /* 0x000ea40000000a00 */
[----:B------:R-:W-:Y:S01]  /*2370*/  @!P3 IMAD.MOV.U32 R20, RZ, RZ, R42 ;  /* 0x000000ffff14b224 */ /* 0x000fe200078e002a */
[----:B------:R-:W-:Y:S01]  /*2380*/  @!P5 IADD3 R61, R53, R61, RZ ;  /* 0x0000003d353dd210 */ /* 0x000fe20007ffe0ff */
[----:B------:R-:W-:Y:S01]  /*2390*/  @!P3 IMAD R59, R46, R31, R59 ;  /* 0x0000001f2e3bb224 */ /* 0x000fe200078e023b */
[----:B0-----:R-:W-:Y:S01]  /*23a0*/  @!P5 LEA R48, P1, R52, R48, 0x1 ;  /* 0x000000303430d211 */ /* 0x001fe200078208ff */
[----:B------:R-:W-:Y:S01]  /*23b0*/  @!P3 IMAD.WIDE.U32 R30, R46, R30, R20 ;  /* 0x0000001e2e1eb225 */ /* 0x000fe200078e0014 */
[----:B------:R-:W-:Y:S01]  /*23c0*/  CS2R R46, SRZ ;  /* 0x00000000002e7805 */ /* 0x000fe2000001ff00 */
[----:B------:R-:W0:Y:S01]  /*23d0*/  @!P6 LDC.64 R20, c[0x0][0x220] ;  /* 0x00008800ff14eb82 */ /* 0x000e220000000a00 */
[----:B------:R-:W-:-:S02]  /*23e0*/  @!P5 LEA.HI.X R49, R52, R49, R61, 0x1, P1 ;  /* 0x000000313431d211 */ /* 0x000fc400008f0c3d */
[----:B------:R-:W-:Y:S02]  /*23f0*/  @!P3 IADD3 R59, R31, R59, RZ ;  /* 0x0000003b1f3bb210 */ /* 0x000fe40007ffe0ff */
[C---:B---3--:R-:W-:Y:S01]  /*2400*/  @!P3 LEA R26, P1, R30.reuse, R26, 0x1 ;  /* 0x0000001a1e1ab211 */ /* 0x048fe200078208ff */
[----:B------:R-:W3:Y:S01]  /*2410*/  @!P4 LDG.E R46, desc[UR14][R50.64] ;  /* 0x0000000e322ec981 */ /* 0x000ee2000c1e1900 */
[----:B------:R-:W-:Y:S01]  /*2420*/  @!P2 IMAD R52, R57, R28, RZ ;  /* 0x0000001c3934a224 */ /* 0x000fe200078e02ff */
[----:B------:R-:W-:Y:S02]  /*2430*/  @!P2 MOV R31, R41 ;  /* 0x00000029001fa202 */ /* 0x000fe40000000f00 */
[----:B------:R-:W-:Y:S01]  /*2440*/  @!P3 LEA.HI.X R27, R30, R27, R59, 0x1, P1 ;  /* 0x0000001b1e1bb211 */ /* 0x000fe200008f0c3b */
[----:B------:R4:W3:Y:S01]  /*2450*/  @!P5 LDG.E R47, desc[UR14][R48.64] ;  /* 0x0000000e302fd981 */ /* 0x0008e2000c1e1900 */
[----:B------:R-:W-:Y:S01]  /*2460*/  @!P2 MOV R30, R42 ;  /* 0x0000002a001ea202 */ /* 0x000fe20000000f00 */
[----:B------:R-:W-:-:S02]  /*2470*/  @!P2 IMAD R53, R55, R29, R52 ;  /* 0x0000001d3735a224 */ /* 0x000fc400078e0234 */
[----:B-1----:R-:W-:Y:S02]  /*2480*/  @!P6 IMAD R58, R58, R22, RZ ;  /* 0x000000163a3ae224 */ /* 0x002fe400078e02ff */
[----:B------:R-:W-:Y:S01]  /*2490*/  @!P2 IMAD.WIDE.U32 R28, R55, R28, R30 ;  /* 0x0000001c371ca225 */ /* 0x000fe200078e001e */
[----:B------:R-:W-:Y:S02]  /*24a0*/  @!P6 MOV R30, R42 ;  /* 0x0000002a001ee202 */ /* 0x000fe40000000f00 */
[----:B------:R-:W-:Y:S02]  /*24b0*/  @!P6 MOV R31, R41 ;  /* 0x00000029001fe202 */ /* 0x000fe40000000f00 */
[----:B----4-:R-:W-:Y:S01]  /*24c0*/  CS2R R48, SRZ ;  /* 0x0000000000307805 */ /* 0x010fe2000001ff00 */
[----:B------:R-:W-:Y:S01]  /*24d0*/  @!P6 IMAD R51, R54, R23, R58 ;  /* 0x000000173633e224 */ /* 0x000fe200078e023a */
[----:B--2---:R-:W-:Y:S01]  /*24e0*/  @!P2 LEA R24, P1, R28, R24, 0x1 ;  /* 0x000000181c18a211 */ /* 0x004fe200078208ff */
[----:B------:R-:W-:-:S02]  /*24f0*/  @!P2 IMAD.IADD R29, R29, 0x1, R53 ;  /* 0x000000011d1da824 */ /* 0x000fc400078e0235 */
[----:B------:R-:W-:Y:S01]  /*2500*/  @!P6 IMAD.WIDE.U32 R22, R54, R22, R30 ;  /* 0x000000163616e225 */ /* 0x000fe200078e001e */
[----:B------:R1:W2:Y:S01]  /*2510*/  @!P3 LDG.E R48, desc[UR14][R26.64] ;  /* 0x0000000e1a30b981 */ /* 0x0002a2000c1e1900 */
[----:B------:R-:W-:Y:S01]  /*2520*/  HFMA2.MMA R50, -RZ, RZ, 0, 0 ;  /* 0x00000000ff327435 */ /* 0x000fe200000001ff */
[----:B------:R-:W-:Y:S02]  /*2530*/  @!P2 LEA.HI.X R25, R28, R25, R29, 0x1, P1 ;  /* 0x000000191c19a211 */ /* 0x000fe400008f0c1d */
[----:B------:R-:W-:Y:S02]  /*2540*/  @!P6 IADD3 R23, R23, R51, RZ ;  /* 0x000000331717e210 */ /* 0x000fe40007ffe0ff */
[C---:B0-----:R-:W-:Y:S01]  /*2550*/  @!P6 LEA R20, P3, R22.reuse, R20, 0x1 ;  /* 0x000000141614e211 */ /* 0x041fe200078608ff */
[----:B------:R-:W4:Y:S03]  /*2560*/  @!P2 LDG.E R49, desc[UR14][R24.64] ;  /* 0x0000000e1831a981 */ /* 0x000f26000c1e1900 */
[----:B------:R-:W-:-:S05]  /*2570*/  @!P6 LEA.HI.X R21, R22, R21, R23, 0x1, P3 ;  /* 0x000000151615e211 */ /* 0x000fca00018f0c17 */
[----:B------:R0:W4:Y:S01]  /*2580*/  @!P6 LDG.E R50, desc[UR14][R20.64] ;  /* 0x0000000e1432e981 */ /* 0x000122000c1e1900 */
[----:B------:R-:W-:Y:S02]  /*2590*/  PRMT R22, R16, 0x7632, R22 ;  /* 0x0000763210167816 */ /* 0x000fe40000000016 */
[----:B-1----:R-:W-:Y:S02]  /*25a0*/  PRMT R26, R3, 0x7632, R26 ;  /* 0x00007632031a7816 */ /* 0x002fe4000000001a */
[----:B------:R-:W-:Y:S02]  /*25b0*/  SHF.L.U32 R23, R22, 0x10, RZ ;  /* 0x0000001016177819 */ /* 0x000fe400000006ff */
[----:B------:R-:W-:Y:S02]  /*25c0*/  SHF.L.U32 R22, R16, 0x10, RZ ;  /* 0x0000001010167819 */ /* 0x000fe400000006ff */
[----:B------:R-:W-:Y:S01]  /*25d0*/  SHF.L.U32 R29, R26, 0x10, RZ ;  /* 0x000000101a1d7819 */ /* 0x000fe200000006ff */
[----:B------:R-:W-:Y:S01]  /*25e0*/  FMUL.FTZ R27, R23, R23 ;  /* 0x00000017171b7220 */ /* 0x000fe20000410000 */
[----:B------:R-:W-:Y:S01]  /*25f0*/  PRMT R28, R4, 0x7632, R28 ;  /* 0x00007632041c7816 */ /* 0x000fe2000000001c */
[----:B------:R-:W-:Y:S01]  /*2600*/  FADD.FTZ R23, R22, R23 ;  /* 0x0000001716177221 */ /* 0x000fe20000010000 */
[----:B------:R-:W-:-:S02]  /*2610*/  SHF.L.U32 R26, R3, 0x10, RZ ;  /* 0x00000010031a7819 */ /* 0x000fc400000006ff */
[----:B------:R-:W-:Y:S01]  /*2620*/  SHF.L.U32 R28, R28, 0x10, RZ ;  /* 0x000000101c1c7819 */ /* 0x000fe200000006ff */
[----:B------:R-:W-:Y:S01]  /*2630*/  FADD.FTZ R23, RZ, R23 ;  /* 0x00000017ff177221 */ /* 0x000fe20000010000 */
[----:B0-----:R-:W-:Y:S02]  /*2640*/  IMAD.U32 R21, R4, 0x10000, RZ ;  /* 0x0001000004157824 */ /* 0x001fe400078e00ff */
[----:B------:R-:W-:Y:S01]  /*2650*/  FADD.FTZ R20, R26, R29 ;  /* 0x0000001d1a147221 */ /* 0x000fe20000010000 */
[----:B------:R-:W-:Y:S01]  /*2660*/  PRMT R24, R5, 0x7632, R24 ;  /* 0x0000763205187816 */ /* 0x000fe20000000018 */
[----:B------:R-:W-:Y:S01]  /*2670*/  FFMA.FTZ R27, R22, R22, R27 ;  /* 0x00000016161b7223 */ /* 0x000fe2000001001b */
[----:B------:R-:W-:Y:S01]  /*2680*/  FMUL.FTZ R31, R29, R29 ;  /* 0x0000001d1d1f7220 */ /* 0x000fe20000410000 */
[----:B------:R-:W-:Y:S01]  /*2690*/  FMUL.FTZ R22, R28, R28 ;  /* 0x0000001c1c167220 */ /* 0x000fe20000410000 */
[----:B------:R-:W-:Y:S01]  /*26a0*/  FADD.FTZ R20, R23, R20 ;  /* 0x0000001417147221 */ /* 0x000fe20000010000 */
[----:B------:R-:W-:Y:S01]  /*26b0*/  SHF.L.U32 R25, R24, 0x10, RZ ;  /* 0x0000001018197819 */ /* 0x000fe200000006ff */
[C---:B------:R-:W-:Y:S01]  /*26c0*/  FADD.FTZ R23, R21.reuse, R28 ;  /* 0x0000001c15177221 */ /* 0x040fe20000010000 */
        /* <DEDUP_REMOVED lines=122> */
[----:B-----5:R-:W-:Y:S01]  /*2e70*/  PRMT R25, R34, 0x7632, R25 ;  /* 0x0000763222197816 */ /* 0x020fe20000000019 */
        /* <DEDUP_REMOVED lines=55> */
[C---:B------:R-:W-:Y:S01]  /*31f0*/  FADD.FTZ R25, R23.reuse, R24 ;  /* 0x0000001817197221 */ /* 0x040fe20000010000 */
[----:B------:R-:W-:Y:S01]  /*3200*/  SHF.L.U32 R22, R44, 0x10, RZ ;  /* 0x000000102c167819 */ /* 0x000fe200000006ff */
[----:B------:R-:W-:Y:S02]  /*3210*/  FFMA.FTZ R26, R23, R23, R26 ;  /* 0x00000017171a7223 */ /* 0x000fe4000001001a */
[----:B------:R-:W-:Y:S01]  /*3220*/  FMUL.FTZ R23, R27, R27 ;  /* 0x0000001b1b177220 */ /* 0x000fe20000410000 */
[----:B------:R-:W-:Y:S01]  /*3230*/  FADD.FTZ R20, R20, R25 ;  /* 0x0000001914147221 */ /* 0x000fe20000010000 */
[C---:B------:R-:W-:Y:S01]  /*3240*/  FADD.FTZ R27, R22.reuse, R27 ;  /* 0x0000001b161b7221 */ /* 0x040fe20000010000 */
[----:B------:R-:W-:Y:S01]  /*3250*/  FADD.FTZ R21, R21, R26 ;  /* 0x0000001a15157221 */ /* 0x000fe20000010000 */
[----:B------:R-:W-:Y:S01]  /*3260*/  FFMA.FTZ R22, R22, R22, R23 ;  /* 0x0000001616167223 */ /* 0x000fe20000010017 */
[----:B------:R-:W-:-:S04]  /*3270*/  PRMT R24, R45, 0x7632, R24 ;  /* 0x000076322d187816 */ /* 0x000fc80000000018 */
[----:B------:R-:W-:Y:S01]  /*3280*/  SHF.L.U32 R24, R24, 0x10, RZ ;  /* 0x0000001018187819 */ /* 0x000fe200000006ff */
[----:B------:R-:W-:Y:S02]  /*3290*/  IMAD.U32 R23, R45, 0x10000, RZ ;  /* 0x000100002d177824 */ /* 0x000fe400078e00ff */
[----:B------:R-:W-:Y:S01]  /*32a0*/  FADD.FTZ R20, R20, R27 ;  /* 0x0000001b14147221 */ /* 0x000fe20000010000 */
[----:B------:R-:W-:Y:S01]  /*32b0*/  FADD.FTZ R21, R21, R22 ;  /* 0x0000001615157221 */ /* 0x000fe20000010000 */
[----:B------:R-:W-:-:S04]  /*32c0*/  FMUL.FTZ R26, R24, R24 ;  /* 0x00000018181a7220 */ /* 0x000fc80000410000 */
[----:B------:R-:W-:-:S04]  /*32d0*/  FFMA.FTZ R26, R23, R23, R26 ;  /* 0x00000017171a7223 */ /* 0x000fc8000001001a */
[----:B------:R-:W-:Y:S01]  /*32e0*/  FADD.FTZ R21, R21, R26 ;  /* 0x0000001a15157221 */ /* 0x000fe20000010000 */
[----:B---3--:R-:W-:-:S04]  /*32f0*/  PRMT R25, R46, 0x7632, R25 ;  /* 0x000076322e197816 */ /* 0x008fc80000000019 */
        /* <DEDUP_REMOVED lines=10> */
[----:B------:R-:W-:Y:S01]  /*33a0*/  FMUL.FTZ R26, R24, R24 ;  /* 0x00000018181a7220 */ /* 0x000fe20000410000 */
[--C-:B------:R-:W-:Y:S01]  /*33b0*/  FADD.FTZ R21, R21, R22.reuse ;  /* 0x0000001615157221 */ /* 0x100fe20000010000 */
[----:B--2---:R-:W-:Y:S01]  /*33c0*/  PRMT R22, R48, 0x7632, R22 ;  /* 0x0000763230167816 */ /* 0x004fe20000000016 */
[C---:B------:R-:W-:Y:S01]  /*33d0*/  FADD.FTZ R25, R23.reuse, R24 ;  /* 0x0000001817197221 */ /* 0x040fe20000010000 */
[----:B------:R-:W-:Y:S01]  /*33e0*/  FFMA.FTZ R26, R23, R23, R26 ;  /* 0x00000017171a7223 */ /* 0x000fe2000001001a */
[----:B------:R-:W-:Y:S01]  /*33f0*/  FADD.FTZ R20, R20, R27 ;  /* 0x0000001b14147221 */ /* 0x000fe20000010000 */
[----:B------:R-:W-:Y:S02]  /*3400*/  SHF.L.U32 R23, R22, 0x10, RZ ;  /* 0x0000001016177819 */ /* 0x000fe400000006ff */
[----:B------:R-:W-:Y:S02]  /*3410*/  SHF.L.U32 R22, R48, 0x10, RZ ;  /* 0x0000001030167819 */ /* 0x000fe400000006ff */
[----:B----4-:R-:W-:Y:S01]  /*3420*/  PRMT R24, R49, 0x7632, R24 ;  /* 0x0000763231187816 */ /* 0x010fe20000000018 */
[----:B------:R-:W-:Y:S01]  /*3430*/  FADD.FTZ R20, R20, R25 ;  /* 0x0000001914147221 */ /* 0x000fe20000010000 */
[--C-:B------:R-:W-:Y:S01]  /*3440*/  FADD.FTZ R21, R21, R26.reuse ;  /* 0x0000001a15157221 */ /* 0x100fe20000010000 */
[----:B------:R-:W-:Y:S01]  /*3450*/  FMUL.FTZ R25, R23, R23 ;  /* 0x0000001717197220 */ /* 0x000fe20000410000 */
[----:B------:R-:W-:Y:S01]  /*3460*/  FADD.FTZ R23, R22, R23 ;  /* 0x0000001716177221 */ /* 0x000fe20000010000 */
[----:B------:R-:W-:Y:S01]  /*3470*/  SHF.L.U32 R27, R24, 0x10, RZ ;  /* 0x00000010181b7819 */ /* 0x000fe200000006ff */
[----:B------:R-:W0:Y:S01]  /*3480*/  S2R R30, SR_LANEID ;  /* 0x00000000001e7919 */ /* 0x000e220000000000 */
[----:B------:R-:W-:Y:S01]  /*3490*/  PRMT R26, R50, 0x7632, R26 ;  /* 0x00007632321a7816 */ /* 0x000fe2000000001a */
[----:B------:R-:W-:Y:S01]  /*34a0*/  FFMA.FTZ R22, R22, R22, R25 ;  /* 0x0000001616167223 */ /* 0x000fe20000010019 */
[----:B------:R-:W-:-:S02]  /*34b0*/  IMAD.U32 R24, R49, 0x10000, RZ ;  /* 0x0001000031187824 */ /* 0x000fc400078e00ff */
        /* <DEDUP_REMOVED lines=118> */
.L_x_4107:
[----:B------:R-:W-:Y:S05]  /*3c20*/  BSYNC B0 ;  /* 0x0000000000007941 */ /* 0x000fea0003800000 */
.L_x_4106:
        /* <DEDUP_REMOVED lines=45> */
.L_x_4110:
[----:B------:R-:W2:Y:S04]  /*3f00*/  LDG.E.STRONG.GPU R53, desc[UR14][R30.64] ;  /* 0x0000000e1e357981 */ /* 0x000ea8000c1ef900 */
[----:B--2---:R-:W-:Y:S01]  /*3f10*/  CCTL.IVALL ;  /* 0x00000000ff00798f */ /* 0x004fe20002000000 */
[----:B------:R-:W-:Y:S05]  /*3f20*/  YIELD ;  /* 0x0000000000007946 */ /* 0x000fea0003800000 */
[----:B------:R-:W-:-:S13]  /*3f30*/  ISETP.NE.AND P1, PT, R53, R52, PT ;  /* 0x000000343500720c */ /* 0x000fda0003f25270 */
[----:B------:R-:W-:Y:S05]  /*3f40*/  @P1 BRA `(.L_x_4110) ;  /* 0xfffffffc00ec1947 */ /* 0x000fea000383ffff */
.L_x_4109:
        /* <DEDUP_REMOVED lines=14> */
.L_x_4112:
        /* <DEDUP_REMOVED lines=15> */
[----:B------:R-:W-:-:S05]  /*4120*/  IMAD.U32 R90, RZ, RZ, UR4 ;  /* 0x00000004ff5a7e24 */ /* 0x000fca000f8e00ff */
        /* <DEDUP_REMOVED lines=52> */
.L_x_4111:
        /* <DEDUP_REMOVED lines=20> */
.L_x_4114:
[----:B------:R-:W-:Y:S05]  /*45b0*/  BSYNC B0 ;  /* 0x0000000000007941 */ /* 0x000fea0003800000 */
.L_x_4113:
[----:B------:R-:W-:-:S06]  /*45c0*/  UISETP.NE.AND UP0, UPT, UR19, 0x1, UPT ;  /* 0x000000011300788c */ /* 0x000fcc000bf05270 */
[----:B------:R-:W-:-:S13]  /*45d0*/  PLOP3.LUT P1, PT, PT, PT, UP0, 0x80, 0x0 ;  /* 0x000000000000781c */ /* 0x000fda0003f2f008 */
[----:B------:R-:W-:Y:S05]  /*45e0*/  @!P1 BRA `(.L_x_4108) ;  /* 0x0000000000909947 */ /* 0x000fea0003800000 */
[----:B------:R-:W-:Y:S01]  /*45f0*/  UIADD3 UR7, UR5, 0x1, URZ ;  /* 0x0000000105077890 */ /* 0x000fe2000fffe03f */
[----:B------:R-:W-:Y:S01]  /*4600*/  IMAD.U32 R31, RZ, RZ, UR4 ;  /* 0x00000004ff1f7e24 */ /* 0x000fe2000f8e00ff */
        /* <DEDUP_REMOVED lines=34> */
.L_x_4108:
[----:B------:R-:W-:Y:S01]  /*4830*/  ULDC.64 UR10, c[0x0][0x218] ;  /* 0x00008600000a7ab9 */ /* 0x000fe20000000a00 */
[----:B------:R-:W-:Y:S01]  /*4840*/  LOP3.LUT P1, RZ, R56, UR16, RZ, 0xfc, !PT ;  /* 0x0000001038ff7c12 */ /* 0x000fe2000f82fcff */
[----:B------:R-:W0:Y:S01]  /*4850*/  S2UR UR7, SR_CgaCtaId ;  /* 0x00000000000779c3 */ /* 0x000e220000008800 */
[----:B------:R-:W-:Y:S01]  /*4860*/  ISETP.EQ.U32.AND P2, PT, RZ, UR10, PT ;  /* 0x0000000aff007c0c */ /* 0x000fe2000bf42070 */
[----:B------:R-:W-:Y:S01]  /*4870*/  UMOV UR5, 0x400 ;  /* 0x0000040000057882 */ /* 0x000fe20000000000 */
[----:B------:R-:W-:Y:S02]  /*4880*/  MOV R52, UR9 ;  /* 0x0000000900347c02 */ /* 0x000fe40008000f00 */
        /* <DEDUP_REMOVED lines=31> */
[----:B------:R-:W-:Y:S01]  /*4a80*/  ISETP.NE.AND P5, PT, RZ, UR17, PT ;  /* 0x00000011ff007c0c */ /* 0x000fe2000bfa5270 */
[----:B0-----:R-:W-:Y:S01]  /*4a90*/  IMAD.U32 R29, R16, 0x10000, RZ ;  /* 0x00010000101d7824 */ /* 0x001fe200078e00ff */
[----:B------:R-:W-:Y:S01]  /*4aa0*/  SHF.L.U32 R57, R57, 0x10, RZ ;  /* 0x0000001039397819 */ /* 0x000fe200000006ff */
[----:B------:R-:W-:Y:S02]  /*4ab0*/  UMOV UR10, 0x3f800000 ;  /* 0x3f800000000a7882 */ /* 0x000fe40000000000 */
[----:B------:R-:W-:Y:S01]  /*4ac0*/  FADD.FTZ R29, R29, -UR5 ;  /* 0x800000051d1d7e21 */ /* 0x000fe20008010000 */
[----:B-1----:R-:W-:-:S13]  /*4ad0*/  @P1 R2UR UR6, R31 ;  /* 0x000000001f0612ca */ /* 0x002fda00000e0000 */
[----:B------:R-:W-:Y:S02]  /*4ae0*/  @UP0 UMOV UR10, UR6 ;  /* 0x00000006000a0c82 */ /* 0x000fe40008000000 */
[----:B------:R-:W-:Y:S01]  /*4af0*/  FMUL.FTZ R29, R29, UR10 ;  /* 0x0000000a1d1d7c20 */ /* 0x000fe20008410000 */
[----:B--2---:R-:W-:Y:S02]  /*4b00*/  HADD2.F32 R16, -RZ, R52.H0_H0 ;  /* 0x20000034ff107230 */ /* 0x004fe40000004100 */
[----:B---3--:R-:W-:Y:S02]  /*4b10*/  HADD2.F32 R52, -RZ, R30.H0_H0 ;  /* 0x2000001eff347230 */ /* 0x008fe40000004100 */
[----:B------:R-:W-:-:S04]  /*4b20*/  FADD.FTZ R30, R57, -UR5 ;  /* 0x80000005391e7e21 */ /* 0x000fc80008010000 */
[----:B------:R-:W-:Y:S01]  /*4b30*/  FMUL.FTZ R30, R30, UR10 ;  /* 0x0000000a1e1e7c20 */ /* 0x000fe20008410000 */
[----:B----4-:R-:W-:-:S05]  /*4b40*/  HADD2.F32 R53, -RZ, R53.H0_H0 ;  /* 0x20000035ff357230 */ /* 0x010fca0000004100 */
[----:B------:R-:W-:Y:S01]  /*4b50*/  FFMA.FTZ R81, R16, R29, R53 ;  /* 0x0000001d10517223 */ /* 0x000fe20000010035 */
[----:B-----5:R-:W-:-:S05]  /*4b60*/  HADD2.F32 R57, -RZ, R28.H0_H0 ;  /* 0x2000001cff397230 */ /* 0x020fca0000004100 */
        /* <DEDUP_REMOVED lines=12> */
.L_x_4115:
        /* <DEDUP_REMOVED lines=15> */
.L_x_4117:
[----:B------:R-:W-:Y:S05]  /*4d20*/  BSYNC B0 ;  /* 0x0000000000007941 */ /* 0x000fea0003800000 */
.L_x_4116:
        /* <DEDUP_REMOVED lines=23> */
.L_x_4118:
        /* <DEDUP_REMOVED lines=9> */
[----:B------:R-:W-:-:S04]  /*4f30*/  ULDC.64 UR12, c[0x0][0x210] ;  /* 0x00008400000c7ab9 */ /* 0x000fc80000000a00 */
[----:B------:R-:W-:Y:S02]  /*4f40*/  IADD3 R29, R29, R89, RZ ;  /* 0x000000591d1d7210 */ /* 0x000fe40007ffe0ff */
[----:B0-----:R-:W-:-:S04]  /*4f50*/  LEA R30, P1, R28, UR12, 0x1 ;  /* 0x0000000c1c1e7c11 */ /* 0x001fc8000f8208ff */
[----:B------:R-:W-:-:S05]  /*4f60*/  LEA.HI.X R31, R28, UR13, R29, 0x1, P1 ;  /* 0x0000000d1c1f7c11 */ /* 0x000fca00088f0c1d */
[----:B------:R1:W-:Y:S04]  /*4f70*/  STG.E desc[UR14][R30.64], R3 ;  /* 0x000000031e007986 */ /* 0x0003e8000c10190e */
.L_x_4120:
[----:B------:R-:W-:Y:S05]  /*4f80*/  BSYNC B0 ;  /* 0x0000000000007941 */ /* 0x000fea0003800000 */
.L_x_4119:
        /* <DEDUP_REMOVED lines=29> */
.L_x_4121:
        /* <DEDUP_REMOVED lines=9> */
[----:B------:R-:W-:-:S03]  /*51f0*/  ULDC.64 UR12, c[0x0][0x210] ;  /* 0x00008400000c7ab9 */ /* 0x000fc60000000a00 */
[----:B------:R-:W-:Y:S01]  /*5200*/  IMAD.IADD R5, R5, 0x1, R92 ;  /* 0x0000000105057824 */ /* 0x000fe200078e025c */
[----:B------:R-:W-:-:S04]  /*5210*/  LEA R28, P1, R4, UR12, 0x1 ;  /* 0x0000000c041c7c11 */ /* 0x000fc8000f8208ff */
[----:B------:R-:W-:-:S05]  /*5220*/  LEA.HI.X R29, R4, UR13, R5, 0x1, P1 ;  /* 0x0000000d041d7c11 */ /* 0x000fca00088f0c05 */
[----:B------:R0:W-:Y:S04]  /*5230*/  STG.E desc[UR14][R28.64], R31 ;  /* 0x0000001f1c007986 */ /* 0x0001e8000c10190e */
.L_x_4123:
[----:B------:R-:W-:Y:S05]  /*5240*/  BSYNC B0 ;  /* 0x0000000000007941 */ /* 0x000fea0003800000 */
.L_x_4122:
[----:B------:R-:W-:Y:S01]  /*5250*/  FMUL.FTZ R3, R3, UR10 ;  /* 0x0000000a03037c20 */ /* 0x000fe20008410000 */
[----:B------:R-:W-:Y:S01]  /*5260*/  FMUL.FTZ R30, R30, UR10 ;  /* 0x0000000a1e1e7c20 */ /* 0x000fe20008410000 */
[----:B------:R-:W-:Y:S02]  /*5270*/  SHF.L.U32 R6, R6, 0x10, RZ ;  /* 0x0000001006067819 */ /* 0x000fe400000006ff */
        /* <DEDUP_REMOVED lines=14> */
.L_x_4124:
        /* <DEDUP_REMOVED lines=14> */
.L_x_4126:
[----:B------:R-:W-:Y:S05]  /*5440*/  BSYNC B0 ;  /* 0x0000000000007941 */ /* 0x000fea0003800000 */
.L_x_4125:
        /* <DEDUP_REMOVED lines=20> */
[C---:B------:R-:W-:Y:S02]  /*5590*/  ISETP.GT.U32.OR P1, PT, R56.reuse, 0x27f, P1 ;  /* 0x0000027f3800780c */ /* 0x040fe40000f24470 */
[C---:B------:R-:W-:Y:S02]  /*55a0*/  ISETP.GT.U32.OR P2, PT, R56.reuse, 0x27f, P2 ;  /* 0x0000027f3800780c */ /* 0x040fe40001744470 */
[----:B------:R-:W-:-:S02]  /*55b0*/  ISETP.GT.U32.OR P3, PT, R56, 0x27f, P3 ;  /* 0x0000027f3800780c */ /* 0x000fc40001f64470 */
        /* <DEDUP_REMOVED lines=12> */
.L_x_4127:
        /* <DEDUP_REMOVED lines=14> */
.L_x_4129:
[----:B------:R-:W-:Y:S05]  /*5760*/  BSYNC B0 ;  /* 0x0000000000007941 */ /* 0x000fea0003800000 */
.L_x_4128:
        /* <DEDUP_REMOVED lines=17> */
.L_x_4130:
        /* <DEDUP_REMOVED lines=14> */
.L_x_4132:
[----:B------:R-:W-:Y:S05]  /*5960*/  BSYNC B0 ;  /* 0x0000000000007941 */ /* 0x000fea0003800000 */
.L_x_4131:
[----:B------:R-:W-:Y:S01]  /*5970*/  FMUL.FTZ R8, R8, UR10 ;  /* 0x0000000a08087c20 */ /* 0x000fe20008410000 */
[----:B------:R-:W-:Y:S01]  /*5980*/  FMUL.FTZ R66, R66, UR10 ;  /* 0x0000000a42427c20 */ /* 0x000fe20008410000 */
[----:B------:R-:W-:Y:S01]  /*5990*/  IMAD.U32 R9, R9, 0x10000, RZ ;  /* 0x0001000009097824 */ /* 0x000fe200078e00ff */
[----:B------:R-:W-:Y:S01]  /*59a0*/  SHF.L.U32 R68, R68, 0x10, RZ ;  /* 0x0000001044447819 */ /* 0x000fe200000006ff */
        /* <DEDUP_REMOVED lines=13> */
.L_x_4133:
        /* <DEDUP_REMOVED lines=14> */
.L_x_4135:
[----:B------:R-:W-:Y:S05]  /*5b60*/  BSYNC B0 ;  /* 0x0000000000007941 */ /* 0x000fea0003800000 */
.L_x_4134:
        /* <DEDUP_REMOVED lines=11> */
[----:B------:R-:W-:Y:S01]  /*5c20*/  FFMA.FTZ R9, R16, R9, R53 ;  /* 0x0000000910097223 */ /* 0x000fe20000010035 */
[----:B-1----:R-:W-:Y:S01]  /*5c30*/  SHF.L.U32 R3, R10, 0x10, RZ ;  /* 0x000000100a037819 */ /* 0x002fe200000006ff */
        /* <DEDUP_REMOVED lines=22> */
.L_x_4136:
        /* <DEDUP_REMOVED lines=14> */
.L_x_4138:
[----:B------:R-:W-:Y:S05]  /*5e80*/  BSYNC B0 ;  /* 0x0000000000007941 */ /* 0x000fea0003800000 */
.L_x_4137:
        /* <DEDUP_REMOVED lines=17> */
.L_x_4139:
        /* <DEDUP_REMOVED lines=14> */
.L_x_4141:
[----:B------:R-:W-:Y:S05]  /*6080*/  BSYNC B0 ;  /* 0x0000000000007941 */ /* 0x000fea0003800000 */
.L_x_4140:
[----:B------:R-:W-:Y:S01]  /*6090*/  FMUL.FTZ R11, R11, UR10 ;  /* 0x0000000a0b0b7c20 */ /* 0x000fe20008410000 */
[----:B------:R-:W-:Y:S01]  /*60a0*/  FMUL.FTZ R69, R69, UR10 ;  /* 0x0000000a45457c20 */ /* 0x000fe20008410000 */
[----:B------:R-:W-:Y:S01]  /*60b0*/  SHF.L.U32 R12, R12, 0x10, RZ ;  /* 0x000000100c0c7819 */ /* 0x000fe200000006ff */
[----:B------:R-:W-:Y:S02]  /*60c0*/  IMAD.U32 R71, R71, 0x10000, RZ ;  /* 0x0001000047477824 */ /* 0x000fe400078e00ff */
        /* <DEDUP_REMOVED lines=13> */
.L_x_4142:
        /* <DEDUP_REMOVED lines=14> */
.L_x_4144:
[----:B------:R-:W-:Y:S05]  /*6280*/  BSYNC B0 ;  /* 0x0000000000007941 */ /* 0x000fea0003800000 */
.L_x_4143:
        /* <DEDUP_REMOVED lines=35> */
.L_x_4145:
        /* <DEDUP_REMOVED lines=14> */
.L_x_4147:
[----:B------:R-:W-:Y:S05]  /*65a0*/  BSYNC B0 ;  /* 0x0000000000007941 */ /* 0x000fea0003800000 */
.L_x_4146:
        /* <DEDUP_REMOVED lines=17> */
.L_x_4148:
        /* <DEDUP_REMOVED lines=14> */
.L_x_4150:
[----:B------:R-:W-:Y:S05]  /*67a0*/  BSYNC B0 ;  /* 0x0000000000007941 */ /* 0x000fea0003800000 */
.L_x_4149:
        /* <DEDUP_REMOVED lines=17> */
.L_x_4151:
        /* <DEDUP_REMOVED lines=14> */
.L_x_4153:
[----:B------:R-:W-:Y:S05]  /*69a0*/  BSYNC B0 ;  /* 0x0000000000007941 */ /* 0x000fea0003800000 */
.L_x_4152:
        /* <DEDUP_REMOVED lines=9> */
[----:B------:R-:W-:Y:S01]  /*6a40*/  IMAD.U32 R63, R63, 0x10000, RZ ;  /* 0x000100003f3f7824 */ /* 0x000fe200078e00ff */
[----:B------:R-:W-:Y:S01]  /*6a50*/  SHF.R.S32.HI R10, RZ, 0x1f, R9 ;  /* 0x0000001fff0a7819 */ /* 0x000fe20000011409 */
[----:B------:R-:W-:Y:S01]  /*6a60*/  FFMA.FTZ R11, R16, R4, R53 ;  /* 0x00000004100b7223 */ /* 0x000fe20000010035 */
[----:B------:R-:W-:Y:S01]  /*6a70*/  ISETP.GE.U32.AND P3, PT, R3, UR6, PT ;  /* 0x0000000603007c0c */ /* 0x000fe2000bf66070 */
[----:B------:R-:W-:Y:S01]  /*6a80*/  FFMA.FTZ R72, R52, R72, R57 ;  /* 0x0000004834487223 */ /* 0x000fe20000010039 */
[----:B------:R-:W-:-:S02]  /*6a90*/  SHF.R.S32.HI R8, RZ, 0x1f, R3 ;  /* 0x0000001fff087819 */ /* 0x000fc40000011403 */
[----:B------:R-:W-:Y:S02]  /*6aa0*/  SHF.L.U32 R14, R17, 0x10, RZ ;  /* 0x00000010110e7819 */ /* 0x000fe400000006ff */
        /* <DEDUP_REMOVED lines=9> */
[----:B------:R-:W-:Y:S01]  /*6b40*/  ISETP.GT.U32.OR P3, PT, R56, 0x27f, P3 ;  /* 0x0000027f3800780c */ /* 0x000fe20001f64470 */
[----:B------:R-:W-:-:S12]  /*6b50*/  @!P5 BRA `(.L_x_4154) ;  /* 0x000000000028d947 */ /* 0x000fd80003800000 */
        /* <DEDUP_REMOVED lines=10> */
.L_x_4154:
[----:B------:R-:W-:Y:S04]  /*6c00*/  BSSY B0, `(.L_x_4155) ;  /* 0x000000e000007945 */ /* 0x000fe80003800000 */
[----:B------:R-:W-:Y:S05]  /*6c10*/  @P1 BRA `(.L_x_4156) ;  /* 0x0000000000301947 */ /* 0x000fea0003800000 */
[----:B------:R-:W-:Y:S01]  /*6c20*/  ULDC.64 UR12, c[0x0][0x270] ;  /* 0x00009c00000c7ab9 */ /* 0x000fe20000000a00 */
[----:B------:R-:W-:Y:S01]  /*6c30*/  MOV R4, R42 ;  /* 0x0000002a00047202 */ /* 0x000fe20000000f00 */
[----:B01--4-:R-:W-:Y:S01]  /*6c40*/  IMAD R6, R28, UR12, RZ ;  /* 0x0000000c1c067c24 */ /* 0x013fe2000f8e02ff */
        /* <DEDUP_REMOVED lines=9> */
.L_x_4156:
[----:B------:R-:W-:Y:S05]  /*6ce0*/  BSYNC B0 ;  /* 0x0000000000007941 */ /* 0x000fea0003800000 */
.L_x_4155:
        /* <DEDUP_REMOVED lines=17> */
.L_x_4157:
        /* <DEDUP_REMOVED lines=14> */
.L_x_4159:
[----:B------:R-:W-:Y:S05]  /*6ee0*/  BSYNC B0 ;  /* 0x0000000000007941 */ /* 0x000fea0003800000 */
.L_x_4158:
[----:B------:R-:W-:Y:S01]  /*6ef0*/  FMUL.FTZ R18, R18, UR10 ;  /* 0x0000000a12127c20 */ /* 0x000fe20008410000 */
[----:B------:R-:W-:Y:S01]  /*6f00*/  FMUL.FTZ R63, R63, UR10 ;  /* 0x0000000a3f3f7c20 */ /* 0x000fe20008410000 */
[----:B------:R-:W-:Y:S01]  /*6f10*/  SHF.L.U32 R19, R19, 0x10, RZ ;  /* 0x0000001013137819 */ /* 0x000fe200000006ff */
[----:B------:R-:W-:Y:S02]  /*6f20*/  IMAD.U32 R59, R59, 0x10000, RZ ;  /* 0x000100003b3b7824 */ /* 0x000fe400078e00ff */
        /* <DEDUP_REMOVED lines=13> */
.L_x_4160:
        /* <DEDUP_REMOVED lines=14> */
.L_x_4162:
[----:B------:R-:W-:Y:S05]  /*70e0*/  BSYNC B0 ;  /* 0x0000000000007941 */ /* 0x000fea0003800000 */
.L_x_4161:
[C---:B------:R-:W-:Y:S01]  /*70f0*/  VIADD R3, R0.reuse, 0x90 ;  /* 0x0000009000037836 */ /* 0x040fe20000000000 */
[C---:B------:R-:W-:Y:S01]  /*7100*/  IADD3 R15, R0.reuse, 0x80, RZ ;  /* 0x00000080000f7810 */ /* 0x040fe20007ffe0ff */
[----:B------:R-:W-:Y:S01]  /*7110*/  FADD.FTZ R4, R19, -UR5 ;  /* 0x8000000513047e21 */ /* 0x000fe20008010000 */
[----:B------:R-:W-:Y:S01]  /*7120*/  IADD3 R9, R0, 0x88, RZ ;  /* 0x0000008800097810 */ /* 0x000fe20007ffe0ff */
[----:B------:R-:W-:Y:S01]  /*7130*/  FADD.FTZ R59, R59, -UR5 ;  /* 0x800000053b3b7e21 */ /* 0x000fe20008010000 */
[----:B------:R-:W-:Y:S01]  /*7140*/  ISETP.GE.U32.AND P1, PT, R15, UR6, PT ;  /* 0x000000060f007c0c */ /* 0x000fe2000bf26070 */
[----:B------:R-:W-:Y:S01]  /*7150*/  FMUL.FTZ R4, R4, UR10 ;  /* 0x0000000a04047c20 */ /* 0x000fe20008410000 */
[----:B------:R-:W-:Y:S01]  /*7160*/  ISETP.GE.U32.AND P2, PT, R9, UR6, PT ;  /* 0x0000000609007c0c */ /* 0x000fe2000bf46070 */
[----:B------:R-:W-:Y:S01]  /*7170*/  FMUL.FTZ R59, R59, UR10 ;  /* 0x0000000a3b3b7c20 */ /* 0x000fe20008410000 */
        /* <DEDUP_REMOVED lines=29> */
.L_x_4163:
        /* <DEDUP_REMOVED lines=14> */
.L_x_4165:
[----:B------:R-:W-:Y:S05]  /*7430*/  BSYNC B0 ;  /* 0x0000000000007941 */ /* 0x000fea0003800000 */
.L_x_4164:
        /* <DEDUP_REMOVED lines=17> */
.L_x_4166:
        /* <DEDUP_REMOVED lines=10> */
[----:B01-34-:R-:W-:Y:S01]  /*75f0*/  LEA R6, P1, R4, UR12, 0x1 ;  /* 0x0000000c04067c11 */ /* 0x01bfe2000f8208ff */
[----:B------:R-:W-:-:S05]  /*7600*/  IMAD.IADD R9, R5, 0x1, R9 ;  /* 0x0000000105097824 */ /* 0x000fca00078e0209 */
[----:B------:R-:W-:-:S05]  /*7610*/  LEA.HI.X R7, R4, UR13, R9, 0x1, P1 ;  /* 0x0000000d04077c11 */ /* 0x000fca00088f0c09 */
[----:B------:R2:W-:Y:S02]  /*7620*/  STG.E desc[UR14][R6.64], R11 ;  /* 0x0000000b06007986 */ /* 0x0005e4000c10190e */
.L_x_4168:
[----:B------:R-:W-:Y:S05]  /*7630*/  BSYNC B0 ;  /* 0x0000000000007941 */ /* 0x000fea0003800000 */
.L_x_4167:
        /* <DEDUP_REMOVED lines=17> */
.L_x_4169:
        /* <DEDUP_REMOVED lines=14> */
.L_x_4171:
[----:B------:R-:W-:Y:S05]  /*7830*/  BSYNC B0 ;  /* 0x0000000000007941 */ /* 0x000fea0003800000 */
.L_x_4170:
[C---:B------:R-:W-:Y:S01]  /*7840*/  VIADD R9, R0.reuse, 0xa0 ;  /* 0x000000a000097836 */ /* 0x040fe20000000000 */
        /* <DEDUP_REMOVED lines=37> */
.L_x_4172:
        /* <DEDUP_REMOVED lines=14> */
.L_x_4174:
[----:B------:R-:W-:Y:S05]  /*7b80*/  BSYNC B0 ;  /* 0x0000000000007941 */ /* 0x000fea0003800000 */
.L_x_4173:
        /* <DEDUP_REMOVED lines=17> */
.L_x_4175:
        /* <DEDUP_REMOVED lines=14> */
.L_x_4177:
[----:B------:R-:W-:Y:S05]  /*7d80*/  BSYNC B0 ;  /* 0x0000000000007941 */ /* 0x000fea0003800000 */
.L_x_4176:
        /* <DEDUP_REMOVED lines=17> */
.L_x_4178:
        /* <DEDUP_REMOVED lines=14> */
.L_x_4180:
[----:B------:R-:W-:Y:S05]  /*7f80*/  BSYNC B0 ;  /* 0x0000000000007941 */ /* 0x000fea0003800000 */
.L_x_4179:
[----:B01234-:R-:W-:Y:S01]  /*7f90*/  SHF.L.U32 R7, R39, 0x10, RZ ;  /* 0x0000001027077819 */ /* 0x01ffe200000006ff */
[----:B------:R-:W-:Y:S01]  /*7fa0*/  IMAD.U32 R6, R38, 0x10000, RZ ;  /* 0x0001000026067824 */ /* 0x000fe200078e00ff */
        /* <DEDUP_REMOVED lines=18> */
[C---:B------:R-:W-:Y:S01]  /*80d0*/  IADD3 R14, R0.reuse, 0xc8, RZ ;  /* 0x000000c8000e7810 */ /* 0x040fe20007ffe0ff */
[----:B------:R-:W-:Y:S01]  /*80e0*/  FADD.FTZ R31, R31, -UR5 ;  /* 0x800000051f1f7e21 */ /* 0x000fe20008010000 */
[----:B------:R-:W-:Y:S01]  /*80f0*/  IADD3 R9, R0, 0xd0, RZ ;  /* 0x000000d000097810 */ /* 0x000fe20007ffe0ff */
[----:B------:R-:W-:Y:S01]  /*8100*/  FADD.FTZ R10, R10, -UR5 ;  /* 0x800000050a0a7e21 */ /* 0x000fe20008010000 */
[----:B------:R-:W-:Y:S01]  /*8110*/  SHF.L.U32 R5, R22, 0x10, RZ ;  /* 0x0000001016057819 */ /* 0x000fe200000006ff */
        /* <DEDUP_REMOVED lines=36> */
[----:B------:R-:W-:Y:S01]  /*8360*/  IMAD.U32 R34, R24, 0x10000, RZ ;  /* 0x0001000018227824 */ /* 0x000fe200078e00ff */
[----:B------:R-:W-:Y:S01]  /*8370*/  ISETP.GT.U32.OR P6, PT, R56, 0x27f, P6 ;  /* 0x0000027f3800780c */ /* 0x000fe200037c4470 */
[----:B------:R-:W-:Y:S01]  /*8380*/  FFMA.FTZ R16, R16, R44, R53 ;  /* 0x0000002c10107223 */ /* 0x000fe20000010035 */
[C---:B------:R-:W-:Y:S01]  /*8390*/  ISETP.GT.U32.OR P1, PT, R56.reuse, 0x27f, P1 ;  /* 0x0000027f3800780c */ /* 0x040fe20000f24470 */
[----:B------:R-:W-:Y:S01]  /*83a0*/  FADD.FTZ R32, R5, -UR5 ;  /* 0x8000000505207e21 */ /* 0x000fe20008010000 */
[----:B------:R-:W-:Y:S01]  /*83b0*/  ISETP.GT.U32.OR P2, PT, R56, 0x27f, P2 ;  /* 0x0000027f3800780c */ /* 0x000fe20001744470 */
[----:B------:R-:W-:Y:S01]  /*83c0*/  FFMA.FTZ R24, R52, R10, R57 ;  /* 0x0000000a34187223 */ /* 0x000fe20000010039 */
[----:B------:R-:W-:-:S02]  /*83d0*/  ISETP.GT.U32.OR P3, PT, R56, 0x27f, P3 ;  /* 0x0000027f3800780c */ /* 0x000fc40001f64470 */
        /* <DEDUP_REMOVED lines=13> */
.L_x_4181:
[----:B------:R-:W-:Y:S04]  /*84b0*/  BSSY B0, `(.L_x_4182) ;  /* 0x000000e000007945 */ /* 0x000fe80003800000 */
[----:B------:R-:W-:Y:S05]  /*84c0*/  @P6 BRA `(.L_x_4183) ;  /* 0x0000000000306947 */ /* 0x000fea0003800000 */
[----:B------:R-:W-:Y:S01]  /*84d0*/  ULDC.64 UR12, c[0x0][0x270] ;  /* 0x00009c00000c7ab9 */ /* 0x000fe20000000a00 */
[----:B------:R-:W-:Y:S01]  /*84e0*/  MOV R5, R41 ;  /* 0x0000002900057202 */ /* 0x000fe20000000f00 */
[----:B------:R-:W-:Y:S01]  /*84f0*/  IMAD R10, R4, UR12, RZ ;  /* 0x0000000c040a7c24 */ /* 0x000fe2000f8e02ff */
[----:B------:R-:W-:Y:S02]  /*8500*/  MOV R4, R42 ;  /* 0x0000002a00047202 */ /* 0x000fe40000000f00 */
        /* <DEDUP_REMOVED lines=8> */
.L_x_4183:
[----:B------:R-:W-:Y:S05]  /*8590*/  BSYNC B0 ;  /* 0x0000000000007941 */ /* 0x000fea0003800000 */
.L_x_4182:
        /* <DEDUP_REMOVED lines=17> */
.L_x_4184:
        /* <DEDUP_REMOVED lines=14> */
.L_x_4186:
[----:B------:R-:W-:Y:S05]  /*8790*/  BSYNC B0 ;  /* 0x0000000000007941 */ /* 0x000fea0003800000 */
.L_x_4185:
        /* <DEDUP_REMOVED lines=14> */
.L_x_4187:
        /* <DEDUP_REMOVED lines=14> */
.L_x_4189:
[----:B------:R-:W-:Y:S05]  /*8960*/  BSYNC B0 ;  /* 0x0000000000007941 */ /* 0x000fea0003800000 */
.L_x_4188:
        /* <DEDUP_REMOVED lines=13> */
.L_x_4190:
        /* <DEDUP_REMOVED lines=14> */
.L_x_4192:
[----:B------:R-:W-:Y:S05]  /*8b20*/  BSYNC B0 ;  /* 0x0000000000007941 */ /* 0x000fea0003800000 */
.L_x_4191:
        /* <DEDUP_REMOVED lines=12> */
.L_x_4193:
        /* <DEDUP_REMOVED lines=10> */
[----:B------:R-:W-:Y:S01]  /*8c90*/  LEA R4, P1, R10, UR12, 0x1 ;  /* 0x0000000c0a047c11 */ /* 0x000fe2000f8208ff */
[----:B------:R-:W-:-:S05]  /*8ca0*/  IMAD.IADD R9, R11, 0x1, R9 ;  /* 0x000000010b097824 */ /* 0x000fca00078e0209 */
[----:B------:R-:W-:-:S05]  /*8cb0*/  LEA.HI.X R5, R10, UR13, R9, 0x1, P1 ;  /* 0x0000000d0a057c11 */ /* 0x000fca00088f0c09 */
[----:B------:R4:W-:Y:S02]  /*8cc0*/  STG.E desc[UR14][R4.64], R25 ;  /* 0x0000001904007986 */ /* 0x0009e4000c10190e */
.L_x_4195:
[----:B------:R-:W-:Y:S05]  /*8cd0*/  BSYNC B0 ;  /* 0x0000000000007941 */ /* 0x000fea0003800000 */
.L_x_4194:
[----:B012---:R-:W-:Y:S02]  /*8ce0*/  PRMT R11, R48, 0x7632, R11 ;  /* 0x00007632300b7816 */ /* 0x007fe4000000000b */
[----:B------:R-:W-:Y:S02]  /*8cf0*/  PRMT R14, R49, 0x7632, R14 ;  /* 0x00007632310e7816 */ /* 0x000fe4000000000e */
[----:B------:R-:W-:Y:S01]  /*8d00*/  PRMT R18, R50, 0x7632, R18 ;  /* 0x0000763232127816 */ /* 0x000fe20000000012 */
[----:B------:R-:W-:Y:S01]  /*8d10*/  IMAD.U32 R11, R11, 0x10000, RZ ;  /* 0x000100000b0b7824 */ /* 0x000fe200078e00ff */
[----:B------:R-:W-:Y:S02]  /*8d20*/  SHF.L.U32 R27, R27, 0x10, RZ ;  /* 0x000000101b1b7819 */ /* 0x000fe400000006ff */
[----:B------:R-:W-:Y:S01]  /*8d30*/  SHF.L.U32 R14, R14, 0x10, RZ ;  /* 0x000000100e0e7819 */ /* 0x000fe200000006ff */
[----:B------:R-:W-:Y:S01]  /*8d40*/  FADD.FTZ R11, R11, -UR5 ;  /* 0x800000050b0b7e21 */ /* 0x000fe20008010000 */
[----:B------:R-:W-:Y:S01]  /*8d50*/  SHF.L.U32 R18, R18, 0x10, RZ ;  /* 0x0000001012127819 */ /* 0x000fe200000006ff */
[----:B------:R-:W-:Y:S01]  /*8d60*/  FADD.FTZ R27, R27, -UR5 ;  /* 0x800000051b1b7e21 */ /* 0x000fe20008010000 */
[----:B------:R-:W-:Y:S01]  /*8d70*/  SHF.L.U32 R26, R26, 0x10, RZ ;  /* 0x000000101a1a7819 */ /* 0x000fe200000006ff */
[----:B---3--:R-:W-:Y:S01]  /*8d80*/  FADD.FTZ R15, R14, -UR5 ;  /* 0x800000050e0f7e21 */ /* 0x008fe20008010000 */
[----:B------:R-:W-:Y:S01]  /*8d90*/  IADD3 R23, R0, 0xd8, RZ ;  /* 0x000000d800177810 */ /* 0x000fe20007ffe0ff */
[----:B------:R-:W-:Y:S01]  /*8da0*/  FADD.FTZ R19, R18, -UR5 ;  /* 0x8000000512137e21 */ /* 0x000fe20008010000 */
[----:B------:R-:W-:Y:S01]  /*8db0*/  IADD3 R17, R0, 0xe0, RZ ;  /* 0x000000e000117810 */ /* 0x000fe20007ffe0ff */
[----:B------:R-:W-:Y:S01]  /*8dc0*/  FADD.FTZ R26, R26, -UR5 ;  /* 0x800000051a1a7e21 */ /* 0x000fe20008010000 */
[C---:B------:R-:W-:Y:S01]  /*8dd0*/  IADD3 R12, R0.reuse, 0xe8, RZ ;  /* 0x000000e8000c7810 */ /* 0x040fe20007ffe0ff */
[----:B------:R-:W-:Y:S01]  /*8de0*/  FMUL.FTZ R14, R11, UR10 ;  /* 0x0000000a0b0e7c20 */ /* 0x000fe20008410000 */
[C---:B------:R-:W-:Y:S01]  /*8df0*/  IADD3 R9, R0.reuse, 0xf0, RZ ;  /* 0x000000f000097810 */ /* 0x040fe20007ffe0ff */
[----:B------:R-:W-:Y:S01]  /*8e00*/  FMUL.FTZ R27, R27, UR10 ;  /* 0x0000000a1b1b7c20 */ /* 0x000fe20008410000 */
[----:B----4-:R-:W-:Y:S01]  /*8e10*/  IADD3 R4, R0, 0xf8, RZ ;  /* 0x000000f800047810 */ /* 0x010fe20007ffe0ff */
[----:B------:R-:W-:Y:S01]  /*8e20*/  FMUL.FTZ R18, R15, UR10 ;  /* 0x0000000a0f127c20 */ /* 0x000fe20008410000 */
[----:B------:R-:W-:Y:S01]  /*8e30*/  ISETP.GE.U32.AND P6, PT, R23, UR6, PT ;  /* 0x0000000617007c0c */ /* 0x000fe2000bfc6070 */
[----:B------:R-:W-:Y:S01]  /*8e40*/  FMUL.FTZ R20, R19, UR10 ;  /* 0x0000000a13147c20 */ /* 0x000fe20008410000 */
[----:B------:R-:W-:Y:S01]  /*8e50*/  ISETP.GE.U32.AND P1, PT, R17, UR6, PT ;  /* 0x0000000611007c0c */ /* 0x000fe2000bf26070 */
[----:B------:R-:W-:Y:S01]  /*8e60*/  FMUL.FTZ R26, R26, UR10 ;  /* 0x0000000a1a1a7c20 */ /* 0x000fe20008410000 */
[----:B------:R-:W-:Y:S01]  /*8e70*/  ISETP.GE.U32.AND P2, PT, R12, UR6, PT ;  /* 0x000000060c007c0c */ /* 0x000fe2000bf46070 */
[C-C-:B------:R-:W-:Y:S01]  /*8e80*/  FFMA.FTZ R15, R52.reuse, R14, R57.reuse ;  /* 0x0000000e340f7223 */ /* 0x140fe20000010039 */
[----:B------:R-:W-:Y:S01]  /*8e90*/  ISETP.GE.U32.AND P3, PT, R9, UR6, PT ;  /* 0x0000000609007c0c */ /* 0x000fe2000bf66070 */
[--C-:B------:R-:W-:Y:S01]  /*8ea0*/  FFMA.FTZ R24, R52, R27, R57.reuse ;  /* 0x0000001b34187223 */ /* 0x100fe20000010039 */
[----:B------:R-:W-:Y:S01]  /*8eb0*/  ISETP.GE.U32.AND P4, PT, R4, UR6, PT ;  /* 0x0000000604007c0c */ /* 0x000fe2000bf86070 */
[C---:B------:R-:W-:Y:S01]  /*8ec0*/  FFMA.FTZ R14, R52.reuse, R18, R57 ;  /* 0x00000012340e7223 */ /* 0x040fe20000010039 */
[----:B------:R-:W-:Y:S01]  /*8ed0*/  SHF.R.S32.HI R25, RZ, 0x1f, R23 ;  /* 0x0000001fff197819 */ /* 0x000fe20000011417 */
        /* <DEDUP_REMOVED lines=27> */
.L_x_4196:
        /* <DEDUP_REMOVED lines=14> */
.L_x_4198:
[----:B------:R-:W-:Y:S05]  /*9170*/  BSYNC B0 ;  /* 0x0000000000007941 */ /* 0x000fea0003800000 */
.L_x_4197:
        /* <DEDUP_REMOVED lines=11> */
.L_x_4199:
        /* <DEDUP_REMOVED lines=10> */
[----:B------:R-:W-:Y:S01]  /*92d0*/  LEA R18, P1, R20, UR6, 0x1 ;  /* 0x0000000614127c11 */ /* 0x000fe2000f8208ff */
[----:B------:R-:W-:-:S05]  /*92e0*/  IMAD.IADD R17, R21, 0x1, R17 ;  /* 0x0000000115117824 */ /* 0x000fca00078e0211 */
[----:B------:R-:W-:-:S05]  /*92f0*/  LEA.HI.X R19, R20, UR7, R17, 0x1, P1 ;  /* 0x0000000714137c11 */ /* 0x000fca00088f0c11 */
[----:B------:R1:W-:Y:S02]  /*9300*/  STG.E desc[UR14][R18.64], R7 ;  /* 0x0000000712007986 */ /* 0x0003e4000c10190e */
.L_x_4201:
[----:B------:R-:W-:Y:S05]  /*9310*/  BSYNC B0 ;  /* 0x0000000000007941 */ /* 0x000fea0003800000 */
.L_x_4200:
        /* <DEDUP_REMOVED lines=11> */
.L_x_4202:
[----:B------:R-:W-:Y:S04]  /*93d0*/  BSSY B0, `(.L_x_4203) ;  /* 0x000000e000007945 */ /* 0x000fe80003800000 */
[----:B------:R-:W-:Y:S05]  /*93e0*/  @P2 BRA `(.L_x_4204) ;  /* 0x0000000000302947 */ /* 0x000fea0003800000 */
[----:B------:R-:W-:Y:S01]  /*93f0*/  ULDC.64 UR6, c[0x0][0x270] ;  /* 0x00009c0000067ab9 */ /* 0x000fe20000000a00 */
[----:B01----:R-:W-:Y:S01]  /*9400*/  MOV R18, R42 ;  /* 0x0000002a00127202 */ /* 0x003fe20000000f00 */
        /* <DEDUP_REMOVED lines=10> */
.L_x_4204:
[----:B------:R-:W-:Y:S05]  /*94b0*/  BSYNC B0 ;  /* 0x0000000000007941 */ /* 0x000fea0003800000 */
.L_x_4203:
        /* <DEDUP_REMOVED lines=11> */
.L_x_4205:
        /* <DEDUP_REMOVED lines=14> */
.L_x_4207:
[----:B------:R-:W-:Y:S05]  /*9650*/  BSYNC B0 ;  /* 0x0000000000007941 */ /* 0x000fea0003800000 */
.L_x_4206:
        /* <DEDUP_REMOVED lines=11> */
.L_x_4208:
        /* <DEDUP_REMOVED lines=13> */
.L_x_4210:
[----:B------:R-:W-:Y:S05]  /*97e0*/  BSYNC B0 ;  /* 0x0000000000007941 */ /* 0x000fea0003800000 */
.L_x_4209:
[----:B------:R-:W-:Y:S01]  /*97f0*/  ULDC UR5, c[0x0][0x10] ;  /* 0x0000040000057ab9 */ /* 0x000fe20000000800 */
[----:B------:R-:W-:Y:S02]  /*9800*/  UIADD3 UR4, UR4, 0x1, URZ ;  /* 0x0000000104047890 */ /* 0x000fe4000fffe03f */
[----:B------:R-:W-:-:S04]  /*9810*/  UIADD3 UR9, UR5, UR9, URZ ;  /* 0x0000000905097290 */ /* 0x000fc8000fffe03f */
[----:B------:R-:W-:-:S06]  /*9820*/  UISETP.GE.AND UP0, UPT, UR9, UR8, UPT ;  /* 0x000000080900728c */ /* 0x000fcc000bf06270 */
[----:B------:R-:W-:-:S13]  /*9830*/  PLOP3.LUT P1, PT, PT, PT, UP0, 0x80, 0x0 ;  /* 0x000000000000781c */ /* 0x000fda0003f2f008 */
[----:B------:R-:W-:Y:S05]  /*9840*/  @!P1 BRA `(.L_x_4211) ;  /* 0xffffff6800809947 */ /* 0x000fea000383ffff */
[----:B------:R-:W-:Y:S05]  /*9850*/  EXIT ;  /* 0x000000000000794d */ /* 0x000fea0003800000 */
.L_x_4212:
        /* <DEDUP_REMOVED lines=10> */
.L_x_5616:


//--------------------- .text._Z35group_norm_nhwc_fwd_one_pass_kernelI11Bf16IOFp16WLi512ELi160ELi640EEv26Group_norm_nhwc_fwd_params --------------------------
	.section	.text._Z35group_norm_nhwc_fwd_one_pass_kernelI11Bf16IOFp16WLi512ELi160ELi640EEv26Group_norm_nhwc_fwd_params,"ax",@progbits
	.align	128
        .global         _Z35group_norm_nhwc_fwd_one_pass_kernelI11Bf16IOFp16WLi512ELi160ELi640EEv26Group_norm_nhwc_fwd_params
        .type           _Z35group_norm_nhwc_fwd_one_pass_kernelI11Bf16IOFp16WLi512ELi160ELi640EEv26Group_norm_nhwc_fwd_params,@function
        .size           _Z35group_norm_nhwc_fwd_one_pass_kernelI11Bf16IOFp16WLi512ELi160ELi640EEv26Group_norm_nhwc_fwd_params,(.L_x_5617 - _Z35group_norm_nhwc_fwd_one_pass_kernelI11Bf16IOFp16WLi512ELi160ELi640EEv26Group_norm_nhwc_fwd_params)
        .other          _Z35group_norm_nhwc_fwd_one_pass_kernelI11Bf16IOFp16WLi512ELi160ELi640EEv26Group_norm_nhwc_fwd_params,@"STO_CUDA_ENTRY STV_DEFAULT"
_Z35group_norm_nhwc_fwd_one_pass_kernelI11Bf16IOFp16WLi512ELi160ELi640EEv26Group_norm_nhwc_fwd_params:
.text._Z35group_norm_nhwc_fwd_one_pass_kernelI11Bf16IOFp16WLi512ELi160ELi640EEv26Group_norm_nhwc_fwd_params:
        /* <DEDUP_REMOVED lines=19> */
.L_x_4229:
        /* <DEDUP_REMOVED lines=1762> */
[----:B------:R-:W-:Y:S01]  /*6f50*/  PRMT R8, RZ, 0x7610, R8 ;  /* 0x00007610ff087816 */ /* 0x000fe20000000008 */
[----:B------:R-:W-:Y:S01]  /*6f60*/  HFMA2.MMA R9, -RZ, RZ, 0, 0 ;  /* 0x00000000ff097435 */ /* 0x000fe200000001ff */
[----:B------:R0:W-:Y:S09]  /*6f70*/  STL.64 [R1+0x2f0], R30 ;  /* 0x0002f01e01007387 */ /* 0x0001f20000100a00 */
[----:B------:R-:W2:Y:S01]  /*6f80*/  @!P4 LDG.E R9, desc[UR12][R44.64] ;  /* 0x0000000c2c09c981 */ /* 0x000ea2000c1e1900 */
[----:B---3--:R-:W-:-:S03]  /*6f90*/  @!P0 SHF.R.U32.HI R34, RZ, 0x10, R16 ;  /* 0x00000010ff228819 */ /* 0x008fc60000011610 */
        /* <DEDUP_REMOVED lines=19> */
[----:B------:R-:W-:Y:S01]  /*70d0*/  HFMA2.MMA R26, -RZ, RZ, 0, 0 ;  /* 0x00000000ff1a7435 */ /* 0x000fe200000001ff */
[----:B------:R-:W-:Y:S02]  /*70e0*/  PRMT R35, RZ, 0x7610, R35 ;  /* 0x00007610ff237816 */ /* 0x000fe40000000023 */
[----:B------:R-:W-:Y:S01]  /*70f0*/  PRMT R36, RZ, 0x7610, R36 ;  /* 0x00007610ff247816 */ /* 0x000fe20000000024 */
[----:B0-----:R-:W-:Y:S01]  /*7100*/  IMAD.MOV.U32 R23, RZ, RZ, RZ ;  /* 0x000000ffff177224 */ /* 0x001fe200078e00ff */
[----:B------:R0:W-:Y:S01]  /*7110*/  STL [R1+0xb0], R17 ;  /* 0x0000b01101007387 */ /* 0x0001e20000100800 */
[----:B-1----:R-:W-:-:S03]  /*7120*/  MOV R22, RZ ;  /* 0x000000ff00167202 */ /* 0x002fc60000000f00 */
[----:B------:R-:W2:Y:S04]  /*7130*/  LDL.LU.64 R6, [R1+0x120] ;  /* 0x0001200001067983 */ /* 0x000ea80000300a00 */
[----:B------:R1:W2:Y:S04]  /*7140*/  @!P2 LDG.E R22, desc[UR12][R42.64] ;  /* 0x0000000c2a16a981 */ /* 0x0002a8000c1e1900 */
[----:B---3--:R-:W3:Y:S04]  /*7150*/  @!P3 LDG.E R23, desc[UR12][R30.64] ;  /* 0x0000000c1e17b981 */ /* 0x008ee8000c1e1900 */
[----:B------:R-:W1:Y:S01]  /*7160*/  LDL.LU.64 R42, [R1+0x310] ;  /* 0x00031000012a7983 */ /* 0x000e620000300a00 */
        /* <DEDUP_REMOVED lines=28> */
[----:B------:R-:W-:Y:S02]  /*7330*/  LOP3.LUT P3, RZ, R2, 0x8000000, RZ, 0xc0, !PT ;  /* 0x0800000002ff7812 */ /* 0x000fe4000786c0ff */
[----:B------:R-:W-:-:S11]  /*7340*/  MOV R2, RZ ;  /* 0x000000ff00027202 */ /* 0x000fd60000000f00 */
        /* <DEDUP_REMOVED lines=8> */
[----:B0-----:R-:W-:-:S10]  /*73d0*/  HFMA2.MMA R10, -RZ, RZ, 0, 0 ;  /* 0x00000000ff0a7435 */ /* 0x001fd400000001ff */
        /* <DEDUP_REMOVED lines=679> */
.L_x_4214:
[----:B------:R-:W-:Y:S05]  /*9e50*/  BSYNC B0 ;  /* 0x0000000000007941 */ /* 0x000fea0003800000 */
.L_x_4213:
        /* <DEDUP_REMOVED lines=34> */
.L_x_4218:
[----:B------:R-:W2:Y:S04]  /*a080*/  LDG.E.STRONG.GPU R2, desc[UR12][R12.64] ;  /* 0x0000000c0c027981 */ /* 0x000ea8000c1ef900 */
[----:B--2---:R-:W-:Y:S04]  /*a090*/  CCTL.IVALL ;  /* 0x00000000ff00798f */ /* 0x004fe80002000000 */
[----:B------:R0:W-:Y:S01]  /*a0a0*/  STL [R1], R2 ;  /* 0x0000000201007387 */ /* 0x0001e20000100800 */
[----:B------:R-:W-:-:S13]  /*a0b0*/  ISETP.NE.AND P1, PT, R2, UR6, PT ;  /* 0x0000000602007c0c */ /* 0x000fda000bf25270 */
[----:B0-----:R-:W-:Y:S05]  /*a0c0*/  @P1 BRA `(.L_x_4218) ;  /* 0xfffffffc00ec1947 */ /* 0x001fea000383ffff */
.L_x_4217:
[----:B------:R-:W-:Y:S05]  /*a0d0*/  BSYNC B0 ;  /* 0x0000000000007941 */ /* 0x000fea0003800000 */
.L_x_4216:
        /* <DEDUP_REMOVED lines=18> */
.L_x_4222:
        /* <DEDUP_REMOVED lines=115> */
.L_x_4221:
        /* <DEDUP_REMOVED lines=61> */
.L_x_4223:
[----:B------:R-:W-:-:S13]  /*ad00*/  ISETP.NE.OR P1, PT, R2, RZ, P1 ;  /* 0x000000ff0200720c */ /* 0x000fda0000f25670 */
[----:B------:R-:W-:Y:S05]  /*ad10*/  @!P1 BRA `(.L_x_4219) ;  /* 0x00000000007c9947 */ /* 0x000fea0003800000 */
.L_x_4220:
        /* <DEDUP_REMOVED lines=31> */
.L_x_4219:
        /* <DEDUP_REMOVED lines=11> */
.L_x_4225:
[----:B------:R-:W-:Y:S05]  /*afc0*/  BSYNC B0 ;  /* 0x0000000000007941 */ /* 0x000fea0003800000 */
.L_x_4224:
        /* <DEDUP_REMOVED lines=19> */
.L_x_4215:
        /* <DEDUP_REMOVED lines=49> */
[----:B--2---:R-:W-:Y:S02]  /*b410*/  HADD2.F32 R4, -RZ, R14.H0_H0 ;  /* 0x2000000eff047230 */ /* 0x004fe40000004100 */
[----:B---3--:R-:W-:Y:S02]  /*b420*/  HADD2.F32 R5, -RZ, R15.H0_H0 ;  /* 0x2000000fff057230 */ /* 0x008fe40000004100 */
[----:B----4-:R-:W-:Y:S02]  /*b430*/  HADD2.F32 R6, -RZ, R16.H0_H0 ;  /* 0x20000010ff067230 */ /* 0x010fe40000004100 */
[----:B01----:R-:W-:-:S07]  /*b440*/  HADD2.F32 R7, -RZ, R17.H0_H0 ;  /* 0x20000011ff077230 */ /* 0x003fce0000004100 */
.L_x_4228:
        /* <DEDUP_REMOVED lines=147> */
.L_x_4227:
[----:B------:R-:W-:Y:S05]  /*bd80*/  BSYNC B0 ;  /* 0x0000000000007941 */ /* 0x000fea0003800000 */
.L_x_4226:
        /* <DEDUP_REMOVED lines=11> */
.L_x_4230:
        /* <DEDUP_REMOVED lines=12> */
.L_x_5617:


//--------------------- .text._Z35group_norm_nhwc_fwd_one_pass_kernelI11Fp16IOFp32WLi64ELi160ELi640EEv26Group_norm_nhwc_fwd_params --------------------------
	.section	.text._Z35group_norm_nhwc_fwd_one_pass_kernelI11Fp16IOFp32WLi64ELi160ELi640EEv26Group_norm_nhwc_fwd_params,"ax",@progbits
	.align	128
        .global         _Z35group_norm_nhwc_fwd_one_pass_kernelI11Fp16IOFp32WLi64ELi160ELi640EEv26Group_norm_nhwc_fwd_params
        .type           _Z35group_norm_nhwc_fwd_one_pass_kernelI11Fp16IOFp32WLi64ELi160ELi640EEv26Group_norm_nhwc_fwd_params,@function
        .size           _Z35group_norm_nhwc_fwd_one_pass_kernelI11Fp16IOFp32WLi64ELi160ELi640EEv26Group_norm_nhwc_fwd_params,(.L_x_5618 - _Z35group_norm_nhwc_fwd_one_pass_kernelI11Fp16IOFp32WLi64ELi160ELi640EEv26Group_norm_nhwc_fwd_params)
        .other          _Z35group_norm_nhwc_fwd_one_pass_kernelI11Fp16IOFp32WLi64ELi160ELi640EEv26Group_norm_nhwc_fwd_params,@"STO_CUDA_ENTRY STV_DEFAULT"
_Z35group_norm_nhwc_fwd_one_pass_kernelI11Fp16IOFp32WLi64ELi160ELi640EEv26Group_norm_nhwc_fwd_params:
.text._Z35group_norm_nhwc_fwd_one_pass_kernelI11Fp16IOFp32WLi64ELi160ELi640EEv26Group_norm_nhwc_fwd_params:
        /* <DEDUP_REMOVED lines=11> */
[----:B------:R-:W1:Y:S01]  /*00b0*/  S2R R4, SR_LANEID ;  /* 0x0000000000047919 */ /* 0x000e620000000000 */
[----:B------:R-:W-:-:S04]  /*00c0*/  ULDC.U8 UR10, c[0x0][0x28c] ;  /* 0x0000a300000a7ab9 */ /* 0x000fc80000000000 */
[----:B------:R-:W2:Y:S08]  /*00d0*/  LDC R7, c[0x0][0x294] ;  /* 0x0000a500ff077b82 */ /* 0x000eb00000000800 */
[----:B------:R-:W3:Y:S01]  /*00e0*/  S2UR UR6, SR_CgaCtaId ;  /* 0x00000000000679c3 */ /* 0x000ee20000008800 */
[----:B0-----:R-:W-:Y:S01]  /*00f0*/  IMAD.WIDE.U32 R2, R5, -0x33333333, RZ ;  /* 0xcccccccd05027825 */ /* 0x001fe200078e00ff */
[----:B------:R-:W-:-:S04]  /*0100*/  SHF.R.S32.HI R0, RZ, 0x1f, R5 ;  /* 0x0000001fff007819 */ /* 0x000fc80000011405 */
[----:B------:R-:W-:Y:S02]  /*0110*/  SHF.R.U32.HI R2, RZ, 0x6, R3 ;  /* 0x00000006ff027819 */ /* 0x000fe40000011603 */
[----:B------:R-:W-:Y:S01]  /*0120*/  LEA.HI R0, R0, R5, RZ, 0x5 ;  /* 0x0000000500007211 */ /* 0x000fe200078f28ff */
[----:B---3--:R-:W-:Y:S02]  /*0130*/  ULEA UR5, UR6, UR5, 0x18 ;  /* 0x0000000506057291 */ /* 0x008fe4000f8ec03f */
[----:B--2---:R-:W-:Y:S01]  /*0140*/  IMAD R30, R7, UR7, R2 ;  /* 0x00000007071e7c24 */ /* 0x004fe2000f8e0202 */
[----:B------:R-:W-:Y:S01]  /*0150*/  SHF.R.S32.HI R0, RZ, 0x5, R0 ;  /* 0x00000005ff007819 */ /* 0x000fe20000011400 */
[----:B------:R-:W-:Y:S01]  /*0160*/  IMAD R32, R2, -0x50, R5 ;  /* 0xffffffb002207824 */ /* 0x000fe200078e0205 */
[----:B------:R-:W-:Y:S02]  /*0170*/  HFMA2.MMA R2, -RZ, RZ, 0, 0 ;  /* 0x00000000ff027435 */ /* 0x000fe400000001ff */
[----:B------:R-:W-:-:S02]  /*0180*/  ISETP.GE.U32.AND P0, PT, R30, UR8, PT ;  /* 0x000000081e007c0c */ /* 0x000fc4000bf06070 */
[----:B------:R-:W-:Y:S02]  /*0190*/  SHF.R.S32.HI R3, RZ, 0x1f, R30 ;  /* 0x0000001fff037819 */ /* 0x000fe4000001141e */
[----:B------:R-:W-:Y:S02]  /*01a0*/  SHF.L.U32 R32, R32, 0x1, RZ ;  /* 0x0000000120207819 */ /* 0x000fe400000006ff */
[----:B------:R-:W-:Y:S01]  /*01b0*/  ISETP.GE.AND.EX P0, PT, R3, UR9, PT, P0 ;  /* 0x0000000903007c0c */ /* 0x000fe2000bf06300 */
[----:B------:R-:W-:Y:S01]  /*01c0*/  ULDC.64 UR8, c[0x0][0x208] ;  /* 0x0000820000087ab9 */ /* 0x000fe20000000a00 */
[----:B------:R-:W-:Y:S02]  /*01d0*/  LEA R0, R0, UR5, 0x3 ;  /* 0x0000000500007c11 */ /* 0x000fe4000f8e18ff */
[----:B------:R-:W-:Y:S02]  /*01e0*/  IADD3 R27, R30, 0x8, RZ ;  /* 0x000000081e1b7810 */ /* 0x000fe40007ffe0ff */
[----:B------:R-:W-:-:S02]  /*01f0*/  ISETP.LT.U32.AND P0, PT, R5, 0x280, !P0 ;  /* 0x000002800500780c */ /* 0x000fc40004701070 */
[C---:B------:R-:W-:Y:S02]  /*0200*/  IADD3 R26, R30.reuse, 0x10, RZ ;  /* 0x000000101e1a7810 */ /* 0x040fe40007ffe0ff */
[C---:B------:R-:W-:Y:S02]  /*0210*/  IADD3 R25, R30.reuse, 0x18, RZ ;  /* 0x000000181e197810 */ /* 0x040fe40007ffe0ff */
[C---:B------:R-:W-:Y:S02]  /*0220*/  IADD3 R24, R30.reuse, 0x20, RZ ;  /* 0x000000201e187810 */ /* 0x040fe40007ffe0ff */
[C---:B------:R-:W-:Y:S02]  /*0230*/  IADD3 R23, R30.reuse, 0x28, RZ ;  /* 0x000000281e177810 */ /* 0x040fe40007ffe0ff */
[C---:B------:R-:W-:Y:S02]  /*0240*/  IADD3 R22, R30.reuse, 0x30, RZ ;  /* 0x000000301e167810 */ /* 0x040fe40007ffe0ff */
[----:B-1----:R-:W-:-:S07]  /*0250*/  IADD3 R6, R30, 0x38, RZ ;  /* 0x000000381e067810 */ /* 0x002fce0007ffe0ff */
.L_x_4264:
[----:B0-----:R-:W0:Y:S01]  /*0260*/  LDC R12, c[0x0][0x288] ;  /* 0x0000a200ff0c7b82 */ /* 0x001e220000000800 */
[----:B------:R-:W-:Y:S01]  /*0270*/  IABS R13, R31 ;  /* 0x0000001f000d7213 */ /* 0x000fe20000000000 */
[----:B------:R-:W-:Y:S01]  /*0280*/  ULDC.64 UR14, c[0x0][0x278] ;  /* 0x00009e00000e7ab9 */ /* 0x000fe20000000a00 */
[----:B------:R-:W-:Y:S01]  /*0290*/  SHF.R.S32.HI R21, RZ, 0x1f, R25 ;  /* 0x0000001fff157819 */ /* 0x000fe20000011419 */
[----:B------:R-:W-:Y:S01]  /*02a0*/  ULDC.64 UR12, c[0x0][0x280] ;  /* 0x0000a000000c7ab9 */ /* 0x000fe20000000a00 */
[----:B------:R-:W-:Y:S02]  /*02b0*/  ISETP.GE.U32.AND P5, PT, R26, UR14, PT ;  /* 0x0000000e1a007c0c */ /* 0x000fe4000bfa6070 */
[----:B------:R-:W-:Y:S01]  /*02c0*/  ISETP.GE.U32.AND P4, PT, R25, UR14, PT ;  /* 0x0000000e19007c0c */ /* 0x000fe2000bf86070 */
[----:B-1----:R-:W1:Y:S01]  /*02d0*/  @P0 LDC.64 R16, c[0x0][0x270] ;  /* 0x00009c00ff100b82 */ /* 0x002e620000000a00 */
[----:B--2---:R-:W-:Y:S02]  /*02e0*/  SHF.R.S32.HI R29, RZ, 0x1f, R24 ;  /* 0x0000001fff1d7819 */ /* 0x004fe40000011418 */
[----:B------:R-:W-:-:S04]  /*02f0*/  ISETP.GE.AND.EX P4, PT, R21, UR15, PT, P4 ;  /* 0x0000000f15007c0c */ /* 0x000fc8000bf86340 */
[----:B------:R-:W-:Y:S01]  /*0300*/  ISETP.GT.U32.OR P4, PT, R5, 0x27f, P4 ;  /* 0x0000027f0500780c */ /* 0x000fe20002784470 */
[----:B------:R-:W2:Y:S01]  /*0310*/  @P0 LDC.64 R14, c[0x0][0x220] ;  /* 0x00008800ff0e0b82 */ /* 0x000ea20000000a00 */
[----:B0--3--:R-:W-:-:S04]  /*0320*/  IABS R10, R12 ;  /* 0x0000000c000a7213 */ /* 0x009fc80000000000 */
[----:B------:R-:W0:Y:S01]  /*0330*/  I2F.RP R7, R10 ;  /* 0x0000000a00077306 */ /* 0x000e220000209400 */
[----:B-1----:R-:W-:-:S04]  /*0340*/  @P0 IMAD R18, R3, R16, RZ ;  /* 0x0000001003120224 */ /* 0x002fc800078e02ff */
[----:B------:R-:W-:-:S03]  /*0350*/  @P0 IMAD R35, R30, R17, R18 ;  /* 0x000000111e230224 */ /* 0x000fc600078e0212 */
[----:B0-----:R-:W0:Y:S02]  /*0360*/  MUFU.RCP R7, R7 ;  /* 0x0000000700077308 */ /* 0x001e240000001000 */
[----:B0-----:R-:W-:-:S06]  /*0370*/  IADD3 R8, R7, 0xffffffe, RZ ;  /* 0x0ffffffe07087810 */ /* 0x001fcc0007ffe0ff */
[----:B------:R0:W1:Y:S02]  /*0380*/  F2I.FTZ.U32.TRUNC.NTZ R9, R8 ;  /* 0x0000000800097305 */ /* 0x000064000021f000 */
[----:B0-----:R-:W-:Y:S02]  /*0390*/  MOV R8, RZ ;  /* 0x000000ff00087202 */ /* 0x001fe40000000f00 */
[----:B-1----:R-:W-:-:S05]  /*03a0*/  IADD3 R11, RZ, -R9, RZ ;  /* 0x80000009ff0b7210 */ /* 0x002fca0007ffe0ff */
        /* <DEDUP_REMOVED lines=17> */
[----:B------:R-:W-:-:S04]  /*04c0*/  MOV R11, R9 ;  /* 0x00000009000b7202 */ /* 0x000fc80000000f00 */
[----:B------:R-:W-:Y:S02]  /*04d0*/  @!P3 IADD3 R11, -R11, RZ, RZ ;  /* 0x000000ff0b0bb210 */ /* 0x000fe40007ffe1ff */
[----:B------:R-:W-:Y:S02]  /*04e0*/  @!P2 LOP3.LUT R11, RZ, R12, RZ, 0x33, !PT ;  /* 0x0000000cff0ba212 */ /* 0x000fe400078e33ff */
[----:B------:R-:W-:Y:S02]  /*04f0*/  ISETP.GE.U32.AND P2, PT, R24, UR14, PT ;  /* 0x0000000e18007c0c */ /* 0x000fe4000bf46070 */
[----:B------:R-:W-:Y:S02]  /*0500*/  IADD3 R8, -R11, RZ, RZ ;  /* 0x000000ff0b087210 */ /* 0x000fe40007ffe1ff */
[----:B------:R-:W-:Y:S02]  /*0510*/  SHF.R.S32.HI R10, RZ, 0x1f, R11 ;  /* 0x0000001fff0a7819 */ /* 0x000fe4000001140b */
[----:B------:R-:W-:Y:S01]  /*0520*/  ISETP.GE.AND.EX P2, PT, R29, UR15, PT, P2 ;  /* 0x0000000f1d007c0c */ /* 0x000fe2000bf46320 */
[----:B------:R-:W-:Y:S01]  /*0530*/  IMAD R37, R12, R8, R31 ;  /* 0x000000080c257224 */ /* 0x000fe200078e021f */
[----:B------:R-:W-:Y:S01]  /*0540*/  SHF.R.S32.HI R12, RZ, 0x1f, R32 ;  /* 0x0000001fff0c7819 */ /* 0x000fe20000011420 */
[----:B------:R-:W0:Y:S01]  /*0550*/  @!P5 LDC.64 R8, c[0x0][0x270] ;  /* 0x00009c00ff08db82 */ /* 0x000e220000000a00 */
[----:B------:R-:W-:Y:S01]  /*0560*/  IMAD R10, R10, UR12, RZ ;  /* 0x0000000c0a0a7c24 */ /* 0x000fe2000f8e02ff */
[----:B------:R-:W-:Y:S01]  /*0570*/  ISETP.GT.U32.OR P2, PT, R5, 0x27f, P2 ;  /* 0x0000027f0500780c */ /* 0x000fe20001744470 */
[----:B------:R-:W-:Y:S01]  /*0580*/  IMAD R37, R37, 0xa0, RZ ;  /* 0x000000a025257824 */ /* 0x000fe200078e02ff */
[----:B------:R-:W-:Y:S01]  /*0590*/  ISETP.GE.U32.AND P3, PT, R27, UR14, PT ;  /* 0x0000000e1b007c0c */ /* 0x000fe2000bf66070 */
[----:B------:R-:W-:-:S03]  /*05a0*/  IMAD R45, R11, UR13, R10 ;  /* 0x0000000d0b2d7c24 */ /* 0x000fc6000f8e020a */
[----:B------:R-:W-:-:S04]  /*05b0*/  IADD3 R42, P1, R32, R37, RZ ;  /* 0x00000025202a7210 */ /* 0x000fc80007f3e0ff */
[----:B------:R-:W-:Y:S02]  /*05c0*/  LEA.HI.X.SX32 R43, R37, R12, 0x1, P1 ;  /* 0x0000000c252b7211 */ /* 0x000fe400008f0eff */
[----:B------:R-:W1:Y:S01]  /*05d0*/  @!P4 LDC.64 R12, c[0x0][0x270] ;  /* 0x00009c00ff0ccb82 */ /* 0x000e620000000a00 */
[----:B------:R-:W-:-:S07]  /*05e0*/  IMAD.WIDE.U32 R42, R11, UR12, R42 ;  /* 0x0000000c0b2a7c25 */ /* 0x000fce000f8e002a */
[----:B------:R-:W3:Y:S01]  /*05f0*/  @!P5 LDC.64 R10, c[0x0][0x220] ;  /* 0x00008800ff0adb82 */ /* 0x000ee20000000a00 */
[----:B------:R-:W-:Y:S01]  /*0600*/  IADD3 R45, R43, R45, RZ ;  /* 0x0000002d2b2d7210 */ /* 0x000fe20007ffe0ff */
[----:B0-----:R-:W-:Y:S01]  /*0610*/  @!P5 IMAD R33, R7, R8, RZ ;  /* 0x000000080721d224 */ /* 0x001fe200078e02ff */
[----:B------:R-:W-:Y:S02]  /*0620*/  @P0 MOV R44, R42 ;  /* 0x0000002a002c0202 */ /* 0x000fe40000000f00 */
[----:B------:R-:W-:Y:S01]  /*0630*/  @!P5 MOV R17, R45 ;  /* 0x0000002d0011d202 */ /* 0x000fe20000000f00 */
[----:B------:R-:W-:Y:S01]  /*0640*/  @!P5 IMAD R33, R26, R9, R33 ;  /* 0x000000091a21d224 */ /* 0x000fe200078e0221 */
[----:B------:R-:W-:Y:S01]  /*0650*/  SHF.R.S32.HI R7, RZ, 0x1f, R27 ;  /* 0x0000001fff077819 */ /* 0x000fe2000001141b */
[----:B------:R-:W-:Y:S01]  /*0660*/  @P0 IMAD.WIDE.U32 R18, R30, R16, R44 ;  /* 0x000000101e120225 */ /* 0x000fe200078e002c */
[----:B------:R-:W-:Y:S02]  /*0670*/  @!P5 MOV R16, R42 ;  /* 0x0000002a0010d202 */ /* 0x000fe40000000f00 */
[----:B------:R-:W-:-:S02]  /*0680*/  ISETP.GE.AND.EX P3, PT, R7, UR15, PT, P3 ;  /* 0x0000000f07007c0c */ /* 0x000fc4000bf66330 */
[----:B------:R-:W-:Y:S01]  /*0690*/  @P0 IADD3 R19, R19, R35, RZ ;  /* 0x0000002313130210 */ /* 0x000fe20007ffe0ff */
[----:B------:R-:W-:Y:S01]  /*06a0*/  @!P5 IMAD.WIDE.U32 R16, R26, R8, R16 ;  /* 0x000000081a10d225 */ /* 0x000fe200078e0010 */
[C---:B--2---:R-:W-:Y:S01]  /*06b0*/  @P0 LEA R34, P1, R18.reuse, R14, 0x1 ;  /* 0x0000000e12220211 */ /* 0x044fe200078208ff */
[----:B------:R-:W0:Y:S01]  /*06c0*/  @!P4 LDC.64 R8, c[0x0][0x220] ;  /* 0x00008800ff08cb82 */ /* 0x000e220000000a00 */
[----:B------:R-:W-:Y:S02]  /*06d0*/  ISETP.GT.U32.OR P3, PT, R5, 0x27f, P3 ;  /* 0x0000027f0500780c */ /* 0x000fe40001f64470 */
[----:B------:R-:W-:Y:S02]  /*06e0*/  @P0 LEA.HI.X R35, R18, R15, R19, 0x1, P1 ;  /* 0x0000000f12230211 */ /* 0x000fe400008f0c13 */
[----:B------:R-:W-:Y:S02]  /*06f0*/  @!P5 IADD3 R33, R17, R33, RZ ;  /* 0x000000211121d210 */ /* 0x000fe40007ffe0ff */
[----:B------:R-:W-:Y:S01]  /*0700*/  SHF.R.S32.HI R19, RZ, 0x1f, R23 ;  /* 0x0000001fff137819 */ /* 0x000fe20000011417 */
[----:B------:R-:W2:Y:S01]  /*0710*/  @!P2 LDC.64 R14, c[0x0][0x270] ;  /* 0x00009c00ff0eab82 */ /* 0x000ea20000000a00 */
[----:B---3--:R-:W-:Y:S01]  /*0720*/  @!P5 LEA R40, P6, R16, R10, 0x1 ;  /* 0x0000000a1028d211 */ /* 0x008fe200078c08ff */
[----:B-1----:R-:W-:Y:S01]  /*0730*/  @!P4 IMAD R10, R21, R12, RZ ;  /* 0x0000000c150ac224 */ /* 0x002fe200078e02ff */
[----:B------:R-:W-:-:S02]  /*0740*/  ISETP.GE.U32.AND P1, PT, R23, UR14, PT ;  /* 0x0000000e17007c0c */ /* 0x000fc4000bf26070 */
[----:B------:R-:W-:Y:S02]  /*0750*/  CS2R R20, SRZ ;  /* 0x0000000000147805 */ /* 0x000fe4000001ff00 */
[----:B------:R-:W-:Y:S01]  /*0760*/  @!P5 LEA.HI.X R41, R16, R11, R33, 0x1, P6 ;  /* 0x0000000b1029d211 */ /* 0x000fe200030f0c21 */
[----:B------:R-:W-:Y:S01]  /*0770*/  @!P4 IMAD R33, R25, R13, R10 ;  /* 0x0000000d1921c224 */ /* 0x000fe200078e020a */
[----:B------:R-:W-:Y:S01]  /*0780*/  ISETP.GE.AND.EX P1, PT, R19, UR15, PT, P1 ;  /* 0x0000000f13007c0c */ /* 0x000fe2000bf26310 */
[----:B------:R-:W1:Y:S01]  /*0790*/  @!P2 LDC.64 R16, c[0x0][0x220] ;  /* 0x00008800ff10ab82 */ /* 0x000e620000000a00 */
[----:B------:R-:W-:Y:S01]  /*07a0*/  @!P4 MOV R10, R42 ;  /* 0x0000002a000ac202 */ /* 0x000fe20000000f00 */
[----:B------:R3:W4:Y:S01]  /*07b0*/  @P0 LDG.E R21, desc[UR8][R34.64] ;  /* 0x0000000822150981 */ /* 0x000722000c1e1900 */
[----:B------:R-:W-:Y:S02]  /*07c0*/  @!P4 MOV R11, R45 ;  /* 0x0000002d000bc202 */ /* 0x000fe40000000f00 */
[----:B------:R-:W-:Y:S01]  /*07d0*/  ISETP.GT.U32.OR P1, PT, R5, 0x27f, P1 ;  /* 0x0000027f0500780c */ /* 0x000fe20000f24470 */
[----:B------:R1:W5:Y:S01]  /*07e0*/  @!P5 LDG.E R20, desc[UR8][R40.64] ;  /* 0x000000082814d981 */ /* 0x000362000c1e1900 */
[----:B------:R-:W-:-:S02]  /*07f0*/  @!P4 IMAD.WIDE.U32 R12, R25, R12, R10 ;  /* 0x0000000c190cc225 */ /* 0x000fc400078e000a */
[----:B------:R-:W1:Y:S01]  /*0800*/  @!P3 LDC.64 R10, c[0x0][0x270] ;  /* 0x00009c00ff0abb82 */ /* 0x000e620000000a00 */
[C---:B0-----:R-:W-:Y:S02]  /*0810*/  @!P4 LEA R38, P6, R12.reuse, R8, 0x1 ;  /* 0x000000080c26c211 */ /* 0x041fe400078c08ff */
[----:B------:R-:W-:Y:S01]  /*0820*/  @!P4 IADD3 R13, R13, R33, RZ ;  /* 0x000000210d0dc210 */ /* 0x000fe20007ffe0ff */
[----:B--2---:R-:W-:Y:S01]  /*0830*/  @!P2 IMAD R8, R29, R14, RZ ;  /* 0x0000000e1d08a224 */ /* 0x004fe200078e02ff */
[----:B---3--:R-:W-:Y:S02]  /*0840*/  @!P2 MOV R34, R42 ;  /* 0x0000002a0022a202 */ /* 0x008fe40000000f00 */
[----:B------:R-:W-:Y:S01]  /*0850*/  @!P4 LEA.HI.X R39, R12, R9, R13, 0x1, P6 ;  /* 0x000000090c27c211 */ /* 0x000fe200030f0c0d */
[----:B------:R-:W-:Y:S01]  /*0860*/  @!P2 IMAD R18, R24, R15, R8 ;  /* 0x0000000f1812a224 */ /* 0x000fe200078e0208 */
[----:B------:R-:W-:Y:S01]  /*0870*/  @!P2 MOV R35, R45 ;  /* 0x0000002d0023a202 */ /* 0x000fe20000000f00 */
[----:B------:R-:W0:Y:S01]  /*0880*/  @!P1 LDC.64 R8, c[0x0][0x270] ;  /* 0x00009c00ff089b82 */ /* 0x000e220000000a00 */
[----:B------:R-:W-:-:S02]  /*0890*/  SHF.R.S32.HI R29, RZ, 0x1f, R22 ;  /* 0x0000001fff1d7819 */ /* 0x000fc40000011416 */
[----:B------:R-:W-:Y:S01]  /*08a0*/  ISETP.GE.U32.AND P5, PT, R22, UR14, PT ;  /* 0x0000000e16007c0c */ /* 0x000fe2000bfa6070 */
[----:B------:R-:W-:Y:S01]  /*08b0*/  @!P2 IMAD.WIDE.U32 R14, R24, R14, R34 ;  /* 0x0000000e180ea225 */ /* 0x000fe200078e0022 */
[----:B------:R-:W-:-:S03]  /*08c0*/  MOV R33, RZ ;  /* 0x000000ff00217202 */ /* 0x000fc60000000f00 */
[----:B------:R-:W2:Y:S01]  /*08d0*/  @!P3 LDC.64 R12, c[0x0][0x220] ;  /* 0x00008800ff0cbb82 */ /* 0x000ea20000000a00 */
[----:B------:R-:W-:Y:S02]  /*08e0*/  ISETP.GE.AND.EX P5, PT, R29, UR15, PT, P5 ;  /* 0x0000000f1d007c0c */ /* 0x000fe4000bfa6350 */
[----:B------:R3:W4:Y:S01]  /*08f0*/  @!P4 LDG.E R33, desc[UR8][R38.64] ;  /* 0x000000082621c981 */ /* 0x000722000c1e1900 */
[----:B------:R-:W-:Y:S02]  /*0900*/  @!P2 IADD3 R15, R15, R18, RZ ;  /* 0x000000120f0fa210 */ /* 0x000fe40007ffe0ff */
[----:B------:R-:W-:Y:S02]  /*0910*/  ISETP.GT.U32.OR P5, PT, R5, 0x27f, P5 ;  /* 0x0000027f0500780c */ /* 0x000fe40002fa4470 */
[----:B------:R-:W-:Y:S02]  /*0920*/  SHF.R.S32.HI R35, RZ, 0x1f, R6 ;  /* 0x0000001fff237819 */ /* 0x000fe40000011406 */
[----:B-1----:R-:W-:-:S02]  /*0930*/  @!P2 LEA R40, P6, R14, R16, 0x1 ;  /* 0x000000100e28a211 */ /* 0x002fc400078c08ff */
[----:B------:R-:W-:Y:S01]  /*0940*/  ISETP.GE.U32.AND P4, PT, R6, UR14, PT ;  /* 0x0000000e06007c0c */ /* 0x000fe2000bf86070 */
[----:B------:R-:W-:Y:S01]  /*0950*/  @!P3 IMAD R16, R7, R10, RZ ;  /* 0x0000000a0710b224 */ /* 0x000fe200078e02ff */
[----:B------:R-:W-:Y:S02]  /*0960*/  @!P2 LEA.HI.X R41, R14, R17, R15, 0x1, P6 ;  /* 0x000000110e29a211 */ /* 0x000fe400030f0c0f */
[----:B------:R-:W-:Y:S01]  /*0970*/  ISETP.GE.AND.EX P4, PT, R35, UR15, PT, P4 ;  /* 0x0000000f23007c0c */ /* 0x000fe2000bf86340 */
[----:B------:R-:W1:Y:S01]  /*0980*/  @!P1 LDC.64 R14, c[0x0][0x220] ;  /* 0x00008800ff0e9b82 */ /* 0x000e620000000a00 */
[----:B---3--:R-:W-:Y:S02]  /*0990*/  @!P3 MOV R38, R42 ;  /* 0x0000002a0026b202 */ /* 0x008fe40000000f00 */
[----:B------:R-:W-:Y:S01]  /*09a0*/  @!P3 MOV R39, R45 ;  /* 0x0000002d0027b202 */ /* 0x000fe20000000f00 */
[----:B------:R-:W-:Y:S01]  /*09b0*/  @!P3 IMAD R18, R27, R11, R16 ;  /* 0x0000000b1b12b224 */ /* 0x000fe200078e0210 */
[----:B------:R-:W-:Y:S01]  /*09c0*/  ISETP.GT.U32.OR P4, PT, R5, 0x27f, P4 ;  /* 0x0000027f0500780c */ /* 0x000fe20002784470 */
[----:B------:R-:W-:-:S02]  /*09d0*/  @!P3 IMAD.WIDE.U32 R10, R27, R10, R38 ;  /* 0x0000000a1b0ab225 */ /* 0x000fc400078e0026 */
[----:B------:R-:W3:Y:S02]  /*09e0*/  @!P5 LDC.64 R16, c[0x0][0x270] ;  /* 0x00009c00ff10db82 */ /* 0x000ee40000000a00 */
[----:B0-----:R-:W-:Y:S01]  /*09f0*/  @!P1 IMAD R28, R19, R8, RZ ;  /* 0x00000008131c9224 */ /* 0x001fe200078e02ff */
[----:B------:R-:W-:Y:S02]  /*0a00*/  @!P3 IADD3 R11, R11, R18, RZ ;  /* 0x000000120b0bb210 */ /* 0x000fe40007ffe0ff */
[----:B------:R-:W-:Y:S02]  /*0a10*/  @!P1 MOV R18, R42 ;  /* 0x0000002a00129202 */ /* 0x000fe40000000f00 */
[----:B------:R-:W-:Y:S02]  /*0a20*/  @!P1 MOV R19, R45 ;  /* 0x0000002d00139202 */ /* 0x000fe40000000f00 */
[----:B--2---:R-:W-:Y:S01]  /*0a30*/  @!P3 LEA R38, P6, R10, R12, 0x1 ;  /* 0x0000000c0a26b211 */ /* 0x004fe200078c08ff */
[----:B------:R-:W-:-:S02]  /*0a40*/  @!P1 IMAD R12, R23, R9, R28 ;  /* 0x00000009170c9224 */ /* 0x000fc400078e021c */
[----:B------:R-:W-:Y:S01]  /*0a50*/  @!P1 IMAD.WIDE.U32 R18, R23, R8, R18 ;  /* 0x0000000817129225 */ /* 0x000fe200078e0012 */
[----:B------:R-:W-:Y:S01]  /*0a60*/  @!P3 LEA.HI.X R39, R10, R13, R11, 0x1, P6 ;  /* 0x0000000d0a27b211 */ /* 0x000fe200030f0c0b */
[----:B------:R-:W0:Y:S01]  /*0a70*/  @!P4 LDC.64 R8, c[0x0][0x270] ;  /* 0x00009c00ff08cb82 */ /* 0x000e220000000a00 */
[----:B------:R-:W-:Y:S02]  /*0a80*/  MOV R34, RZ ;  /* 0x000000ff00227202 */ /* 0x000fe40000000f00 */
[----:B------:R-:W-:-:S04]  /*0a90*/  @!P1 IADD3 R12, R19, R12, RZ ;  /* 0x0000000c130c9210 */ /* 0x000fc80007ffe0ff */
[----:B------:R2:W4:Y:S01]  /*0aa0*/  @!P3 LDG.E R34, desc[UR8][R38.64] ;  /* 0x000000082622b981 */ /* 0x000522000c1e1900 */
[----:B------:R-:W2:Y:S01]  /*0ab0*/  @!P5 LDC.64 R10, c[0x0][0x220] ;  /* 0x00008800ff0adb82 */ /* 0x000ea20000000a00 */
[C---:B-1----:R-:W-:Y:S01]  /*0ac0*/  @!P1 LEA R14, P3, R18.reuse, R14, 0x1 ;  /* 0x0000000e120e9211 */ /* 0x042fe200078608ff */
[----:B---3--:R-:W-:Y:S01]  /*0ad0*/  @!P5 IMAD R29, R29, R16, RZ ;  /* 0x000000101d1dd224 */ /* 0x008fe200078e02ff */
[----:B------:R-:W-:Y:S02]  /*0ae0*/  @!P5 MOV R19, R45 ;  /* 0x0000002d0013d202 */ /* 0x000fe40000000f00 */
[----:B------:R-:W-:Y:S02]  /*0af0*/  @!P1 LEA.HI.X R15, R18, R15, R12, 0x1, P3 ;  /* 0x0000000f120f9211 */ /* 0x000fe400018f0c0c */
[----:B------:R-:W-:Y:S01]  /*0b00*/  @!P5 MOV R18, R42 ;  /* 0x0000002a0012d202 */ /* 0x000fe20000000f00 */
[----:B------:R-:W1:Y:S01]  /*0b10*/  @!P4 LDC.64 R12, c[0x0][0x220] ;  /* 0x00008800ff0ccb82 */ /* 0x000e620000000a00 */
[----:B------:R-:W-:Y:S01]  /*0b20*/  MOV R36, RZ ;  /* 0x000000ff00247202 */ /* 0x000fe20000000f00 */
[----:B------:R-:W-:-:S02]  /*0b30*/  @!P5 IMAD R17, R22, R17, R29 ;  /* 0x000000111611d224 */ /* 0x000fc400078e021d */
[----:B------:R-:W-:-:S03]  /*0b40*/  @!P5 IMAD.WIDE.U32 R18, R22, R16, R18 ;  /* 0x000000101612d225 */ /* 0x000fc600078e0012 */
[----:B------:R3:W4:Y:S02]  /*0b50*/  @!P2 LDG.E R36, desc[UR8][R40.64] ;  /* 0x000000082824a981 */ /* 0x000724000c1e1900 */
[----:B------:R-:W-:Y:S01]  /*0b60*/  @!P5 IADD3 R16, R19, R17, RZ ;  /* 0x000000111310d210 */ /* 0x000fe20007ffe0ff */
[----:B0-----:R-:W-:Y:S01]  /*0b70*/  @!P4 IMAD R17, R35, R8, RZ ;  /* 0x000000082311c224 */ /* 0x001fe200078e02ff */
[----:B--2---:R-:W-:-:S03]  /*0b80*/  @!P5 LEA R10, P2, R18, R10, 0x1 ;  /* 0x0000000a120ad211 */ /* 0x004fc600078408ff */
[----:B------:R-:W-:Y:S01]  /*0b90*/  @!P4 IMAD R9, R6, R9, R17 ;  /* 0x000000090609c224 */ /* 0x000fe200078e0211 */
[----:B------:R-:W-:Y:S02]  /*0ba0*/  @!P4 MOV R17, R45 ;  /* 0x0000002d0011c202 */ /* 0x000fe40000000f00 */
[----:B------:R-:W-:Y:S02]  /*0bb0*/  @!P5 LEA.HI.X R11, R18, R11, R16, 0x1, P2 ;  /* 0x0000000b120bd211 */ /* 0x000fe400010f0c10 */
[----:B------:R-:W-:Y:S02]  /*0bc0*/  @!P4 MOV R16, R42 ;  /* 0x0000002a0010c202 */ /* 0x000fe40000000f00 */
[----:B------:R-:W-:-:S03]  /*0bd0*/  CS2R R38, SRZ ;  /* 0x0000000000267805 */ /* 0x000fc6000001ff00 */
[----:B------:R-:W-:-:S03]  /*0be0*/  @!P4 IMAD.WIDE.U32 R16, R6, R8, R16 ;  /* 0x000000080610c225 */ /* 0x000fc600078e0010 */
[----:B------:R0:W2:Y:S02]  /*0bf0*/  @!P1 LDG.E R38, desc[UR8][R14.64] ;  /* 0x000000080e269981 */ /* 0x0000a4000c1e1900 */
[----:B------:R-:W-:Y:S02]  /*0c00*/  @!P4 IADD3 R8, R17, R9, RZ ;  /* 0x000000091108c210 */ /* 0x000fe40007ffe0ff */
[----:B------:R4:W2:Y:S01]  /*0c10*/  @!P5 LDG.E R39, desc[UR8][R10.64] ;  /* 0x000000080a27d981 */ /* 0x0008a2000c1e1900 */
[C---:B-1----:R-:W-:Y:S02]  /*0c20*/  @!P4 LEA R12, P1, R16.reuse, R12, 0x1 ;  /* 0x0000000c100cc211 */ /* 0x042fe400078208ff */
[----:B---3--:R-:W-:Y:S02]  /*0c30*/  MOV R40, RZ ;  /* 0x000000ff00287202 */ /* 0x008fe40000000f00 */
[----:B------:R-:W-:-:S05]  /*0c40*/  @!P4 LEA.HI.X R13, R16, R13, R8, 0x1, P1 ;  /* 0x0000000d100dc211 */ /* 0x000fca00008f0c08 */
[----:B------:R1:W3:Y:S01]  /*0c50*/  @!P4 LDG.E R40, desc[UR8][R12.64] ;  /* 0x000000080c28c981 */ /* 0x0002e2000c1e1900 */
[----:B------:R-:W-:Y:S01]  /*0c60*/  ISETP.GT.AND P1, PT, R4, 0x1e, PT ;  /* 0x0000001e0400780c */ /* 0x000fe20003f24270 */
[--C-:B-----5:R-:W-:Y:S02]  /*0c70*/  HADD2.F32 R8, -RZ, R20.reuse.H1_H1 ;  /* 0x30000014ff087230 */ /* 0x120fe40000004100 */
[----:B------:R-:W-:-:S03]  /*0c80*/  HADD2.F32 R9, -RZ, R20.H0_H0 ;  /* 0x20000014ff097230 */ /* 0x000fc60000004100 */
[----:B------:R-:W-:Y:S02]  /*0c90*/  FMUL.FTZ R16, R8, R8 ;  /* 0x0000000808107220 */ /* 0x000fe40000410000 */
[C---:B0-----:R-:W-:Y:S02]  /*0ca0*/  FADD.FTZ R14, R9.reuse, R8 ;  /* 0x00000008090e7221 */ /* 0x041fe40000010000 */
[----:B------:R-:W-:Y:S01]  /*0cb0*/  FFMA.FTZ R9, R9, R9, R16 ;  /* 0x0000000909097223 */ /* 0x000fe20000010010 */
[--C-:B----4-:R-:W-:Y:S02]  /*0cc0*/  HADD2.F32 R16, -RZ, R21.reuse.H1_H1 ;  /* 0x30000015ff107230 */ /* 0x110fe40000004100 */
[----:B------:R-:W-:-:S03]  /*0cd0*/  HADD2.F32 R11, -RZ, R21.H0_H0 ;  /* 0x20000015ff0b7230 */ /* 0x000fc60000004100 */
[----:B-1----:R-:W-:Y:S02]  /*0ce0*/  FMUL.FTZ R12, R16, R16 ;  /* 0x00000010100c7220 */ /* 0x002fe40000410000 */
[C---:B------:R-:W-:Y:S02]  /*0cf0*/  FADD.FTZ R16, R11.reuse, R16 ;  /* 0x000000100b107221 */ /* 0x040fe40000010000 */
[----:B------:R-:W-:Y:S02]  /*0d00*/  FFMA.FTZ R12, R11, R11, R12 ;  /* 0x0000000b0b0c7223 */ /* 0x000fe4000001000c */
[----:B------:R-:W-:Y:S01]  /*0d10*/  FADD.FTZ R16, RZ, R16 ;  /* 0x00000010ff107221 */ /* 0x000fe20000010000 */
[--C-:B------:R-:W-:Y:S02]  /*0d20*/  HADD2.F32 R17, -RZ, R33.reuse.H1_H1 ;  /* 0x30000021ff117230 */ /* 0x100fe40000004100 */
[----:B------:R-:W-:Y:S02]  /*0d30*/  HADD2.F32 R8, -RZ, R33.H0_H0 ;  /* 0x20000021ff087230 */ /* 0x000fe40000004100 */
[----:B------:R-:W-:Y:S01]  /*0d40*/  FADD.FTZ R12, RZ, R12 ;  /* 0x0000000cff0c7221 */ /* 0x000fe20000010000 */
[----:B------:R-:W-:-:S02]  /*0d50*/  FMUL.FTZ R15, R17, R17 ;  /* 0x00000011110f7220 */ /* 0x000fc40000410000 */
[C---:B------:R-:W-:Y:S02]  /*0d60*/  FADD.FTZ R10, R8.reuse, R17 ;  /* 0x00000011080a7221 */ /* 0x040fe40000010000 */
[----:B------:R-:W-:Y:S01]  /*0d70*/  FFMA.FTZ R8, R8, R8, R15 ;  /* 0x0000000808087223 */ /* 0x000fe2000001000f */
[--C-:B------:R-:W-:Y:S02]  /*0d80*/  HADD2.F32 R18, -RZ, R34.reuse.H1_H1 ;  /* 0x30000022ff127230 */ /* 0x100fe40000004100 */
[----:B------:R-:W-:-:S03]  /*0d90*/  HADD2.F32 R13, -RZ, R34.H0_H0 ;  /* 0x20000022ff0d7230 */ /* 0x000fc60000004100 */
[----:B------:R-:W-:Y:S02]  /*0da0*/  FMUL.FTZ R28, R18, R18 ;  /* 0x00000012121c7220 */ /* 0x000fe40000410000 */
[C---:B------:R-:W-:Y:S02]  /*0db0*/  FADD.FTZ R11, R13.reuse, R18 ;  /* 0x000000120d0b7221 */ /* 0x040fe40000010000 */
[----:B------:R-:W-:Y:S02]  /*0dc0*/  FFMA.FTZ R13, R13, R13, R28 ;  /* 0x0000000d0d0d7223 */ /* 0x000fe4000001001c */
[----:B------:R-:W-:Y:S01]  /*0dd0*/  FADD.FTZ R11, R16, R11 ;  /* 0x0000000b100b7221 */ /* 0x000fe20000010000 */
[--C-:B------:R-:W-:Y:S02]  /*0de0*/  HADD2.F32 R18, -RZ, R36.reuse.H1_H1 ;  /* 0x30000024ff127230 */ /* 0x100fe40000004100 */
[----:B------:R-:W-:Y:S01]  /*0df0*/  FADD.FTZ R16, R12, R13 ;  /* 0x0000000d0c107221 */ /* 0x000fe20000010000 */
[----:B------:R-:W-:-:S02]  /*0e00*/  HADD2.F32 R15, -RZ, R36.H0_H0 ;  /* 0x20000024ff0f7230 */ /* 0x000fc40000004100 */
[----:B------:R-:W-:Y:S01]  /*0e10*/  FMUL.FTZ R12, R18, R18 ;  /* 0x00000012120c7220 */ /* 0x000fe20000410000 */
[----:B------:R-:W-:Y:S02]  /*0e20*/  FADD.FTZ R13, R11, R14 ;  /* 0x0000000e0b0d7221 */ /* 0x000fe40000010000 */
[C---:B------:R-:W-:Y:S01]  /*0e30*/  FADD.FTZ R11, R15.reuse, R18 ;  /* 0x000000120f0b7221 */ /* 0x040fe20000010000 */
[----:B------:R-:W-:Y:S01]  /*0e40*/  FFMA.FTZ R12, R15, R15, R12 ;  /* 0x0000000f0f0c7223 */ /* 0x000fe2000001000c */
[----:B------:R-:W-:Y:S01]  /*0e50*/  FADD.FTZ R15, R16, R9 ;  /* 0x00000009100f7221 */ /* 0x000fe20000010000 */
[----:B------:R-:W-:-:S03]  /*0e60*/  FADD.FTZ R10, R13, R10 ;  /* 0x0000000a0d0a7221 */ /* 0x000fc60000010000 */
[----:B------:R-:W-:Y:S01]  /*0e70*/  FADD.FTZ R15, R15, R8 ;  /* 0x000000080f0f7221 */ /* 0x000fe20000010000 */
[--C-:B--2---:R-:W-:Y:S02]  /*0e80*/  HADD2.F32 R14, -RZ, R38.reuse.H1_H1 ;  /* 0x30000026ff0e7230 */ /* 0x104fe40000004100 */
[----:B------:R-:W-:Y:S02]  /*0e90*/  HADD2.F32 R13, -RZ, R38.H0_H0 ;  /* 0x20000026ff0d7230 */ /* 0x000fe40000004100 */
[--C-:B------:R-:W-:Y:S02]  /*0ea0*/  HADD2.F32 R9, -RZ, R39.reuse.H1_H1 ;  /* 0x30000027ff097230 */ /* 0x100fe40000004100 */
[----:B------:R-:W-:Y:S01]  /*0eb0*/  FMUL.FTZ R16, R14, R14 ;  /* 0x0000000e0e107220 */ /* 0x000fe20000410000 */
[----:B------:R-:W-:Y:S01]  /*0ec0*/  FADD.FTZ R12, R15, R12 ;  /* 0x0000000c0f0c7221 */ /* 0x000fe20000010000 */
[----:B------:R-:W-:Y:S02]  /*0ed0*/  HADD2.F32 R18, -RZ, R39.H0_H0 ;  /* 0x20000027ff127230 */ /* 0x000fe40000004100 */
[C---:B------:R-:W-:Y:S01]  /*0ee0*/  FADD.FTZ R8, R13.reuse, R14 ;  /* 0x0000000e0d087221 */ /* 0x040fe20000010000 */
[----:B------:R-:W-:Y:S01]  /*0ef0*/  FADD.FTZ R11, R10, R11 ;  /* 0x0000000b0a0b7221 */ /* 0x000fe20000010000 */
[----:B------:R-:W-:Y:S01]  /*0f00*/  FFMA.FTZ R13, R13, R13, R16 ;  /* 0x0000000d0d0d7223 */ /* 0x000fe20000010010 */
[----:B------:R-:W-:Y:S01]  /*0f10*/  FMUL.FTZ R17, R9, R9 ;  /* 0x0000000909117220 */ /* 0x000fe20000410000 */
[----:B---3--:R-:W-:-:S02]  /*0f20*/  HADD2.F32 R15, -RZ, R40.H1_H1 ;  /* 0x30000028ff0f7230 */ /* 0x008fc40000004100 */
[----:B------:R-:W-:Y:S01]  /*0f30*/  FADD.FTZ R8, R11, R8 ;  /* 0x000000080b087221 */ /* 0x000fe20000010000 */
[----:B------:R-:W-:Y:S02]  /*0f40*/  HADD2.F32 R10, -RZ, R40.H0_H0 ;  /* 0x20000028ff0a7230 */ /* 0x000fe40000004100 */
[C---:B------:R-:W-:Y:S01]  /*0f50*/  FADD.FTZ R9, R18.reuse, R9 ;  /* 0x0000000912097221 */ /* 0x040fe20000010000 */
[----:B------:R-:W-:Y:S01]  /*0f60*/  FFMA.FTZ R17, R18, R18, R17 ;  /* 0x0000001212117223 */ /* 0x000fe20000010011 */
[----:B------:R-:W-:Y:S01]  /*0f70*/  FADD.FTZ R12, R12, R13 ;  /* 0x0000000d0c0c7221 */ /* 0x000fe20000010000 */
[----:B------:R-:W-:Y:S01]  /*0f80*/  FMUL.FTZ R11, R15, R15 ;  /* 0x0000000f0f0b7220 */ /* 0x000fe20000410000 */
[----:B------:R-:W-:Y:S01]  /*0f90*/  FADD.FTZ R8, R8, R9 ;  /* 0x0000000908087221 */ /* 0x000fe20000010000 */
[----:B------:R-:W-:Y:S01]  /*0fa0*/  FADD.FTZ R15, R10, R15 ;  /* 0x0000000f0a0f7221 */ /* 0x000fe20000010000 */
[----:B------:R-:W-:Y:S01]  /*0fb0*/  FADD.FTZ R12, R12, R17 ;  /* 0x000000110c0c7221 */ /* 0x000fe20000010000 */
[----:B------:R-:W-:-:S02]  /*0fc0*/  FFMA.FTZ R11, R10, R10, R11 ;  /* 0x0000000a0a0b7223 */ /* 0x000fc4000001000b */
        /* <DEDUP_REMOVED lines=28> */
[----:B-1----:R-:W-:-:S04]  /*1190*/  @!P1 FADD.FTZ R11, R11, R10 ;  /* 0x0000000a0b0b9221 */ /* 0x002fc80000010000 */
[----:B------:R-:W-:Y:S02]  /*11a0*/  MOV R28, R8 ;  /* 0x00000008001c7202 */ /* 0x000fe40000000f00 */
[----:B------:R-:W-:-:S05]  /*11b0*/  MOV R29, R11 ;  /* 0x0000000b001d7202 */ /* 0x000fca0000000f00 */
        /* <DEDUP_REMOVED lines=12> */
[----:B0-----:R-:W-:Y:S02]  /*1280*/  FADD.FTZ R28, R12, R15 ;  /* 0x0000000f0c1c7221 */ /* 0x001fe40000010000 */
        /* <DEDUP_REMOVED lines=26> */
[----:B0-----:R-:W-:Y:S01]  /*1430*/  FADD.FTZ R41, R41, R12 ;  /* 0x0000000c29297221 */ /* 0x001fe20000010000 */
[----:B------:R-:W-:Y:S02]  /*1440*/  FADD.FTZ R12, R28, R13 ;  /* 0x0000000d1c0c7221 */ /* 0x000fe40000010000 */
[----:B------:R-:W0:Y:S01]  /*1450*/  LDS.64 R28, [UR5+0xb0] ;  /* 0x0000b005ff1c7984 */ /* 0x000e220008000a00 */
        /* <DEDUP_REMOVED lines=10> */
[----:B0-----:R-:W-:Y:S01]  /*1500*/  FADD.FTZ R28, R41, R28 ;  /* 0x0000001c291c7221 */ /* 0x001fe20000010000 */
[----:B------:R-:W-:-:S07]  /*1510*/  FADD.FTZ R29, R12, R29 ;  /* 0x0000001d0c1d7221 */ /* 0x000fce0000010000 */
.L_x_4232:
[----:B------:R-:W-:Y:S05]  /*1520*/  BSYNC B0 ;  /* 0x0000000000007941 */ /* 0x000fea0003800000 */
.L_x_4231:
[----:B------:R-:W1:Y:S02]  /*1530*/  LDC R14, c[0x0][0xc] ;  /* 0x00000300ff0e7b82 */ /* 0x000e640000000800 */
        /* <DEDUP_REMOVED lines=11> */
[----:B------:R-:W1:Y:S03]  /*15f0*/  LDC.64 R8, c[0x0][0x240] ;  /* 0x00009000ff087b82 */ /* 0x000e660000000a00 */
[----:B---3--:R-:W-:-:S04]  /*1600*/  IMAD.WIDE R10, R13, 0x4, R10 ;  /* 0x000000040d0a7825 */ /* 0x008fc800078e020a */
[----:B--2---:R-:W-:Y:S01]  /*1610*/  IMAD R13, R15, UR7, R16 ;  /* 0x000000070f0d7c24 */ /* 0x004fe2000f8e0210 */
[----:B------:R-:W-:-:S03]  /*1620*/  SEL R19, R14, RZ, !P1 ;  /* 0x000000ff0e137207 */ /* 0x000fc60004800000 */
[----:B------:R-:W-:Y:S01]  /*1630*/  IMAD.WIDE.U32 R12, R13, 0x8, R10 ;  /* 0x000000080d0c7825 */ /* 0x000fe200078e000a */
[----:B------:R-:W-:Y:S02]  /*1640*/  MOV R10, 0x1 ;  /* 0x00000001000a7802 */ /* 0x000fe40000000f00 */
[----:B------:R-:W-:Y:S02]  /*1650*/  IADD3 R11, R17, R16, RZ ;  /* 0x00000010110b7210 */ /* 0x000fe40007ffe0ff */
[----:B------:R-:W-:Y:S01]  /*1660*/  SEL R17, R10, 0xffffffff, !P1 ;  /* 0xffffffff0a117807 */ /* 0x000fe20004800000 */
[----:B------:R2:W-:Y:S01]  /*1670*/  STG.E.64 desc[UR8][R12.64], R28 ;  /* 0x0000001c0c007986 */ /* 0x0005e2000c101b08 */
[----:B------:R-:W-:Y:S01]  /*1680*/  ISETP.NE.AND P1, PT, R19, -0x1, PT ;  /* 0xffffffff1300780c */ /* 0x000fe20003f25270 */
[----:B-1----:R-:W-:Y:S01]  /*1690*/  IMAD.WIDE.U32 R10, R11, 0x4, R8 ;  /* 0x000000040b0a7825 */ /* 0x002fe200078e0008 */
[----:B------:R-:W-:Y:S06]  /*16a0*/  MEMBAR.ALL.GPU ;  /* 0x0000000000007992 */ /* 0x000fec000000a000 */
[----:B------:R-:W-:-:S00]  /*16b0*/  ERRBAR ;  /* 0x00000000000079ab */ /* 0x000fc00000000000 */
[----:B------:R-:W-:Y:S06]  /*16c0*/  CGAERRBAR ;  /* 0x00000000000075ab */ /* 0x000fec0000000000 */
[----:B------:R2:W-:Y:S01]  /*16d0*/  REDG.E.ADD.S32.STRONG.GPU desc[UR8][R10.64], R17 ;  /* 0x000000110a00798e */ /* 0x0005e2000c10e388 */
[----:B------:R-:W-:Y:S05]  /*16e0*/  @!P1 BRA `(.L_x_4234) ;  /* 0x00000000001c9947 */ /* 0x000fea0003800000 */
[----:B------:R-:W-:-:S04]  /*16f0*/  IMAD R15, R18, R15, R16 ;  /* 0x0000000f120f7224 */ /* 0x000fc800078e0210 */
[----:B------:R-:W-:-:S07]  /*1700*/  IMAD.WIDE.U32 R8, R15, 0x4, R8 ;  /* 0x000000040f087825 */ /* 0x000fce00078e0008 */
.L_x_4235:
[----:B--2---:R-:W2:Y:S04]  /*1710*/  LDG.E.STRONG.GPU R10, desc[UR8][R8.64] ;  /* 0x00000008080a7981 */ /* 0x004ea8000c1ef900 */
[----:B--2---:R-:W-:Y:S01]  /*1720*/  CCTL.IVALL ;  /* 0x00000000ff00798f */ /* 0x004fe20002000000 */
[----:B------:R-:W-:Y:S05]  /*1730*/  YIELD ;  /* 0x0000000000007946 */ /* 0x000fea0003800000 */
[----:B------:R-:W-:-:S13]  /*1740*/  ISETP.NE.AND P1, PT, R10, R19, PT ;  /* 0x000000130a00720c */ /* 0x000fda0003f25270 */
[----:B------:R-:W-:Y:S05]  /*1750*/  @P1 BRA `(.L_x_4235) ;  /* 0xfffffffc00ec1947 */ /* 0x000fea000383ffff */
.L_x_4234:
        /* <DEDUP_REMOVED lines=11> */
.L_x_4237:
[----:B------:R-:W-:-:S13]  /*1810*/  ISETP.EQ.OR P1, PT, R15, UR7, P3 ;  /* 0x000000070f007c0c */ /* 0x000fda0009f22670 */
[----:B--2---:R-:W1:Y:S01]  /*1820*/  @!P1 LDC R10, c[0x0][0x10] ;  /* 0x00000400ff0a9b82 */ /* 0x004e620000000800 */
        /* <DEDUP_REMOVED lines=42> */
[----:B------:R-:W2:Y:S01]  /*1ad0*/  @!P4 LDG.E.64 R10, desc[UR8][R10.64] ;  /* 0x000000080a0ac981 */ /* 0x000ea2000c1e1b00 */
[----:B------:R-:W0:Y:S01]  /*1ae0*/  @!P1 LDC.64 R12, c[0x0][0x248] ;  /* 0x00009200ff0c9b82 */ /* 0x000e220000000a00 */
[----:B------:R-:W-:Y:S02]  /*1af0*/  @!P1 IMAD R41, R41, R8, RZ ;  /* 0x0000000829299224 */ /* 0x000fe400078e02ff */
[----:B------:R-:W3:Y:S02]  /*1b00*/  @!P2 LDG.E.64 R8, desc[UR8][R18.64] ;  /* 0x000000081208a981 */ /* 0x000ee4000c1e1b00 */
[----:B------:R-:W-:-:S05]  /*1b10*/  @!P1 IMAD R41, R41, R14, RZ ;  /* 0x0000000e29299224 */ /* 0x000fca00078e02ff */
[----:B------:R-:W-:-:S05]  /*1b20*/  @!P1 SHF.L.U32 R41, R41, 0x1, RZ ;  /* 0x0000000129299819 */ /* 0x000fca00000006ff */
[----:B0-----:R-:W-:-:S04]  /*1b30*/  @!P1 IMAD.WIDE R12, R41, 0x4, R12 ;  /* 0x00000004290c9825 */ /* 0x001fc800078e020c */
[----:B------:R-:W-:-:S06]  /*1b40*/  @!P1 IMAD.WIDE.U32 R12, R17, 0x8, R12 ;  /* 0x00000008110c9825 */ /* 0x000fcc00078e000c */
[----:B------:R-:W4:Y:S01]  /*1b50*/  @!P1 LDG.E.64 R12, desc[UR8][R12.64] ;  /* 0x000000080c0c9981 */ /* 0x000f22000c1e1b00 */
[----:B------:R-:W-:Y:S02]  /*1b60*/  IADD3 R16, R16, -0x4, RZ ;  /* 0xfffffffc10107810 */ /* 0x000fe40007ffe0ff */
[----:B------:R-:W-:Y:S01]  /*1b70*/  IADD3 R15, R15, 0x4, RZ ;  /* 0x000000040f0f7810 */ /* 0x000fe20007ffe0ff */
[----:B---3--:R-:W-:Y:S01]  /*1b80*/  @!P2 FADD.FTZ R28, R28, R8 ;  /* 0x000000081c1ca221 */ /* 0x008fe20000010000 */
[----:B------:R-:W-:Y:S01]  /*1b90*/  @!P2 FADD.FTZ R29, R29, R9 ;  /* 0x000000091d1da221 */ /* 0x000fe20000010000 */
[----:B------:R-:W-:Y:S02]  /*1ba0*/  ISETP.NE.AND P2, PT, R16, RZ, PT ;  /* 0x000000ff1000720c */ /* 0x000fe40003f45270 */
[----:B--2---:R-:W-:Y:S01]  /*1bb0*/  @!P4 FADD.FTZ R28, R28, R10 ;  /* 0x0000000a1c1cc221 */ /* 0x004fe20000010000 */
[----:B------:R-:W-:-:S03]  /*1bc0*/  @!P4 FADD.FTZ R29, R29, R11 ;  /* 0x0000000b1d1dc221 */ /* 0x000fc60000010000 */
[----:B----4-:R-:W-:Y:S01]  /*1bd0*/  @!P1 FADD.FTZ R28, R28, R12 ;  /* 0x0000000c1c1c9221 */ /* 0x010fe20000010000 */
[----:B------:R-:W-:-:S06]  /*1be0*/  @!P1 FADD.FTZ R29, R29, R13 ;  /* 0x0000000d1d1d9221 */ /* 0x000fcc0000010000 */
[----:B------:R-:W-:Y:S05]  /*1bf0*/  @P2 BRA `(.L_x_4237) ;  /* 0xfffffffc00042947 */ /* 0x000fea000383ffff */
.L_x_4236:
[----:B--2---:R-:W-:-:S13]  /*1c00*/  LOP3.LUT P1, R10, R14, 0x3, RZ, 0xc0, !PT ;  /* 0x000000030e0a7812 */ /* 0x004fda000782c0ff */
        /* <DEDUP_REMOVED lines=18> */
.L_x_4239:
[----:B------:R-:W-:Y:S05]  /*1d30*/  BSYNC B0 ;  /* 0x0000000000007941 */ /* 0x000fea0003800000 */
.L_x_4238:
        /* <DEDUP_REMOVED lines=32> */
.L_x_4233:
[----:B------:R-:W-:Y:S01]  /*1f40*/  ULDC.64 UR12, c[0x0][0x218] ;  /* 0x00008600000c7ab9 */ /* 0x000fe20000000a00 */
[----:B------:R-:W-:Y:S01]  /*1f50*/  LOP3.LUT P1, RZ, R5, UR7, RZ, 0xfc, !PT ;  /* 0x0000000705ff7c12 */ /* 0x000fe2000f82fcff */
[----:B------:R-:W1:Y:S01]  /*1f60*/  S2UR UR6, SR_CgaCtaId ;  /* 0x00000000000679c3 */ /* 0x000e620000008800 */
[----:B------:R-:W-:Y:S01]  /*1f70*/  ISETP.EQ.U32.AND P2, PT, RZ, UR12, PT ;  /* 0x0000000cff007c0c */ /* 0x000fe2000bf42070 */
[----:B------:R-:W-:Y:S01]  /*1f80*/  UMOV UR5, 0x400 ;  /* 0x0000040000057882 */ /* 0x000fe20000000000 */
[----:B------:R-:W-:Y:S02]  /*1f90*/  IADD3 R37, R32, R37, RZ ;  /* 0x0000002520257210 */ /* 0x000fe40007ffe0ff */
[----:B------:R-:W-:-:S03]  /*1fa0*/  ISETP.EQ.OR.EX P1, PT, RZ, UR13, P1, P2 ;  /* 0x0000000dff007c0c */ /* 0x000fc60008f22720 */
[----:B--2---:R-:W2:Y:S08]  /*1fb0*/  LDC.64 R10, c[0x0][0x228] ;  /* 0x00008a00ff0a7b82 */ /* 0x004eb00000000a00 */
[----:B------:R-:W3:Y:S08]  /*1fc0*/  LDC.64 R8, c[0x0][0x230] ;  /* 0x00008c00ff087b82 */ /* 0x000ef00000000a00 */
[----:B------:R-:W4:Y:S01]  /*1fd0*/  @!P1 LDC.64 R12, c[0x0][0x218] ;  /* 0x00008600ff0c9b82 */ /* 0x000f220000000a00 */
[----:B-1----:R-:W-:-:S03]  /*1fe0*/  ULEA UR5, UR6, UR5, 0x18 ;  /* 0x0000000506057291 */ /* 0x002fc6000f8ec03f */
[----:B------:R-:W-:Y:S02]  /*1ff0*/  ULDC UR6, c[0x0][0x2a4] ;  /* 0x0000a90000067ab9 */ /* 0x000fe40000000800 */
[----:B------:R-:W-:Y:S01]  /*2000*/  @!P1 FMUL.FTZ R15, R29, UR6 ;  /* 0x000000061d0f9c20 */ /* 0x000fe20008410000 */
[----:B------:R-:W-:Y:S01]  /*2010*/  @!P1 FMUL.FTZ R14, R28, UR6 ;  /* 0x000000061c0e9c20 */ /* 0x000fe20008410000 */
[C---:B--2---:R-:W-:Y:S02]  /*2020*/  IMAD.WIDE R18, R37.reuse, 0x4, R10 ;  /* 0x0000000425127825 */ /* 0x044fe400078e020a */
[----:B------:R-:W-:Y:S02]  /*2030*/  @!P3 STS.64 [UR5+0xc0], R28 ;  /* 0x0000c01cff00b988 */ /* 0x000fe40008000a05 */
[----:B---3--:R-:W-:-:S04]  /*2040*/  IMAD.WIDE R10, R37, 0x4, R8 ;  /* 0x00000004250a7825 */ /* 0x008fc800078e0208 */
[----:B----4-:R-:W-:-:S05]  /*2050*/  @!P1 IMAD.WIDE R16, R31, 0x8, R12 ;  /* 0x000000081f109825 */ /* 0x010fca00078e020c */
[----:B------:R1:W-:Y:S01]  /*2060*/  @!P1 STG.E.64 desc[UR8][R16.64], R14 ;  /* 0x0000000e10009986 */ /* 0x0003e2000c101b08 */
[----:B------:R-:W-:Y:S06]  /*2070*/  BAR.SYNC.DEFER_BLOCKING 0x0 ;  /* 0x0000000000007b1d */ /* 0x000fec0000010000 */
[----:B------:R2:W3:Y:S04]  /*2080*/  LDG.E.64 R8, desc[UR8][R18.64] ;  /* 0x0000000812087981 */ /* 0x0004e8000c1e1b00 */
[----:B------:R-:W3:Y:S01]  /*2090*/  LDG.E.64 R10, desc[UR8][R10.64] ;  /* 0x000000080a0a7981 */ /* 0x000ee2000c1e1b00 */
[----:B------:R-:W-:Y:S01]  /*20a0*/  ISETP.NE.AND P6, PT, RZ, UR10, PT ;  /* 0x0000000aff007c0c */ /* 0x000fe2000bfc5270 */
[----:B-1----:R-:W-:-:S02]  /*20b0*/  HADD2.F32 R15, -RZ, R21.H0_H0 ;  /* 0x20000015ff0f7230 */ /* 0x002fc40000004100 */
[----:B------:R-:W1:Y:S01]  /*20c0*/  LDS.64 R12, [UR5+0xc0] ;  /* 0x0000c005ff0c7984 */ /* 0x000e620008000a00 */
[----:B------:R-:W-:Y:S02]  /*20d0*/  HADD2.F32 R21, -RZ, R21.H1_H1 ;  /* 0x30000015ff157230 */ /* 0x000fe40000004100 */
[----:B------:R-:W-:Y:S02]  /*20e0*/  HADD2.F32 R17, -RZ, R34.H1_H1 ;  /* 0x30000022ff117230 */ /* 0x000fe40000004100 */
[----:B-1----:R-:W-:-:S04]  /*20f0*/  FMUL.FTZ R12, R12, UR6 ;  /* 0x000000060c0c7c20 */ /* 0x002fc80008410000 */
[----:B------:R-:W-:Y:S01]  /*2100*/  FMUL.FTZ R37, R12, R12 ;  /* 0x0000000c0c257220 */ /* 0x000fe20000410000 */
[--C-:B------:R-:W-:Y:S01]  /*2110*/  FADD.FTZ R14, R15, -R12.reuse ;  /* 0x8000000c0f0e7221 */ /* 0x100fe20000010000 */
[----:B------:R-:W-:Y:S01]  /*2120*/  FADD.FTZ R16, R21, -R12 ;  /* 0x8000000c15107221 */ /* 0x000fe20000010000 */
[----:B------:R-:W-:Y:S02]  /*2130*/  HADD2.F32 R15, -RZ, R34.H0_H0 ;  /* 0x20000022ff0f7230 */ /* 0x000fe40000004100 */
[----:B------:R-:W-:-:S05]  /*2140*/  FFMA.FTZ R13, R13, UR6, -R37 ;  /* 0x000000060d0d7c23 */ /* 0x000fca0008010825 */
[----:B------:R-:W-:-:S13]  /*2150*/  FSETP.GTU.FTZ.AND P1, PT, R13, RZ, PT ;  /* 0x000000ff0d00720b */ /* 0x000fda0003f3c000 */
[----:B------:R-:W0:Y:S02]  /*2160*/  @P1 LDC R37, c[0x0][0x238] ;  /* 0x00008e00ff251b82 */ /* 0x000e240000000800 */
[----:B0-----:R-:W-:Y:S01]  /*2170*/  @P1 FADD.FTZ R28, R13, R37 ;  /* 0x000000250d1c1221 */ /* 0x001fe20000010000 */
[----:B------:R-:W-:-:S06]  /*2180*/  MOV R13, 0x3f800000 ;  /* 0x3f800000000d7802 */ /* 0x000fcc0000000f00 */
[----:B------:R-:W2:Y:S02]  /*2190*/  @P1 MUFU.RSQ R13, R28 ;  /* 0x0000001c000d1308 */ /* 0x000ea40000001400 */
[-C--:B--2---:R-:W-:Y:S01]  /*21a0*/  FMUL.FTZ R19, R14, R13.reuse ;  /* 0x0000000d0e137220 */ /* 0x084fe20000410000 */
[----:B------:R-:W-:-:S03]  /*21b0*/  FMUL.FTZ R16, R16, R13 ;  /* 0x0000000d10107220 */ /* 0x000fc60000410000 */
[----:B---3--:R-:W-:Y:S01]  /*21c0*/  FFMA.FTZ R14, R8, R19, R10 ;  /* 0x00000013080e7223 */ /* 0x008fe2000001000a */
        /* <DEDUP_REMOVED lines=12> */
.L_x_4240:
[----:B------:R-:W-:Y:S04]  /*2290*/  BSSY B0, `(.L_x_4241) ;  /* 0x000000e000007945 */ /* 0x000fe80003800000 */
[----:B------:R-:W-:Y:S05]  /*22a0*/  @!P0 BRA `(.L_x_4242) ;  /* 0x0000000000308947 */ /* 0x000fea0003800000 */
[----:B------:R-:W-:Y:S01]  /*22b0*/  ULDC.64 UR12, c[0x0][0x270] ;  /* 0x00009c00000c7ab9 */ /* 0x000fe20000000a00 */
[----:B------:R-:W-:Y:S01]  /*22c0*/  MOV R18, R42 ;  /* 0x0000002a00127202 */ /* 0x000fe20000000f00 */
[----:B------:R-:W-:Y:S01]  /*22d0*/  IMAD R29, R3, UR12, RZ ;  /* 0x0000000c031d7c24 */ /* 0x000fe2000f8e02ff */
[----:B------:R-:W-:Y:S02]  /*22e0*/  MOV R19, R45 ;  /* 0x0000002d00137202 */ /* 0x000fe40000000f00 */
[----:B------:R-:W-:Y:S01]  /*22f0*/  F2FP.F16.F32.PACK_AB R21, R21, R14 ;  /* 0x0000000e1515723e */ /* 0x000fe200000000ff */
[C---:B------:R-:W-:Y:S02]  /*2300*/  IMAD R29, R30.reuse, UR13, R29 ;  /* 0x0000000d1e1d7c24 */ /* 0x040fe4000f8e021d */
[----:B------:R-:W-:Y:S01]  /*2310*/  IMAD.WIDE.U32 R18, R30, UR12, R18 ;  /* 0x0000000c1e127c25 */ /* 0x000fe2000f8e0012 */
[----:B------:R-:W-:-:S04]  /*2320*/  ULDC.64 UR12, c[0x0][0x210] ;  /* 0x00008400000c7ab9 */ /* 0x000fc80000000a00 */
[----:B------:R-:W-:Y:S02]  /*2330*/  IADD3 R29, R19, R29, RZ ;  /* 0x0000001d131d7210 */ /* 0x000fe40007ffe0ff */
[----:B------:R-:W-:-:S04]  /*2340*/  LEA R28, P1, R18, UR12, 0x1 ;  /* 0x0000000c121c7c11 */ /* 0x000fc8000f8208ff */
[----:B------:R-:W-:-:S05]  /*2350*/  LEA.HI.X R29, R18, UR13, R29, 0x1, P1 ;  /* 0x0000000d121d7c11 */ /* 0x000fca00088f0c1d */
[----:B------:R0:W-:Y:S04]  /*2360*/  STG.E desc[UR8][R28.64], R21 ;  /* 0x000000151c007986 */ /* 0x0001e8000c101908 */
.L_x_4242:
[----:B------:R-:W-:Y:S05]  /*2370*/  BSYNC B0 ;  /* 0x0000000000007941 */ /* 0x000fea0003800000 */
.L_x_4241:
[----:B------:R-:W-:Y:S01]  /*2380*/  HADD2.F32 R16, -RZ, R39.H0_H0 ;  /* 0x20000027ff107230 */ /* 0x000fe20000004100 */
[----:B------:R-:W-:Y:S01]  /*2390*/  ULDC.64 UR12, c[0x0][0x278] ;  /* 0x00009e00000c7ab9 */ /* 0x000fe20000000a00 */
[--C-:B------:R-:W-:Y:S02]  /*23a0*/  HADD2.F32 R19, -RZ, R20.reuse.H0_H0 ;  /* 0x20000014ff137230 */ /* 0x100fe40000004100 */
[--C-:B0-----:R-:W-:Y:S01]  /*23b0*/  FADD.FTZ R28, R17, -R12.reuse ;  /* 0x8000000c111c7221 */ /* 0x101fe20000010000 */
[----:B------:R-:W-:Y:S02]  /*23c0*/  HADD2.F32 R29, -RZ, R20.H1_H1 ;  /* 0x30000014ff1d7230 */ /* 0x000fe40000004100 */
[--C-:B------:R-:W-:Y:S01]  /*23d0*/  FADD.FTZ R20, R15, -R12.reuse ;  /* 0x8000000c0f147221 */ /* 0x100fe20000010000 */
[--C-:B------:R-:W-:Y:S02]  /*23e0*/  HADD2.F32 R21, -RZ, R33.reuse.H0_H0 ;  /* 0x20000021ff157230 */ /* 0x100fe40000004100 */
[----:B------:R-:W-:Y:S01]  /*23f0*/  FADD.FTZ R15, R16, -R12 ;  /* 0x8000000c100f7221 */ /* 0x000fe20000010000 */
[----:B------:R-:W-:Y:S01]  /*2400*/  HADD2.F32 R33, -RZ, R33.H1_H1 ;  /* 0x30000021ff217230 */ /* 0x000fe20000004100 */
[----:B------:R-:W-:Y:S01]  /*2410*/  ISETP.GE.U32.AND P1, PT, R27, UR12, PT ;  /* 0x0000000c1b007c0c */ /* 0x000fe2000bf26070 */
[----:B------:R-:W-:Y:S01]  /*2420*/  HADD2.F32 R41, -RZ, R36.H1_H1 ;  /* 0x30000024ff297230 */ /* 0x000fe20000004100 */
[----:B------:R-:W-:Y:S01]  /*2430*/  ISETP.GE.U32.AND P2, PT, R26, UR12, PT ;  /* 0x0000000c1a007c0c */ /* 0x000fe2000bf46070 */
[----:B------:R-:W-:Y:S01]  /*2440*/  HADD2.F32 R14, -RZ, R38.H0_H0 ;  /* 0x20000026ff0e7230 */ /* 0x000fe20000004100 */
[----:B------:R-:W-:Y:S01]  /*2450*/  SHF.R.S32.HI R16, RZ, 0x1f, R26 ;  /* 0x0000001fff107819 */ /* 0x000fe2000001141a */
[----:B------:R-:W-:-:S02]  /*2460*/  HADD2.F32 R18, -RZ, R40.H0_H0 ;  /* 0x20000028ff127230 */ /* 0x000fc40000004100 */
[--C-:B------:R-:W-:Y:S01]  /*2470*/  FADD.FTZ R34, R19, -R12.reuse ;  /* 0x8000000c13227221 */ /* 0x100fe20000010000 */
[----:B------:R-:W-:Y:S02]  /*2480*/  HADD2.F32 R37, -RZ, R36.H0_H0 ;  /* 0x20000024ff257230 */ /* 0x000fe40000004100 */
[--C-:B------:R-:W-:Y:S01]  /*2490*/  FADD.FTZ R33, R33, -R12.reuse ;  /* 0x8000000c21217221 */ /* 0x100fe20000010000 */
[----:B------:R-:W-:Y:S02]  /*24a0*/  HADD2.F32 R38, -RZ, R38.H1_H1 ;  /* 0x30000026ff267230 */ /* 0x000fe40000004100 */
[--C-:B------:R-:W-:Y:S01]  /*24b0*/  FADD.FTZ R41, R41, -R12.reuse ;  /* 0x8000000c29297221 */ /* 0x100fe20000010000 */
[----:B------:R-:W-:Y:S02]  /*24c0*/  HADD2.F32 R39, -RZ, R39.H1_H1 ;  /* 0x30000027ff277230 */ /* 0x000fe40000004100 */
[----:B------:R-:W-:Y:S01]  /*24d0*/  FADD.FTZ R36, R29, -R12 ;  /* 0x8000000c1d247221 */ /* 0x000fe20000010000 */
[----:B------:R-:W-:-:S02]  /*24e0*/  HADD2.F32 R40, -RZ, R40.H1_H1 ;  /* 0x30000028ff287230 */ /* 0x000fc40000004100 */
[--C-:B------:R-:W-:Y:S01]  /*24f0*/  FADD.FTZ R21, R21, -R12.reuse ;  /* 0x8000000c15157221 */ /* 0x100fe20000010000 */
[--C-:B------:R-:W-:Y:S01]  /*2500*/  FADD.FTZ R37, R37, -R12.reuse ;  /* 0x8000000c25257221 */ /* 0x100fe20000010000 */
[--C-:B------:R-:W-:Y:S01]  /*2510*/  FADD.FTZ R14, R14, -R12.reuse ;  /* 0x8000000c0e0e7221 */ /* 0x100fe20000010000 */
[--C-:B------:R-:W-:Y:S01]  /*2520*/  FADD.FTZ R38, R38, -R12.reuse ;  /* 0x8000000c26267221 */ /* 0x100fe20000010000 */
[--C-:B------:R-:W-:Y:S01]  /*2530*/  FADD.FTZ R39, R39, -R12.reuse ;  /* 0x8000000c27277221 */ /* 0x100fe20000010000 */
[--C-:B------:R-:W-:Y:S01]  /*2540*/  FADD.FTZ R18, R18, -R12.reuse ;  /* 0x8000000c12127221 */ /* 0x100fe20000010000 */
[----:B------:R-:W-:Y:S01]  /*2550*/  FADD.FTZ R40, R40, -R12 ;  /* 0x8000000c28287221 */ /* 0x000fe20000010000 */
[----:B------:R-:W-:Y:S01]  /*2560*/  ISETP.GE.AND.EX P1, PT, R7, UR13, PT, P1 ;  /* 0x0000000d07007c0c */ /* 0x000fe2000bf26310 */
[-C--:B------:R-:W-:Y:S01]  /*2570*/  FMUL.FTZ R19, R20, R13.reuse ;  /* 0x0000000d14137220 */ /* 0x080fe20000410000 */
[----:B------:R-:W-:Y:S01]  /*2580*/  ISETP.GE.AND.EX P2, PT, R16, UR13, PT, P2 ;  /* 0x0000000d10007c0c */ /* 0x000fe2000bf46320 */
[-C--:B------:R-:W-:Y:S01]  /*2590*/  FMUL.FTZ R28, R28, R13.reuse ;  /* 0x0000000d1c1c7220 */ /* 0x080fe20000410000 */
[-C--:B------:R-:W-:Y:S01]  /*25a0*/  FMUL.FTZ R17, R34, R13.reuse ;  /* 0x0000000d22117220 */ /* 0x080fe20000410000 */
[-C--:B------:R-:W-:Y:S01]  /*25b0*/  FMUL.FTZ R20, R33, R13.reuse ;  /* 0x0000000d21147220 */ /* 0x080fe20000410000 */
        /* <DEDUP_REMOVED lines=12> */
[----:B------:R-:W-:Y:S01]  /*2680*/  FFMA.FTZ R19, R8, R19, R10 ;  /* 0x0000001308137223 */ /* 0x000fe2000001000a */
        /* <DEDUP_REMOVED lines=12> */
.L_x_4243:
[----:B------:R-:W-:Y:S04]  /*2750*/  BSSY B0, `(.L_x_4244) ;  /* 0x000000e000007945 */ /* 0x000fe80003800000 */
[----:B------:R-:W-:Y:S05]  /*2760*/  @P1 BRA `(.L_x_4245) ;  /* 0x0000000000301947 */ /* 0x000fea0003800000 */
        /* <DEDUP_REMOVED lines=12> */
.L_x_4245:
[----:B------:R-:W-:Y:S05]  /*2830*/  BSYNC B0 ;  /* 0x0000000000007941 */ /* 0x000fea0003800000 */
.L_x_4244:
[----:B------:R-:W-:Y:S01]  /*2840*/  FFMA.FTZ R17, R8, R17, R10 ;  /* 0x0000001108117223 */ /* 0x000fe2000001000a */
[----:B------:R-:W-:Y:S01]  /*2850*/  FFMA.FTZ R36, R9, R36, R11 ;  /* 0x0000002409247223 */ /* 0x000fe2000001000b */
[----:B------:R-:W-:Y:S06]  /*2860*/  @!P6 BRA `(.L_x_4246) ;  /* 0x000000000028e947 */ /* 0x000fec0003800000 */
        /* <DEDUP_REMOVED lines=10> */
.L_x_4246:
        /* <DEDUP_REMOVED lines=9> */
[----:B------:R-:W-:Y:S02]  /*29a0*/  ULDC.64 UR14, c[0x0][0x210] ;  /* 0x00008400000e7ab9 */ /* 0x000fe40000000a00 */
[----:B0-----:R-:W-:-:S02]  /*29b0*/  LEA R14, P1, R12, UR14, 0x1 ;  /* 0x0000000e0c0e7c11 */ /* 0x001fc4000f8208ff */
[----:B------:R-:W-:-:S04]  /*29c0*/  IADD3 R7, R13, R7, RZ ;  /* 0x000000070d077210 */ /* 0x000fc80007ffe0ff */
[----:B------:R-:W-:-:S05]  /*29d0*/  LEA.HI.X R15, R12, UR15, R7, 0x1, P1 ;  /* 0x0000000f0c0f7c11 */ /* 0x000fca00088f0c07 */
[----:B------:R1:W-:Y:S02]  /*29e0*/  STG.E desc[UR8][R14.64], R17 ;  /* 0x000000110e007986 */ /* 0x0003e4000c101908 */
.L_x_4248:
[----:B------:R-:W-:Y:S05]  /*29f0*/  BSYNC B0 ;  /* 0x0000000000007941 */ /* 0x000fea0003800000 */
.L_x_4247:
[----:B01----:R-:W-:Y:S01]  /*2a00*/  SHF.R.S32.HI R14, RZ, 0x1f, R25 ;  /* 0x0000001fff0e7819 */ /* 0x003fe20000011419 */
[C---:B------:R-:W-:Y:S01]  /*2a10*/  FFMA.FTZ R21, R8.reuse, R21, R10 ;  /* 0x0000001508157223 */ /* 0x040fe2000001000a */
[----:B------:R-:W-:Y:S01]  /*2a20*/  SHF.R.S32.HI R13, RZ, 0x1f, R24 ;  /* 0x0000001fff0d7819 */ /* 0x000fe20000011418 */
[C-C-:B------:R-:W-:Y:S01]  /*2a30*/  FFMA.FTZ R37, R8.reuse, R37, R10.reuse ;  /* 0x0000002508257223 */ /* 0x140fe2000001000a */
[----:B------:R-:W-:Y:S01]  /*2a40*/  SHF.R.S32.HI R7, RZ, 0x1f, R23 ;  /* 0x0000001fff077819 */ /* 0x000fe20000011417 */
[C---:B------:R-:W-:Y:S01]  /*2a50*/  FFMA.FTZ R29, R8.reuse, R29, R10 ;  /* 0x0000001d081d7223 */ /* 0x040fe2000001000a */
[----:B------:R-:W-:Y:S01]  /*2a60*/  SHF.R.S32.HI R12, RZ, 0x1f, R22 ;  /* 0x0000001fff0c7819 */ /* 0x000fe20000011416 */
[C-C-:B------:R-:W-:Y:S01]  /*2a70*/  FFMA.FTZ R33, R8.reuse, R33, R10.reuse ;  /* 0x0000002108217223 */ /* 0x140fe2000001000a */
[----:B------:R-:W-:Y:S01]  /*2a80*/  ISETP.GE.U32.AND P5, PT, R25, UR12, PT ;  /* 0x0000000c19007c0c */ /* 0x000fe2000bfa6070 */
[----:B------:R-:W-:Y:S01]  /*2a90*/  FFMA.FTZ R41, R8, R41, R10 ;  /* 0x0000002908297223 */ /* 0x000fe2000001000a */
[----:B------:R-:W-:Y:S01]  /*2aa0*/  ISETP.GE.U32.AND P1, PT, R24, UR12, PT ;  /* 0x0000000c18007c0c */ /* 0x000fe2000bf26070 */
[--C-:B------:R-:W-:Y:S01]  /*2ab0*/  FFMA.FTZ R34, R9, R34, R11.reuse ;  /* 0x0000002209227223 */ /* 0x100fe2000001000b */
[----:B------:R-:W-:Y:S01]  /*2ac0*/  ISETP.GE.U32.AND P2, PT, R23, UR12, PT ;  /* 0x0000000c17007c0c */ /* 0x000fe2000bf46070 */
[C-C-:B------:R-:W-:Y:S01]  /*2ad0*/  FFMA.FTZ R38, R9.reuse, R38, R11.reuse ;  /* 0x0000002609267223 */ /* 0x140fe2000001000b */
[----:B------:R-:W-:Y:S01]  /*2ae0*/  ISETP.GE.U32.AND P3, PT, R22, UR12, PT ;  /* 0x0000000c16007c0c */ /* 0x000fe2000bf66070 */
[C-C-:B------:R-:W-:Y:S01]  /*2af0*/  FFMA.FTZ R16, R9.reuse, R39, R11.reuse ;  /* 0x0000002709107223 */ /* 0x140fe2000001000b */
[----:B------:R-:W-:Y:S01]  /*2b00*/  ISETP.GE.U32.AND P4, PT, R6, UR12, PT ;  /* 0x0000000c06007c0c */ /* 0x000fe2000bf86070 */
[C-C-:B------:R-:W-:Y:S01]  /*2b10*/  FFMA.FTZ R40, R9.reuse, R40, R11.reuse ;  /* 0x0000002809287223 */ /* 0x140fe2000001000b */
[----:B------:R-:W-:Y:S01]  /*2b20*/  ISETP.GE.AND.EX P5, PT, R14, UR13, PT, P5 ;  /* 0x0000000d0e007c0c */ /* 0x000fe2000bfa6350 */
[----:B------:R-:W-:Y:S01]  /*2b30*/  FFMA.FTZ R20, R9, R20, R11 ;  /* 0x0000001409147223 */ /* 0x000fe2000001000b */
[----:B------:R-:W-:-:S02]  /*2b40*/  ISETP.GE.AND.EX P1, PT, R13, UR13, PT, P1 ;  /* 0x0000000d0d007c0c */ /* 0x000fc4000bf26310 */
[----:B------:R-:W-:Y:S02]  /*2b50*/  ISETP.GE.AND.EX P2, PT, R7, UR13, PT, P2 ;  /* 0x0000000d07007c0c */ /* 0x000fe4000bf46320 */
[----:B------:R-:W-:Y:S02]  /*2b60*/  ISETP.GE.AND.EX P3, PT, R12, UR13, PT, P3 ;  /* 0x0000000d0c007c0c */ /* 0x000fe4000bf66330 */
[----:B------:R-:W-:Y:S02]  /*2b70*/  ISETP.GE.AND.EX P4, PT, R35, UR13, PT, P4 ;  /* 0x0000000d23007c0c */ /* 0x000fe4000bf86340 */
[C---:B------:R-:W-:Y:S02]  /*2b80*/  ISETP.GT.U32.OR P5, PT, R5.reuse, 0x27f, P5 ;  /* 0x0000027f0500780c */ /* 0x040fe40002fa4470 */
[C---:B------:R-:W-:Y:S02]  /*2b90*/  ISETP.GT.U32.OR P1, PT, R5.reuse, 0x27f, P1 ;  /* 0x0000027f0500780c */ /* 0x040fe40000f24470 */
        /* <DEDUP_REMOVED lines=14> */
.L_x_4249:
        /* <DEDUP_REMOVED lines=10> */
[----:B------:R-:W-:-:S02]  /*2d20*/  LEA R10, P5, R8, UR12, 0x1 ;  /* 0x0000000c080a7c11 */ /* 0x000fc4000f8a08ff */
[----:B------:R-:W-:-:S04]  /*2d30*/  IADD3 R11, R9, R11, RZ ;  /* 0x0000000b090b7210 */ /* 0x000fc80007ffe0ff */
[----:B------:R-:W-:-:S05]  /*2d40*/  LEA.HI.X R11, R8, UR13, R11, 0x1, P5 ;  /* 0x0000000d080b7c11 */ /* 0x000fca000a8f0c0b */
[----:B------:R0:W-:Y:S02]  /*2d50*/  STG.E desc[UR8][R10.64], R21 ;  /* 0x000000150a007986 */ /* 0x0001e4000c101908 */
.L_x_4251:
[----:B------:R-:W-:Y:S05]  /*2d60*/  BSYNC B0 ;  /* 0x0000000000007941 */ /* 0x000fea0003800000 */
.L_x_4250:
        /* <DEDUP_REMOVED lines=11> */
.L_x_4252:
        /* <DEDUP_REMOVED lines=14> */
.L_x_4254:
[----:B------:R-:W-:Y:S05]  /*2f00*/  BSYNC B0 ;  /* 0x0000000000007941 */ /* 0x000fea0003800000 */
.L_x_4253:
[----:B------:R-:W-:Y:S05]  /*2f10*/  @!P6 BRA `(.L_x_4255) ;  /* 0x000000000028e947 */ /* 0x000fea0003800000 */
        /* <DEDUP_REMOVED lines=10> */
.L_x_4255:
[----:B------:R-:W-:Y:S04]  /*2fc0*/  BSSY B0, `(.L_x_4256) ;  /* 0x000000e000007945 */ /* 0x000fe80003800000 */
[----:B------:R-:W-:Y:S05]  /*2fd0*/  @P2 BRA `(.L_x_4257) ;  /* 0x0000000000302947 */ /* 0x000fea0003800000 */
[----:B------:R-:W-:Y:S01]  /*2fe0*/  ULDC.64 UR12, c[0x0][0x270] ;  /* 0x00009c00000c7ab9 */ /* 0x000fe20000000a00 */
[----:B------:R-:W-:Y:S01]  /*2ff0*/  MOV R8, R42 ;  /* 0x0000002a00087202 */ /* 0x000fe20000000f00 */
[----:B01----:R-:W-:Y:S01]  /*3000*/  IMAD R10, R7, UR12, RZ ;  /* 0x0000000c070a7c24 */ /* 0x003fe2000f8e02ff */
        /* <DEDUP_REMOVED lines=9> */
.L_x_4257:
[----:B------:R-:W-:Y:S05]  /*30a0*/  BSYNC B0 ;  /* 0x0000000000007941 */ /* 0x000fea0003800000 */
.L_x_4256:
[----:B------:R-:W-:Y:S05]  /*30b0*/  @!P6 BRA `(.L_x_4258) ;  /* 0x000000000028e947 */ /* 0x000fea0003800000 */
[----:B------:R-:W-:Y:S01]  /*30c0*/  FMUL.FTZ R7, R33, -1.4426950216293334961 ;  /* 0xbfb8aa3b21077820 */ /* 0x000fe20000410000 */
[----:B------:R-:W-:-:S05]  /*30d0*/  FMUL.FTZ R9, R16, -1.4426950216293334961 ;  /* 0xbfb8aa3b10097820 */ /* 0x000fca0000410000 */
[----:B------:R-:W3:Y:S08]  /*30e0*/  MUFU.EX2 R7, R7 ;  /* 0x0000000700077308 */ /* 0x000ef00000000800 */
[----:B------:R-:W0:Y:S01]  /*30f0*/  MUFU.EX2 R9, R9 ;  /* 0x0000000900097308 */ /* 0x000e220000000800 */
[----:B---3--:R-:W-:-:S07]  /*3100*/  FADD.FTZ R8, R7, 1 ;  /* 0x3f80000007087421 */ /* 0x008fce0000010000 */
[----:B------:R-:W3:Y:S01]  /*3110*/  MUFU.RCP R8, R8 ;  /* 0x0000000800087308 */ /* 0x000ee20000001000 */
[----:B012---:R-:W-:-:S07]  /*3120*/  FADD.FTZ R10, R9, 1 ;  /* 0x3f800000090a7421 */ /* 0x007fce0000010000 */
[----:B------:R-:W0:Y:S01]  /*3130*/  MUFU.RCP R11, R10 ;  /* 0x0000000a000b7308 */ /* 0x000e220000001000 */
[----:B---3--:R-:W-:Y:S01]  /*3140*/  FMUL.FTZ R33, R33, R8 ;  /* 0x0000000821217220 */ /* 0x008fe20000410000 */
[----:B0-----:R-:W-:-:S07]  /*3150*/  FMUL.FTZ R16, R16, R11 ;  /* 0x0000000b10107220 */ /* 0x001fce0000410000 */
.L_x_4258:
        /* <DEDUP_REMOVED lines=10> */
[----:B012---:R-:W-:-:S02]  /*3200*/  LEA R10, P1, R8, UR12, 0x1 ;  /* 0x0000000c080a7c11 */ /* 0x007fc4000f8208ff */
[----:B------:R-:W-:-:S04]  /*3210*/  IADD3 R7, R9, R7, RZ ;  /* 0x0000000709077210 */ /* 0x000fc80007ffe0ff */
[----:B------:R-:W-:-:S05]  /*3220*/  LEA.HI.X R11, R8, UR13, R7, 0x1, P1 ;  /* 0x0000000d080b7c11 */ /* 0x000fca00088f0c07 */
[----:B------:R3:W-:Y:S02]  /*3230*/  STG.E desc[UR8][R10.64], R33 ;  /* 0x000000210a007986 */ /* 0x0007e4000c101908 */
.L_x_4260:
[----:B------:R-:W-:Y:S05]  /*3240*/  BSYNC B0 ;  /* 0x0000000000007941 */ /* 0x000fea0003800000 */
.L_x_4259:
[----:B------:R-:W-:Y:S05]  /*3250*/  @!P6 BRA `(.L_x_4261) ;  /* 0x000000000028e947 */ /* 0x000fea0003800000 */
[----:B------:R-:W-:Y:S01]  /*3260*/  FMUL.FTZ R7, R41, -1.4426950216293334961 ;  /* 0xbfb8aa3b29077820 */ /* 0x000fe20000410000 */
[----:B------:R-:W-:-:S05]  /*3270*/  FMUL.FTZ R9, R40, -1.4426950216293334961 ;  /* 0xbfb8aa3b28097820 */ /* 0x000fca0000410000 */
[----:B------:R-:W4:Y:S08]  /*3280*/  MUFU.EX2 R7, R7 ;  /* 0x0000000700077308 */ /* 0x000f300000000800 */
[----:B------:R-:W0:Y:S01]  /*3290*/  MUFU.EX2 R9, R9 ;  /* 0x0000000900097308 */ /* 0x000e220000000800 */
[----:B----4-:R-:W-:-:S07]  /*32a0*/  FADD.FTZ R8, R7, 1 ;  /* 0x3f80000007087421 */ /* 0x010fce0000010000 */
[----:B------:R-:W4:Y:S01]  /*32b0*/  MUFU.RCP R8, R8 ;  /* 0x0000000800087308 */ /* 0x000f220000001000 */
[----:B0123--:R-:W-:-:S07]  /*32c0*/  FADD.FTZ R10, R9, 1 ;  /* 0x3f800000090a7421 */ /* 0x00ffce0000010000 */
[----:B------:R-:W0:Y:S01]  /*32d0*/  MUFU.RCP R11, R10 ;  /* 0x0000000a000b7308 */ /* 0x000e220000001000 */
[----:B----4-:R-:W-:Y:S01]  /*32e0*/  FMUL.FTZ R41, R41, R8 ;  /* 0x0000000829297220 */ /* 0x010fe20000410000 */
[----:B0-----:R-:W-:-:S07]  /*32f0*/  FMUL.FTZ R40, R40, R11 ;  /* 0x0000000b28287220 */ /* 0x001fce0000410000 */
.L_x_4261:
[----:B------:R-:W-:Y:S04]  /*3300*/  BSSY B0, `(.L_x_4262) ;  /* 0x000000d000007945 */ /* 0x000fe80003800000 */
[----:B------:R-:W-:Y:S05]  /*3310*/  @P4 BRA `(.L_x_4263) ;  /* 0x00000000002c4947 */ /* 0x000fea0003800000 */
[----:B------:R-:W-:Y:S01]  /*3320*/  ULDC.64 UR12, c[0x0][0x270] ;  /* 0x00009c00000c7ab9 */ /* 0x000fe20000000a00 */
[----:B------:R-:W-:Y:S01]  /*3330*/  MOV R43, R45 ;  /* 0x0000002d002b7202 */ /* 0x000fe20000000f00 */
[----:B------:R-:W-:Y:S01]  /*3340*/  IMAD R35, R35, UR12, RZ ;  /* 0x0000000c23237c24 */ /* 0x000fe2000f8e02ff */
[----:B------:R-:W-:Y:S01]  /*3350*/  F2FP.F16.F32.PACK_AB R41, R40, R41 ;  /* 0x000000292829723e */ /* 0x000fe200000000ff */
[----:B------:R-:W-:-:S04]  /*3360*/  IMAD.WIDE.U32 R42, R6, UR12, R42 ;  /* 0x0000000c062a7c25 */ /* 0x000fc8000f8e002a */
[----:B------:R-:W-:Y:S01]  /*3370*/  IMAD R35, R6, UR13, R35 ;  /* 0x0000000d06237c24 */ /* 0x000fe2000f8e0223 */
[----:B------:R-:W-:Y:S02]  /*3380*/  ULDC.64 UR12, c[0x0][0x210] ;  /* 0x00008400000c7ab9 */ /* 0x000fe40000000a00 */
[----:B------:R-:W-:Y:S02]  /*3390*/  LEA R8, P1, R42, UR12, 0x1 ;  /* 0x0000000c2a087c11 */ /* 0x000fe4000f8208ff */
[----:B------:R-:W-:-:S04]  /*33a0*/  IADD3 R35, R43, R35, RZ ;  /* 0x000000232b237210 */ /* 0x000fc80007ffe0ff */
[----:B------:R-:W-:-:S05]  /*33b0*/  LEA.HI.X R9, R42, UR13, R35, 0x1, P1 ;  /* 0x0000000d2a097c11 */ /* 0x000fca00088f0c23 */
[----:B------:R4:W-:Y:S02]  /*33c0*/  STG.E desc[UR8][R8.64], R41 ;  /* 0x0000002908007986 */ /* 0x0009e4000c101908 */
.L_x_4263:
[----:B------:R-:W-:Y:S05]  /*33d0*/  BSYNC B0 ;  /* 0x0000000000007941 */ /* 0x000fea0003800000 */
.L_x_4262:
[----:B----4-:R-:W4:Y:S01]  /*33e0*/  LDC R8, c[0x0][0x10] ;  /* 0x00000400ff087b82 */ /* 0x010f220000000800 */
[----:B------:R-:W-:Y:S02]  /*33f0*/  IADD3 R2, R2, 0x1, RZ ;  /* 0x0000000102027810 */ /* 0x000fe40007ffe0ff */
[----:B----4-:R-:W-:-:S04]  /*3400*/  IADD3 R31, R8, R31, RZ ;  /* 0x0000001f081f7210 */ /* 0x010fc80007ffe0ff */
[----:B------:R-:W-:-:S13]  /*3410*/  ISETP.GE.AND P1, PT, R31, UR4, PT ;  /* 0x000000041f007c0c */ /* 0x000fda000bf26270 */
[----:B------:R-:W-:Y:S05]  /*3420*/  @!P1 BRA `(.L_x_4264) ;  /* 0xffffffcc008c9947 */ /* 0x000fea000383ffff */
[----:B------:R-:W-:Y:S05]  /*3430*/  EXIT ;  /* 0x000000000000794d */ /* 0x000fea0003800000 */
.L_x_4265:
        /* <DEDUP_REMOVED lines=12> */
.L_x_5618:


//--------------------- .text._Z35group_norm_nhwc_fwd_one_pass_kernelI11Fp16IOFp32WLi128ELi160ELi640EEv26Group_norm_nhwc_fwd_params --------------------------
	.section	.text._Z35group_norm_nhwc_fwd_one_pass_kernelI11Fp16IOFp32WLi128ELi160ELi640EEv26Group_norm_nhwc_fwd_params,"ax",@progbits
	.align	128
        .global         _Z35group_norm_nhwc_fwd_one_pass_kernelI11Fp16IOFp32WLi128ELi160ELi640EEv26Group_norm_nhwc_fwd_params
        .type           _Z35group_norm_nhwc_fwd_one_pass_kernelI11Fp16IOFp32WLi128ELi160ELi640EEv26Group_norm_nhwc_fwd_params,@function
        .size           _Z35group_norm_nhwc_fwd_one_pass_kernelI11Fp16IOFp32WLi128ELi160ELi640EEv26Group_norm_nhwc_fwd_params,(.L_x_5619 - _Z35group_norm_nhwc_fwd_one_pass_kernelI11Fp16IOFp32WLi128ELi160ELi640EEv26Group_norm_nhwc_fwd_params)
        .other          _Z35group_norm_nhwc_fwd_one_pass_kernelI11Fp16IOFp32WLi128ELi160ELi640EEv26Group_norm_nhwc_fwd_params,@"STO_CUDA_ENTRY STV_DEFAULT"
_Z35group_norm_nhwc_fwd_one_pass_kernelI11Fp16IOFp32WLi128ELi160ELi640EEv26Group_norm_nhwc_fwd_params:
.text._Z35group_norm_nhwc_fwd_one_pass_kernelI11Fp16IOFp32WLi128ELi160ELi640EEv26Group_norm_nhwc_fwd_params:
        /* <DEDUP_REMOVED lines=18> */
[----:B--2---:R-:W-:Y:S02]  /*0120*/  ULEA UR5, UR6, UR5, 0x18 ;  /* 0x0000000506057291 */ /* 0x004fe4000f8ec03f */
[----:B-1----:R-:W-:Y:S01]  /*0130*/  IMAD R2, R4, UR7, R9 ;  /* 0x0000000704027c24 */ /* 0x002fe2000f8e0209 */
[----:B------:R-:W-:Y:S01]  /*0140*/  LEA.HI R4, R7, R0, RZ, 0x5 ;  /* 0x0000000007047211 */ /* 0x000fe200078f28ff */
[----:B------:R-:W-:-:S03]  /*0150*/  IMAD R7, R9, -0x50, R0 ;  /* 0xffffffb009077824 */ /* 0x000fc600078e0200 */
[----:B------:R-:W-:Y:S02]  /*0160*/  ISETP.GE.U32.AND P0, PT, R2, UR8, PT ;  /* 0x0000000802007c0c */ /* 0x000fe4000bf06070 */
[----:B------:R-:W-:Y:S02]  /*0170*/  SHF.R.S32.HI R5, RZ, 0x1f, R2 ;  /* 0x0000001fff057819 */ /* 0x000fe40000011402 */
[----:B------:R-:W-:Y:S02]  /*0180*/  SHF.R.S32.HI R8, RZ, 0x5, R4 ;  /* 0x00000005ff087819 */ /* 0x000fe40000011404 */
[----:B------:R-:W-:Y:S01]  /*0190*/  ISETP.GE.AND.EX P0, PT, R5, UR9, PT, P0 ;  /* 0x0000000905007c0c */ /* 0x000fe2000bf06300 */
[----:B------:R-:W-:Y:S01]  /*01a0*/  ULDC.64 UR8, c[0x0][0x208] ;  /* 0x0000820000087ab9 */ /* 0x000fe20000000a00 */
[----:B------:R-:W-:Y:S01]  /*01b0*/  MOV R4, R6 ;  /* 0x0000000600047202 */ /* 0x000fe20000000f00 */
[----:B------:R-:W-:Y:S01]  /*01c0*/  HFMA2.MMA R6, -RZ, RZ, 0, 0 ;  /* 0x00000000ff067435 */ /* 0x000fe200000001ff */
[----:B------:R-:W-:-:S02]  /*01d0*/  SHF.L.U32 R7, R7, 0x1, RZ ;  /* 0x0000000107077819 */ /* 0x000fc400000006ff */
[----:B------:R-:W-:Y:S02]  /*01e0*/  LEA R8, R8, UR5, 0x3 ;  /* 0x0000000508087c11 */ /* 0x000fe4000f8e18ff */
        /* <DEDUP_REMOVED lines=9> */
[----:B------:R-:W-:Y:S02]  /*0280*/  ISETP.LT.U32.AND P0, PT, R0, 0x280, !P0 ;  /* 0x000002800000780c */ /* 0x000fe40004701070 */
[----:B------:R-:W-:-:S02]  /*0290*/  IADD3 R18, R2, 0x50, RZ ;  /* 0x0000005002127810 */ /* 0x000fc40007ffe0ff */
[C---:B------:R-:W-:Y:S02]  /*02a0*/  IADD3 R19, R2.reuse, 0x58, RZ ;  /* 0x0000005802137810 */ /* 0x040fe40007ffe0ff */
[C---:B------:R-:W-:Y:S02]  /*02b0*/  IADD3 R20, R2.reuse, 0x60, RZ ;  /* 0x0000006002147810 */ /* 0x040fe40007ffe0ff */
[C---:B------:R-:W-:Y:S02]  /*02c0*/  IADD3 R21, R2.reuse, 0x68, RZ ;  /* 0x0000006802157810 */ /* 0x040fe40007ffe0ff */
[C---:B------:R-:W-:Y:S02]  /*02d0*/  IADD3 R22, R2.reuse, 0x70, RZ ;  /* 0x0000007002167810 */ /* 0x040fe40007ffe0ff */
[----:B0-----:R-:W-:-:S07]  /*02e0*/  IADD3 R23, R2, 0x78, RZ ;  /* 0x0000007802177810 */ /* 0x001fce0007ffe0ff */
.L_x_4323:
[----:B0123--:R-:W0:Y:S01]  /*02f0*/  LDC R31, c[0x0][0x288] ;  /* 0x0000a200ff1f7b82 */ /* 0x00fe220000000800 */
[----:B------:R-:W-:Y:S01]  /*0300*/  ULDC.64 UR14, c[0x0][0x278] ;  /* 0x00009e00000e7ab9 */ /* 0x000fe20000000a00 */
[----:B------:R-:W-:Y:S01]  /*0310*/  SHF.R.S32.HI R33, RZ, 0x1f, R9 ;  /* 0x0000001fff217819 */ /* 0x000fe20000011409 */
[----:B------:R-:W-:Y:S01]  /*0320*/  ULDC.64 UR12, c[0x0][0x280] ;  /* 0x0000a000000c7ab9 */ /* 0x000fe20000000a00 */
[----:B------:R-:W-:Y:S02]  /*0330*/  SHF.R.S32.HI R35, RZ, 0x1f, R10 ;  /* 0x0000001fff237819 */ /* 0x000fe4000001140a */
[----:B------:R-:W-:Y:S02]  /*0340*/  SHF.R.S32.HI R37, RZ, 0x1f, R11 ;  /* 0x0000001fff257819 */ /* 0x000fe4000001140b */
[----:B------:R-:W-:Y:S01]  /*0350*/  ISETP.GE.U32.AND P6, PT, R11, UR14, PT ;  /* 0x0000000e0b007c0c */ /* 0x000fe2000bfc6070 */
[----:B------:R-:W1:Y:S01]  /*0360*/  @P0 LDC.64 R58, c[0x0][0x220] ;  /* 0x00008800ff3a0b82 */ /* 0x000e620000000a00 */
[----:B------:R-:W-:-:S02]  /*0370*/  SHF.R.S32.HI R39, RZ, 0x1f, R12 ;  /* 0x0000001fff277819 */ /* 0x000fc4000001140c */
[----:B------:R-:W-:-:S04]  /*0380*/  ISETP.GE.AND.EX P6, PT, R37, UR15, PT, P6 ;  /* 0x0000000f25007c0c */ /* 0x000fc8000bfc6360 */
[----:B------:R-:W-:Y:S02]  /*0390*/  ISETP.GT.U32.OR P6, PT, R0, 0x27f, P6 ;  /* 0x0000027f0000780c */ /* 0x000fe400037c4470 */
[----:B0---4-:R-:W-:Y:S02]  /*03a0*/  IABS R27, R31 ;  /* 0x0000001f001b7213 */ /* 0x011fe40000000000 */
[----:B------:R-:W-:Y:S02]  /*03b0*/  ISETP.NE.AND P3, PT, R31, RZ, PT ;  /* 0x000000ff1f00720c */ /* 0x000fe40003f65270 */
        /* <DEDUP_REMOVED lines=9> */
[----:B------:R-:W-:-:S04]  /*0450*/  LOP3.LUT R24, R4, R31, RZ, 0x3c, !PT ;  /* 0x0000001f04187212 */ /* 0x000fc800078e3cff */
        /* <DEDUP_REMOVED lines=8> */
[----:B------:R-:W-:Y:S02]  /*04e0*/  ISETP.GE.U32.AND P1, PT, R26, R27, PT ;  /* 0x0000001b1a00720c */ /* 0x000fe40003f26070 */
[----:B------:R-:W-:Y:S01]  /*04f0*/  ISETP.GE.U32.AND P2, PT, R9, UR14, PT ;  /* 0x0000000e09007c0c */ /* 0x000fe2000bf46070 */
[----:B0-----:R-:W-:-:S03]  /*0500*/  @P0 IMAD R30, R5, R28, RZ ;  /* 0x0000001c051e0224 */ /* 0x001fc600078e02ff */
[----:B------:R-:W-:Y:S01]  /*0510*/  ISETP.GE.AND.EX P2, PT, R33, UR15, PT, P2 ;  /* 0x0000000f21007c0c */ /* 0x000fe2000bf46320 */
[----:B------:R-:W-:-:S03]  /*0520*/  @P0 IMAD R43, R2, R29, R30 ;  /* 0x0000001d022b0224 */ /* 0x000fc600078e021e */
[----:B------:R-:W-:-:S03]  /*0530*/  ISETP.GT.U32.OR P2, PT, R0, 0x27f, P2 ;  /* 0x0000027f0000780c */ /* 0x000fc60001744470 */
[----:B------:R-:W-:Y:S02]  /*0540*/  @P1 IADD3 R25, R25, 0x1, RZ ;  /* 0x0000000119191810 */ /* 0x000fe40007ffe0ff */
[----:B------:R-:W-:Y:S02]  /*0550*/  ISETP.GE.U32.AND P1, PT, R10, UR14, PT ;  /* 0x0000000e0a007c0c */ /* 0x000fe4000bf26070 */
[----:B------:R-:W-:Y:S02]  /*0560*/  MOV R27, R25 ;  /* 0x00000019001b7202 */ /* 0x000fe40000000f00 */
[----:B------:R-:W-:Y:S02]  /*0570*/  ISETP.GE.AND.EX P1, PT, R35, UR15, PT, P1 ;  /* 0x0000000f23007c0c */ /* 0x000fe4000bf26310 */
[----:B------:R-:W-:Y:S02]  /*0580*/  @!P4 IADD3 R27, -R27, RZ, RZ ;  /* 0x000000ff1b1bc210 */ /* 0x000fe40007ffe1ff */
[----:B------:R-:W-:Y:S01]  /*0590*/  @!P3 LOP3.LUT R27, RZ, R31, RZ, 0x33, !PT ;  /* 0x0000001fff1bb212 */ /* 0x000fe200078e33ff */
[----:B------:R-:W0:Y:S01]  /*05a0*/  @!P2 LDC.64 R46, c[0x0][0x220] ;  /* 0x00008800ff2eab82 */ /* 0x000e220000000a00 */
[----:B------:R-:W-:-:S02]  /*05b0*/  ISETP.GT.U32.OR P1, PT, R0, 0x27f, P1 ;  /* 0x0000027f0000780c */ /* 0x000fc40000f24470 */
[----:B------:R-:W-:Y:S02]  /*05c0*/  IADD3 R25, -R27, RZ, RZ ;  /* 0x000000ff1b197210 */ /* 0x000fe40007ffe1ff */
[----:B------:R-:W-:-:S03]  /*05d0*/  SHF.R.S32.HI R26, RZ, 0x1f, R27 ;  /* 0x0000001fff1a7819 */ /* 0x000fc6000001141b */
[----:B------:R-:W-:Y:S01]  /*05e0*/  IMAD R32, R31, R25, R4 ;  /* 0x000000191f207224 */ /* 0x000fe200078e0204 */
[----:B------:R-:W-:Y:S01]  /*05f0*/  SHF.R.S32.HI R31, RZ, 0x1f, R7 ;  /* 0x0000001fff1f7819 */ /* 0x000fe20000011407 */
[----:B------:R-:W2:Y:S01]  /*0600*/  @!P2 LDC.64 R24, c[0x0][0x270] ;  /* 0x00009c00ff18ab82 */ /* 0x000ea20000000a00 */
[----:B------:R-:W-:Y:S02]  /*0610*/  IMAD R26, R26, UR12, RZ ;  /* 0x0000000c1a1a7c24 */ /* 0x000fe4000f8e02ff */
[----:B------:R-:W-:Y:S02]  /*0620*/  IMAD R32, R32, 0xa0, RZ ;  /* 0x000000a020207824 */ /* 0x000fe400078e02ff */
[----:B------:R-:W-:-:S03]  /*0630*/  IMAD R67, R27, UR13, R26 ;  /* 0x0000000d1b437c24 */ /* 0x000fc6000f8e021a */
[----:B------:R-:W-:-:S04]  /*0640*/  IADD3 R64, P3, R7, R32, RZ ;  /* 0x0000002007407210 */ /* 0x000fc80007f7e0ff */
[----:B------:R-:W-:Y:S02]  /*0650*/  LEA.HI.X.SX32 R65, R32, R31, 0x1, P3 ;  /* 0x0000001f20417211 */ /* 0x000fe400018f0eff */
[----:B------:R-:W-:Y:S01]  /*0660*/  ISETP.GE.U32.AND P3, PT, R12, UR14, PT ;  /* 0x0000000e0c007c0c */ /* 0x000fe2000bf66070 */
[----:B------:R-:W-:-:S03]  /*0670*/  IMAD.WIDE.U32 R64, R27, UR12, R64 ;  /* 0x0000000c1b407c25 */ /* 0x000fc6000f8e0040 */
[----:B------:R-:W-:Y:S01]  /*0680*/  ISETP.GE.AND.EX P3, PT, R39, UR15, PT, P3 ;  /* 0x0000000f27007c0c */ /* 0x000fe2000bf66330 */
[----:B------:R-:W3:Y:S01]  /*0690*/  @!P1 LDC.64 R26, c[0x0][0x270] ;  /* 0x00009c00ff1a9b82 */ /* 0x000ee20000000a00 */
[----:B------:R-:W-:Y:S02]  /*06a0*/  IADD3 R67, R65, R67, RZ ;  /* 0x0000004341437210 */ /* 0x000fe40007ffe0ff */
[----:B------:R-:W-:Y:S01]  /*06b0*/  @!P2 MOV R40, R64 ;  /* 0x000000400028a202 */ /* 0x000fe20000000f00 */
[----:B--2---:R-:W-:Y:S01]  /*06c0*/  @!P2 IMAD R34, R33, R24, RZ ;  /* 0x000000182122a224 */ /* 0x004fe200078e02ff */
[----:B------:R-:W-:Y:S02]  /*06d0*/  @!P2 MOV R41, R67 ;  /* 0x000000430029a202 */ /* 0x000fe40000000f00 */
[----:B------:R-:W-:Y:S01]  /*06e0*/  @P0 MOV R66, R64 ;  /* 0x0000004000420202 */ /* 0x000fe20000000f00 */
[C---:B------:R-:W-:Y:S01]  /*06f0*/  @!P2 IMAD R45, R9.reuse, R25, R34 ;  /* 0x00000019092da224 */ /* 0x040fe200078e0222 */
[----:B------:R-:W-:Y:S01]  /*0700*/  ISETP.GT.U32.OR P3, PT, R0, 0x27f, P3 ;  /* 0x0000027f0000780c */ /* 0x000fe20001f64470 */
[----:B------:R-:W-:Y:S01]  /*0710*/  @!P2 IMAD.WIDE.U32 R40, R9, R24, R40 ;  /* 0x000000180928a225 */ /* 0x000fe200078e0028 */
[----:B------:R-:W-:Y:S01]  /*0720*/  @!P1 MOV R48, R64 ;  /* 0x0000004000309202 */ /* 0x000fe20000000f00 */
[----:B------:R-:W2:Y:S01]  /*0730*/  @!P1 LDC.64 R24, c[0x0][0x220] ;  /* 0x00008800ff189b82 */ /* 0x000ea20000000a00 */
[----:B------:R-:W-:Y:S01]  /*0740*/  @!P1 MOV R49, R67 ;  /* 0x0000004300319202 */ /* 0x000fe20000000f00 */
[----:B------:R-:W-:Y:S01]  /*0750*/  @P0 IMAD.WIDE.U32 R30, R2, R28, R66 ;  /* 0x0000001c021e0225 */ /* 0x000fe200078e0042 */
[----:B0-----:R-:W-:-:S04]  /*0760*/  @!P2 LEA R46, P5, R40, R46, 0x1 ;  /* 0x0000002e282ea211 */ /* 0x001fc800078a08ff */
[----:B------:R-:W-:Y:S01]  /*0770*/  @P0 IADD3 R34, R31, R43, RZ ;  /* 0x0000002b1f220210 */ /* 0x000fe20007ffe0ff */
[----:B------:R-:W0:Y:S01]  /*0780*/  @!P6 LDC.64 R28, c[0x0][0x270] ;  /* 0x00009c00ff1ceb82 */ /* 0x000e220000000a00 */
[----:B-1----:R-:W-:Y:S01]  /*0790*/  @P0 LEA R58, P4, R30, R58, 0x1 ;  /* 0x0000003a1e3a0211 */ /* 0x002fe200078808ff */
[-C--:B---3--:R-:W-:Y:S01]  /*07a0*/  @!P1 IMAD.WIDE.U32 R48, R10, R26.reuse, R48 ;  /* 0x0000001a0a309225 */ /* 0x088fe200078e0030 */
[----:B------:R-:W-:Y:S02]  /*07b0*/  @!P2 IADD3 R31, R41, R45, RZ ;  /* 0x0000002d291fa210 */ /* 0x000fe40007ffe0ff */
[----:B------:R-:W-:Y:S01]  /*07c0*/  @P0 LEA.HI.X R59, R30, R59, R34, 0x1, P4 ;  /* 0x0000003b1e3b0211 */ /* 0x000fe200020f0c22 */
[----:B------:R-:W-:Y:S01]  /*07d0*/  @!P1 IMAD R30, R35, R26, RZ ;  /* 0x0000001a231e9224 */ /* 0x000fe200078e02ff */
[----:B------:R-:W-:Y:S01]  /*07e0*/  SHF.R.S32.HI R41, RZ, 0x1f, R13 ;  /* 0x0000001fff297819 */ /* 0x000fe2000001140d */
[----:B------:R-:W1:Y:S01]  /*07f0*/  @!P6 LDC.64 R44, c[0x0][0x220] ;  /* 0x00008800ff2ceb82 */ /* 0x000e620000000a00 */
[----:B------:R-:W-:Y:S01]  /*0800*/  ISETP.GE.U32.AND P4, PT, R13, UR14, PT ;  /* 0x0000000e0d007c0c */ /* 0x000fe2000bf86070 */
[----:B------:R-:W-:Y:S01]  /*0810*/  @!P1 IMAD R27, R10, R27, R30 ;  /* 0x0000001b0a1b9224 */ /* 0x000fe200078e021e */
[----:B------:R-:W-:-:S02]  /*0820*/  @!P2 LEA.HI.X R47, R40, R47, R31, 0x1, P5 ;  /* 0x0000002f282fa211 */ /* 0x000fc400028f0c1f */
[----:B------:R-:W-:Y:S02]  /*0830*/  ISETP.GE.AND.EX P4, PT, R41, UR15, PT, P4 ;  /* 0x0000000f29007c0c */ /* 0x000fe4000bf86340 */
[----:B------:R-:W-:Y:S01]  /*0840*/  MOV R34, RZ ;  /* 0x000000ff00227202 */ /* 0x000fe20000000f00 */
[----:B------:R-:W3:Y:S01]  /*0850*/  @!P3 LDC.64 R30, c[0x0][0x270] ;  /* 0x00009c00ff1ebb82 */ /* 0x000ee20000000a00 */
[----:B------:R-:W-:Y:S02]  /*0860*/  ISETP.GT.U32.OR P4, PT, R0, 0x27f, P4 ;  /* 0x0000027f0000780c */ /* 0x000fe40002784470 */
[----:B------:R-:W-:Y:S02]  /*0870*/  SHF.R.S32.HI R43, RZ, 0x1f, R14 ;  /* 0x0000001fff2b7819 */ /* 0x000fe4000001140e */
[----:B------:R4:W5:Y:S01]  /*0880*/  @!P2 LDG.E R34, desc[UR8][R46.64] ;  /* 0x000000082e22a981 */ /* 0x000962000c1e1900 */
[----:B--2---:R-:W-:Y:S02]  /*0890*/  @!P1 LEA R50, P2, R48, R24, 0x1 ;  /* 0x0000001830329211 */ /* 0x004fe400078408ff */
[----:B------:R-:W-:Y:S01]  /*08a0*/  ISETP.GE.U32.AND P5, PT, R14, UR14, PT ;  /* 0x0000000e0e007c0c */ /* 0x000fe2000bfa6070 */
[----:B0-----:R-:W-:Y:S01]  /*08b0*/  @!P6 IMAD R24, R37, R28, RZ ;  /* 0x0000001c2518e224 */ /* 0x001fe200078e02ff */
[----:B------:R-:W-:-:S02]  /*08c0*/  @!P1 IADD3 R36, R49, R27, RZ ;  /* 0x0000001b31249210 */ /* 0x000fc40007ffe0ff */
[----:B------:R-:W0:Y:S01]  /*08d0*/  @!P3 LDC.64 R26, c[0x0][0x220] ;  /* 0x00008800ff1abb82 */ /* 0x000e220000000a00 */
[----:B------:R-:W-:Y:S01]  /*08e0*/  ISETP.GE.AND.EX P5, PT, R43, UR15, PT, P5 ;  /* 0x0000000f2b007c0c */ /* 0x000fe2000bfa6350 */
[C---:B------:R-:W-:Y:S01]  /*08f0*/  @!P6 IMAD R49, R11.reuse, R29, R24 ;  /* 0x0000001d0b31e224 */ /* 0x040fe200078e0218 */
[----:B------:R-:W-:Y:S02]  /*0900*/  @!P1 LEA.HI.X R51, R48, R25, R36, 0x1, P2 ;  /* 0x0000001930339211 */ /* 0x000fe400010f0c24 */
[----:B----4-:R-:W-:Y:S02]  /*0910*/  @!P6 MOV R46, R64 ;  /* 0x00000040002ee202 */ /* 0x010fe40000000f00 */
[----:B------:R-:W-:Y:S01]  /*0920*/  @!P6 MOV R47, R67 ;  /* 0x00000043002fe202 */ /* 0x000fe20000000f00 */
[----:B------:R-:W2:Y:S01]  /*0930*/  @!P4 LDC.64 R24, c[0x0][0x270] ;  /* 0x00009c00ff18cb82 */ /* 0x000ea20000000a00 */
[----:B------:R-:W-:Y:S02]  /*0940*/  ISETP.GT.U32.OR P5, PT, R0, 0x27f, P5 ;  /* 0x0000027f0000780c */ /* 0x000fe40002fa4470 */
[----:B------:R-:W-:Y:S01]  /*0950*/  MOV R36, RZ ;  /* 0x000000ff00247202 */ /* 0x000fe20000000f00 */
[----:B------:R-:W-:Y:S01]  /*0960*/  @!P6 IMAD.WIDE.U32 R28, R11, R28, R46 ;  /* 0x0000001c0b1ce225 */ /* 0x000fe200078e002e */
[----:B------:R-:W-:-:S02]  /*0970*/  @!P3 MOV R46, R64 ;  /* 0x00000040002eb202 */ /* 0x000fc40000000f00 */
[----:B------:R-:W-:Y:S01]  /*0980*/  @!P3 MOV R47, R67 ;  /* 0x00000043002fb202 */ /* 0x000fe20000000f00 */
[----:B---3--:R-:W-:Y:S01]  /*0990*/  @!P3 IMAD R38, R39, R30, RZ ;  /* 0x0000001e2726b224 */ /* 0x008fe200078e02ff */
[----:B------:R3:W4:Y:S01]  /*09a0*/  @!P1 LDG.E R36, desc[UR8][R50.64] ;  /* 0x0000000832249981 */ /* 0x000722000c1e1900 */
[----:B------:R-:W-:Y:S01]  /*09b0*/  @!P6 IADD3 R29, R29, R49, RZ ;  /* 0x000000311d1de210 */ /* 0x000fe20007ffe0ff */
[----:B------:R-:W3:Y:S01]  /*09c0*/  @!P4 LDC.64 R54, c[0x0][0x220] ;  /* 0x00008800ff36cb82 */ /* 0x000ee20000000a00 */
[----:B-1----:R-:W-:Y:S01]  /*09d0*/  @!P6 LEA R48, P1, R28, R44, 0x1 ;  /* 0x0000002c1c30e211 */ /* 0x002fe200078208ff */
[C---:B------:R-:W-:Y:S01]  /*09e0*/  @!P3 IMAD R53, R12.reuse, R31, R38 ;  /* 0x0000001f0c35b224 */ /* 0x040fe200078e0226 */
[----:B------:R-:W-:Y:S01]  /*09f0*/  ISETP.GE.U32.AND P2, PT, R15, UR14, PT ;  /* 0x0000000e0f007c0c */ /* 0x000fe2000bf46070 */
[----:B------:R-:W-:Y:S01]  /*0a00*/  @!P3 IMAD.WIDE.U32 R30, R12, R30, R46 ;  /* 0x0000001e0c1eb225 */ /* 0x000fe200078e002e */
[----:B------:R-:W-:Y:S02]  /*0a10*/  @!P6 LEA.HI.X R49, R28, R45, R29, 0x1, P1 ;  /* 0x0000002d1c31e211 */ /* 0x000fe400008f0c1d */
[----:B------:R-:W-:Y:S01]  /*0a20*/  MOV R38, RZ ;  /* 0x000000ff00267202 */ /* 0x000fe20000000f00 */
[----:B------:R-:W1:Y:S01]  /*0a30*/  @!P5 LDC.64 R28, c[0x0][0x270] ;  /* 0x00009c00ff1cdb82 */ /* 0x000e620000000a00 */
[----:B------:R-:W-:-:S02]  /*0a40*/  @!P3 IADD3 R31, R31, R53, RZ ;  /* 0x000000351f1fb210 */ /* 0x000fc40007ffe0ff */
[C---:B0-----:R-:W-:Y:S02]  /*0a50*/  @!P3 LEA R26, P1, R30.reuse, R26, 0x1 ;  /* 0x0000001a1e1ab211 */ /* 0x041fe400078208ff */
[----:B------:R-:W-:Y:S01]  /*0a60*/  SHF.R.S32.HI R45, RZ, 0x1f, R15 ;  /* 0x0000001fff2d7819 */ /* 0x000fe2000001140f */
[----:B------:R0:W4:Y:S01]  /*0a70*/  @!P6 LDG.E R38, desc[UR8][R48.64] ;  /* 0x000000083026e981 */ /* 0x000122000c1e1900 */
[----:B------:R-:W-:Y:S01]  /*0a80*/  @!P3 LEA.HI.X R27, R30, R27, R31, 0x1, P1 ;  /* 0x0000001b1e1bb211 */ /* 0x000fe200008f0c1f */
[----:B--2---:R-:W-:Y:S01]  /*0a90*/  @!P4 IMAD R30, R41, R24, RZ ;  /* 0x00000018291ec224 */ /* 0x004fe200078e02ff */
[----:B------:R-:W-:Y:S01]  /*0aa0*/  ISETP.GE.AND.EX P2, PT, R45, UR15, PT, P2 ;  /* 0x0000000f2d007c0c */ /* 0x000fe2000bf46320 */
[----:B------:R-:W2:Y:S01]  /*0ab0*/  @!P5 LDC.64 R56, c[0x0][0x220] ;  /* 0x00008800ff38db82 */ /* 0x000ea20000000a00 */
[----:B------:R-:W-:Y:S01]  /*0ac0*/  SHF.R.S32.HI R47, RZ, 0x1f, R16 ;  /* 0x0000001fff2f7819 */ /* 0x000fe20000011410 */
[----:B---3--:R-:W-:Y:S01]  /*0ad0*/  @!P4 IMAD R51, R13, R25, R30 ;  /* 0x000000190d33c224 */ /* 0x008fe200078e021e */
[----:B------:R-:W-:-:S02]  /*0ae0*/  ISETP.GE.U32.AND P1, PT, R16, UR14, PT ;  /* 0x0000000e10007c0c */ /* 0x000fc4000bf26070 */
[C---:B------:R-:W-:Y:S02]  /*0af0*/  ISETP.GT.U32.OR P2, PT, R0.reuse, 0x27f, P2 ;  /* 0x0000027f0000780c */ /* 0x040fe40001744470 */
[----:B------:R-:W-:Y:S02]  /*0b00*/  ISETP.GE.AND.EX P1, PT, R47, UR15, PT, P1 ;  /* 0x0000000f2f007c0c */ /* 0x000fe4000bf26310 */
[----:B------:R-:W-:Y:S02]  /*0b10*/  @!P4 MOV R30, R64 ;  /* 0x00000040001ec202 */ /* 0x000fe40000000f00 */
[----:B------:R-:W-:Y:S02]  /*0b20*/  @!P4 MOV R31, R67 ;  /* 0x00000043001fc202 */ /* 0x000fe40000000f00 */
[----:B------:R-:W-:Y:S02]  /*0b30*/  MOV R40, RZ ;  /* 0x000000ff00287202 */ /* 0x000fe40000000f00 */
[----:B------:R-:W-:Y:S01]  /*0b40*/  ISETP.GT.U32.OR P1, PT, R0, 0x27f, P1 ;  /* 0x0000027f0000780c */ /* 0x000fe20000f24470 */
[----:B------:R-:W-:Y:S01]  /*0b50*/  @!P4 IMAD.WIDE.U32 R24, R13, R24, R30 ;  /* 0x000000180d18c225 */ /* 0x000fe200078e001e */
[----:B0-----:R-:W-:Y:S01]  /*0b60*/  SHF.R.S32.HI R49, RZ, 0x1f, R17 ;  /* 0x0000001fff317819 */ /* 0x001fe20000011411 */
[----:B------:R-:W0:Y:S01]  /*0b70*/  @!P2 LDC.64 R52, c[0x0][0x270] ;  /* 0x00009c00ff34ab82 */ /* 0x000e220000000a00 */
[----:B------:R3:W4:Y:S01]  /*0b80*/  @!P3 LDG.E R40, desc[UR8][R26.64] ;  /* 0x000000081a28b981 */ /* 0x000722000c1e1900 */
[----:B------:R-:W-:Y:S01]  /*0b90*/  ISETP.GE.U32.AND P3, PT, R17, UR14, PT ;  /* 0x0000000e11007c0c */ /* 0x000fe2000bf66070 */
[----:B-1----:R-:W-:Y:S01]  /*0ba0*/  @!P5 IMAD R30, R43, R28, RZ ;  /* 0x0000001c2b1ed224 */ /* 0x002fe200078e02ff */
[----:B------:R-:W-:-:S02]  /*0bb0*/  @!P4 IADD3 R25, R25, R51, RZ ;  /* 0x000000331919c210 */ /* 0x000fc40007ffe0ff */
[----:B------:R-:W-:Y:S01]  /*0bc0*/  @!P4 LEA R54, P6, R24, R54, 0x1 ;  /* 0x000000361836c211 */ /* 0x000fe200078c08ff */
[----:B------:R-:W-:Y:S01]  /*0bd0*/  @!P5 IMAD R31, R14, R29, R30 ;  /* 0x0000001d0e1fd224 */ /* 0x000fe200078e021e */
[----:B------:R-:W-:Y:S02]  /*0be0*/  ISETP.GE.AND.EX P3, PT, R49, UR15, PT, P3 ;  /* 0x0000000f31007c0c */ /* 0x000fe4000bf66330 */
[----:B------:R-:W-:Y:S02]  /*0bf0*/  @!P4 LEA.HI.X R55, R24, R55, R25, 0x1, P6 ;  /* 0x000000371837c211 */ /* 0x000fe400030f0c19 */
[----:B---3--:R-:W-:Y:S01]  /*0c00*/  @!P5 MOV R26, R64 ;  /* 0x00000040001ad202 */ /* 0x008fe20000000f00 */
[----:B------:R-:W1:Y:S01]  /*0c10*/  @!P1 LDC.64 R24, c[0x0][0x270] ;  /* 0x00009c00ff189b82 */ /* 0x000e620000000a00 */
[----:B------:R-:W-:Y:S02]  /*0c20*/  @!P5 MOV R27, R67 ;  /* 0x00000043001bd202 */ /* 0x000fe40000000f00 */
[----:B------:R-:W-:-:S02]  /*0c30*/  ISETP.GT.U32.OR P3, PT, R0, 0x27f, P3 ;  /* 0x0000027f0000780c */ /* 0x000fc40001f64470 */
[----:B------:R-:W-:Y:S01]  /*0c40*/  MOV R44, RZ ;  /* 0x000000ff002c7202 */ /* 0x000fe20000000f00 */
[----:B------:R-:W-:Y:S01]  /*0c50*/  @!P5 IMAD.WIDE.U32 R28, R14, R28, R26 ;  /* 0x0000001c0e1cd225 */ /* 0x000fe200078e001a */
[----:B------:R-:W-:Y:S01]  /*0c60*/  MOV R42, RZ ;  /* 0x000000ff002a7202 */ /* 0x000fe20000000f00 */
[----:B------:R-:W3:Y:S03]  /*0c70*/  @!P2 LDC.64 R26, c[0x0][0x220] ;  /* 0x00008800ff1aab82 */ /* 0x000ee60000000a00 */
[----:B------:R-:W-:Y:S01]  /*0c80*/  @!P5 IADD3 R29, R29, R31, RZ ;  /* 0x0000001f1d1dd210 */ /* 0x000fe20007ffe0ff */
[----:B------:R-:W4:Y:S01]  /*0c90*/  @!P4 LDG.E R44, desc[UR8][R54.64] ;  /* 0x00000008362cc981 */ /* 0x000f22000c1e1900 */
[C---:B--2---:R-:W-:Y:S02]  /*0ca0*/  @!P5 LEA R56, P6, R28.reuse, R56, 0x1 ;  /* 0x000000381c38d211 */ /* 0x044fe400078c08ff */
[----:B------:R-:W-:Y:S01]  /*0cb0*/  SHF.R.S32.HI R51, RZ, 0x1f, R18 ;  /* 0x0000001fff337819 */ /* 0x000fe20000011412 */
[----:B------:R-:W2:Y:S01]  /*0cc0*/  @!P3 LDC.64 R30, c[0x0][0x270] ;  /* 0x00009c00ff1ebb82 */ /* 0x000ea20000000a00 */
[----:B------:R-:W-:Y:S01]  /*0cd0*/  @!P5 LEA.HI.X R57, R28, R57, R29, 0x1, P6 ;  /* 0x000000391c39d211 */ /* 0x000fe200030f0c1d */
[----:B------:R0:W4:Y:S01]  /*0ce0*/  @P0 LDG.E R42, desc[UR8][R58.64] ;  /* 0x000000083a2a0981 */ /* 0x000122000c1e1900 */
[----:B------:R-:W-:-:S05]  /*0cf0*/  ISETP.GE.U32.AND P4, PT, R18, UR14, PT ;  /* 0x0000000e12007c0c */ /* 0x000fca000bf86070 */
[----:B------:R-:W2:Y:S01]  /*0d00*/  @!P1 LDC.64 R28, c[0x0][0x220] ;  /* 0x00008800ff1c9b82 */ /* 0x000ea20000000a00 */
[----:B------:R-:W-:Y:S01]  /*0d10*/  MOV R46, RZ ;  /* 0x000000ff002e7202 */ /* 0x000fe20000000f00 */
[----:B0-----:R-:W-:Y:S01]  /*0d20*/  @!P2 IMAD R48, R45, R52, RZ ;  /* 0x000000342d30a224 */ /* 0x001fe200078e02ff */
[----:B------:R-:W-:Y:S02]  /*0d30*/  ISETP.GE.AND.EX P4, PT, R51, UR15, PT, P4 ;  /* 0x0000000f33007c0c */ /* 0x000fe4000bf86340 */
[----:B------:R-:W-:Y:S02]  /*0d40*/  @!P2 MOV R58, R64 ;  /* 0x00000040003aa202 */ /* 0x000fe40000000f00 */
[----:B------:R-:W-:Y:S01]  /*0d50*/  @!P2 MOV R59, R67 ;  /* 0x00000043003ba202 */ /* 0x000fe20000000f00 */
[----:B------:R0:W4:Y:S01]  /*0d60*/  @!P5 LDG.E R46, desc[UR8][R56.64] ;  /* 0x00000008382ed981 */ /* 0x000122000c1e1900 */
[----:B------:R-:W-:Y:S01]  /*0d70*/  @!P2 IMAD R61, R15, R53, R48 ;  /* 0x000000350f3da224 */ /* 0x000fe200078e0230 */
[----:B------:R-:W-:Y:S01]  /*0d80*/  ISETP.GT.U32.OR P5, PT, R0, 0x27f, P4 ;  /* 0x0000027f0000780c */ /* 0x000fe200027a4470 */
[----:B-1----:R-:W-:Y:S01]  /*0d90*/  @!P1 IMAD R48, R47, R24, RZ ;  /* 0x000000182f309224 */ /* 0x002fe200078e02ff */
[----:B------:R-:W-:Y:S01]  /*0da0*/  SHF.R.S32.HI R55, RZ, 0x1f, R19 ;  /* 0x0000001fff377819 */ /* 0x000fe20000011413 */
[----:B------:R-:W-:Y:S01]  /*0db0*/  @!P2 IMAD.WIDE.U32 R58, R15, R52, R58 ;  /* 0x000000340f3aa225 */ /* 0x000fe200078e003a */
[----:B------:R-:W-:Y:S01]  /*0dc0*/  ISETP.GE.U32.AND P4, PT, R19, UR14, PT ;  /* 0x0000000e13007c0c */ /* 0x000fe2000bf86070 */
[----:B------:R-:W1:Y:S01]  /*0dd0*/  @!P3 LDC.64 R52, c[0x0][0x220] ;  /* 0x00008800ff34bb82 */ /* 0x000e620000000a00 */
[----:B0-----:R-:W-:-:S02]  /*0de0*/  @!P1 MOV R56, R64 ;  /* 0x0000004000389202 */ /* 0x001fc40000000f00 */
[----:B------:R-:W-:Y:S01]  /*0df0*/  @!P1 MOV R57, R67 ;  /* 0x0000004300399202 */ /* 0x000fe20000000f00 */
[C---:B------:R-:W-:Y:S01]  /*0e00*/  @!P1 IMAD R63, R16.reuse, R25, R48 ;  /* 0x00000019103f9224 */ /* 0x040fe200078e0230 */
[----:B------:R-:W-:Y:S02]  /*0e10*/  ISETP.GE.AND.EX P4, PT, R55, UR15, PT, P4 ;  /* 0x0000000f37007c0c */ /* 0x000fe4000bf86340 */
[----:B------:R-:W-:Y:S01]  /*0e20*/  @!P2 IADD3 R25, R59, R61, RZ ;  /* 0x0000003d3b19a210 */ /* 0x000fe20007ffe0ff */
[----:B------:R-:W-:Y:S01]  /*0e30*/  @!P1 IMAD.WIDE.U32 R56, R16, R24, R56 ;  /* 0x0000001810389225 */ /* 0x000fe200078e0038 */
[----:B---3--:R-:W-:Y:S02]  /*0e40*/  @!P2 LEA R60, P6, R58, R26, 0x1 ;  /* 0x0000001a3a3ca211 */ /* 0x008fe400078c08ff */
[----:B------:R-:W-:Y:S02]  /*0e50*/  ISETP.GT.U32.OR P4, PT, R0, 0x27f, P4 ;  /* 0x0000027f0000780c */ /* 0x000fe40002784470 */
[----:B------:R-:W-:-:S02]  /*0e60*/  @!P2 LEA.HI.X R61, R58, R27, R25, 0x1, P6 ;  /* 0x0000001b3a3da211 */ /* 0x000fc400030f0c19 */
[----:B------:R-:W-:Y:S01]  /*0e70*/  @!P1 IADD3 R26, R57, R63, RZ ;  /* 0x0000003f391a9210 */ /* 0x000fe20007ffe0ff */
[----:B------:R-:W0:Y:S01]  /*0e80*/  @!P5 LDC.64 R24, c[0x0][0x270] ;  /* 0x00009c00ff18db82 */ /* 0x000e220000000a00 */
[C---:B--2---:R-:W-:Y:S01]  /*0e90*/  @!P1 LEA R58, P6, R56.reuse, R28, 0x1 ;  /* 0x0000001c383a9211 */ /* 0x044fe200078c08ff */
[----:B------:R-:W-:Y:S01]  /*0ea0*/  @!P3 IMAD R28, R49, R30, RZ ;  /* 0x0000001e311cb224 */ /* 0x000fe200078e02ff */
[----:B------:R-:W-:Y:S02]  /*0eb0*/  @!P3 MOV R27, R67 ;  /* 0x00000043001bb202 */ /* 0x000fe40000000f00 */
[----:B------:R-:W-:Y:S02]  /*0ec0*/  @!P1 LEA.HI.X R59, R56, R29, R26, 0x1, P6 ;  /* 0x0000001d383b9211 */ /* 0x000fe400030f0c1a */
[----:B------:R-:W-:Y:S01]  /*0ed0*/  @!P3 MOV R26, R64 ;  /* 0x00000040001ab202 */ /* 0x000fe20000000f00 */
[C---:B------:R-:W-:Y:S02]  /*0ee0*/  @!P3 IMAD R57, R17.reuse, R31, R28 ;  /* 0x0000001f1139b224 */ /* 0x040fe400078e021c */
[----:B------:R-:W2:Y:S02]  /*0ef0*/  @!P5 LDC.64 R28, c[0x0][0x220] ;  /* 0x00008800ff1cdb82 */ /* 0x000ea40000000a00 */
[----:B------:R-:W-:Y:S01]  /*0f00*/  @!P3 IMAD.WIDE.U32 R30, R17, R30, R26 ;  /* 0x0000001e111eb225 */ /* 0x000fe200078e001a */
[----:B------:R-:W-:-:S05]  /*0f10*/  MOV R48, RZ ;  /* 0x000000ff00307202 */ /* 0x000fca0000000f00 */
[----:B------:R-:W3:Y:S01]  /*0f20*/  @!P4 LDC.64 R26, c[0x0][0x270] ;  /* 0x00009c00ff1acb82 */ /* 0x000ee20000000a00 */
[----:B------:R2:W4:Y:S01]  /*0f30*/  @!P2 LDG.E R48, desc[UR8][R60.64] ;  /* 0x000000083c30a981 */ /* 0x000522000c1e1900 */
[----:B------:R-:W-:Y:S02]  /*0f40*/  @!P3 IADD3 R31, R31, R57, RZ ;  /* 0x000000391f1fb210 */ /* 0x000fe40007ffe0ff */
[----:B-1----:R-:W-:Y:S02]  /*0f50*/  @!P3 LEA R62, P6, R30, R52, 0x1 ;  /* 0x000000341e3eb211 */ /* 0x002fe400078c08ff */
[----:B------:R-:W-:Y:S02]  /*0f60*/  SHF.R.S32.HI R57, RZ, 0x1f, R20 ;  /* 0x0000001fff397819 */ /* 0x000fe40000011414 */
[----:B------:R-:W-:Y:S02]  /*0f70*/  ISETP.GE.U32.AND P2, PT, R20, UR14, PT ;  /* 0x0000000e14007c0c */ /* 0x000fe4000bf46070 */
[----:B------:R-:W-:-:S02]  /*0f80*/  @!P3 LEA.HI.X R63, R30, R53, R31, 0x1, P6 ;  /* 0x000000351e3fb211 */ /* 0x000fc400030f0c1f */
[----:B------:R-:W-:Y:S01]  /*0f90*/  ISETP.GE.AND.EX P2, PT, R57, UR15, PT, P2 ;  /* 0x0000000f39007c0c */ /* 0x000fe2000bf46320 */
[----:B0-----:R-:W-:Y:S01]  /*0fa0*/  @!P5 IMAD R50, R51, R24, RZ ;  /* 0x000000183332d224 */ /* 0x001fe200078e02ff */
[----:B------:R-:W-:Y:S01]  /*0fb0*/  @!P5 MOV R52, R64 ;  /* 0x000000400034d202 */ /* 0x000fe20000000f00 */
[----:B------:R-:W0:Y:S01]  /*0fc0*/  @!P4 LDC.64 R30, c[0x0][0x220] ;  /* 0x00008800ff1ecb82 */ /* 0x000e220000000a00 */
[----:B------:R-:W-:Y:S02]  /*0fd0*/  @!P5 MOV R53, R67 ;  /* 0x000000430035d202 */ /* 0x000fe40000000f00 */
[----:B------:R-:W-:Y:S01]  /*0fe0*/  ISETP.GT.U32.OR P2, PT, R0, 0x27f, P2 ;  /* 0x0000027f0000780c */ /* 0x000fe20001744470 */
[C---:B------:R-:W-:Y:S02]  /*0ff0*/  @!P5 IMAD R25, R18.reuse, R25, R50 ;  /* 0x000000191219d224 */ /* 0x040fe400078e0232 */
[----:B------:R-:W-:-:S03]  /*1000*/  @!P5 IMAD.WIDE.U32 R52, R18, R24, R52 ;  /* 0x000000181234d225 */ /* 0x000fc600078e0034 */
[----:B--2---:R-:W-:Y:S01]  /*1010*/  @!P5 LEA R60, P6, R52, R28, 0x1 ;  /* 0x0000001c343cd211 */ /* 0x004fe200078c08ff */
[----:B---3--:R-:W-:Y:S01]  /*1020*/  @!P4 IMAD R28, R55, R26, RZ ;  /* 0x0000001a371cc224 */ /* 0x008fe200078e02ff */
[----:B------:R-:W-:-:S03]  /*1030*/  @!P5 IADD3 R24, R53, R25, RZ ;  /* 0x000000193518d210 */ /* 0x000fc60007ffe0ff */
[----:B------:R-:W-:Y:S01]  /*1040*/  @!P4 IMAD R27, R19, R27, R28 ;  /* 0x0000001b131bc224 */ /* 0x000fe200078e021c */
[----:B------:R-:W-:Y:S02]  /*1050*/  @!P5 LEA.HI.X R61, R52, R29, R24, 0x1, P6 ;  /* 0x0000001d343dd211 */ /* 0x000fe400030f0c18 */
[----:B------:R-:W-:Y:S01]  /*1060*/  @!P4 MOV R28, R64 ;  /* 0x00000040001cc202 */ /* 0x000fe20000000f00 */
[----:B------:R-:W1:Y:S01]  /*1070*/  @!P2 LDC.64 R24, c[0x0][0x270] ;  /* 0x00009c00ff18ab82 */ /* 0x000e620000000a00 */
[----:B------:R-:W-:-:S03]  /*1080*/  @!P4 MOV R29, R67 ;  /* 0x00000043001dc202 */ /* 0x000fc60000000f00 */
[----:B------:R-:W-:-:S05]  /*1090*/  @!P4 IMAD.WIDE.U32 R28, R19, R26, R28 ;  /* 0x0000001a131cc225 */ /* 0x000fca00078e001c */
[----:B------:R-:W-:Y:S02]  /*10a0*/  @!P4 IADD3 R26, R29, R27, RZ ;  /* 0x0000001b1d1ac210 */ /* 0x000fe40007ffe0ff */
[C---:B0-----:R-:W-:Y:S02]  /*10b0*/  @!P4 LEA R30, P6, R28.reuse, R30, 0x1 ;  /* 0x0000001e1c1ec211 */ /* 0x041fe400078c08ff */
[----:B------:R-:W-:Y:S02]  /*10c0*/  MOV R50, RZ ;  /* 0x000000ff00327202 */ /* 0x000fe40000000f00 */
[----:B------:R-:W-:Y:S02]  /*10d0*/  @!P4 LEA.HI.X R31, R28, R31, R26, 0x1, P6 ;  /* 0x0000001f1c1fc211 */ /* 0x000fe400030f0c1a */
[----:B------:R-:W0:Y:S01]  /*10e0*/  @!P2 LDC.64 R26, c[0x0][0x220] ;  /* 0x00008800ff1aab82 */ /* 0x000e220000000a00 */
[----:B------:R-:W-:Y:S01]  /*10f0*/  SHF.R.S32.HI R53, RZ, 0x1f, R21 ;  /* 0x0000001fff357819 */ /* 0x000fe20000011415 */
[----:B------:R2:W3:Y:S01]  /*1100*/  @!P1 LDG.E R50, desc[UR8][R58.64] ;  /* 0x000000083a329981 */ /* 0x0004e2000c1e1900 */
[----:B------:R-:W-:Y:S01]  /*1110*/  ISETP.GE.U32.AND P1, PT, R21, UR14, PT ;  /* 0x0000000e15007c0c */ /* 0x000fe2000bf26070 */
[----:B-1----:R-:W-:-:S03]  /*1120*/  @!P2 IMAD R28, R57, R24, RZ ;  /* 0x00000018391ca224 */ /* 0x002fc600078e02ff */
[----:B------:R-:W-:Y:S01]  /*1130*/  ISETP.GE.AND.EX P1, PT, R53, UR15, PT, P1 ;  /* 0x0000000f35007c0c */ /* 0x000fe2000bf26310 */
[----:B------:R-:W-:Y:S01]  /*1140*/  @!P2 IMAD R69, R20, R25, R28 ;  /* 0x000000191445a224 */ /* 0x000fe200078e021c */
[----:B------:R-:W-:Y:S02]  /*1150*/  @!P2 MOV R28, R64 ;  /* 0x00000040001ca202 */ /* 0x000fe40000000f00 */
[----:B------:R-:W-:Y:S02]  /*1160*/  @!P2 MOV R29, R67 ;  /* 0x00000043001da202 */ /* 0x000fe40000000f00 */
[----:B------:R-:W-:Y:S01]  /*1170*/  ISETP.GT.U32.OR P1, PT, R0, 0x27f, P1 ;  /* 0x0000027f0000780c */ /* 0x000fe20000f24470 */
[----:B------:R-:W-:-:S05]  /*1180*/  @!P2 IMAD.WIDE.U32 R24, R20, R24, R28 ;  /* 0x000000181418a225 */ /* 0x000fca00078e001c */
[----:B------:R-:W-:Y:S02]  /*1190*/  @!P2 IADD3 R25, R25, R69, RZ ;  /* 0x000000451919a210 */ /* 0x000fe40007ffe0ff */
[C---:B0-----:R-:W-:Y:S02]  /*11a0*/  @!P2 LEA R28, P6, R24.reuse, R26, 0x1 ;  /* 0x0000001a181ca211 */ /* 0x041fe400078c08ff */
[----:B------:R-:W-:Y:S02]  /*11b0*/  MOV R54, RZ ;  /* 0x000000ff00367202 */ /* 0x000fe40000000f00 */
[----:B------:R-:W-:Y:S02]  /*11c0*/  @!P2 LEA.HI.X R29, R24, R27, R25, 0x1, P6 ;  /* 0x0000001b181da211 */ /* 0x000fe400030f0c19 */
[----:B------:R-:W0:Y:S01]  /*11d0*/  @!P1 LDC.64 R26, c[0x0][0x270] ;  /* 0x00009c00ff1a9b82 */ /* 0x000e220000000a00 */
[----:B--2---:R-:W-:Y:S01]  /*11e0*/  SHF.R.S32.HI R59, RZ, 0x1f, R22 ;  /* 0x0000001fff3b7819 */ /* 0x004fe20000011416 */
[----:B------:R1:W2:Y:S01]  /*11f0*/  @!P3 LDG.E R54, desc[UR8][R62.64] ;  /* 0x000000083e36b981 */ /* 0x0002a2000c1e1900 */
[----:B------:R-:W-:-:S05]  /*1200*/  ISETP.GE.U32.AND P3, PT, R22, UR14, PT ;  /* 0x0000000e16007c0c */ /* 0x000fca000bf66070 */
[----:B------:R-:W5:Y:S01]  /*1210*/  @!P1 LDC.64 R24, c[0x0][0x220] ;  /* 0x00008800ff189b82 */ /* 0x000f620000000a00 */
[----:B------:R-:W-:Y:S02]  /*1220*/  ISETP.GE.AND.EX P3, PT, R59, UR15, PT, P3 ;  /* 0x0000000f3b007c0c */ /* 0x000fe4000bf66330 */
[----:B------:R-:W-:Y:S02]  /*1230*/  MOV R56, RZ ;  /* 0x000000ff00387202 */ /* 0x000fe40000000f00 */
[----:B------:R-:W-:Y:S02]  /*1240*/  ISETP.GT.U32.OR P3, PT, R0, 0x27f, P3 ;  /* 0x0000027f0000780c */ /* 0x000fe40001f64470 */
[----:B-1----:R-:W-:Y:S02]  /*1250*/  @!P1 MOV R62, R64 ;  /* 0x00000040003e9202 */ /* 0x002fe40000000f00 */
[----:B------:R1:W2:Y:S01]  /*1260*/  @!P5 LDG.E R56, desc[UR8][R60.64] ;  /* 0x000000083c38d981 */ /* 0x0002a2000c1e1900 */
[----:B------:R-:W-:-:S02]  /*1270*/  @!P1 MOV R63, R67 ;  /* 0x00000043003f9202 */ /* 0x000fc40000000f00 */
[----:B------:R-:W-:Y:S01]  /*1280*/  MOV R52, RZ ;  /* 0x000000ff00347202 */ /* 0x000fe20000000f00 */
[-C--:B0-----:R-:W-:Y:S02]  /*1290*/  @!P1 IMAD R58, R53, R26.reuse, RZ ;  /* 0x0000001a353a9224 */ /* 0x081fe400078e02ff */
[----:B------:R-:W-:-:S03]  /*12a0*/  @!P1 IMAD.WIDE.U32 R62, R21, R26, R62 ;  /* 0x0000001a153e9225 */ /* 0x000fc600078e003e */
[----:B------:R0:W2:Y:S01]  /*12b0*/  @!P4 LDG.E R52, desc[UR8][R30.64] ;  /* 0x000000081e34c981 */ /* 0x0000a2000c1e1900 */
[----:B------:R-:W-:Y:S02]  /*12c0*/  @!P1 IMAD R69, R21, R27, R58 ;  /* 0x0000001b15459224 */ /* 0x000fe400078e023a */
[----:B------:R-:W0:Y:S01]  /*12d0*/  @!P3 LDC.64 R26, c[0x0][0x270] ;  /* 0x00009c00ff1abb82 */ /* 0x000e220000000a00 */
[C---:B-----5:R-:W-:Y:S02]  /*12e0*/  @!P1 LEA R68, P4, R62.reuse, R24, 0x1 ;  /* 0x000000183e449211 */ /* 0x060fe400078808ff */
[----:B------:R-:W-:Y:S02]  /*12f0*/  @!P1 IADD3 R58, R63, R69, RZ ;  /* 0x000000453f3a9210 */ /* 0x000fe40007ffe0ff */
[----:B-1----:R-:W-:Y:S02]  /*1300*/  MOV R60, RZ ;  /* 0x000000ff003c7202 */ /* 0x002fe40000000f00 */
[----:B------:R-:W-:-:S02]  /*1310*/  @!P1 LEA.HI.X R69, R62, R25, R58, 0x1, P4 ;  /* 0x000000193e459211 */ /* 0x000fc400020f0c3a */
[----:B------:R-:W1:Y:S02]  /*1320*/  @!P3 LDC.64 R24, c[0x0][0x220] ;  /* 0x00008800ff18bb82 */ /* 0x000e640000000a00 */
[----:B------:R5:W2:Y:S01]  /*1330*/  @!P2 LDG.E R60, desc[UR8][R28.64] ;  /* 0x000000081c3ca981 */ /* 0x000aa2000c1e1900 */
[----:B------:R-:W-:Y:S01]  /*1340*/  MOV R58, RZ ;  /* 0x000000ff003a7202 */ /* 0x000fe20000000f00 */
[----:B0-----:R-:W-:Y:S01]  /*1350*/  @!P3 IMAD R30, R59, R26, RZ ;  /* 0x0000001a3b1eb224 */ /* 0x001fe200078e02ff */
[----:B-----5:R-:W-:-:S04]  /*1360*/  @!P3 MOV R28, R64 ;  /* 0x00000040001cb202 */ /* 0x020fc80000000f00 */
[----:B------:R-:W5:Y:S01]  /*1370*/  @!P1 LDG.E R58, desc[UR8][R68.64] ;  /* 0x00000008443a9981 */ /* 0x000f62000c1e1900 */
[----:B------:R-:W-:Y:S01]  /*1380*/  @!P3 MOV R29, R67 ;  /* 0x00000043001db202 */ /* 0x000fe20000000f00 */
[C---:B------:R-:W-:Y:S02]  /*1390*/  @!P3 IMAD R31, R22.reuse, R27, R30 ;  /* 0x0000001b161fb224 */ /* 0x040fe400078e021e */
[----:B------:R-:W-:Y:S01]  /*13a0*/  @!P3 IMAD.WIDE.U32 R26, R22, R26, R28 ;  /* 0x0000001a161ab225 */ /* 0x000fe200078e001c */
[----:B------:R-:W-:-:S04]  /*13b0*/  MOV R62, RZ ;  /* 0x000000ff003e7202 */ /* 0x000fc80000000f00 */
[----:B------:R-:W-:Y:S02]  /*13c0*/  @!P3 IADD3 R27, R27, R31, RZ ;  /* 0x0000001f1b1bb210 */ /* 0x000fe40007ffe0ff */
[----:B-1----:R-:W-:-:S04]  /*13d0*/  @!P3 LEA R24, P1, R26, R24, 0x1 ;  /* 0x000000181a18b211 */ /* 0x002fc800078208ff */
[----:B------:R-:W-:-:S05]  /*13e0*/  @!P3 LEA.HI.X R25, R26, R25, R27, 0x1, P1 ;  /* 0x000000191a19b211 */ /* 0x000fca00008f0c1b */
[----:B------:R4:W5:Y:S01]  /*13f0*/  @!P3 LDG.E R62, desc[UR8][R24.64] ;  /* 0x00000008183eb981 */ /* 0x000962000c1e1900 */
[--C-:B------:R-:W-:Y:S02]  /*1400*/  HADD2.F32 R28, -RZ, R34.reuse.H0_H0 ;  /* 0x20000022ff1c7230 */ /* 0x100fe40000004100 */
[----:B------:R-:W-:Y:S02]  /*1410*/  HADD2.F32 R31, -RZ, R34.H1_H1 ;  /* 0x30000022ff1f7230 */ /* 0x000fe40000004100 */
[--C-:B----4-:R-:W-:Y:S02]  /*1420*/  HADD2.F32 R25, -RZ, R36.reuse.H1_H1 ;  /* 0x30000024ff197230 */ /* 0x110fe40000004100 */
[----:B------:R-:W-:Y:S02]  /*1430*/  HADD2.F32 R24, -RZ, R36.H0_H0 ;  /* 0x20000024ff187230 */ /* 0x000fe40000004100 */
[--C-:B------:R-:W-:Y:S02]  /*1440*/  HADD2.F32 R27, -RZ, R42.reuse.H1_H1 ;  /* 0x3000002aff1b7230 */ /* 0x100fe40000004100 */
[----:B------:R-:W-:-:S03]  /*1450*/  HADD2.F32 R26, -RZ, R42.H0_H0 ;  /* 0x2000002aff1a7230 */ /* 0x000fc60000004100 */
[----:B------:R-:W-:Y:S02]  /*1460*/  FMUL.FTZ R29, R27, R27 ;  /* 0x0000001b1b1d7220 */ /* 0x000fe40000410000 */
[C---:B------:R-:W-:Y:S02]  /*1470*/  FADD.FTZ R27, R26.reuse, R27 ;  /* 0x0000001b1a1b7221 */ /* 0x040fe40000010000 */
[----:B------:R-:W-:Y:S01]  /*1480*/  FFMA.FTZ R29, R26, R26, R29 ;  /* 0x0000001a1a1d7223 */ /* 0x000fe2000001001d */
[C---:B------:R-:W-:Y:S01]  /*1490*/  FADD.FTZ R26, R28.reuse, R31 ;  /* 0x0000001f1c1a7221 */ /* 0x040fe20000010000 */
[----:B------:R-:W-:Y:S01]  /*14a0*/  FMUL.FTZ R31, R31, R31 ;  /* 0x0000001f1f1f7220 */ /* 0x000fe20000410000 */
[----:B------:R-:W-:Y:S01]  /*14b0*/  FADD.FTZ R27, RZ, R27 ;  /* 0x0000001bff1b7221 */ /* 0x000fe20000010000 */
[----:B------:R-:W-:Y:S02]  /*14c0*/  FADD.FTZ R29, RZ, R29 ;  /* 0x0000001dff1d7221 */ /* 0x000fe40000010000 */
[----:B------:R-:W-:Y:S01]  /*14d0*/  FFMA.FTZ R28, R28, R28, R31 ;  /* 0x0000001c1c1c7223 */ /* 0x000fe2000001001f */
[----:B------:R-:W-:Y:S01]  /*14e0*/  FADD.FTZ R26, R27, R26 ;  /* 0x0000001a1b1a7221 */ /* 0x000fe20000010000 */
[----:B------:R-:W-:-:S02]  /*14f0*/  FMUL.FTZ R27, R25, R25 ;  /* 0x00000019191b7220 */ /* 0x000fc40000410000 */
[----:B------:R-:W-:Y:S01]  /*1500*/  FADD.FTZ R28, R29, R28 ;  /* 0x0000001c1d1c7221 */ /* 0x000fe20000010000 */
[--C-:B------:R-:W-:Y:S02]  /*1510*/  HADD2.F32 R29, -RZ, R38.reuse.H1_H1 ;  /* 0x30000026ff1d7230 */ /* 0x100fe40000004100 */
[C---:B------:R-:W-:Y:S01]  /*1520*/  FADD.FTZ R25, R24.reuse, R25 ;  /* 0x0000001918197221 */ /* 0x040fe20000010000 */
[----:B------:R-:W-:Y:S01]  /*1530*/  FFMA.FTZ R27, R24, R24, R27 ;  /* 0x00000018181b7223 */ /* 0x000fe2000001001b */
[----:B------:R-:W-:Y:S02]  /*1540*/  HADD2.F32 R24, -RZ, R38.H0_H0 ;  /* 0x20000026ff187230 */ /* 0x000fe40000004100 */
[----:B------:R-:W-:Y:S01]  /*1550*/  FMUL.FTZ R31, R29, R29 ;  /* 0x0000001d1d1f7220 */ /* 0x000fe20000410000 */
[----:B------:R-:W-:Y:S02]  /*1560*/  FADD.FTZ R25, R26, R25 ;  /* 0x000000191a197221 */ /* 0x000fe40000010000 */
[----:B------:R-:W-:Y:S01]  /*1570*/  FADD.FTZ R26, R24, R29 ;  /* 0x0000001d181a7221 */ /* 0x000fe20000010000 */
[----:B------:R-:W-:Y:S01]  /*1580*/  FADD.FTZ R27, R28, R27 ;  /* 0x0000001b1c1b7221 */ /* 0x000fe20000010000 */
[----:B------:R-:W-:Y:S01]  /*1590*/  FFMA.FTZ R24, R24, R24, R31 ;  /* 0x0000001818187223 */ /* 0x000fe2000001001f */
[----:B------:R-:W-:-:S02]  /*15a0*/  HADD2.F32 R29, -RZ, R40.H1_H1 ;  /* 0x30000028ff1d7230 */ /* 0x000fc40000004100 */
[----:B------:R-:W-:Y:S01]  /*15b0*/  FADD.FTZ R25, R25, R26 ;  /* 0x0000001a19197221 */ /* 0x000fe20000010000 */
[----:B------:R-:W-:Y:S02]  /*15c0*/  HADD2.F32 R26, -RZ, R40.H0_H0 ;  /* 0x20000028ff1a7230 */ /* 0x000fe40000004100 */
[----:B------:R-:W-:Y:S01]  /*15d0*/  FADD.FTZ R24, R27, R24 ;  /* 0x000000181b187221 */ /* 0x000fe20000010000 */
[----:B------:R-:W-:Y:S02]  /*15e0*/  FMUL.FTZ R27, R29, R29 ;  /* 0x0000001d1d1b7220 */ /* 0x000fe40000410000 */
[C---:B------:R-:W-:Y:S01]  /*15f0*/  FADD.FTZ R28, R26.reuse, R29 ;  /* 0x0000001d1a1c7221 */ /* 0x040fe20000010000 */
[--C-:B------:R-:W-:Y:S02]  /*1600*/  HADD2.F32 R29, -RZ, R44.reuse.H1_H1 ;  /* 0x3000002cff1d7230 */ /* 0x100fe40000004100 */
[----:B------:R-:W-:Y:S01]  /*1610*/  FFMA.FTZ R27, R26, R26, R27 ;  /* 0x0000001a1a1b7223 */ /* 0x000fe2000001001b */
[----:B------:R-:W-:-:S03]  /*1620*/  HADD2.F32 R26, -RZ, R44.H0_H0 ;  /* 0x2000002cff1a7230 */ /* 0x000fc60000004100 */
[----:B------:R-:W-:Y:S01]  /*1630*/  FADD.FTZ R24, R24, R27 ;  /* 0x0000001b18187221 */ /* 0x000fe20000010000 */
[----:B------:R-:W-:Y:S01]  /*1640*/  FMUL.FTZ R27, R29, R29 ;  /* 0x0000001d1d1b7220 */ /* 0x000fe20000410000 */
[----:B------:R-:W-:Y:S01]  /*1650*/  FADD.FTZ R25, R25, R28 ;  /* 0x0000001c19197221 */ /* 0x000fe20000010000 */
[C---:B------:R-:W-:Y:S01]  /*1660*/  FADD.FTZ R28, R26.reuse, R29 ;  /* 0x0000001d1a1c7221 */ /* 0x040fe20000010000 */
[--C-:B------:R-:W-:Y:S02]  /*1670*/  HADD2.F32 R29, -RZ, R46.reuse.H1_H1 ;  /* 0x3000002eff1d7230 */ /* 0x100fe40000004100 */
[----:B------:R-:W-:Y:S01]  /*1680*/  FFMA.FTZ R27, R26, R26, R27 ;  /* 0x0000001a1a1b7223 */ /* 0x000fe2000001001b */
[----:B------:R-:W-:-:S03]  /*1690*/  HADD2.F32 R26, -RZ, R46.H0_H0 ;  /* 0x2000002eff1a7230 */ /* 0x000fc60000004100 */
[----:B------:R-:W-:Y:S01]  /*16a0*/  FADD.FTZ R24, R24, R27 ;  /* 0x0000001b18187221 */ /* 0x000fe20000010000 */
[----:B------:R-:W-:Y:S01]  /*16b0*/  FMUL.FTZ R27, R29, R29 ;  /* 0x0000001d1d1b7220 */ /* 0x000fe20000410000 */
[----:B------:R-:W-:Y:S01]  /*16c0*/  FADD.FTZ R25, R25, R28 ;  /* 0x0000001c19197221 */ /* 0x000fe20000010000 */
[C---:B------:R-:W-:Y:S02]  /*16d0*/  FADD.FTZ R28, R26.reuse, R29 ;  /* 0x0000001d1a1c7221 */ /* 0x040fe40000010000 */
[----:B------:R-:W-:Y:S01]  /*16e0*/  FFMA.FTZ R27, R26, R26, R27 ;  /* 0x0000001a1a1b7223 */ /* 0x000fe2000001001b */
[--C-:B------:R-:W-:Y:S02]  /*16f0*/  HADD2.F32 R29, -RZ, R48.reuse.H1_H1 ;  /* 0x30000030ff1d7230 */ /* 0x100fe40000004100 */
[----:B------:R-:W-:Y:S02]  /*1700*/  HADD2.F32 R26, -RZ, R48.H0_H0 ;  /* 0x20000030ff1a7230 */ /* 0x000fe40000004100 */
[----:B------:R-:W-:Y:S01]  /*1710*/  FADD.FTZ R24, R24, R27 ;  /* 0x0000001b18187221 */ /* 0x000fe20000010000 */
[----:B------:R-:W-:Y:S01]  /*1720*/  FMUL.FTZ R27, R29, R29 ;  /* 0x0000001d1d1b7220 */ /* 0x000fe20000410000 */
[----:B------:R-:W-:Y:S01]  /*1730*/  FADD.FTZ R25, R25, R28 ;  /* 0x0000001c19197221 */ /* 0x000fe20000010000 */
[----:B------:R-:W-:-:S02]  /*1740*/  FADD.FTZ R28, R26, R29 ;  /* 0x0000001d1a1c7221 */ /* 0x000fc40000010000 */
[----:B------:R-:W-:-:S04]  /*1750*/  FFMA.FTZ R27, R26, R26, R27 ;  /* 0x0000001a1a1b7223 */ /* 0x000fc8000001001b */
[----:B------:R-:W-:Y:S01]  /*1760*/  FADD.FTZ R24, R24, R27 ;  /* 0x0000001b18187221 */ /* 0x000fe20000010000 */
[----:B------:R-:W-:Y:S01]  /*1770*/  FADD.FTZ R25, R25, R28 ;  /* 0x0000001c19197221 */ /* 0x000fe20000010000 */
[----:B------:R-:W-:Y:S02]  /*1780*/  ISETP.GE.U32.AND P1, PT, R23, UR14, PT ;  /* 0x0000000e17007c0c */ /* 0x000fe4000bf26070 */
[----:B------:R-:W-:Y:S01]  /*1790*/  SHF.R.S32.HI R61, RZ, 0x1f, R23 ;  /* 0x0000001fff3d7819 */ /* 0x000fe20000011417 */
[--C-:B---3--:R-:W-:Y:S02]  /*17a0*/  HADD2.F32 R29, -RZ, R50.reuse.H1_H1 ;  /* 0x30000032ff1d7230 */ /* 0x108fe40000004100 */
[----:B------:R-:W-:-:S03]  /*17b0*/  HADD2.F32 R26, -RZ, R50.H0_H0 ;  /* 0x20000032ff1a7230 */ /* 0x000fc60000004100 */
[----:B------:R-:W-:Y:S02]  /*17c0*/  FMUL.FTZ R27, R29, R29 ;  /* 0x0000001d1d1b7220 */ /* 0x000fe40000410000 */
[C---:B------:R-:W-:Y:S02]  /*17d0*/  FADD.FTZ R28, R26.reuse, R29 ;  /* 0x0000001d1a1c7221 */ /* 0x040fe40000010000 */
[----:B------:R-:W-:-:S04]  /*17e0*/  FFMA.FTZ R27, R26, R26, R27 ;  /* 0x0000001a1a1b7223 */ /* 0x000fc8000001001b */
[----:B------:R-:W-:Y:S01]  /*17f0*/  FADD.FTZ R24, R24, R27 ;  /* 0x0000001b18187221 */ /* 0x000fe20000010000 */
[----:B------:R-:W-:Y:S01]  /*1800*/  FADD.FTZ R25, R25, R28 ;  /* 0x0000001c19197221 */ /* 0x000fe20000010000 */
[--C-:B--2---:R-:W-:Y:S02]  /*1810*/  HADD2.F32 R29, -RZ, R54.reuse.H1_H1 ;  /* 0x30000036ff1d7230 */ /* 0x104fe40000004100 */
[----:B------:R-:W-:-:S03]  /*1820*/  HADD2.F32 R26, -RZ, R54.H0_H0 ;  /* 0x20000036ff1a7230 */ /* 0x000fc60000004100 */
[----:B------:R-:W-:Y:S02]  /*1830*/  FMUL.FTZ R27, R29, R29 ;  /* 0x0000001d1d1b7220 */ /* 0x000fe40000410000 */
[C---:B------:R-:W-:Y:S02]  /*1840*/  FADD.FTZ R28, R26.reuse, R29 ;  /* 0x0000001d1a1c7221 */ /* 0x040fe40000010000 */
[----:B------:R-:W-:Y:S01]  /*1850*/  FFMA.FTZ R27, R26, R26, R27 ;  /* 0x0000001a1a1b7223 */ /* 0x000fe2000001001b */
[----:B------:R-:W-:-:S03]  /*1860*/  HADD2.F32 R29, -RZ, R56.H1_H1 ;  /* 0x30000038ff1d7230 */ /* 0x000fc60000004100 */
[----:B------:R-:W-:Y:S01]  /*1870*/  FADD.FTZ R24, R24, R27 ;  /* 0x0000001b18187221 */ /* 0x000fe20000010000 */
[----:B------:R-:W-:Y:S02]  /*1880*/  HADD2.F32 R26, -RZ, R56.H0_H0 ;  /* 0x20000038ff1a7230 */ /* 0x000fe40000004100 */
[----:B------:R-:W-:Y:S01]  /*1890*/  FADD.FTZ R25, R25, R28 ;  /* 0x0000001c19197221 */ /* 0x000fe20000010000 */
[----:B------:R-:W-:Y:S02]  /*18a0*/  FMUL.FTZ R27, R29, R29 ;  /* 0x0000001d1d1b7220 */ /* 0x000fe40000410000 */
[C---:B------:R-:W-:Y:S02]  /*18b0*/  FADD.FTZ R28, R26.reuse, R29 ;  /* 0x0000001d1a1c7221 */ /* 0x040fe40000010000 */
[----:B------:R-:W-:Y:S01]  /*18c0*/  FFMA.FTZ R27, R26, R26, R27 ;  /* 0x0000001a1a1b7223 */ /* 0x000fe2000001001b */
[--C-:B------:R-:W-:Y:S02]  /*18d0*/  HADD2.F32 R29, -RZ, R52.reuse.H1_H1 ;  /* 0x30000034ff1d7230 */ /* 0x100fe40000004100 */
[----:B------:R-:W-:-:S02]  /*18e0*/  HADD2.F32 R26, -RZ, R52.H0_H0 ;  /* 0x20000034ff1a7230 */ /* 0x000fc40000004100 */
[----:B------:R-:W-:Y:S01]  /*18f0*/  FADD.FTZ R24, R24, R27 ;  /* 0x0000001b18187221 */ /* 0x000fe20000010000 */
[----:B------:R-:W-:Y:S01]  /*1900*/  FMUL.FTZ R27, R29, R29 ;  /* 0x0000001d1d1b7220 */ /* 0x000fe20000410000 */
[----:B------:R-:W-:-:S03]  /*1910*/  ISETP.GE.AND.EX P1, PT, R61, UR15, PT, P1 ;  /* 0x0000000f3d007c0c */ /* 0x000fc6000bf26310 */
[----:B------:R-:W-:Y:S01]  /*1920*/  FFMA.FTZ R27, R26, R26, R27 ;  /* 0x0000001a1a1b7223 */ /* 0x000fe2000001001b */
[----:B------:R-:W-:-:S03]  /*1930*/  ISETP.GT.U32.OR P1, PT, R0, 0x27f, P1 ;  /* 0x0000027f0000780c */ /* 0x000fc60000f24470 */
[----:B------:R-:W-:Y:S01]  /*1940*/  FADD.FTZ R24, R24, R27 ;  /* 0x0000001b18187221 */ /* 0x000fe20000010000 */
[----:B------:R-:W-:Y:S01]  /*1950*/  FADD.FTZ R25, R25, R28 ;  /* 0x0000001c19197221 */ /* 0x000fe20000010000 */
[--C-:B------:R-:W-:Y:S02]  /*1960*/  HADD2.F32 R27, -RZ, R60.reuse.H1_H1 ;  /* 0x3000003cff1b7230 */ /* 0x100fe40000004100 */
[----:B------:R-:W-:Y:S01]  /*1970*/  FADD.FTZ R28, R26, R29 ;  /* 0x0000001d1a1c7221 */ /* 0x000fe20000010000 */
[----:B------:R-:W-:Y:S02]  /*1980*/  HADD2.F32 R26, -RZ, R60.H0_H0 ;  /* 0x2000003cff1a7230 */ /* 0x000fe40000004100 */
[----:B------:R-:W-:Y:S01]  /*1990*/  FMUL.FTZ R29, R27, R27 ;  /* 0x0000001b1b1d7220 */ /* 0x000fe20000410000 */
[----:B------:R-:W-:Y:S02]  /*19a0*/  FADD.FTZ R25, R25, R28 ;  /* 0x0000001c19197221 */ /* 0x000fe40000010000 */
[C---:B------:R-:W-:Y:S01]  /*19b0*/  FADD.FTZ R28, R26.reuse, R27 ;  /* 0x0000001b1a1c7221 */ /* 0x040fe20000010000 */
[----:B------:R-:W-:-:S03]  /*19c0*/  FFMA.FTZ R29, R26, R26, R29 ;  /* 0x0000001a1a1d7223 */ /* 0x000fc6000001001d */
[----:B------:R-:W-:Y:S01]  /*19d0*/  FADD.FTZ R28, R25, R28 ;  /* 0x0000001c191c7221 */ /* 0x000fe20000010000 */
[----:B------:R-:W-:Y:S02]  /*19e0*/  FADD.FTZ R29, R24, R29 ;  /* 0x0000001d181d7221 */ /* 0x000fe40000010000 */
[----:B------:R-:W0:Y:S01]  /*19f0*/  @!P1 LDC.64 R24, c[0x0][0x270] ;  /* 0x00009c00ff189b82 */ /* 0x000e220000000a00 */
[--C-:B-----5:R-:W-:Y:S02]  /*1a00*/  HADD2.F32 R27, -RZ, R58.reuse.H1_H1 ;  /* 0x3000003aff1b7230 */ /* 0x120fe40000004100 */
[----:B------:R-:W-:-:S03]  /*1a10*/  HADD2.F32 R26, -RZ, R58.H0_H0 ;  /* 0x2000003aff1a7230 */ /* 0x000fc60000004100 */
[----:B------:R-:W-:Y:S02]  /*1a20*/  FMUL.FTZ R31, R27, R27 ;  /* 0x0000001b1b1f7220 */ /* 0x000fe40000410000 */
[C---:B------:R-:W-:Y:S02]  /*1a30*/  FADD.FTZ R27, R26.reuse, R27 ;  /* 0x0000001b1a1b7221 */ /* 0x040fe40000010000 */
[----:B------:R-:W-:-:S04]  /*1a40*/  FFMA.FTZ R26, R26, R26, R31 ;  /* 0x0000001a1a1a7223 */ /* 0x000fc8000001001f */
[----:B------:R-:W-:Y:S01]  /*1a50*/  FADD.FTZ R29, R29, R26 ;  /* 0x0000001a1d1d7221 */ /* 0x000fe20000010000 */
[--C-:B------:R-:W-:Y:S02]  /*1a60*/  HADD2.F32 R31, -RZ, R62.reuse.H1_H1 ;  /* 0x3000003eff1f7230 */ /* 0x100fe40000004100 */
[----:B------:R-:W-:-:S03]  /*1a70*/  HADD2.F32 R26, -RZ, R62.H0_H0 ;  /* 0x2000003eff1a7230 */ /* 0x000fc60000004100 */
[----:B------:R-:W-:Y:S01]  /*1a80*/  FMUL.FTZ R63, R31, R31 ;  /* 0x0000001f1f3f7220 */ /* 0x000fe20000410000 */
[----:B------:R-:W-:Y:S01]  /*1a90*/  FADD.FTZ R27, R28, R27 ;  /* 0x0000001b1c1b7221 */ /* 0x000fe20000010000 */
[C---:B------:R-:W-:Y:S02]  /*1aa0*/  FADD.FTZ R28, R26.reuse, R31 ;  /* 0x0000001f1a1c7221 */ /* 0x040fe40000010000 */
[----:B------:R-:W-:Y:S01]  /*1ab0*/  FFMA.FTZ R30, R26, R26, R63 ;  /* 0x0000001a1a1e7223 */ /* 0x000fe2000001003f */
[----:B0-----:R-:W-:Y:S02]  /*1ac0*/  @!P1 IMAD R26, R61, R24, RZ ;  /* 0x000000183d1a9224 */ /* 0x001fe400078e02ff */
[----:B------:R-:W-:Y:S01]  /*1ad0*/  FADD.FTZ R28, R27, R28 ;  /* 0x0000001c1b1c7221 */ /* 0x000fe20000010000 */
[----:B------:R-:W-:Y:S01]  /*1ae0*/  @!P1 MOV R27, R67 ;  /* 0x00000043001b9202 */ /* 0x000fe20000000f00 */
[----:B------:R-:W-:Y:S01]  /*1af0*/  @!P1 IMAD R31, R23, R25, R26 ;  /* 0x00000019171f9224 */ /* 0x000fe200078e021a */
[----:B------:R-:W-:-:S05]  /*1b00*/  @!P1 MOV R26, R64 ;  /* 0x00000040001a9202 */ /* 0x000fca0000000f00 */
[----:B------:R-:W-:Y:S02]  /*1b10*/  @!P1 IMAD.WIDE.U32 R26, R23, R24, R26 ;  /* 0x00000018171a9225 */ /* 0x000fe400078e001a */
[----:B------:R-:W0:Y:S03]  /*1b20*/  @!P1 LDC.64 R24, c[0x0][0x220] ;  /* 0x00008800ff189b82 */ /* 0x000e260000000a00 */
[----:B------:R-:W-:Y:S02]  /*1b30*/  @!P1 IADD3 R27, R27, R31, RZ ;  /* 0x0000001f1b1b9210 */ /* 0x000fe40007ffe0ff */
[----:B------:R-:W-:Y:S02]  /*1b40*/  MOV R63, RZ ;  /* 0x000000ff003f7202 */ /* 0x000fe40000000f00 */
[----:B0-----:R-:W-:-:S04]  /*1b50*/  @!P1 LEA R24, P2, R26, R24, 0x1 ;  /* 0x000000181a189211 */ /* 0x001fc800078408ff */
[----:B------:R-:W-:-:S05]  /*1b60*/  @!P1 LEA.HI.X R25, R26, R25, R27, 0x1, P2 ;  /* 0x000000191a199211 */ /* 0x000fca00010f0c1b */
[----:B------:R-:W2:Y:S01]  /*1b70*/  @!P1 LDG.E R63, desc[UR8][R24.64] ;  /* 0x00000008183f9981 */ /* 0x000ea2000c1e1900 */
[----:B------:R-:W-:Y:S01]  /*1b80*/  FADD.FTZ R29, R29, R30 ;  /* 0x0000001e1d1d7221 */ /* 0x000fe20000010000 */
[C---:B------:R-:W-:Y:S02]  /*1b90*/  ISETP.GT.AND P1, PT, R3.reuse, 0x1e, PT ;  /* 0x0000001e0300780c */ /* 0x040fe40003f24270 */
[----:B------:R-:W-:Y:S02]  /*1ba0*/  ISETP.NE.AND P2, PT, R3, RZ, PT ;  /* 0x000000ff0300720c */ /* 0x000fe40003f45270 */
[----:B------:R-:W-:Y:S01]  /*1bb0*/  ISETP.NE.AND P3, PT, R0, RZ, PT ;  /* 0x000000ff0000720c */ /* 0x000fe20003f65270 */
[----:B------:R-:W-:Y:S01]  /*1bc0*/  BSSY B0, `(.L_x_4266) ;  /* 0x0000056000007945 */ /* 0x000fe20003800000 */
[--C-:B--2---:R-:W-:Y:S02]  /*1bd0*/  HADD2.F32 R27, -RZ, R63.reuse.H1_H1 ;  /* 0x3000003fff1b7230 */ /* 0x104fe40000004100 */
[----:B------:R-:W-:-:S03]  /*1be0*/  HADD2.F32 R26, -RZ, R63.H0_H0 ;  /* 0x2000003fff1a7230 */ /* 0x000fc60000004100 */
[----:B------:R-:W-:Y:S02]  /*1bf0*/  FMUL.FTZ R31, R27, R27 ;  /* 0x0000001b1b1f7220 */ /* 0x000fe40000410000 */
[C---:B------:R-:W-:Y:S02]  /*1c00*/  FADD.FTZ R27, R26.reuse, R27 ;  /* 0x0000001b1a1b7221 */ /* 0x040fe40000010000 */
        /* <DEDUP_REMOVED lines=33> */
[----:B------:R-:W1:Y:S02]  /*1e20*/  LDS.128 R24, [UR5+0x20] ;  /* 0x00002005ff187984 */ /* 0x000e640008000c00 */
[----:B-1----:R-:W-:Y:S01]  /*1e30*/  FADD.FTZ R31, R28, R24 ;  /* 0x000000181c1f7221 */ /* 0x002fe20000010000 */
[----:B------:R-:W-:-:S03]  /*1e40*/  FADD.FTZ R24, R29, R25 ;  /* 0x000000191d187221 */ /* 0x000fc60000010000 */
[----:B------:R-:W-:Y:S01]  /*1e50*/  FADD.FTZ R25, R31, R26 ;  /* 0x0000001a1f197221 */ /* 0x000fe20000010000 */
[----:B------:R-:W-:Y:S01]  /*1e60*/  FADD.FTZ R24, R24, R27 ;  /* 0x0000001b18187221 */ /* 0x000fe20000010000 */
[----:B0-----:R-:W0:Y:S02]  /*1e70*/  LDS.128 R28, [UR5+0x30] ;  /* 0x00003005ff1c7984 */ /* 0x001e240008000c00 */
[----:B0-----:R-:W-:Y:S01]  /*1e80*/  FADD.FTZ R25, R25, R28 ;  /* 0x0000001c19197221 */ /* 0x001fe20000010000 */
[----:B------:R-:W-:-:S03]  /*1e90*/  FADD.FTZ R28, R24, R29 ;  /* 0x0000001d181c7221 */ /* 0x000fc60000010000 */
[----:B------:R-:W-:Y:S01]  /*1ea0*/  FADD.FTZ R29, R25, R30 ;  /* 0x0000001e191d7221 */ /* 0x000fe20000010000 */
[----:B------:R-:W-:Y:S01]  /*1eb0*/  FADD.FTZ R28, R28, R31 ;  /* 0x0000001f1c1c7221 */ /* 0x000fe20000010000 */
[----:B------:R-:W0:Y:S02]  /*1ec0*/  LDS.128 R24, [UR5+0x40] ;  /* 0x00004005ff187984 */ /* 0x000e240008000c00 */
        /* <DEDUP_REMOVED lines=31> */
[----:B------:R-:W-:Y:S01]  /*20c0*/  FADD.FTZ R30, R30, R25 ;  /* 0x000000191e1e7221 */ /* 0x000fe20000010000 */
[----:B------:R-:W0:Y:S02]  /*20d0*/  LDS.64 R28, [UR5+0xb0] ;  /* 0x0000b005ff1c7984 */ /* 0x000e240008000a00 */
[----:B------:R-:W-:Y:S01]  /*20e0*/  FADD.FTZ R31, R31, R26 ;  /* 0x0000001a1f1f7221 */ /* 0x000fe20000010000 */
[----:B------:R-:W-:-:S03]  /*20f0*/  FADD.FTZ R30, R30, R27 ;  /* 0x0000001b1e1e7221 */ /* 0x000fc60000010000 */
[----:B0-----:R-:W-:Y:S01]  /*2100*/  FADD.FTZ R28, R31, R28 ;  /* 0x0000001c1f1c7221 */ /* 0x001fe20000010000 */
[----:B------:R-:W-:-:S07]  /*2110*/  FADD.FTZ R29, R30, R29 ;  /* 0x0000001d1e1d7221 */ /* 0x000fce0000010000 */
.L_x_4267:
[----:B------:R-:W-:Y:S05]  /*2120*/  BSYNC B0 ;  /* 0x0000000000007941 */ /* 0x000fea0003800000 */
.L_x_4266:
[----:B------:R-:W1:Y:S02]  /*2130*/  LDC R31, c[0x0][0xc] ;  /* 0x00000300ff1f7b82 */ /* 0x000e640000000800 */
[----:B-1----:R-:W-:-:S13]  /*2140*/  ISETP.GE.U32.AND P1, PT, R31, 0x2, PT ;  /* 0x000000021f00780c */ /* 0x002fda0003f26070 */
[----:B------:R-:W-:Y:S05]  /*2150*/  @!P1 BRA `(.L_x_4268) ;  /* 0x0000000800709947 */ /* 0x000fea0003800000 */
[----:B------:R-:W-:Y:S05]  /*2160*/  @P3 BRA `(.L_x_4269) ;  /* 0x0000000000743947 */ /* 0x000fea0003800000 */
[----:B------:R-:W1:Y:S01]  /*2170*/  S2R R69, SR_CTAID.Y ;  /* 0x0000000000457919 */ /* 0x000e620000002600 */
[----:B------:R-:W2:Y:S01]  /*2180*/  LDC R71, c[0x0][0x10] ;  /* 0x00000400ff477b82 */ /* 0x000ea20000000800 */
[C---:B------:R-:W-:Y:S02]  /*2190*/  LOP3.LUT R26, R6.reuse, 0x1, RZ, 0xc0, !PT ;  /* 0x00000001061a7812 */ /* 0x040fe400078ec0ff */
[----:B------:R-:W-:-:S05]  /*21a0*/  LOP3.LUT P1, RZ, R6, 0x2, RZ, 0xc0, !PT ;  /* 0x0000000206ff7812 */ /* 0x000fca000782c0ff */
[----:B------:R-:W3:Y:S01]  /*21b0*/  LDC.64 R24, c[0x0][0x248] ;  /* 0x00009200ff187b82 */ /* 0x000ee20000000a00 */
[----:B--2---:R-:W-:Y:S02]  /*21c0*/  IMAD R26, R26, R71, RZ ;  /* 0x000000471a1a7224 */ /* 0x004fe400078e02ff */
[----:B-1----:R-:W-:-:S03]  /*21d0*/  IMAD R71, R71, UR7, R69 ;  /* 0x0000000747477c24 */ /* 0x002fc6000f8e0245 */
[C---:B------:R-:W-:Y:S01]  /*21e0*/  IADD3 R69, R26.reuse, R69, RZ ;  /* 0x000000451a457210 */ /* 0x040fe20007ffe0ff */
[----:B------:R-:W-:-:S05]  /*21f0*/  IMAD R26, R26, R31, RZ ;  /* 0x0000001f1a1a7224 */ /* 0x000fca00078e02ff */
[----:B------:R-:W-:-:S05]  /*2200*/  SHF.L.U32 R27, R26, 0x1, RZ ;  /* 0x000000011a1b7819 */ /* 0x000fca00000006ff */
[----:B---3--:R-:W-:-:S04]  /*2210*/  IMAD.WIDE R24, R27, 0x4, R24 ;  /* 0x000000041b187825 */ /* 0x008fc800078e0218 */
[----:B------:R-:W-:Y:S02]  /*2220*/  IMAD.WIDE.U32 R26, R71, 0x8, R24 ;  /* 0x00000008471a7825 */ /* 0x000fe400078e0018 */
[----:B------:R-:W1:Y:S01]  /*2230*/  LDC.64 R24, c[0x0][0x240] ;  /* 0x00009000ff187b82 */ /* 0x000e620000000a00 */
[----:B------:R-:W-:Y:S02]  /*2240*/  SEL R71, R31, RZ, !P1 ;  /* 0x000000ff1f477207 */ /* 0x000fe40004800000 */
[----:B------:R2:W-:Y:S01]  /*2250*/  STG.E.64 desc[UR8][R26.64], R28 ;  /* 0x0000001c1a007986 */ /* 0x0005e2000c101b08 */
[----:B-1----:R-:W-:Y:S01]  /*2260*/  IMAD.WIDE.U32 R24, R69, 0x4, R24 ;  /* 0x0000000445187825 */ /* 0x002fe200078e0018 */
[----:B------:R-:W-:-:S04]  /*2270*/  MOV R69, 0xffffffff ;  /* 0xffffffff00457802 */ /* 0x000fc80000000f00 */
[----:B------:R-:W-:Y:S02]  /*2280*/  SEL R69, R69, 0x1, P1 ;  /* 0x0000000145457807 */ /* 0x000fe40000800000 */
[----:B------:R-:W-:Y:S01]  /*2290*/  ISETP.NE.AND P1, PT, R71, -0x1, PT ;  /* 0xffffffff4700780c */ /* 0x000fe20003f25270 */
[----:B------:R-:W-:Y:S06]  /*22a0*/  MEMBAR.ALL.GPU ;  /* 0x0000000000007992 */ /* 0x000fec000000a000 */
[----:B------:R-:W-:-:S00]  /*22b0*/  ERRBAR ;  /* 0x00000000000079ab */ /* 0x000fc00000000000 */
[----:B------:R-:W-:Y:S06]  /*22c0*/  CGAERRBAR ;  /* 0x00000000000075ab */ /* 0x000fec0000000000 */
[----:B------:R2:W-:Y:S01]  /*22d0*/  REDG.E.ADD.S32.STRONG.GPU desc[UR8][R24.64], R69 ;  /* 0x000000451800798e */ /* 0x0005e2000c10e388 */
[----:B------:R-:W-:Y:S05]  /*22e0*/  @!P1 BRA `(.L_x_4269) ;  /* 0x0000000000149947 */ /* 0x000fea0003800000 */
.L_x_4270:
[----:B--2---:R-:W2:Y:S04]  /*22f0*/  LDG.E.STRONG.GPU R26, desc[UR8][R24.64] ;  /* 0x00000008181a7981 */ /* 0x004ea8000c1ef900 */
[----:B--2---:R-:W-:Y:S01]  /*2300*/  CCTL.IVALL ;  /* 0x00000000ff00798f */ /* 0x004fe20002000000 */
[----:B------:R-:W-:Y:S05]  /*2310*/  YIELD ;  /* 0x0000000000007946 */ /* 0x000fea0003800000 */
[----:B------:R-:W-:-:S13]  /*2320*/  ISETP.NE.AND P1, PT, R26, R71, PT ;  /* 0x000000471a00720c */ /* 0x000fda0003f25270 */
[----:B------:R-:W-:Y:S05]  /*2330*/  @P1 BRA `(.L_x_4270) ;  /* 0xfffffffc00ec1947 */ /* 0x000fea000383ffff */
.L_x_4269:
        /* <DEDUP_REMOVED lines=10> */
[----:B------:R-:W-:-:S07]  /*23e0*/  IADD3 R68, -R68, R31, RZ ;  /* 0x0000001f44447210 */ /* 0x000fce0007ffe1ff */
.L_x_4272:
[----:B------:R-:W-:-:S13]  /*23f0*/  ISETP.EQ.OR P1, PT, R30, UR7, P3 ;  /* 0x000000071e007c0c */ /* 0x000fda0009f22670 */
[----:B------:R-:W1:Y:S01]  /*2400*/  @!P1 S2R R24, SR_CTAID.Y ;  /* 0x0000000000189919 */ /* 0x000e620000002600 */
[----:B------:R-:W2:Y:S01]  /*2410*/  @!P1 LDC R69, c[0x0][0x10] ;  /* 0x00000400ff459b82 */ /* 0x000ea20000000800 */
[----:B------:R-:W-:-:S05]  /*2420*/  @!P1 LOP3.LUT R26, R6, 0x1, RZ, 0xc0, !PT ;  /* 0x00000001061a9812 */ /* 0x000fca00078ec0ff */
[----:B--2---:R-:W-:-:S04]  /*2430*/  @!P1 IMAD R26, R26, R69, RZ ;  /* 0x000000451a1a9224 */ /* 0x004fc800078e02ff */
[----:B------:R-:W-:Y:S02]  /*2440*/  @!P1 IMAD R26, R26, R31, RZ ;  /* 0x0000001f1a1a9224 */ /* 0x000fe400078e02ff */
[----:B-1----:R-:W-:Y:S02]  /*2450*/  @!P1 IMAD R69, R69, R30, R24 ;  /* 0x0000001e45459224 */ /* 0x002fe400078e0218 */
[----:B------:R-:W1:Y:S01]  /*2460*/  @!P1 LDC.64 R24, c[0x0][0x248] ;  /* 0x00009200ff189b82 */ /* 0x000e620000000a00 */
[----:B------:R-:W-:-:S05]  /*2470*/  @!P1 SHF.L.U32 R27, R26, 0x1, RZ ;  /* 0x000000011a1b9819 */ /* 0x000fca00000006ff */
[----:B-1----:R-:W-:-:S04]  /*2480*/  @!P1 IMAD.WIDE R24, R27, 0x4, R24 ;  /* 0x000000041b189825 */ /* 0x002fc800078e0218 */
[----:B------:R-:W-:-:S05]  /*2490*/  @!P1 IMAD.WIDE.U32 R26, R69, 0x8, R24 ;  /* 0x00000008451a9825 */ /* 0x000fca00078e0018 */
[----:B------:R-:W0:Y:S02]  /*24a0*/  @!P1 LDG.E.64 R24, desc[UR8][R26.64] ;  /* 0x000000081a189981 */ /* 0x000e24000c1e1b00 */
[----:B0-----:R-:W-:Y:S01]  /*24b0*/  @!P1 FADD.FTZ R28, R28, R24 ;  /* 0x000000181c1c9221 */ /* 0x001fe20000010000 */
[----:B------:R-:W-:Y:S01]  /*24c0*/  IADD3 R24, R30, 0x1, RZ ;  /* 0x000000011e187810 */ /* 0x000fe20007ffe0ff */
[----:B------:R-:W-:-:S03]  /*24d0*/  @!P1 FADD.FTZ R29, R29, R25 ;  /* 0x000000191d1d9221 */ /* 0x000fc60000010000 */
[----:B------:R-:W-:-:S13]  /*24e0*/  ISETP.EQ.OR P2, PT, R24, UR7, P3 ;  /* 0x0000000718007c0c */ /* 0x000fda0009f42670 */
[----:B------:R-:W0:Y:S01]  /*24f0*/  @!P2 S2R R25, SR_CTAID.Y ;  /* 0x000000000019a919 */ /* 0x000e220000002600 */
[----:B------:R-:W1:Y:S01]  /*2500*/  @!P2 LDC R69, c[0x0][0x10] ;  /* 0x00000400ff45ab82 */ /* 0x000e620000000800 */
[----:B------:R-:W-:-:S05]  /*2510*/  @!P2 LOP3.LUT R70, R6, 0x1, RZ, 0xc0, !PT ;  /* 0x000000010646a812 */ /* 0x000fca00078ec0ff */
[----:B-1----:R-:W-:-:S04]  /*2520*/  @!P2 IMAD R70, R70, R69, RZ ;  /* 0x000000454646a224 */ /* 0x002fc800078e02ff */
[----:B------:R-:W-:Y:S02]  /*2530*/  @!P2 IMAD R70, R70, R31, RZ ;  /* 0x0000001f4646a224 */ /* 0x000fe400078e02ff */
[----:B0-----:R-:W-:Y:S02]  /*2540*/  @!P2 IMAD R69, R24, R69, R25 ;  /* 0x000000451845a224 */ /* 0x001fe400078e0219 */
[----:B------:R-:W0:Y:S01]  /*2550*/  @!P2 LDC.64 R24, c[0x0][0x248] ;  /* 0x00009200ff18ab82 */ /* 0x000e220000000a00 */
[----:B------:R-:W-:-:S05]  /*2560*/  @!P2 SHF.L.U32 R27, R70, 0x1, RZ ;  /* 0x00000001461ba819 */ /* 0x000fca00000006ff */
[----:B0-----:R-:W-:-:S04]  /*2570*/  @!P2 IMAD.WIDE R24, R27, 0x4, R24 ;  /* 0x000000041b18a825 */ /* 0x001fc800078e0218 */
[----:B------:R-:W-:-:S05]  /*2580*/  @!P2 IMAD.WIDE.U32 R26, R69, 0x8, R24 ;  /* 0x00000008451aa825 */ /* 0x000fca00078e0018 */
[----:B------:R-:W2:Y:S02]  /*2590*/  @!P2 LDG.E.64 R24, desc[UR8][R26.64] ;  /* 0x000000081a18a981 */ /* 0x000ea4000c1e1b00 */
[----:B--2---:R-:W-:Y:S01]  /*25a0*/  @!P2 FADD.FTZ R28, R28, R24 ;  /* 0x000000181c1ca221 */ /* 0x004fe20000010000 */
        /* <DEDUP_REMOVED lines=27> */
[----:B------:R-:W-:-:S06]  /*2760*/  @!P2 IMAD.WIDE.U32 R24, R69, 0x8, R24 ;  /* 0x000000084518a825 */ /* 0x000fcc00078e0018 */
[----:B------:R-:W2:Y:S01]  /*2770*/  @!P2 LDG.E.64 R24, desc[UR8][R24.64] ;  /* 0x000000081818a981 */ /* 0x000ea2000c1e1b00 */
[----:B------:R-:W-:Y:S02]  /*2780*/  IADD3 R68, R68, -0x4, RZ ;  /* 0xfffffffc44447810 */ /* 0x000fe40007ffe0ff */
[----:B------:R-:W-:Y:S02]  /*2790*/  IADD3 R30, R30, 0x4, RZ ;  /* 0x000000041e1e7810 */ /* 0x000fe40007ffe0ff */
[----:B------:R-:W-:Y:S01]  /*27a0*/  ISETP.NE.AND P1, PT, R68, RZ, PT ;  /* 0x000000ff4400720c */ /* 0x000fe20003f25270 */
[----:B--2---:R-:W-:Y:S01]  /*27b0*/  @!P2 FADD.FTZ R28, R28, R24 ;  /* 0x000000181c1ca221 */ /* 0x004fe20000010000 */
[----:B------:R-:W-:-:S11]  /*27c0*/  @!P2 FADD.FTZ R29, R29, R25 ;  /* 0x000000191d1da221 */ /* 0x000fd60000010000 */
[----:B------:R-:W-:Y:S05]  /*27d0*/  @P1 BRA `(.L_x_4272) ;  /* 0xfffffffc00041947 */ /* 0x000fea000383ffff */
.L_x_4271:
[----:B------:R-:W-:-:S13]  /*27e0*/  LOP3.LUT P1, R69, R31, 0x3, RZ, 0xc0, !PT ;  /* 0x000000031f457812 */ /* 0x000fda000782c0ff */
[----:B------:R-:W-:Y:S05]  /*27f0*/  @!P1 BRA `(.L_x_4268) ;  /* 0x0000000000c89947 */ /* 0x000fea0003800000 */
[----:B------:R-:W-:Y:S01]  /*2800*/  ISETP.EQ.OR P1, PT, R30, UR7, P3 ;  /* 0x000000071e007c0c */ /* 0x000fe20009f22670 */
[----:B------:R-:W-:Y:S01]  /*2810*/  BSSY B0, `(.L_x_4273) ;  /* 0x0000010000007945 */ /* 0x000fe20003800000 */
[----:B------:R-:W-:-:S11]  /*2820*/  ISETP.NE.AND P2, PT, R69, 0x1, PT ;  /* 0x000000014500780c */ /* 0x000fd60003f45270 */
[----:B------:R-:W-:Y:S05]  /*2830*/  @P1 BRA `(.L_x_4274) ;  /* 0x0000000000341947 */ /* 0x000fea0003800000 */
[----:B------:R-:W1:Y:S01]  /*2840*/  LDC.64 R24, c[0x0][0x248] ;  /* 0x00009200ff187b82 */ /* 0x000e620000000a00 */
[----:B------:R-:W-:Y:S01]  /*2850*/  LOP3.LUT R26, R6, 0x1, RZ, 0xc0, !PT ;  /* 0x00000001061a7812 */ /* 0x000fe200078ec0ff */
[----:B------:R-:W-:-:S04]  /*2860*/  ULDC UR5, c[0x0][0x10] ;  /* 0x0000040000057ab9 */ /* 0x000fc80000000800 */
[----:B------:R-:W-:-:S04]  /*2870*/  IMAD R26, R26, UR5, RZ ;  /* 0x000000051a1a7c24 */ /* 0x000fc8000f8e02ff */
[----:B------:R-:W-:-:S05]  /*2880*/  IMAD R26, R26, R31, RZ ;  /* 0x0000001f1a1a7224 */ /* 0x000fca00078e02ff */
[----:B------:R-:W-:-:S05]  /*2890*/  SHF.L.U32 R27, R26, 0x1, RZ ;  /* 0x000000011a1b7819 */ /* 0x000fca00000006ff */
[----:B-1----:R-:W-:Y:S02]  /*28a0*/  IMAD.WIDE R24, R27, 0x4, R24 ;  /* 0x000000041b187825 */ /* 0x002fe400078e0218 */
[----:B------:R-:W1:Y:S02]  /*28b0*/  S2R R27, SR_CTAID.Y ;  /* 0x00000000001b7919 */ /* 0x000e640000002600 */
[----:B-1----:R-:W-:-:S04]  /*28c0*/  IMAD R27, R30, UR5, R27 ;  /* 0x000000051e1b7c24 */ /* 0x002fc8000f8e021b */
[----:B------:R-:W-:-:S06]  /*28d0*/  IMAD.WIDE.U32 R24, R27, 0x8, R24 ;  /* 0x000000081b187825 */ /* 0x000fcc00078e0018 */
[----:B------:R-:W0:Y:S02]  /*28e0*/  LDG.E.64 R24, desc[UR8][R24.64] ;  /* 0x0000000818187981 */ /* 0x000e24000c1e1b00 */
[----:B0-----:R-:W-:Y:S01]  /*28f0*/  FADD.FTZ R28, R28, R24 ;  /* 0x000000181c1c7221 */ /* 0x001fe20000010000 */
[----:B------:R-:W-:-:S07]  /*2900*/  FADD.FTZ R29, R29, R25 ;  /* 0x000000191d1d7221 */ /* 0x000fce0000010000 */
.L_x_4274:
[----:B------:R-:W-:Y:S05]  /*2910*/  BSYNC B0 ;  /* 0x0000000000007941 */ /* 0x000fea0003800000 */
.L_x_4273:
[----:B------:R-:W-:Y:S05]  /*2920*/  @!P2 BRA `(.L_x_4268) ;  /* 0x00000000007ca947 */ /* 0x000fea0003800000 */
[C---:B------:R-:W-:Y:S02]  /*2930*/  IADD3 R26, R30.reuse, 0x1, RZ ;  /* 0x000000011e1a7810 */ /* 0x040fe40007ffe0ff */
[----:B------:R-:W-:Y:S02]  /*2940*/  IADD3 R68, R30, 0x2, RZ ;  /* 0x000000021e447810 */ /* 0x000fe40007ffe0ff */
[----:B------:R-:W-:Y:S02]  /*2950*/  ISETP.EQ.OR P2, PT, R26, UR7, P3 ;  /* 0x000000071a007c0c */ /* 0x000fe40009f42670 */
[----:B------:R-:W-:-:S04]  /*2960*/  ISETP.EQ.OR P1, PT, R68, UR7, P3 ;  /* 0x0000000744007c0c */ /* 0x000fc80009f22670 */
[----:B------:R-:W-:-:S07]  /*2970*/  ISETP.EQ.OR P1, PT, R69, 0x2, P1 ;  /* 0x000000024500780c */ /* 0x000fce0000f22670 */
[----:B------:R-:W1:Y:S01]  /*2980*/  @!P2 S2R R25, SR_CTAID.Y ;  /* 0x000000000019a919 */ /* 0x000e620000002600 */
[----:B------:R-:W2:Y:S01]  /*2990*/  @!P2 LDC R69, c[0x0][0x10] ;  /* 0x00000400ff45ab82 */ /* 0x000ea20000000800 */
[----:B------:R-:W-:-:S04]  /*29a0*/  @!P2 LOP3.LUT R24, R6, 0x1, RZ, 0xc0, !PT ;  /* 0x000000010618a812 */ /* 0x000fc800078ec0ff */
[----:B------:R-:W-:-:S03]  /*29b0*/  @!P1 LOP3.LUT R30, R6, 0x1, RZ, 0xc0, !PT ;  /* 0x00000001061e9812 */ /* 0x000fc600078ec0ff */
[----:B------:R-:W3:Y:S01]  /*29c0*/  @!P1 LDC R71, c[0x0][0x10] ;  /* 0x00000400ff479b82 */ /* 0x000ee20000000800 */
[-C--:B--2---:R-:W-:Y:S02]  /*29d0*/  @!P2 IMAD R24, R24, R69.reuse, RZ ;  /* 0x000000451818a224 */ /* 0x084fe400078e02ff */
[----:B-1----:R-:W-:Y:S02]  /*29e0*/  @!P2 IMAD R69, R26, R69, R25 ;  /* 0x000000451a45a224 */ /* 0x002fe400078e0219 */
[----:B------:R-:W-:Y:S02]  /*29f0*/  @!P2 IMAD R26, R24, R31, RZ ;  /* 0x0000001f181aa224 */ /* 0x000fe400078e02ff */
[----:B------:R-:W1:Y:S01]  /*2a00*/  @!P1 S2R R24, SR_CTAID.Y ;  /* 0x0000000000189919 */ /* 0x000e620000002600 */
[----:B---3--:R-:W-:Y:S02]  /*2a10*/  @!P1 IMAD R30, R30, R71, RZ ;  /* 0x000000471e1e9224 */ /* 0x008fe400078e02ff */
[----:B------:R-:W-:-:S02]  /*2a20*/  @!P2 SHF.L.U32 R27, R26, 0x1, RZ ;  /* 0x000000011a1ba819 */ /* 0x000fc400000006ff */
[----:B------:R-:W-:Y:S02]  /*2a30*/  @!P1 IMAD R30, R30, R31, RZ ;  /* 0x0000001f1e1e9224 */ /* 0x000fe400078e02ff */
[----:B-1----:R-:W-:Y:S02]  /*2a40*/  @!P1 IMAD R71, R68, R71, R24 ;  /* 0x0000004744479224 */ /* 0x002fe400078e0218 */
[----:B------:R-:W1:Y:S01]  /*2a50*/  @!P2 LDC.64 R24, c[0x0][0x248] ;  /* 0x00009200ff18ab82 */ /* 0x000e620000000a00 */
[----:B------:R-:W-:Y:S01]  /*2a60*/  @!P1 SHF.L.U32 R31, R30, 0x1, RZ ;  /* 0x000000011e1f9819 */ /* 0x000fe200000006ff */
[----:B-1----:R-:W-:-:S06]  /*2a70*/  @!P2 IMAD.WIDE R24, R27, 0x4, R24 ;  /* 0x000000041b18a825 */ /* 0x002fcc00078e0218 */
[----:B------:R-:W1:Y:S01]  /*2a80*/  @!P1 LDC.64 R26, c[0x0][0x248] ;  /* 0x00009200ff1a9b82 */ /* 0x000e620000000a00 */
[----:B------:R-:W-:-:S06]  /*2a90*/  @!P2 IMAD.WIDE.U32 R24, R69, 0x8, R24 ;  /* 0x000000084518a825 */ /* 0x000fcc00078e0018 */
[----:B------:R-:W0:Y:S01]  /*2aa0*/  @!P2 LDG.E.64 R24, desc[UR8][R24.64] ;  /* 0x000000081818a981 */ /* 0x000e22000c1e1b00 */
[----:B-1----:R-:W-:-:S04]  /*2ab0*/  @!P1 IMAD.WIDE R26, R31, 0x4, R26 ;  /* 0x000000041f1a9825 */ /* 0x002fc800078e021a */
[----:B------:R-:W-:-:S06]  /*2ac0*/  @!P1 IMAD.WIDE.U32 R26, R71, 0x8, R26 ;  /* 0x00000008471a9825 */ /* 0x000fcc00078e001a */
[----:B------:R-:W2:Y:S01]  /*2ad0*/  @!P1 LDG.E.64 R26, desc[UR8][R26.64] ;  /* 0x000000081a1a9981 */ /* 0x000ea2000c1e1b00 */
[----:B0-----:R-:W-:Y:S01]  /*2ae0*/  @!P2 FADD.FTZ R28, R28, R24 ;  /* 0x000000181c1ca221 */ /* 0x001fe20000010000 */
[----:B------:R-:W-:-:S03]  /*2af0*/  @!P2 FADD.FTZ R29, R29, R25 ;  /* 0x000000191d1da221 */ /* 0x000fc60000010000 */
[----:B--2---:R-:W-:Y:S01]  /*2b00*/  @!P1 FADD.FTZ R28, R28, R26 ;  /* 0x0000001a1c1c9221 */ /* 0x004fe20000010000 */
[----:B------:R-:W-:-:S07]  /*2b10*/  @!P1 FADD.FTZ R29, R29, R27 ;  /* 0x0000001b1d1d9221 */ /* 0x000fce0000010000 */
.L_x_4268:
[----:B------:R-:W-:Y:S01]  /*2b20*/  ULDC.64 UR12, c[0x0][0x218] ;  /* 0x00008600000c7ab9 */ /* 0x000fe20000000a00 */
[----:B------:R-:W-:Y:S01]  /*2b30*/  LOP3.LUT P1, RZ, R0, UR7, RZ, 0xfc, !PT ;  /* 0x0000000700ff7c12 */ /* 0x000fe2000f82fcff */
[----:B------:R-:W1:Y:S01]  /*2b40*/  S2UR UR6, SR_CgaCtaId ;  /* 0x00000000000679c3 */ /* 0x000e620000008800 */
[----:B------:R-:W-:Y:S01]  /*2b50*/  ISETP.EQ.U32.AND P2, PT, RZ, UR12, PT ;  /* 0x0000000cff007c0c */ /* 0x000fe2000bf42070 */
[----:B------:R-:W-:Y:S01]  /*2b60*/  UMOV UR5, 0x400 ;  /* 0x0000040000057882 */ /* 0x000fe20000000000 */
[----:B------:R-:W-:Y:S01]  /*2b70*/  ULDC UR11, c[0x0][0x2a4] ;  /* 0x0000a900000b7ab9 */ /* 0x000fe20000000800 */
[----:B------:R-:W-:Y:S02]  /*2b80*/  IADD3 R71, R7, R32, RZ ;  /* 0x0000002007477210 */ /* 0x000fe40007ffe0ff */
[----:B------:R-:W-:Y:S02]  /*2b90*/  ISETP.EQ.OR.EX P1, PT, RZ, UR13, P1, P2 ;  /* 0x0000000dff007c0c */ /* 0x000fe40008f22720 */
[----:B------:R-:W3:Y:S08]  /*2ba0*/  LDC.64 R30, c[0x0][0x228] ;  /* 0x00008a00ff1e7b82 */ /* 0x000ef00000000a00 */
[----:B--2---:R-:W2:Y:S03]  /*2bb0*/  LDC.64 R26, c[0x0][0x230] ;  /* 0x00008c00ff1a7b82 */ /* 0x004ea60000000a00 */
[----:B------:R-:W-:Y:S01]  /*2bc0*/  @!P1 FMUL.FTZ R25, R29, UR11 ;  /* 0x0000000b1d199c20 */ /* 0x000fe20008410000 */
[----:B------:R-:W-:-:S04]  /*2bd0*/  @!P1 FMUL.FTZ R24, R28, UR11 ;  /* 0x0000000b1c189c20 */ /* 0x000fc80008410000 */
[----:B------:R-:W4:Y:S01]  /*2be0*/  @!P1 LDC.64 R68, c[0x0][0x218] ;  /* 0x00008600ff449b82 */ /* 0x000f220000000a00 */
[----:B-1----:R-:W-:Y:S01]  /*2bf0*/  ULEA UR5, UR6, UR5, 0x18 ;  /* 0x0000000506057291 */ /* 0x002fe2000f8ec03f */
[----:B---3--:R-:W-:-:S08]  /*2c00*/  IMAD.WIDE R72, R71, 0x4, R30 ;  /* 0x0000000447487825 */ /* 0x008fd000078e021e */
[----:B------:R-:W-:Y:S01]  /*2c10*/  @!P3 STS.64 [UR5+0xc0], R28 ;  /* 0x0000c01cff00b988 */ /* 0x000fe20008000a05 */
[----:B--2---:R-:W-:-:S04]  /*2c20*/  IMAD.WIDE R70, R71, 0x4, R26 ;  /* 0x0000000447467825 */ /* 0x004fc800078e021a */
[----:B----4-:R-:W-:-:S05]  /*2c30*/  @!P1 IMAD.WIDE R68, R4, 0x8, R68 ;  /* 0x0000000804449825 */ /* 0x010fca00078e0244 */
[----:B------:R1:W-:Y:S01]  /*2c40*/  @!P1 STG.E.64 desc[UR8][R68.64], R24 ;  /* 0x0000001844009986 */ /* 0x0003e2000c101b08 */
[----:B------:R-:W-:Y:S06]  /*2c50*/  BAR.SYNC.DEFER_BLOCKING 0x0 ;  /* 0x0000000000007b1d */ /* 0x000fec0000010000 */
[----:B------:R-:W2:Y:S04]  /*2c60*/  LDG.E.64 R26, desc[UR8][R72.64] ;  /* 0x00000008481a7981 */ /* 0x000ea8000c1e1b00 */
[----:B-1----:R-:W2:Y:S01]  /*2c70*/  LDG.E.64 R24, desc[UR8][R70.64] ;  /* 0x0000000846187981 */ /* 0x002ea2000c1e1b00 */
[----:B------:R-:W-:-:S02]  /*2c80*/  MOV R68, 0x3f800000 ;  /* 0x3f80000000447802 */ /* 0x000fc40000000f00 */
[----:B------:R-:W-:Y:S01]  /*2c90*/  ISETP.NE.AND P5, PT, RZ, UR10, PT ;  /* 0x0000000aff007c0c */ /* 0x000fe2000bfa5270 */
[----:B------:R-:W1:Y:S02]  /*2ca0*/  LDS.64 R30, [UR5+0xc0] ;  /* 0x0000c005ff1e7984 */ /* 0x000e640008000a00 */
[----:B-1----:R-:W-:-:S04]  /*2cb0*/  FMUL.FTZ R32, R30, UR11 ;  /* 0x0000000b1e207c20 */ /* 0x002fc80008410000 */
[----:B------:R-:W-:-:S04]  /*2cc0*/  FMUL.FTZ R30, R32, R32 ;  /* 0x00000020201e7220 */ /* 0x000fc80000410000 */
[----:B------:R-:W-:Y:S01]  /*2cd0*/  FFMA.FTZ R30, R31, UR11, -R30 ;  /* 0x0000000b1f1e7c23 */ /* 0x000fe2000801081e */
[----:B------:R-:W-:-:S04]  /*2ce0*/  HADD2.F32 R31, -RZ, R42.H1_H1 ;  /* 0x3000002aff1f7230 */ /* 0x000fc80000004100 */
[----:B------:R-:W-:Y:S01]  /*2cf0*/  FSETP.GTU.FTZ.AND P1, PT, R30, RZ, PT ;  /* 0x000000ff1e00720b */ /* 0x000fe20003f3c000 */
[----:B------:R-:W-:-:S12]  /*2d00*/  FADD.FTZ R31, R31, -R32 ;  /* 0x800000201f1f7221 */ /* 0x000fd80000010000 */
[----:B0-----:R-:W0:Y:S02]  /*2d10*/  @P1 LDC R29, c[0x0][0x238] ;  /* 0x00008e00ff1d1b82 */ /* 0x001e240000000800 */
[----:B0-----:R-:W-:Y:S01]  /*2d20*/  @P1 FADD.FTZ R30, R30, R29 ;  /* 0x0000001d1e1e1221 */ /* 0x001fe20000010000 */
[----:B------:R-:W-:-:S03]  /*2d30*/  HADD2.F32 R29, -RZ, R42.H0_H0 ;  /* 0x2000002aff1d7230 */ /* 0x000fc60000004100 */
[----:B------:R-:W0:Y:S02]  /*2d40*/  @P1 MUFU.RSQ R68, R30 ;  /* 0x0000001e00441308 */ /* 0x000e240000001400 */
[----:B------:R-:W-:-:S04]  /*2d50*/  FADD.FTZ R29, R29, -R32 ;  /* 0x800000201d1d7221 */ /* 0x000fc80000010000 */
[-C--:B0-----:R-:W-:Y:S01]  /*2d60*/  FMUL.FTZ R29, R29, R68.reuse ;  /* 0x000000441d1d7220 */ /* 0x081fe20000410000 */
[----:B------:R-:W-:-:S03]  /*2d70*/  FMUL.FTZ R28, R31, R68 ;  /* 0x000000441f1c7220 */ /* 0x000fc60000410000 */
        /* <DEDUP_REMOVED lines=13> */
.L_x_4275:
[----:B------:R-:W-:Y:S04]  /*2e50*/  BSSY B0, `(.L_x_4276) ;  /* 0x000000e000007945 */ /* 0x000fe80003800000 */
[----:B------:R-:W-:Y:S05]  /*2e60*/  @!P0 BRA `(.L_x_4277) ;  /* 0x0000000000308947 */ /* 0x000fea0003800000 */
[----:B------:R-:W-:Y:S01]  /*2e70*/  F2FP.F16.F32.PACK_AB R69, R28, R29 ;  /* 0x0000001d1c45723e */ /* 0x000fe200000000ff */
        /* <DEDUP_REMOVED lines=11> */
.L_x_4277:
[----:B------:R-:W-:Y:S05]  /*2f30*/  BSYNC B0 ;  /* 0x0000000000007941 */ /* 0x000fea0003800000 */
.L_x_4276:
[--C-:B------:R-:W-:Y:S01]  /*2f40*/  HADD2.F32 R29, -RZ, R34.reuse.H0_H0 ;  /* 0x20000022ff1d7230 */ /* 0x100fe20000004100 */
[----:B------:R-:W-:Y:S01]  /*2f50*/  ULDC.64 UR12, c[0x0][0x278] ;  /* 0x00009e00000c7ab9 */ /* 0x000fe20000000a00 */
[----:B0-----:R-:W-:Y:S01]  /*2f60*/  HADD2.F32 R31, -RZ, R34.H1_H1 ;  /* 0x30000022ff1f7230 */ /* 0x001fe20000004100 */
[----:B------:R-:W-:Y:S02]  /*2f70*/  ISETP.GE.U32.AND P1, PT, R9, UR12, PT ;  /* 0x0000000c09007c0c */ /* 0x000fe4000bf26070 */
[--C-:B------:R-:W-:Y:S02]  /*2f80*/  FADD.FTZ R29, R29, -R32.reuse ;  /* 0x800000201d1d7221 */ /* 0x100fe40000010000 */
[----:B------:R-:W-:Y:S01]  /*2f90*/  FADD.FTZ R31, R31, -R32 ;  /* 0x800000201f1f7221 */ /* 0x000fe20000010000 */
[----:B------:R-:W-:Y:S01]  /*2fa0*/  ISETP.GE.AND.EX P1, PT, R33, UR13, PT, P1 ;  /* 0x0000000d21007c0c */ /* 0x000fe2000bf26310 */
[-C--:B------:R-:W-:Y:S02]  /*2fb0*/  FMUL.FTZ R29, R29, R68.reuse ;  /* 0x000000441d1d7220 */ /* 0x080fe40000410000 */
[----:B------:R-:W-:Y:S01]  /*2fc0*/  FMUL.FTZ R28, R31, R68 ;  /* 0x000000441f1c7220 */ /* 0x000fe20000410000 */
        /* <DEDUP_REMOVED lines=14> */
.L_x_4278:
        /* <DEDUP_REMOVED lines=14> */
.L_x_4280:
[----:B------:R-:W-:Y:S05]  /*3190*/  BSYNC B0 ;  /* 0x0000000000007941 */ /* 0x000fea0003800000 */
.L_x_4279:
[--C-:B------:R-:W-:Y:S01]  /*31a0*/  HADD2.F32 R29, -RZ, R36.reuse.H0_H0 ;  /* 0x20000024ff1d7230 */ /* 0x100fe20000004100 */
[----:B------:R-:W-:Y:S01]  /*31b0*/  ISETP.GE.U32.AND P1, PT, R10, UR12, PT ;  /* 0x0000000c0a007c0c */ /* 0x000fe2000bf26070 */
[----:B0-----:R-:W-:-:S03]  /*31c0*/  HADD2.F32 R31, -RZ, R36.H1_H1 ;  /* 0x30000024ff1f7230 */ /* 0x001fc60000004100 */
[--C-:B------:R-:W-:Y:S01]  /*31d0*/  FADD.FTZ R29, R29, -R32.reuse ;  /* 0x800000201d1d7221 */ /* 0x100fe20000010000 */
[----:B------:R-:W-:Y:S01]  /*31e0*/  ISETP.GE.AND.EX P1, PT, R35, UR13, PT, P1 ;  /* 0x0000000d23007c0c */ /* 0x000fe2000bf26310 */
[----:B------:R-:W-:Y:S02]  /*31f0*/  FADD.FTZ R31, R31, -R32 ;  /* 0x800000201f1f7221 */ /* 0x000fe40000010000 */
[-C--:B------:R-:W-:Y:S01]  /*3200*/  FMUL.FTZ R29, R29, R68.reuse ;  /* 0x000000441d1d7220 */ /* 0x080fe20000410000 */
[----:B------:R-:W-:Y:S01]  /*3210*/  ISETP.GT.U32.OR P1, PT, R0, 0x27f, P1 ;  /* 0x0000027f0000780c */ /* 0x000fe20000f24470 */
[----:B------:R-:W-:Y:S02]  /*3220*/  FMUL.FTZ R28, R31, R68 ;  /* 0x000000441f1c7220 */ /* 0x000fe40000410000 */
[----:B------:R-:W-:Y:S02]  /*3230*/  FFMA.FTZ R33, R26, R29, R24 ;  /* 0x0000001d1a217223 */ /* 0x000fe40000010018 */
[----:B------:R-:W-:Y:S01]  /*3240*/  FFMA.FTZ R34, R27, R28, R25 ;  /* 0x0000001c1b227223 */ /* 0x000fe20000010019 */
[----:B------:R-:W-:Y:S07]  /*3250*/  @!P5 BRA `(.L_x_4281) ;  /* 0x000000000028d947 */ /* 0x000fee0003800000 */
        /* <DEDUP_REMOVED lines=10> */
.L_x_4281:
        /* <DEDUP_REMOVED lines=14> */
.L_x_4283:
[----:B------:R-:W-:Y:S05]  /*33e0*/  BSYNC B0 ;  /* 0x0000000000007941 */ /* 0x000fea0003800000 */
.L_x_4282:
[--C-:B------:R-:W-:Y:S01]  /*33f0*/  HADD2.F32 R29, -RZ, R38.reuse.H0_H0 ;  /* 0x20000026ff1d7230 */ /* 0x100fe20000004100 */
[----:B------:R-:W-:Y:S01]  /*3400*/  ISETP.GE.U32.AND P1, PT, R11, UR12, PT ;  /* 0x0000000c0b007c0c */ /* 0x000fe2000bf26070 */
[----:B0-----:R-:W-:Y:S01]  /*3410*/  HADD2.F32 R31, -RZ, R38.H1_H1 ;  /* 0x30000026ff1f7230 */ /* 0x001fe20000004100 */
[----:B------:R-:W-:Y:S01]  /*3420*/  ISETP.GE.U32.AND P2, PT, R12, UR12, PT ;  /* 0x0000000c0c007c0c */ /* 0x000fe2000bf46070 */
[----:B------:R-:W-:Y:S02]  /*3430*/  HADD2.F32 R69, -RZ, R40.H0_H0 ;  /* 0x20000028ff457230 */ /* 0x000fe40000004100 */
[--C-:B------:R-:W-:Y:S01]  /*3440*/  FADD.FTZ R29, R29, -R32.reuse ;  /* 0x800000201d1d7221 */ /* 0x100fe20000010000 */
[----:B------:R-:W-:Y:S01]  /*3450*/  ISETP.GE.AND.EX P1, PT, R37, UR13, PT, P1 ;  /* 0x0000000d25007c0c */ /* 0x000fe2000bf26310 */
[----:B------:R-:W-:Y:S02]  /*3460*/  FADD.FTZ R31, R31, -R32 ;  /* 0x800000201f1f7221 */ /* 0x000fe40000010000 */
[-C--:B------:R-:W-:Y:S01]  /*3470*/  FMUL.FTZ R29, R29, R68.reuse ;  /* 0x000000441d1d7220 */ /* 0x080fe20000410000 */
[----:B------:R-:W-:Y:S01]  /*3480*/  ISETP.GT.U32.OR P1, PT, R0, 0x27f, P1 ;  /* 0x0000027f0000780c */ /* 0x000fe20000f24470 */
[----:B------:R-:W-:-:S02]  /*3490*/  FMUL.FTZ R28, R31, R68 ;  /* 0x000000441f1c7220 */ /* 0x000fc40000410000 */
        /* <DEDUP_REMOVED lines=13> */
.L_x_4284:
        /* <DEDUP_REMOVED lines=14> */
.L_x_4286:
[----:B------:R-:W-:Y:S05]  /*3650*/  BSYNC B0 ;  /* 0x0000000000007941 */ /* 0x000fea0003800000 */
.L_x_4285:
[----:B0-----:R-:W-:Y:S01]  /*3660*/  HADD2.F32 R31, -RZ, R40.H1_H1 ;  /* 0x30000028ff1f7230 */ /* 0x001fe20000004100 */
[----:B------:R-:W-:Y:S01]  /*3670*/  ISETP.GE.U32.AND P1, PT, R13, UR12, PT ;  /* 0x0000000c0d007c0c */ /* 0x000fe2000bf26070 */
[--C-:B------:R-:W-:Y:S01]  /*3680*/  FADD.FTZ R29, R69, -R32.reuse ;  /* 0x80000020451d7221 */ /* 0x100fe20000010000 */
[--C-:B------:R-:W-:Y:S01]  /*3690*/  HADD2.F32 R33, -RZ, R44.reuse.H1_H1 ;  /* 0x3000002cff217230 */ /* 0x100fe20000004100 */
[----:B------:R-:W-:Y:S01]  /*36a0*/  ISETP.GE.AND.EX P2, PT, R39, UR13, PT, P2 ;  /* 0x0000000d27007c0c */ /* 0x000fe2000bf46320 */
[--C-:B------:R-:W-:Y:S01]  /*36b0*/  FADD.FTZ R31, R31, -R32.reuse ;  /* 0x800000201f1f7221 */ /* 0x100fe20000010000 */
[----:B------:R-:W-:Y:S01]  /*36c0*/  HADD2.F32 R37, -RZ, R44.H0_H0 ;  /* 0x2000002cff257230 */ /* 0x000fe20000004100 */
[----:B------:R-:W-:Y:S01]  /*36d0*/  ISETP.GE.AND.EX P1, PT, R41, UR13, PT, P1 ;  /* 0x0000000d29007c0c */ /* 0x000fe2000bf26310 */
[-C--:B------:R-:W-:Y:S01]  /*36e0*/  FMUL.FTZ R29, R29, R68.reuse ;  /* 0x000000441d1d7220 */ /* 0x080fe20000410000 */
[----:B------:R-:W-:Y:S01]  /*36f0*/  FMUL.FTZ R28, R31, R68 ;  /* 0x000000441f1c7220 */ /* 0x000fe20000410000 */
[--C-:B------:R-:W-:Y:S01]  /*3700*/  FADD.FTZ R69, R33, -R32.reuse ;  /* 0x8000002021457221 */ /* 0x100fe20000010000 */
[C---:B------:R-:W-:Y:S01]  /*3710*/  ISETP.GT.U32.OR P2, PT, R0.reuse, 0x27f, P2 ;  /* 0x0000027f0000780c */ /* 0x040fe20001744470 */
[----:B------:R-:W-:Y:S01]  /*3720*/  FADD.FTZ R37, R37, -R32 ;  /* 0x8000002025257221 */ /* 0x000fe20000010000 */
[----:B------:R-:W-:Y:S01]  /*3730*/  ISETP.GT.U32.OR P1, PT, R0, 0x27f, P1 ;  /* 0x0000027f0000780c */ /* 0x000fe20000f24470 */
[----:B------:R-:W-:Y:S01]  /*3740*/  FFMA.FTZ R33, R26, R29, R24 ;  /* 0x0000001d1a217223 */ /* 0x000fe20000010018 */
[----:B------:R-:W-:Y:S01]  /*3750*/  FFMA.FTZ R34, R27, R28, R25 ;  /* 0x0000001c1b227223 */ /* 0x000fe20000010019 */
        /* <DEDUP_REMOVED lines=11> */
.L_x_4287:
        /* <DEDUP_REMOVED lines=14> */
.L_x_4289:
[----:B------:R-:W-:Y:S05]  /*38f0*/  BSYNC B0 ;  /* 0x0000000000007941 */ /* 0x000fea0003800000 */
.L_x_4288:
[-C--:B------:R-:W-:Y:S01]  /*3900*/  FMUL.FTZ R37, R37, R68.reuse ;  /* 0x0000004425257220 */ /* 0x080fe20000410000 */
[----:B------:R-:W-:Y:S01]  /*3910*/  FMUL.FTZ R28, R69, R68 ;  /* 0x00000044451c7220 */ /* 0x000fe20000410000 */
[--C-:B------:R-:W-:Y:S02]  /*3920*/  HADD2.F32 R35, -RZ, R46.reuse.H0_H0 ;  /* 0x2000002eff237230 */ /* 0x100fe40000004100 */
[----:B0-----:R-:W-:Y:S02]  /*3930*/  HADD2.F32 R33, -RZ, R46.H1_H1 ;  /* 0x3000002eff217230 */ /* 0x001fe40000004100 */
        /* <DEDUP_REMOVED lines=13> */
.L_x_4290:
        /* <DEDUP_REMOVED lines=14> */
.L_x_4292:
[----:B------:R-:W-:Y:S05]  /*3af0*/  BSYNC B0 ;  /* 0x0000000000007941 */ /* 0x000fea0003800000 */
.L_x_4291:
[----:B0-----:R-:W-:Y:S02]  /*3b00*/  HADD2.F32 R37, -RZ, R50.H1_H1 ;  /* 0x30000032ff257230 */ /* 0x001fe40000004100 */
[--C-:B------:R-:W-:Y:S01]  /*3b10*/  FADD.FTZ R35, R35, -R32.reuse ;  /* 0x8000002023237221 */ /* 0x100fe20000010000 */
[----:B------:R-:W-:Y:S02]  /*3b20*/  HADD2.F32 R39, -RZ, R54.H1_H1 ;  /* 0x30000036ff277230 */ /* 0x000fe40000004100 */
[----:B------:R-:W-:Y:S01]  /*3b30*/  FADD.FTZ R33, R33, -R32 ;  /* 0x8000002021217221 */ /* 0x000fe20000010000 */
[----:B------:R-:W-:Y:S01]  /*3b40*/  HADD2.F32 R41, -RZ, R56.H1_H1 ;  /* 0x30000038ff297230 */ /* 0x000fe20000004100 */
[----:B------:R-:W-:Y:S01]  /*3b50*/  ISETP.GE.U32.AND P6, PT, R14, UR12, PT ;  /* 0x0000000c0e007c0c */ /* 0x000fe2000bfc6070 */
[--C-:B------:R-:W-:Y:S01]  /*3b60*/  HADD2.F32 R73, -RZ, R48.reuse.H0_H0 ;  /* 0x20000030ff497230 */ /* 0x100fe20000004100 */
[----:B------:R-:W-:Y:S01]  /*3b70*/  ISETP.GE.U32.AND P1, PT, R15, UR12, PT ;  /* 0x0000000c0f007c0c */ /* 0x000fe2000bf26070 */
[----:B------:R-:W-:Y:S01]  /*3b80*/  HADD2.F32 R31, -RZ, R48.H1_H1 ;  /* 0x30000030ff1f7230 */ /* 0x000fe20000004100 */
[----:B------:R-:W-:Y:S01]  /*3b90*/  ISETP.GE.U32.AND P2, PT, R16, UR12, PT ;  /* 0x0000000c10007c0c */ /* 0x000fe2000bf46070 */
[----:B------:R-:W-:Y:S01]  /*3ba0*/  HADD2.F32 R71, -RZ, R50.H0_H0 ;  /* 0x20000032ff477230 */ /* 0x000fe20000004100 */
[----:B------:R-:W-:Y:S01]  /*3bb0*/  ISETP.GE.U32.AND P3, PT, R17, UR12, PT ;  /* 0x0000000c11007c0c */ /* 0x000fe2000bf66070 */
[----:B------:R-:W-:Y:S01]  /*3bc0*/  HADD2.F32 R69, -RZ, R54.H0_H0 ;  /* 0x20000036ff457230 */ /* 0x000fe20000004100 */
[----:B------:R-:W-:Y:S01]  /*3bd0*/  ISETP.GE.U32.AND P4, PT, R18, UR12, PT ;  /* 0x0000000c12007c0c */ /* 0x000fe2000bf86070 */
[----:B------:R-:W-:-:S02]  /*3be0*/  HADD2.F32 R29, -RZ, R56.H0_H0 ;  /* 0x20000038ff1d7230 */ /* 0x000fc40000004100 */
[--C-:B------:R-:W-:Y:S01]  /*3bf0*/  FADD.FTZ R37, R37, -R32.reuse ;  /* 0x8000002025257221 */ /* 0x100fe20000010000 */
[--C-:B------:R-:W-:Y:S02]  /*3c00*/  HADD2.F32 R75, -RZ, R52.reuse.H0_H0 ;  /* 0x20000034ff4b7230 */ /* 0x100fe40000004100 */
[--C-:B------:R-:W-:Y:S01]  /*3c10*/  FADD.FTZ R39, R39, -R32.reuse ;  /* 0x8000002027277221 */ /* 0x100fe20000010000 */
[----:B------:R-:W-:Y:S02]  /*3c20*/  HADD2.F32 R77, -RZ, R52.H1_H1 ;  /* 0x30000034ff4d7230 */ /* 0x000fe40000004100 */
[--C-:B------:R-:W-:Y:S01]  /*3c30*/  FADD.FTZ R41, R41, -R32.reuse ;  /* 0x8000002029297221 */ /* 0x100fe20000010000 */
[--C-:B------:R-:W-:Y:S02]  /*3c40*/  HADD2.F32 R79, -RZ, R60.reuse.H0_H0 ;  /* 0x2000003cff4f7230 */ /* 0x100fe40000004100 */
[----:B------:R-:W-:Y:S01]  /*3c50*/  FADD.FTZ R73, R73, -R32 ;  /* 0x8000002049497221 */ /* 0x000fe20000010000 */
[----:B------:R-:W-:-:S02]  /*3c60*/  HADD2.F32 R81, -RZ, R60.H1_H1 ;  /* 0x3000003cff517230 */ /* 0x000fc40000004100 */
        /* <DEDUP_REMOVED lines=44> */
[C---:B------:R-:W-:Y:S01]  /*3f30*/  ISETP.GT.U32.OR P6, PT, R0.reuse, 0x27f, P6 ;  /* 0x0000027f0000780c */ /* 0x040fe200037c4470 */
[----:B------:R-:W-:Y:S01]  /*3f40*/  FMUL.FTZ R68, R93, R68 ;  /* 0x000000445d447220 */ /* 0x000fe20000410000 */
[----:B------:R-:W-:Y:S01]  /*3f50*/  ISETP.GT.U32.OR P1, PT, R0, 0x27f, P1 ;  /* 0x0000027f0000780c */ /* 0x000fe20000f24470 */
[----:B------:R-:W-:Y:S01]  /*3f60*/  FFMA.FTZ R48, R26, R29, R24 ;  /* 0x0000001d1a307223 */ /* 0x000fe20000010018 */
[C---:B------:R-:W-:Y:S01]  /*3f70*/  ISETP.GT.U32.OR P2, PT, R0.reuse, 0x27f, P2 ;  /* 0x0000027f0000780c */ /* 0x040fe20001744470 */
[----:B------:R-:W-:Y:S01]  /*3f80*/  FFMA.FTZ R75, R27, R28, R25 ;  /* 0x0000001c1b4b7223 */ /* 0x000fe20000010019 */
        /* <DEDUP_REMOVED lines=13> */
.L_x_4293:
        /* <DEDUP_REMOVED lines=14> */
.L_x_4295:
[----:B------:R-:W-:Y:S05]  /*4140*/  BSYNC B0 ;  /* 0x0000000000007941 */ /* 0x000fea0003800000 */
.L_x_4294:
        /* <DEDUP_REMOVED lines=13> */
.L_x_4296:
[----:B------:R-:W-:Y:S04]  /*4220*/  BSSY B0, `(.L_x_4297) ;  /* 0x000000e000007945 */ /* 0x000fe80003800000 */
[----:B------:R-:W-:Y:S05]  /*4230*/  @P1 BRA `(.L_x_4298) ;  /* 0x0000000000301947 */ /* 0x000fea0003800000 */
[----:B------:R-:W-:Y:S01]  /*4240*/  ULDC.64 UR14, c[0x0][0x270] ;  /* 0x00009c00000e7ab9 */ /* 0x000fe20000000a00 */
[----:B------:R-:W-:Y:S01]  /*4250*/  MOV R28, R64 ;  /* 0x00000040001c7202 */ /* 0x000fe20000000f00 */
[----:B0-----:R-:W-:Y:S01]  /*4260*/  IMAD R30, R45, UR14, RZ ;  /* 0x0000000e2d1e7c24 */ /* 0x001fe2000f8e02ff */
        /* <DEDUP_REMOVED lines=9> */
.L_x_4298:
[----:B------:R-:W-:Y:S05]  /*4300*/  BSYNC B0 ;  /* 0x0000000000007941 */ /* 0x000fea0003800000 */
.L_x_4297:
        /* <DEDUP_REMOVED lines=13> */
.L_x_4299:
        /* <DEDUP_REMOVED lines=10> */
[----:B01----:R-:W-:-:S02]  /*4480*/  LEA R30, P1, R28, UR14, 0x1 ;  /* 0x0000000e1c1e7c11 */ /* 0x003fc4000f8208ff */
[----:B------:R-:W-:-:S04]  /*4490*/  IADD3 R47, R29, R47, RZ ;  /* 0x0000002f1d2f7210 */ /* 0x000fc80007ffe0ff */
[----:B------:R-:W-:-:S05]  /*44a0*/  LEA.HI.X R31, R28, UR15, R47, 0x1, P1 ;  /* 0x0000000f1c1f7c11 */ /* 0x000fca00088f0c2f */
[----:B------:R2:W-:Y:S02]  /*44b0*/  STG.E desc[UR8][R30.64], R71 ;  /* 0x000000471e007986 */ /* 0x0005e4000c101908 */
.L_x_4301:
[----:B------:R-:W-:Y:S05]  /*44c0*/  BSYNC B0 ;  /* 0x0000000000007941 */ /* 0x000fea0003800000 */
.L_x_4300:
        /* <DEDUP_REMOVED lines=13> */
.L_x_4302:
[----:B------:R-:W-:Y:S04]  /*45a0*/  BSSY B0, `(.L_x_4303) ;  /* 0x000000e000007945 */ /* 0x000fe80003800000 */
[----:B------:R-:W-:Y:S05]  /*45b0*/  @P3 BRA `(.L_x_4304) ;  /* 0x0000000000303947 */ /* 0x000fea0003800000 */
[----:B------:R-:W-:Y:S01]  /*45c0*/  ULDC.64 UR14, c[0x0][0x270] ;  /* 0x00009c00000e7ab9 */ /* 0x000fe20000000a00 */
[----:B------:R-:W-:Y:S01]  /*45d0*/  MOV R28, R64 ;  /* 0x00000040001c7202 */ /* 0x000fe20000000f00 */
[----:B012---:R-:W-:Y:S01]  /*45e0*/  IMAD R30, R49, UR14, RZ ;  /* 0x0000000e311e7c24 */ /* 0x007fe2000f8e02ff */
        /* <DEDUP_REMOVED lines=9> */
.L_x_4304:
[----:B------:R-:W-:Y:S05]  /*4680*/  BSYNC B0 ;  /* 0x0000000000007941 */ /* 0x000fea0003800000 */
.L_x_4303:
        /* <DEDUP_REMOVED lines=13> */
.L_x_4305:
[----:B------:R-:W-:Y:S04]  /*4760*/  BSSY B0, `(.L_x_4306) ;  /* 0x000000e000007945 */ /* 0x000fe80003800000 */
[----:B------:R-:W-:Y:S05]  /*4770*/  @P4 BRA `(.L_x_4307) ;  /* 0x0000000000304947 */ /* 0x000fea0003800000 */
[----:B------:R-:W-:Y:S01]  /*4780*/  ULDC.64 UR14, c[0x0][0x270] ;  /* 0x00009c00000e7ab9 */ /* 0x000fe20000000a00 */
[----:B0123--:R-:W-:Y:S01]  /*4790*/  MOV R30, R64 ;  /* 0x00000040001e7202 */ /* 0x00ffe20000000f00 */
        /* <DEDUP_REMOVED lines=10> */
.L_x_4307:
[----:B------:R-:W-:Y:S05]  /*4840*/  BSYNC B0 ;  /* 0x0000000000007941 */ /* 0x000fea0003800000 */
.L_x_4306:
        /* <DEDUP_REMOVED lines=17> */
[--C-:B----4-:R-:W-:Y:S01]  /*4960*/  FFMA.FTZ R29, R27, R68, R25.reuse ;  /* 0x000000441b1d7223 */ /* 0x110fe20000010019 */
        /* <DEDUP_REMOVED lines=10> */
[----:B------:R-:W4:Y:S08]  /*4a10*/  MUFU.EX2 R25, R25 ;  /* 0x0000001900197308 */ /* 0x000f300000000800 */
[----:B------:R-:W5:Y:S01]  /*4a20*/  MUFU.EX2 R27, R27 ;  /* 0x0000001b001b7308 */ /* 0x000f620000000800 */
[----:B----4-:R-:W-:-:S07]  /*4a30*/  FADD.FTZ R26, R25, 1 ;  /* 0x3f800000191a7421 */ /* 0x010fce0000010000 */
[----:B------:R-:W4:Y:S01]  /*4a40*/  MUFU.RCP R26, R26 ;  /* 0x0000001a001a7308 */ /* 0x000f220000001000 */
[----:B-----5:R-:W-:-:S07]  /*4a50*/  FADD.FTZ R28, R27, 1 ;  /* 0x3f8000001b1c7421 */ /* 0x020fce0000010000 */
[----:B0123--:R-:W0:Y:S01]  /*4a60*/  MUFU.RCP R31, R28 ;  /* 0x0000001c001f7308 */ /* 0x00fe220000001000 */
[----:B----4-:R-:W-:Y:S01]  /*4a70*/  FMUL.FTZ R41, R41, R26 ;  /* 0x0000001a29297220 */ /* 0x010fe20000410000 */
[----:B0-----:R-:W-:-:S07]  /*4a80*/  FMUL.FTZ R32, R32, R31 ;  /* 0x0000001f20207220 */ /* 0x001fce0000410000 */
.L_x_4308:
        /* <DEDUP_REMOVED lines=8> */
[----:B0123--:R-:W-:Y:S01]  /*4b10*/  IMAD.WIDE.U32 R30, R19, UR12, R26 ;  /* 0x0000000c131e7c25 */ /* 0x00ffe2000f8e001a */
[----:B------:R-:W-:Y:S02]  /*4b20*/  ULDC.64 UR12, c[0x0][0x210] ;  /* 0x00008400000c7ab9 */ /* 0x000fe40000000a00 */
[----:B------:R-:W-:-:S02]  /*4b30*/  LEA R26, P6, R30, UR12, 0x1 ;  /* 0x0000000c1e1a7c11 */ /* 0x000fc4000f8c08ff */
[----:B------:R-:W-:-:S04]  /*4b40*/  IADD3 R25, R31, R25, RZ ;  /* 0x000000191f197210 */ /* 0x000fc80007ffe0ff */
[----:B------:R-:W-:-:S05]  /*4b50*/  LEA.HI.X R27, R30, UR13, R25, 0x1, P6 ;  /* 0x0000000d1e1b7c11 */ /* 0x000fca000b0f0c19 */
[----:B------:R4:W-:Y:S02]  /*4b60*/  STG.E desc[UR8][R26.64], R41 ;  /* 0x000000291a007986 */ /* 0x0009e4000c101908 */
.L_x_4310:
[----:B------:R-:W-:Y:S05]  /*4b70*/  BSYNC B0 ;  /* 0x0000000000007941 */ /* 0x000fea0003800000 */
.L_x_4309:
[----:B------:R-:W-:Y:S05]  /*4b80*/  @!P5 BRA `(.L_x_4311) ;  /* 0x000000000028d947 */ /* 0x000fea0003800000 */
[----:B------:R-:W-:Y:S01]  /*4b90*/  FMUL.FTZ R25, R39, -1.4426950216293334961 ;  /* 0xbfb8aa3b27197820 */ /* 0x000fe20000410000 */
[----:B----4-:R-:W-:-:S05]  /*4ba0*/  FMUL.FTZ R27, R38, -1.4426950216293334961 ;  /* 0xbfb8aa3b261b7820 */ /* 0x010fca0000410000 */
        /* <DEDUP_REMOVED lines=8> */
.L_x_4311:
[----:B------:R-:W-:Y:S04]  /*4c30*/  BSSY B0, `(.L_x_4312) ;  /* 0x000000e000007945 */ /* 0x000fe80003800000 */
[----:B------:R-:W-:Y:S05]  /*4c40*/  @P1 BRA `(.L_x_4313) ;  /* 0x0000000000301947 */ /* 0x000fea0003800000 */
[----:B------:R-:W-:Y:S01]  /*4c50*/  ULDC.64 UR12, c[0x0][0x270] ;  /* 0x00009c00000c7ab9 */ /* 0x000fe20000000a00 */
[----:B----4-:R-:W-:Y:S01]  /*4c60*/  MOV R26, R64 ;  /* 0x00000040001a7202 */ /* 0x010fe20000000f00 */
        /* <DEDUP_REMOVED lines=10> */
.L_x_4313:
[----:B------:R-:W-:Y:S05]  /*4d10*/  BSYNC B0 ;  /* 0x0000000000007941 */ /* 0x000fea0003800000 */
.L_x_4312:
[----:B------:R-:W-:Y:S05]  /*4d20*/  @!P5 BRA `(.L_x_4314) ;  /* 0x000000000028d947 */ /* 0x000fea0003800000 */
[----:B------:R-:W-:Y:S01]  /*4d30*/  FMUL.FTZ R25, R37, -1.4426950216293334961 ;  /* 0xbfb8aa3b25197820 */ /* 0x000fe20000410000 */
[----:B0---4-:R-:W-:-:S05]  /*4d40*/  FMUL.FTZ R27, R36, -1.4426950216293334961 ;  /* 0xbfb8aa3b241b7820 */ /* 0x011fca0000410000 */
[----:B------:R-:W0:Y:S08]  /*4d50*/  MUFU.EX2 R25, R25 ;  /* 0x0000001900197308 */ /* 0x000e300000000800 */
[----:B------:R-:W4:Y:S01]  /*4d60*/  MUFU.EX2 R27, R27 ;  /* 0x0000001b001b7308 */ /* 0x000f220000000800 */
[----:B0-----:R-:W-:-:S07]  /*4d70*/  FADD.FTZ R26, R25, 1 ;  /* 0x3f800000191a7421 */ /* 0x001fce0000010000 */
[----:B------:R-:W0:Y:S01]  /*4d80*/  MUFU.RCP R26, R26 ;  /* 0x0000001a001a7308 */ /* 0x000e220000001000 */
[----:B----4-:R-:W-:-:S07]  /*4d90*/  FADD.FTZ R28, R27, 1 ;  /* 0x3f8000001b1c7421 */ /* 0x010fce0000010000 */
[----:B-123--:R-:W1:Y:S01]  /*4da0*/  MUFU.RCP R31, R28 ;  /* 0x0000001c001f7308 */ /* 0x00ee620000001000 */
[----:B0-----:R-:W-:Y:S01]  /*4db0*/  FMUL.FTZ R37, R37, R26 ;  /* 0x0000001a25257220 */ /* 0x001fe20000410000 */
[----:B-1----:R-:W-:-:S07]  /*4dc0*/  FMUL.FTZ R36, R36, R31 ;  /* 0x0000001f24247220 */ /* 0x002fce0000410000 */
.L_x_4314:
[----:B------:R-:W-:Y:S04]  /*4dd0*/  BSSY B0, `(.L_x_4315) ;  /* 0x000000e000007945 */ /* 0x000fe80003800000 */
[----:B------:R-:W-:Y:S05]  /*4de0*/  @P2 BRA `(.L_x_4316) ;  /* 0x0000000000302947 */ /* 0x000fea0003800000 */
[----:B------:R-:W-:Y:S01]  /*4df0*/  ULDC.64 UR12, c[0x0][0x270] ;  /* 0x00009c00000c7ab9 */ /* 0x000fe20000000a00 */
[----:B0---4-:R-:W-:Y:S01]  /*4e00*/  MOV R26, R64 ;  /* 0x00000040001a7202 */ /* 0x011fe20000000f00 */
[----:B------:R-:W-:Y:S01]  /*4e10*/  IMAD R28, R53, UR12, RZ ;  /* 0x0000000c351c7c24 */ /* 0x000fe2000f8e02ff */
[----:B------:R-:W-:Y:S02]  /*4e20*/  MOV R27, R67 ;  /* 0x00000043001b7202 */ /* 0x000fe40000000f00 */
[----:B------:R-:W-:Y:S01]  /*4e30*/  F2FP.F16.F32.PACK_AB R37, R36, R37 ;  /* 0x000000252425723e */ /* 0x000fe200000000ff */
[C---:B------:R-:W-:Y:S02]  /*4e40*/  IMAD R25, R21.reuse, UR13, R28 ;  /* 0x0000000d15197c24 */ /* 0x040fe4000f8e021c */
[----:B-123--:R-:W-:Y:S01]  /*4e50*/  IMAD.WIDE.U32 R30, R21, UR12, R26 ;  /* 0x0000000c151e7c25 */ /* 0x00efe2000f8e001a */
[----:B------:R-:W-:Y:S02]  /*4e60*/  ULDC.64 UR12, c[0x0][0x210] ;  /* 0x00008400000c7ab9 */ /* 0x000fe40000000a00 */
[----:B------:R-:W-:-:S02]  /*4e70*/  LEA R26, P1, R30, UR12, 0x1 ;  /* 0x0000000c1e1a7c11 */ /* 0x000fc4000f8208ff */
[----:B------:R-:W-:-:S04]  /*4e80*/  IADD3 R25, R31, R25, RZ ;  /* 0x000000191f197210 */ /* 0x000fc80007ffe0ff */
[----:B------:R-:W-:-:S05]  /*4e90*/  LEA.HI.X R27, R30, UR13, R25, 0x1, P1 ;  /* 0x0000000d1e1b7c11 */ /* 0x000fca00088f0c19 */
[----:B------:R0:W-:Y:S02]  /*4ea0*/  STG.E desc[UR8][R26.64], R37 ;  /* 0x000000251a007986 */ /* 0x0001e4000c101908 */
.L_x_4316:
[----:B------:R-:W-:Y:S05]  /*4eb0*/  BSYNC B0 ;  /* 0x0000000000007941 */ /* 0x000fea0003800000 */
.L_x_4315:
        /* <DEDUP_REMOVED lines=11> */
.L_x_4317:
        /* <DEDUP_REMOVED lines=14> */
.L_x_4319:
[----:B------:R-:W-:Y:S05]  /*5050*/  BSYNC B0 ;  /* 0x0000000000007941 */ /* 0x000fea0003800000 */
.L_x_4318:
[----:B------:R-:W-:Y:S05]  /*5060*/  @!P5 BRA `(.L_x_4320) ;  /* 0x000000000028d947 */ /* 0x000fea0003800000 */
[----:B------:R-:W-:Y:S01]  /*5070*/  FMUL.FTZ R28, R29, -1.4426950216293334961 ;  /* 0xbfb8aa3b1d1c7820 */ /* 0x000fe20000410000 */
[----:B------:R-:W-:-:S05]  /*5080*/  FMUL.FTZ R25, R24, -1.4426950216293334961 ;  /* 0xbfb8aa3b18197820 */ /* 0x000fca0000410000 */
[----:B------:R-:W0:Y:S08]  /*5090*/  MUFU.EX2 R28, R28 ;  /* 0x0000001c001c7308 */ /* 0x000e300000000800 */
[----:B------:R-:W4:Y:S01]  /*50a0*/  MUFU.EX2 R25, R25 ;  /* 0x0000001900197308 */ /* 0x000f220000000800 */
[----:B0123--:R-:W-:-:S07]  /*50b0*/  FADD.FTZ R30, R28, 1 ;  /* 0x3f8000001c1e7421 */ /* 0x00ffce0000010000 */
[----:B------:R-:W0:Y:S01]  /*50c0*/  MUFU.RCP R30, R30 ;  /* 0x0000001e001e7308 */ /* 0x000e220000001000 */
[----:B----4-:R-:W-:-:S07]  /*50d0*/  FADD.FTZ R26, R25, 1 ;  /* 0x3f800000191a7421 */ /* 0x010fce0000010000 */
[----:B------:R-:W1:Y:S01]  /*50e0*/  MUFU.RCP R27, R26 ;  /* 0x0000001a001b7308 */ /* 0x000e620000001000 */
[----:B0-----:R-:W-:Y:S01]  /*50f0*/  FMUL.FTZ R29, R29, R30 ;  /* 0x0000001e1d1d7220 */ /* 0x001fe20000410000 */
[----:B-1----:R-:W-:-:S07]  /*5100*/  FMUL.FTZ R24, R24, R27 ;  /* 0x0000001b18187220 */ /* 0x002fce0000410000 */
.L_x_4320:
[----:B------:R-:W-:Y:S04]  /*5110*/  BSSY B0, `(.L_x_4321) ;  /* 0x000000d000007945 */ /* 0x000fe80003800000 */
[----:B------:R-:W-:Y:S05]  /*5120*/  @P4 BRA `(.L_x_4322) ;  /* 0x00000000002c4947 */ /* 0x000fea0003800000 */
[----:B------:R-:W-:Y:S01]  /*5130*/  ULDC.64 UR12, c[0x0][0x270] ;  /* 0x00009c00000c7ab9 */ /* 0x000fe20000000a00 */
[----:B------:R-:W-:Y:S01]  /*5140*/  MOV R65, R67 ;  /* 0x0000004300417202 */ /* 0x000fe20000000f00 */
[----:B0---4-:R-:W-:Y:S01]  /*5150*/  IMAD R26, R61, UR12, RZ ;  /* 0x0000000c3d1a7c24 */ /* 0x011fe2000f8e02ff */
        /* <DEDUP_REMOVED lines=8> */
.L_x_4322:
[----:B------:R-:W-:Y:S05]  /*51e0*/  BSYNC B0 ;  /* 0x0000000000007941 */ /* 0x000fea0003800000 */
.L_x_4321:
[----:B------:R-:W5:Y:S01]  /*51f0*/  LDC R25, c[0x0][0x10] ;  /* 0x00000400ff197b82 */ /* 0x000f620000000800 */
[----:B------:R-:W-:Y:S02]  /*5200*/  IADD3 R6, R6, 0x1, RZ ;  /* 0x0000000106067810 */ /* 0x000fe40007ffe0ff */
[----:B-----5:R-:W-:-:S04]  /*5210*/  IADD3 R4, R25, R4, RZ ;  /* 0x0000000419047210 */ /* 0x020fc80007ffe0ff */
[----:B------:R-:W-:-:S13]  /*5220*/  ISETP.GE.AND P1, PT, R4, UR4, PT ;  /* 0x0000000404007c0c */ /* 0x000fda000bf26270 */
[----:B------:R-:W-:Y:S05]  /*5230*/  @!P1 BRA `(.L_x_4323) ;  /* 0xffffffb0002c9947 */ /* 0x000fea000383ffff */
[----:B------:R-:W-:Y:S05]  /*5240*/  EXIT ;  /* 0x000000000000794d */ /* 0x000fea0003800000 */
.L_x_4324:
        /* <DEDUP_REMOVED lines=11> */
.L_x_5619:


//--------------------- .text._Z35group_norm_nhwc_fwd_one_pass_kernelI11Fp16IOFp32WLi256ELi160ELi640EEv26Group_norm_nhwc_fwd_params --------------------------
	.section	.text._Z35group_norm_nhwc_fwd_one_pass_kernelI11Fp16IOFp32WLi256ELi160ELi640EEv26Group_norm_nhwc_fwd_params,"ax",@progbits
	.align	128
        .global         _Z35group_norm_nhwc_fwd_one_pass_kernelI11Fp16IOFp32WLi256ELi160ELi640EEv26Group_norm_nhwc_fwd_params
        .type           _Z35group_norm_nhwc_fwd_one_pass_kernelI11Fp16IOFp32WLi256ELi160ELi640EEv26Group_norm_nhwc_fwd_params,@function
        .size           _Z35group_norm_nhwc_fwd_one_pass_kernelI11Fp16IOFp32WLi256ELi160ELi640EEv26Group_norm_nhwc_fwd_params,(.L_x_5620 - _Z35group_norm_nhwc_fwd_one_pass_kernelI11Fp16IOFp32WLi256ELi160ELi640EEv26Group_norm_nhwc_fwd_params)
        .other          _Z35group_norm_nhwc_fwd_one_pass_kernelI11Fp16IOFp32WLi256ELi160ELi640EEv26Group_norm_nhwc_fwd_params,@"STO_CUDA_ENTRY STV_DEFAULT"
_Z35group_norm_nhwc_fwd_one_pass_kernelI11Fp16IOFp32WLi256ELi160ELi640EEv26Group_norm_nhwc_fwd_params:
.text._Z35group_norm_nhwc_fwd_one_pass_kernelI11Fp16IOFp32WLi256ELi160ELi640EEv26Group_norm_nhwc_fwd_params:
        /* <DEDUP_REMOVED lines=12> */
[----:B------:R-:W-:-:S05]  /*00c0*/  UMOV UR4, URZ ;  /* 0x0000003f00047c82 */ /* 0x000fca0008000000 */
[----:B------:R-:W1:Y:S01]  /*00d0*/  LDC R58, c[0x0][0x294] ;  /* 0x0000a500ff3a7b82 */ /* 0x000e620000000800 */
[----:B0-----:R-:W-:-:S05]  /*00e0*/  IMAD.WIDE.U32 R2, R0, -0x33333333, RZ ;  /* 0xcccccccd00027825 */ /* 0x001fca00078e00ff */
[----:B------:R-:W-:Y:S01]  /*00f0*/  SHF.R.U32.HI R59, RZ, 0x6, R3 ;  /* 0x00000006ff3b7819 */ /* 0x000fe20000011603 */
[----:B------:R-:W0:Y:S04]  /*0100*/  S2R R2, SR_LANEID ;  /* 0x0000000000027919 */ /* 0x000e280000000000 */
[----:B-1----:R-:W-:Y:S02]  /*0110*/  IMAD R58, R58, UR9, R59 ;  /* 0x000000093a3a7c24 */ /* 0x002fe4000f8e023b */
[----:B------:R-:W-:-:S03]  /*0120*/  IMAD R59, R59, -0x50, R0 ;  /* 0xffffffb03b3b7824 */ /* 0x000fc600078e0200 */
[C---:B------:R-:W-:Y:S02]  /*0130*/  ISETP.GE.U32.AND P0, PT, R58.reuse, UR10, PT ;  /* 0x0000000a3a007c0c */ /* 0x040fe4000bf06070 */
[----:B------:R-:W-:Y:S02]  /*0140*/  SHF.R.S32.HI R3, RZ, 0x1f, R58 ;  /* 0x0000001fff037819 */ /* 0x000fe4000001143a */
[----:B------:R-:W-:Y:S02]  /*0150*/  SHF.L.U32 R59, R59, 0x1, RZ ;  /* 0x000000013b3b7819 */ /* 0x000fe400000006ff */
[----:B------:R-:W-:Y:S01]  /*0160*/  ISETP.GE.AND.EX P0, PT, R3, UR11, PT, P0 ;  /* 0x0000000b03007c0c */ /* 0x000fe2000bf06300 */
[----:B------:R-:W-:Y:S01]  /*0170*/  ULDC.64 UR10, c[0x0][0x208] ;  /* 0x00008200000a7ab9 */ /* 0x000fe20000000a00 */
        /* <DEDUP_REMOVED lines=12> */
[C---:B------:R-:W-:Y:S02]  /*0240*/  IADD3 R15, R58.reuse, 0x60, RZ ;  /* 0x000000603a0f7810 */ /* 0x040fe40007ffe0ff */
[----:B0-----:R-:W-:-:S07]  /*0250*/  IADD3 R16, R58, 0xb0, RZ ;  /* 0x000000b03a107810 */ /* 0x001fce0007ffe0ff */
.L_x_4430:
[----:B0-23--:R-:W0:Y:S01]  /*0260*/  LDC R23, c[0x0][0x288] ;  /* 0x0000a200ff177b82 */ /* 0x00de220000000800 */
[----:B------:R-:W-:Y:S01]  /*0270*/  IABS R22, UR6 ;  /* 0x0000000600167c13 */ /* 0x000fe20008000000 */
[----:B------:R-:W-:Y:S01]  /*0280*/  ULDC.64 UR16, c[0x0][0x278] ;  /* 0x00009e0000107ab9 */ /* 0x000fe20000000a00 */
[----:B------:R-:W-:Y:S01]  /*0290*/  ULDC.64 UR14, c[0x0][0x280] ;  /* 0x0000a000000e7ab9 */ /* 0x000fe20000000a00 */
[----:B------:R-:W-:Y:S01]  /*02a0*/  ISETP.GE.U32.AND P3, PT, R4, UR16, PT ;  /* 0x0000001004007c0c */ /* 0x000fe2000bf66070 */
[----:B------:R-:W-:Y:S01]  /*02b0*/  HFMA2.MMA R36, -RZ, RZ, 0, 0 ;  /* 0x00000000ff247435 */ /* 0x000fe200000001ff */
[----:B------:R-:W-:Y:S02]  /*02c0*/  SHF.R.S32.HI R37, RZ, 0x1f, R6 ;  /* 0x0000001fff257819 */ /* 0x000fe40000011406 */
[----:B-1----:R-:W1:Y:S01]  /*02d0*/  @P0 LDC.64 R28, c[0x0][0x270] ;  /* 0x00009c00ff1c0b82 */ /* 0x002e620000000a00 */
[----:B------:R-:W-:-:S07]  /*02e0*/  SHF.R.S32.HI R39, RZ, 0x1f, R7 ;  /* 0x0000001fff277819 */ /* 0x000fce0000011407 */
[----:B------:R-:W2:Y:S01]  /*02f0*/  @P0 LDC.64 R34, c[0x0][0x220] ;  /* 0x00008800ff220b82 */ /* 0x000ea20000000a00 */
[----:B0-----:R-:W-:-:S04]  /*0300*/  IABS R20, R23 ;  /* 0x0000001700147213 */ /* 0x001fc80000000000 */
[----:B------:R-:W0:Y:S08]  /*0310*/  I2F.RP R17, R20 ;  /* 0x0000001400117306 */ /* 0x000e300000209400 */
[----:B0-----:R-:W0:Y:S02]  /*0320*/  MUFU.RCP R17, R17 ;  /* 0x0000001100117308 */ /* 0x001e240000001000 */
[----:B0---4-:R-:W-:-:S06]  /*0330*/  IADD3 R18, R17, 0xffffffe, RZ ;  /* 0x0ffffffe11127810 */ /* 0x011fcc0007ffe0ff */
[----:B------:R0:W3:Y:S02]  /*0340*/  F2I.FTZ.U32.TRUNC.NTZ R19, R18 ;  /* 0x0000001200137305 */ /* 0x0000e4000021f000 */
[----:B0-----:R-:W-:Y:S01]  /*0350*/  HFMA2.MMA R18, -RZ, RZ, 0, 0 ;  /* 0x00000000ff127435 */ /* 0x001fe200000001ff */
        /* <DEDUP_REMOVED lines=11> */
[C---:B------:R-:W-:Y:S02]  /*0410*/  LOP3.LUT R17, R23.reuse, UR6, RZ, 0x3c, !PT ;  /* 0x0000000617117c12 */ /* 0x040fe4000f8e3cff */
[----:B------:R-:W-:Y:S02]  /*0420*/  ISETP.NE.AND P2, PT, R23, RZ, PT ;  /* 0x000000ff1700720c */ /* 0x000fe40003f45270 */
[----:B------:R-:W-:-:S02]  /*0430*/  ISETP.GE.AND P4, PT, R17, RZ, PT ;  /* 0x000000ff1100720c */ /* 0x000fc40003f86270 */
[----:B------:R-:W-:-:S04]  /*0440*/  SHF.R.S32.HI R17, RZ, 0x1f, R4 ;  /* 0x0000001fff117819 */ /* 0x000fc80000011404 */
[----:B------:R-:W-:Y:S02]  /*0450*/  ISETP.GE.AND.EX P3, PT, R17, UR17, PT, P3 ;  /* 0x0000001111007c0c */ /* 0x000fe4000bf66330 */
[----:B------:R-:W-:Y:S02]  /*0460*/  @P1 IADD3 R19, R19, 0x1, RZ ;  /* 0x0000000113131810 */ /* 0x000fe40007ffe0ff */
[----:B------:R-:W-:Y:S02]  /*0470*/  ISETP.GT.U32.OR P3, PT, R0, 0x27f, P3 ;  /* 0x0000027f0000780c */ /* 0x000fe40001f64470 */
[----:B------:R-:W-:Y:S02]  /*0480*/  MOV R21, R19 ;  /* 0x0000001300157202 */ /* 0x000fe40000000f00 */
[----:B------:R-:W-:Y:S02]  /*0490*/  SHF.R.S32.HI R19, RZ, 0x1f, R5 ;  /* 0x0000001fff137819 */ /* 0x000fe40000011405 */
[----:B------:R-:W-:-:S02]  /*04a0*/  @!P4 IADD3 R21, -R21, RZ, RZ ;  /* 0x000000ff1515c210 */ /* 0x000fc40007ffe1ff */
[----:B------:R-:W-:Y:S02]  /*04b0*/  @!P2 LOP3.LUT R21, RZ, R23, RZ, 0x33, !PT ;  /* 0x00000017ff15a212 */ /* 0x000fe400078e33ff */
[----:B------:R-:W-:Y:S02]  /*04c0*/  ISETP.GE.U32.AND P4, PT, R5, UR16, PT ;  /* 0x0000001005007c0c */ /* 0x000fe4000bf86070 */
[----:B------:R-:W-:Y:S01]  /*04d0*/  IADD3 R18, -R21, RZ, RZ ;  /* 0x000000ff15127210 */ /* 0x000fe20007ffe1ff */
[----:B------:R-:W0:Y:S01]  /*04e0*/  @!P3 LDC.64 R30, c[0x0][0x270] ;  /* 0x00009c00ff1ebb82 */ /* 0x000e220000000a00 */
[----:B------:R-:W-:Y:S02]  /*04f0*/  ISETP.GE.AND.EX P4, PT, R19, UR17, PT, P4 ;  /* 0x0000001113007c0c */ /* 0x000fe4000bf86340 */
[----:B------:R-:W-:Y:S01]  /*0500*/  SHF.R.S32.HI R20, RZ, 0x1f, R21 ;  /* 0x0000001fff147819 */ /* 0x000fe20000011415 */
[----:B------:R-:W-:Y:S01]  /*0510*/  IMAD R18, R23, R18, UR6 ;  /* 0x0000000617127e24 */ /* 0x000fe2000f8e0212 */
[----:B------:R-:W-:-:S02]  /*0520*/  ISETP.GT.U32.OR P4, PT, R0, 0x27f, P4 ;  /* 0x0000027f0000780c */ /* 0x000fc40002784470 */
[----:B------:R-:W-:Y:S01]  /*0530*/  SHF.R.S32.HI R23, RZ, 0x1f, R59 ;  /* 0x0000001fff177819 */ /* 0x000fe2000001143b */
[----:B------:R-:W-:Y:S01]  /*0540*/  IMAD R18, R18, 0xa0, RZ ;  /* 0x000000a012127824 */ /* 0x000fe200078e02ff */
[----:B------:R-:W-:Y:S01]  /*0550*/  ISETP.GE.U32.AND P1, PT, R6, UR16, PT ;  /* 0x0000001006007c0c */ /* 0x000fe2000bf26070 */
[----:B------:R-:W-:Y:S01]  /*0560*/  IMAD R20, R20, UR14, RZ ;  /* 0x0000000e14147c24 */ /* 0x000fe2000f8e02ff */
[----:B------:R-:W3:Y:S02]  /*0570*/  @!P3 LDC.64 R40, c[0x0][0x220] ;  /* 0x00008800ff28bb82 */ /* 0x000ee40000000a00 */
[----:B------:R-:W-:Y:S01]  /*0580*/  IADD3 R86, P2, R59, R18, RZ ;  /* 0x000000123b567210 */ /* 0x000fe20007f5e0ff */
[----:B------:R-:W-:Y:S01]  /*0590*/  IMAD R89, R21, UR15, R20 ;  /* 0x0000000f15597c24 */ /* 0x000fe2000f8e0214 */
[----:B------:R-:W-:Y:S01]  /*05a0*/  ISETP.GE.AND.EX P1, PT, R37, UR17, PT, P1 ;  /* 0x0000001125007c0c */ /* 0x000fe2000bf26310 */
[----:B-1----:R-:W-:Y:S01]  /*05b0*/  @P0 IMAD R20, R3, R28, RZ ;  /* 0x0000001c03140224 */ /* 0x002fe200078e02ff */
[----:B------:R-:W-:-:S02]  /*05c0*/  LEA.HI.X.SX32 R87, R18, R23, 0x1, P2 ;  /* 0x0000001712577211 */ /* 0x000fc400010f0eff */
[----:B------:R-:W1:Y:S01]  /*05d0*/  @!P4 LDC.64 R26, c[0x0][0x270] ;  /* 0x00009c00ff1acb82 */ /* 0x000e620000000a00 */
[----:B------:R-:W-:Y:S01]  /*05e0*/  ISETP.GT.U32.OR P1, PT, R0, 0x27f, P1 ;  /* 0x0000027f0000780c */ /* 0x000fe20000f24470 */
[----:B------:R-:W-:Y:S01]  /*05f0*/  @P0 IMAD R29, R58, R29, R20 ;  /* 0x0000001d3a1d0224 */ /* 0x000fe200078e0214 */
[----:B------:R-:W-:Y:S01]  /*0600*/  ISETP.GE.U32.AND P2, PT, R7, UR16, PT ;  /* 0x0000001007007c0c */ /* 0x000fe2000bf46070 */
[----:B------:R-:W-:-:S03]  /*0610*/  IMAD.WIDE.U32 R86, R21, UR14, R86 ;  /* 0x0000000e15567c25 */ /* 0x000fc6000f8e0056 */
[----:B------:R-:W-:Y:S01]  /*0620*/  ISETP.GE.AND.EX P2, PT, R39, UR17, PT, P2 ;  /* 0x0000001127007c0c */ /* 0x000fe2000bf46320 */
[----:B0-----:R-:W-:Y:S01]  /*0630*/  @!P3 IMAD R20, R17, R30, RZ ;  /* 0x0000001e1114b224 */ /* 0x001fe200078e02ff */
[----:B------:R-:W-:Y:S01]  /*0640*/  IADD3 R89, R87, R89, RZ ;  /* 0x0000005957597210 */ /* 0x000fe20007ffe0ff */
[----:B------:R-:W0:Y:S01]  /*0650*/  @!P4 LDC.64 R22, c[0x0][0x220] ;  /* 0x00008800ff16cb82 */ /* 0x000e220000000a00 */
[-C--:B------:R-:W-:Y:S01]  /*0660*/  @P0 MOV R88, R86.reuse ;  /* 0x0000005600580202 */ /* 0x080fe20000000f00 */
[----:B------:R-:W-:Y:S01]  /*0670*/  @!P3 IMAD R31, R4, R31, R20 ;  /* 0x0000001f041fb224 */ /* 0x000fe200078e0214 */
[----:B------:R-:W-:Y:S02]  /*0680*/  @!P3 MOV R32, R86 ;  /* 0x000000560020b202 */ /* 0x000fe40000000f00 */
[----:B------:R-:W-:Y:S01]  /*0690*/  @!P3 MOV R33, R89 ;  /* 0x000000590021b202 */ /* 0x000fe20000000f00 */
[----:B------:R-:W-:Y:S01]  /*06a0*/  @P0 IMAD.WIDE.U32 R24, R58, R28, R88 ;  /* 0x0000001c3a180225 */ /* 0x000fe200078e0058 */
[----:B------:R-:W-:Y:S01]  /*06b0*/  ISETP.GT.U32.OR P2, PT, R0, 0x27f, P2 ;  /* 0x0000027f0000780c */ /* 0x000fe20001744470 */
[----:B------:R-:W4:Y:S02]  /*06c0*/  @!P1 LDC.64 R20, c[0x0][0x270] ;  /* 0x00009c00ff149b82 */ /* 0x000f240000000a00 */
[----:B------:R-:W-:Y:S01]  /*06d0*/  @!P3 IMAD.WIDE.U32 R32, R4, R30, R32 ;  /* 0x0000001e0420b225 */ /* 0x000fe200078e0020 */
[----:B------:R-:W-:-:S02]  /*06e0*/  @P0 IADD3 R29, R25, R29, RZ ;  /* 0x0000001d191d0210 */ /* 0x000fc40007ffe0ff */
[----:B--2---:R-:W-:Y:S01]  /*06f0*/  @P0 LEA R30, P5, R24, R34, 0x1 ;  /* 0x00000022181e0211 */ /* 0x004fe200078a08ff */
[----:B-1----:R-:W-:Y:S01]  /*0700*/  @!P4 IMAD R34, R19, R26, RZ ;  /* 0x0000001a1322c224 */ /* 0x002fe200078e02ff */
[----:B------:R-:W-:Y:S02]  /*0710*/  @!P3 IADD3 R25, R33, R31, RZ ;  /* 0x0000001f2119b210 */ /* 0x000fe40007ffe0ff */
[----:B---3--:R-:W-:Y:S02]  /*0720*/  @!P3 LEA R28, P6, R32, R40, 0x1 ;  /* 0x00000028201cb211 */ /* 0x008fe400078c08ff */
[----:B------:R-:W-:Y:S01]  /*0730*/  @P0 LEA.HI.X R31, R24, R35, R29, 0x1, P5 ;  /* 0x00000023181f0211 */ /* 0x000fe200028f0c1d */
[----:B------:R-:W-:Y:S01]  /*0740*/  @!P4 IMAD R35, R5, R27, R34 ;  /* 0x0000001b0523c224 */ /* 0x000fe200078e0222 */
[----:B------:R-:W-:Y:S02]  /*0750*/  @!P3 LEA.HI.X R29, R32, R41, R25, 0x1, P6 ;  /* 0x00000029201db211 */ /* 0x000fe400030f0c19 */
[----:B------:R-:W1:Y:S01]  /*0760*/  @!P2 LDC.64 R24, c[0x0][0x270] ;  /* 0x00009c00ff18ab82 */ /* 0x000e620000000a00 */
[----:B------:R-:W-:-:S02]  /*0770*/  @!P4 MOV R32, R86 ;  /* 0x000000560020c202 */ /* 0x000fc40000000f00 */
[----:B------:R-:W-:Y:S01]  /*0780*/  @!P4 MOV R33, R89 ;  /* 0x000000590021c202 */ /* 0x000fe20000000f00 */
[----:B------:R1:W2:Y:S01]  /*0790*/  @!P3 LDG.E R36, desc[UR10][R28.64] ;  /* 0x0000000a1c24b981 */ /* 0x0002a2000c1e1900 */
[----:B------:R-:W-:Y:S02]  /*07a0*/  SHF.R.S32.HI R41, RZ, 0x1f, R8 ;  /* 0x0000001fff297819 */ /* 0x000fe40000011408 */
[----:B------:R-:W-:Y:S01]  /*07b0*/  ISETP.GE.U32.AND P6, PT, R8, UR16, PT ;  /* 0x0000001008007c0c */ /* 0x000fe2000bfc6070 */
[----:B------:R-:W-:Y:S02]  /*07c0*/  @!P4 IMAD.WIDE.U32 R32, R5, R26, R32 ;  /* 0x0000001a0520c225 */ /* 0x000fe400078e0020 */
[----:B------:R-:W3:Y:S01]  /*07d0*/  @!P1 LDC.64 R26, c[0x0][0x220] ;  /* 0x00008800ff1a9b82 */ /* 0x000ee20000000a00 */
[----:B------:R-:W-:Y:S01]  /*07e0*/  ISETP.GE.AND.EX P6, PT, R41, UR17, PT, P6 ;  /* 0x0000001129007c0c */ /* 0x000fe2000bfc6360 */
[----:B----4-:R-:W-:Y:S01]  /*07f0*/  @!P1 IMAD R38, R37, R20, RZ ;  /* 0x0000001425269224 */ /* 0x010fe200078e02ff */
[----:B------:R-:W-:-:S02]  /*0800*/  @!P4 IADD3 R33, R33, R35, RZ ;  /* 0x000000232121c210 */ /* 0x000fc40007ffe0ff */
[----:B0-----:R-:W-:Y:S02]  /*0810*/  @!P4 LEA R34, P5, R32, R22, 0x1 ;  /* 0x000000162022c211 */ /* 0x001fe400078a08ff */
[----:B------:R-:W-:Y:S02]  /*0820*/  ISETP.GT.U32.OR P3, PT, R0, 0x27f, P6 ;  /* 0x0000027f0000780c */ /* 0x000fe40003764470 */
[----:B------:R-:W-:Y:S02]  /*0830*/  @!P4 LEA.HI.X R35, R32, R23, R33, 0x1, P5 ;  /* 0x000000172023c211 */ /* 0x000fe400028f0c21 */
[----:B------:R-:W0:Y:S01]  /*0840*/  @!P2 LDC.64 R22, c[0x0][0x220] ;  /* 0x00008800ff16ab82 */ /* 0x000e220000000a00 */
[----:B------:R-:W-:Y:S02]  /*0850*/  @!P1 MOV R46, R86 ;  /* 0x00000056002e9202 */ /* 0x000fe40000000f00 */
[----:B------:R-:W-:Y:S01]  /*0860*/  @!P1 MOV R47, R89 ;  /* 0x00000059002f9202 */ /* 0x000fe20000000f00 */
[C---:B------:R-:W-:Y:S01]  /*0870*/  @!P1 IMAD R33, R6.reuse, R21, R38 ;  /* 0x0000001506219224 */ /* 0x040fe200078e0226 */
[----:B------:R-:W-:Y:S01]  /*0880*/  HFMA2.MMA R38, -RZ, RZ, 0, 0 ;  /* 0x00000000ff267435 */ /* 0x000fe200000001ff */
[----:B------:R-:W-:Y:S01]  /*0890*/  SHF.R.S32.HI R43, RZ, 0x1f, R9 ;  /* 0x0000001fff2b7819 */ /* 0x000fe20000011409 */
[----:B------:R-:W-:Y:S01]  /*08a0*/  @!P1 IMAD.WIDE.U32 R46, R6, R20, R46 ;  /* 0x00000014062e9225 */ /* 0x000fe200078e002e */
[----:B------:R-:W-:Y:S01]  /*08b0*/  ISETP.GE.U32.AND P5, PT, R9, UR16, PT ;  /* 0x0000001009007c0c */ /* 0x000fe2000bfa6070 */
[----:B------:R-:W4:Y:S02]  /*08c0*/  @!P3 LDC.64 R20, c[0x0][0x270] ;  /* 0x00009c00ff14bb82 */ /* 0x000f240000000a00 */
[----:B-1----:R-:W-:Y:S01]  /*08d0*/  @!P2 IMAD R28, R39, R24, RZ ;  /* 0x00000018271ca224 */ /* 0x002fe200078e02ff */
[----:B------:R-:W-:-:S02]  /*08e0*/  ISETP.GE.AND.EX P5, PT, R43, UR17, PT, P5 ;  /* 0x000000112b007c0c */ /* 0x000fc4000bfa6350 */
[----:B------:R-:W-:Y:S01]  /*08f0*/  @!P2 MOV R29, R89 ;  /* 0x00000059001da202 */ /* 0x000fe20000000f00 */
[C---:B------:R-:W-:Y:S01]  /*0900*/  @!P2 IMAD R49, R7.reuse, R25, R28 ;  /* 0x000000190731a224 */ /* 0x040fe200078e021c */
[----:B------:R-:W-:Y:S01]  /*0910*/  @!P2 MOV R28, R86 ;  /* 0x00000056001ca202 */ /* 0x000fe20000000f00 */
[----:B------:R0:W5:Y:S01]  /*0920*/  @!P4 LDG.E R38, desc[UR10][R34.64] ;  /* 0x0000000a2226c981 */ /* 0x000162000c1e1900 */
[----:B------:R-:W-:Y:S02]  /*0930*/  SHF.R.S32.HI R45, RZ, 0x1f, R10 ;  /* 0x0000001fff2d7819 */ /* 0x000fe4000001140a */
[----:B------:R-:W-:Y:S02]  /*0940*/  ISETP.GE.U32.AND P6, PT, R10, UR16, PT ;  /* 0x000000100a007c0c */ /* 0x000fe4000bfc6070 */
[----:B------:R-:W-:Y:S01]  /*0950*/  ISETP.GT.U32.OR P4, PT, R0, 0x27f, P5 ;  /* 0x0000027f0000780c */ /* 0x000fe20002f84470 */
[----:B------:R-:W-:Y:S01]  /*0960*/  @!P2 IMAD.WIDE.U32 R24, R7, R24, R28 ;  /* 0x000000180718a225 */ /* 0x000fe200078e001c */
[----:B------:R-:W-:-:S02]  /*0970*/  @!P1 IADD3 R33, R47, R33, RZ ;  /* 0x000000212f219210 */ /* 0x000fc40007ffe0ff */
[C---:B---3--:R-:W-:Y:S02]  /*0980*/  @!P1 LEA R32, P5, R46.reuse, R26, 0x1 ;  /* 0x0000001a2e209211 */ /* 0x048fe400078a08ff */
[----:B------:R-:W-:Y:S02]  /*0990*/  ISETP.GE.AND.EX P6, PT, R45, UR17, PT, P6 ;  /* 0x000000112d007c0c */ /* 0x000fe4000bfc6360 */
[----:B------:R-:W-:Y:S02]  /*09a0*/  @!P1 LEA.HI.X R33, R46, R27, R33, 0x1, P5 ;  /* 0x0000001b2e219211 */ /* 0x000fe400028f0c21 */
[----:B------:R-:W-:Y:S01]  /*09b0*/  ISETP.GT.U32.OR P5, PT, R0, 0x27f, P6 ;  /* 0x0000027f0000780c */ /* 0x000fe200037a4470 */
[----:B------:R-:W1:Y:S01]  /*09c0*/  @!P3 LDC.64 R26, c[0x0][0x220] ;  /* 0x00008800ff1abb82 */ /* 0x000e620000000a00 */
[----:B------:R-:W-:Y:S02]  /*09d0*/  @!P2 IADD3 R25, R25, R49, RZ ;  /* 0x000000311919a210 */ /* 0x000fe40007ffe0ff */
[----:B0-----:R-:W-:Y:S01]  /*09e0*/  @!P2 LEA R34, P6, R24, R22, 0x1 ;  /* 0x000000161822a211 */ /* 0x001fe200078c08ff */
[----:B------:R-:W-:-:S03]  /*09f0*/  HFMA2.MMA R40, -RZ, RZ, 0, 0 ;  /* 0x00000000ff287435 */ /* 0x000fc600000001ff */
[----:B------:R-:W-:Y:S02]  /*0a00*/  @!P2 LEA.HI.X R35, R24, R23, R25, 0x1, P6 ;  /* 0x000000171823a211 */ /* 0x000fe400030f0c19 */
[----:B------:R-:W0:Y:S01]  /*0a10*/  @!P4 LDC.64 R22, c[0x0][0x270] ;  /* 0x00009c00ff16cb82 */ /* 0x000e220000000a00 */
[----:B----4-:R-:W-:Y:S01]  /*0a20*/  @!P3 IMAD R24, R41, R20, RZ ;  /* 0x000000142918b224 */ /* 0x010fe200078e02ff */
[----:B------:R-:W-:-:S03]  /*0a30*/  @!P3 MOV R25, R89 ;  /* 0x000000590019b202 */ /* 0x000fc60000000f00 */
[C---:B------:R-:W-:Y:S01]  /*0a40*/  @!P3 IMAD R51, R8.reuse, R21, R24 ;  /* 0x000000150833b224 */ /* 0x040fe200078e0218 */
[----:B------:R-:W3:Y:S01]  /*0a50*/  @!P1 LDG.E R40, desc[UR10][R32.64] ;  /* 0x0000000a20289981 */ /* 0x000ee2000c1e1900 */
[----:B------:R-:W-:Y:S01]  /*0a60*/  @!P3 MOV R24, R86 ;  /* 0x000000560018b202 */ /* 0x000fe20000000f00 */
[----:B------:R-:W4:Y:S01]  /*0a70*/  @!P5 LDC.64 R28, c[0x0][0x270] ;  /* 0x00009c00ff1cdb82 */ /* 0x000f220000000a00 */
[----:B------:R-:W-:Y:S02]  /*0a80*/  SHF.R.S32.HI R47, RZ, 0x1f, R11 ;  /* 0x0000001fff2f7819 */ /* 0x000fe4000001140b */
[----:B------:R-:W-:Y:S01]  /*0a90*/  ISETP.GE.U32.AND P1, PT, R11, UR16, PT ;  /* 0x000000100b007c0c */ /* 0x000fe2000bf26070 */
[----:B------:R-:W-:-:S03]  /*0aa0*/  @!P3 IMAD.WIDE.U32 R20, R8, R20, R24 ;  /* 0x000000140814b225 */ /* 0x000fc600078e0018 */
[----:B------:R-:W-:Y:S01]  /*0ab0*/  ISETP.GE.AND.EX P1, PT, R47, UR17, PT, P1 ;  /* 0x000000112f007c0c */ /* 0x000fe2000bf26310 */
[----:B------:R-:W4:Y:S01]  /*0ac0*/  @!P4 LDC.64 R24, c[0x0][0x220] ;  /* 0x00008800ff18cb82 */ /* 0x000f220000000a00 */
[----:B------:R-:W-:Y:S02]  /*0ad0*/  MOV R42, RZ ;  /* 0x000000ff002a7202 */ /* 0x000fe40000000f00 */
[----:B------:R-:W-:Y:S02]  /*0ae0*/  ISETP.GT.U32.OR P1, PT, R0, 0x27f, P1 ;  /* 0x0000027f0000780c */ /* 0x000fe40000f24470 */
[----:B------:R-:W-:Y:S02]  /*0af0*/  @!P3 IADD3 R21, R21, R51, RZ ;  /* 0x000000331515b210 */ /* 0x000fe40007ffe0ff */
[----:B-1----:R-:W-:Y:S01]  /*0b00*/  @!P3 LEA R52, P6, R20, R26, 0x1 ;  /* 0x0000001a1434b211 */ /* 0x002fe200078c08ff */
[----:B------:R1:W3:Y:S01]  /*0b10*/  @!P2 LDG.E R42, desc[UR10][R34.64] ;  /* 0x0000000a222aa981 */ /* 0x0002e2000c1e1900 */
[----:B------:R-:W-:-:S02]  /*0b20*/  SHF.R.S32.HI R49, RZ, 0x1f, R12 ;  /* 0x0000001fff317819 */ /* 0x000fc4000001140c */
[----:B------:R-:W-:Y:S01]  /*0b30*/  @!P3 LEA.HI.X R53, R20, R27, R21, 0x1, P6 ;  /* 0x0000001b1435b211 */ /* 0x000fe200030f0c15 */
[----:B0-----:R-:W-:Y:S01]  /*0b40*/  @!P4 IMAD R20, R43, R22, RZ ;  /* 0x000000162b14c224 */ /* 0x001fe200078e02ff */
[----:B------:R-:W-:Y:S01]  /*0b50*/  ISETP.GE.U32.AND P2, PT, R12, UR16, PT ;  /* 0x000000100c007c0c */ /* 0x000fe2000bf46070 */
[----:B------:R-:W0:Y:S01]  /*0b60*/  @!P5 LDC.64 R26, c[0x0][0x220] ;  /* 0x00008800ff1adb82 */ /* 0x000e220000000a00 */
[----:B------:R-:W-:Y:S01]  /*0b70*/  HFMA2.MMA R44, -RZ, RZ, 0, 0 ;  /* 0x00000000ff2c7435 */ /* 0x000fe200000001ff */
[----:B------:R-:W-:Y:S01]  /*0b80*/  @!P4 IMAD R55, R9, R23, R20 ;  /* 0x000000170937c224 */ /* 0x000fe200078e0214 */
[----:B------:R-:W-:Y:S02]  /*0b90*/  ISETP.GE.AND.EX P2, PT, R49, UR17, PT, P2 ;  /* 0x0000001131007c0c */ /* 0x000fe4000bf46320 */
[----:B-1----:R-:W-:Y:S02]  /*0ba0*/  @!P4 MOV R34, R86 ;  /* 0x000000560022c202 */ /* 0x002fe40000000f00 */
[----:B------:R-:W-:Y:S01]  /*0bb0*/  @!P4 MOV R35, R89 ;  /* 0x000000590023c202 */ /* 0x000fe20000000f00 */
[----:B------:R-:W1:Y:S01]  /*0bc0*/  @!P1 LDC.64 R20, c[0x0][0x270] ;  /* 0x00009c00ff149b82 */ /* 0x000e620000000a00 */
[----:B------:R-:W-:-:S02]  /*0bd0*/  ISETP.GT.U32.OR P2, PT, R0, 0x27f, P2 ;  /* 0x0000027f0000780c */ /* 0x000fc40001744470 */
[----:B------:R-:W-:Y:S01]  /*0be0*/  @!P5 MOV R32, R86 ;  /* 0x000000560020d202 */ /* 0x000fe20000000f00 */
[----:B------:R-:W-:Y:S01]  /*0bf0*/  @!P4 IMAD.WIDE.U32 R34, R9, R22, R34 ;  /* 0x000000160922c225 */ /* 0x000fe200078e0022 */
[----:B------:R-:W-:Y:S01]  /*0c00*/  @!P5 MOV R33, R89 ;  /* 0x000000590021d202 */ /* 0x000fe20000000f00 */
[----:B------:R1:W3:Y:S02]  /*0c10*/  @!P3 LDG.E R44, desc[UR10][R52.64] ;  /* 0x0000000a342cb981 */ /* 0x0002e4000c1e1900 */
[----:B----4-:R-:W-:Y:S01]  /*0c20*/  @!P5 IMAD R23, R45, R28, RZ ;  /* 0x0000001c2d17d224 */ /* 0x010fe200078e02ff */
[----:B------:R-:W-:Y:S01]  /*0c30*/  @!P4 LEA R24, P6, R34, R24, 0x1 ;  /* 0x000000182218c211 */ /* 0x000fe200078c08ff */
[----:B------:R-:W-:Y:S01]  /*0c40*/  @!P5 IMAD.WIDE.U32 R32, R10, R28, R32 ;  /* 0x0000001c0a20d225 */ /* 0x000fe200078e0020 */
[----:B------:R-:W-:Y:S02]  /*0c50*/  @!P4 IADD3 R28, R35, R55, RZ ;  /* 0x00000037231cc210 */ /* 0x000fe40007ffe0ff */
[----:B------:R-:W-:-:S02]  /*0c60*/  SHF.R.S32.HI R51, RZ, 0x1f, R13 ;  /* 0x0000001fff337819 */ /* 0x000fc4000001140d */
[----:B------:R-:W-:Y:S02]  /*0c70*/  ISETP.GE.U32.AND P3, PT, R13, UR16, PT ;  /* 0x000000100d007c0c */ /* 0x000fe4000bf66070 */
[----:B------:R-:W-:Y:S01]  /*0c80*/  @!P4 LEA.HI.X R25, R34, R25, R28, 0x1, P6 ;  /* 0x000000192219c211 */ /* 0x000fe200030f0c1c */
[----:B------:R-:W-:Y:S01]  /*0c90*/  @!P5 IMAD R29, R10, R29, R23 ;  /* 0x0000001d0a1dd224 */ /* 0x000fe200078e0217 */
[----:B------:R-:W-:Y:S01]  /*0ca0*/  ISETP.GE.AND.EX P3, PT, R51, UR17, PT, P3 ;  /* 0x0000001133007c0c */ /* 0x000fe2000bf66330 */
[----:B------:R-:W4:Y:S01]  /*0cb0*/  @!P1 LDC.64 R34, c[0x0][0x220] ;  /* 0x00008800ff229b82 */ /* 0x000f220000000a00 */
[----:B------:R-:W-:Y:S02]  /*0cc0*/  HFMA2.MMA R46, -RZ, RZ, 0, 0 ;  /* 0x00000000ff2e7435 */ /* 0x000fe400000001ff */
[----:B------:R-:W-:-:S05]  /*0cd0*/  ISETP.GT.U32.OR P3, PT, R0, 0x27f, P3 ;  /* 0x0000027f0000780c */ /* 0x000fca0001f64470 */
[----:B------:R-:W4:Y:S01]  /*0ce0*/  @!P2 LDC.64 R22, c[0x0][0x270] ;  /* 0x00009c00ff16ab82 */ /* 0x000f220000000a00 */
[----:B------:R-:W-:Y:S02]  /*0cf0*/  @!P5 IADD3 R29, R33, R29, RZ ;  /* 0x0000001d211dd210 */ /* 0x000fe40007ffe0ff */
[C---:B0-----:R-:W-:Y:S01]  /*0d00*/  @!P5 LEA R28, P6, R32.reuse, R26, 0x1 ;  /* 0x0000001a201cd211 */ /* 0x041fe200078c08ff */
[----:B-1----:R-:W-:Y:S01]  /*0d10*/  @!P1 IMAD R26, R47, R20, RZ ;  /* 0x000000142f1a9224 */ /* 0x002fe200078e02ff */
[----:B------:R0:W3:Y:S02]  /*0d20*/  @!P4 LDG.E R46, desc[UR10][R24.64] ;  /* 0x0000000a182ec981 */ /* 0x0000e4000c1e1900 */
[----:B------:R-:W-:Y:S02]  /*0d30*/  @!P5 LEA.HI.X R29, R32, R27, R29, 0x1, P6 ;  /* 0x0000001b201dd211 */ /* 0x000fe400030f0c1d */
[----:B------:R-:W1:Y:S01]  /*0d40*/  @!P2 LDC.64 R32, c[0x0][0x220] ;  /* 0x00008800ff20ab82 */ /* 0x000e620000000a00 */
[----:B------:R-:W-:-:S02]  /*0d50*/  SHF.R.S32.HI R53, RZ, 0x1f, R14 ;  /* 0x0000001fff357819 */ /* 0x000fc4000001140e */
[----:B------:R-:W-:Y:S02]  /*0d60*/  ISETP.GE.U32.AND P4, PT, R14, UR16, PT ;  /* 0x000000100e007c0c */ /* 0x000fe4000bf86070 */
[----:B0-----:R-:W-:Y:S02]  /*0d70*/  @!P1 MOV R24, R86 ;  /* 0x0000005600189202 */ /* 0x001fe40000000f00 */
[----:B------:R-:W-:Y:S01]  /*0d80*/  @!P1 MOV R25, R89 ;  /* 0x0000005900199202 */ /* 0x000fe20000000f00 */
[----:B------:R-:W-:Y:S01]  /*0d90*/  @!P1 IMAD R57, R11, R21, R26 ;  /* 0x000000150b399224 */ /* 0x000fe200078e021a */
[----:B------:R-:W-:Y:S01]  /*0da0*/  ISETP.GE.AND.EX P4, PT, R53, UR17, PT, P4 ;  /* 0x0000001135007c0c */ /* 0x000fe2000bf86340 */
[----:B------:R-:W0:Y:S01]  /*0db0*/  @!P3 LDC.64 R26, c[0x0][0x270] ;  /* 0x00009c00ff1abb82 */ /* 0x000e220000000a00 */
[----:B------:R-:W-:Y:S01]  /*0dc0*/  MOV R48, RZ ;  /* 0x000000ff00307202 */ /* 0x000fe20000000f00 */
[----:B------:R-:W-:Y:S01]  /*0dd0*/  @!P1 IMAD.WIDE.U32 R20, R11, R20, R24 ;  /* 0x000000140b149225 */ /* 0x000fe200078e0018 */
[----:B------:R-:W-:-:S04]  /*0de0*/  ISETP.GT.U32.OR P4, PT, R0, 0x27f, P4 ;  /* 0x0000027f0000780c */ /* 0x000fc80002784470 */
[----:B------:R-:W-:Y:S01]  /*0df0*/  @!P1 IADD3 R21, R21, R57, RZ ;  /* 0x0000003915159210 */ /* 0x000fe20007ffe0ff */
[----:B------:R0:W3:Y:S01]  /*0e00*/  @!P5 LDG.E R48, desc[UR10][R28.64] ;  /* 0x0000000a1c30d981 */ /* 0x0000e2000c1e1900 */
[----:B----4-:R-:W-:Y:S01]  /*0e10*/  @!P1 LEA R34, P6, R20, R34, 0x1 ;  /* 0x0000002214229211 */ /* 0x010fe200078c08ff */
[----:B------:R-:W-:Y:S01]  /*0e20*/  @!P2 IMAD R50, R49, R22, RZ ;  /* 0x000000163132a224 */ /* 0x000fe200078e02ff */
[----:B------:R-:W-:Y:S02]  /*0e30*/  SHF.R.S32.HI R55, RZ, 0x1f, R15 ;  /* 0x0000001fff377819 */ /* 0x000fe4000001140f */
[----:B------:R-:W-:Y:S02]  /*0e40*/  ISETP.GE.U32.AND P5, PT, R15, UR16, PT ;  /* 0x000000100f007c0c */ /* 0x000fe4000bfa6070 */
[----:B------:R-:W-:Y:S02]  /*0e50*/  @!P2 MOV R24, R86 ;  /* 0x000000560018a202 */ /* 0x000fe40000000f00 */
[----:B------:R-:W-:-:S02]  /*0e60*/  @!P2 MOV R25, R89 ;  /* 0x000000590019a202 */ /* 0x000fc40000000f00 */
[----:B------:R-:W-:Y:S01]  /*0e70*/  @!P1 LEA.HI.X R35, R20, R35, R21, 0x1, P6 ;  /* 0x0000002314239211 */ /* 0x000fe200030f0c15 */
[C---:B------:R-:W-:Y:S01]  /*0e80*/  @!P2 IMAD R61, R12.reuse, R23, R50 ;  /* 0x000000170c3da224 */ /* 0x040fe200078e0232 */
[----:B------:R-:W4:Y:S01]  /*0e90*/  @!P3 LDC.64 R20, c[0x0][0x220] ;  /* 0x00008800ff14bb82 */ /* 0x000f220000000a00 */
[----:B------:R-:W-:Y:S01]  /*0ea0*/  ISETP.GE.AND.EX P5, PT, R55, UR17, PT, P5 ;  /* 0x0000001137007c0c */ /* 0x000fe2000bfa6350 */
[----:B------:R-:W-:Y:S01]  /*0eb0*/  @!P2 IMAD.WIDE.U32 R22, R12, R22, R24 ;  /* 0x000000160c16a225 */ /* 0x000fe200078e0018 */
[----:B------:R-:W-:Y:S02]  /*0ec0*/  HFMA2.MMA R50, -RZ, RZ, 0, 0 ;  /* 0x00000000ff327435 */ /* 0x000fe400000001ff */
[----:B------:R-:W-:-:S03]  /*0ed0*/  ISETP.GT.U32.OR P5, PT, R0, 0x27f, P5 ;  /* 0x0000027f0000780c */ /* 0x000fc60002fa4470 */
[----:B------:R-:W4:Y:S01]  /*0ee0*/  @!P4 LDC.64 R24, c[0x0][0x270] ;  /* 0x00009c00ff18cb82 */ /* 0x000f220000000a00 */
[----:B------:R-:W-:Y:S02]  /*0ef0*/  @!P2 IADD3 R23, R23, R61, RZ ;  /* 0x0000003d1717a210 */ /* 0x000fe40007ffe0ff */
[----:B-1----:R-:W-:Y:S02]  /*0f00*/  @!P2 LEA R32, P6, R22, R32, 0x1 ;  /* 0x000000201620a211 */ /* 0x002fe400078c08ff */
[----:B------:R-:W-:Y:S01]  /*0f10*/  IADD3 R65, R58, 0x68, RZ ;  /* 0x000000683a417810 */ /* 0x000fe20007ffe0ff */
[----:B------:R-:W3:Y:S01]  /*0f20*/  @!P1 LDG.E R50, desc[UR10][R34.64] ;  /* 0x0000000a22329981 */ /* 0x000ee2000c1e1900 */
[----:B------:R-:W-:Y:S01]  /*0f30*/  @!P2 LEA.HI.X R33, R22, R33, R23, 0x1, P6 ;  /* 0x000000211621a211 */ /* 0x000fe200030f0c17 */
[----:B0-----:R-:W-:Y:S01]  /*0f40*/  @!P3 IMAD R22, R51, R26, RZ ;  /* 0x0000001a3316b224 */ /* 0x001fe200078e02ff */
[----:B------:R-:W-:Y:S02]  /*0f50*/  ISETP.GE.U32.AND P1, PT, R65, UR16, PT ;  /* 0x0000001041007c0c */ /* 0x000fe4000bf26070 */
[----:B------:R-:W-:-:S02]  /*0f60*/  SHF.R.S32.HI R77, RZ, 0x1f, R65 ;  /* 0x0000001fff4d7819 */ /* 0x000fc40000011441 */
[----:B------:R-:W-:Y:S02]  /*0f70*/  @!P3 MOV R28, R86 ;  /* 0x00000056001cb202 */ /* 0x000fe40000000f00 */
[----:B------:R-:W-:Y:S01]  /*0f80*/  @!P3 MOV R29, R89 ;  /* 0x00000059001db202 */ /* 0x000fe20000000f00 */
[----:B------:R-:W-:Y:S01]  /*0f90*/  @!P3 IMAD R57, R13, R27, R22 ;  /* 0x0000001b0d39b224 */ /* 0x000fe200078e0216 */
[----:B------:R-:W-:Y:S01]  /*0fa0*/  MOV R52, RZ ;  /* 0x000000ff00347202 */ /* 0x000fe20000000f00 */
[----:B------:R-:W0:Y:S01]  /*0fb0*/  @!P5 LDC.64 R22, c[0x0][0x270] ;  /* 0x00009c00ff16db82 */ /* 0x000e220000000a00 */
[----:B------:R-:W-:Y:S01]  /*0fc0*/  ISETP.GE.AND.EX P1, PT, R77, UR17, PT, P1 ;  /* 0x000000114d007c0c */ /* 0x000fe2000bf26310 */
[----:B------:R-:W-:Y:S01]  /*0fd0*/  @!P3 IMAD.WIDE.U32 R28, R13, R26, R28 ;  /* 0x0000001a0d1cb225 */ /* 0x000fe200078e001c */
[----:B------:R-:W-:Y:S02]  /*0fe0*/  IADD3 R69, R58, 0x70, RZ ;  /* 0x000000703a457810 */ /* 0x000fe40007ffe0ff */
[----:B------:R-:W-:Y:S01]  /*0ff0*/  ISETP.GT.U32.OR P1, PT, R0, 0x27f, P1 ;  /* 0x0000027f0000780c */ /* 0x000fe20000f24470 */
[----:B------:R4:W3:Y:S01]  /*1000*/  @!P2 LDG.E R52, desc[UR10][R32.64] ;  /* 0x0000000a2034a981 */ /* 0x0008e2000c1e1900 */
[----:B------:R-:W-:Y:S01]  /*1010*/  @!P3 IADD3 R29, R29, R57, RZ ;  /* 0x000000391d1db210 */ /* 0x000fe20007ffe0ff */
[----:B------:R-:W1:Y:S01]  /*1020*/  @!P4 LDC.64 R26, c[0x0][0x220] ;  /* 0x00008800ff1acb82 */ /* 0x000e620000000a00 */
[----:B------:R-:W-:-:S02]  /*1030*/  ISETP.GE.U32.AND P2, PT, R69, UR16, PT ;  /* 0x0000001045007c0c */ /* 0x000fc4000bf46070 */
[----:B------:R-:W-:Y:S02]  /*1040*/  SHF.R.S32.HI R75, RZ, 0x1f, R69 ;  /* 0x0000001fff4b7819 */ /* 0x000fe40000011445 */
[C---:B----4-:R-:W-:Y:S02]  /*1050*/  @!P3 LEA R32, P6, R28.reuse, R20, 0x1 ;  /* 0x000000141c20b211 */ /* 0x050fe400078c08ff */
[----:B------:R-:W-:Y:S02]  /*1060*/  @!P4 MOV R34, R86 ;  /* 0x000000560022c202 */ /* 0x000fe40000000f00 */
[----:B------:R-:W-:Y:S01]  /*1070*/  @!P3 LEA.HI.X R33, R28, R21, R29, 0x1, P6 ;  /* 0x000000151c21b211 */ /* 0x000fe200030f0c1d */
[----:B------:R-:W-:Y:S01]  /*1080*/  @!P4 IMAD R28, R53, R24, RZ ;  /* 0x00000018351cc224 */ /* 0x000fe200078e02ff */
[----:B------:R-:W-:Y:S01]  /*1090*/  @!P4 MOV R35, R89 ;  /* 0x000000590023c202 */ /* 0x000fe20000000f00 */
[----:B------:R-:W4:Y:S01]  /*10a0*/  @!P5 LDC.64 R20, c[0x0][0x220] ;  /* 0x00008800ff14db82 */ /* 0x000f220000000a00 */
[----:B------:R-:W-:Y:S01]  /*10b0*/  ISETP.GE.AND.EX P2, PT, R75, UR17, PT, P2 ;  /* 0x000000114b007c0c */ /* 0x000fe2000bf46320 */
[----:B------:R-:W-:Y:S01]  /*10c0*/  HFMA2.MMA R54, -RZ, RZ, 0, 0 ;  /* 0x00000000ff367435 */ /* 0x000fe200000001ff */
[----:B------:R-:W-:-:S02]  /*10d0*/  @!P4 IMAD R57, R14, R25, R28 ;  /* 0x000000190e39c224 */ /* 0x000fc400078e021c */
[----:B------:R-:W-:Y:S01]  /*10e0*/  @!P4 IMAD.WIDE.U32 R34, R14, R24, R34 ;  /* 0x000000180e22c225 */ /* 0x000fe200078e0022 */
[----:B------:R-:W-:Y:S02]  /*10f0*/  ISETP.GT.U32.OR P2, PT, R0, 0x27f, P2 ;  /* 0x0000027f0000780c */ /* 0x000fe40001744470 */
[----:B------:R-:W2:Y:S01]  /*1100*/  @!P1 LDC.64 R24, c[0x0][0x270] ;  /* 0x00009c00ff189b82 */ /* 0x000ea20000000a00 */
[----:B------:R-:W-:Y:S01]  /*1110*/  IADD3 R67, R58, 0x78, RZ ;  /* 0x000000783a437810 */ /* 0x000fe20007ffe0ff */
[----:B0-----:R-:W-:Y:S01]  /*1120*/  @!P5 IMAD R28, R55, R22, RZ ;  /* 0x00000016371cd224 */ /* 0x001fe200078e02ff */
[----:B------:R-:W-:Y:S01]  /*1130*/  @!P5 MOV R60, R86 ;  /* 0x00000056003cd202 */ /* 0x000fe20000000f00 */
[----:B------:R1:W3:Y:S01]  /*1140*/  @!P3 LDG.E R54, desc[UR10][R32.64] ;  /* 0x0000000a2036b981 */ /* 0x0002e2000c1e1900 */
[----:B------:R-:W-:Y:S02]  /*1150*/  @!P5 MOV R61, R89 ;  /* 0x00000059003dd202 */ /* 0x000fe40000000f00 */
[----:B------:R-:W-:-:S02]  /*1160*/  ISETP.GE.U32.AND P3, PT, R67, UR16, PT ;  /* 0x0000001043007c0c */ /* 0x000fc4000bf66070 */
[----:B------:R-:W-:Y:S01]  /*1170*/  SHF.R.S32.HI R73, RZ, 0x1f, R67 ;  /* 0x0000001fff497819 */ /* 0x000fe20000011443 */
[----:B------:R-:W-:Y:S01]  /*1180*/  @!P5 IMAD R71, R15, R23, R28 ;  /* 0x000000170f47d224 */ /* 0x000fe200078e021c */
[----:B------:R-:W-:Y:S01]  /*1190*/  @!P4 IADD3 R23, R35, R57, RZ ;  /* 0x000000392317c210 */ /* 0x000fe20007ffe0ff */
[----:B------:R-:W-:Y:S01]  /*11a0*/  @!P5 IMAD.WIDE.U32 R60, R15, R22, R60 ;  /* 0x000000160f3cd225 */ /* 0x000fe200078e003c */
[----:B------:R-:W-:Y:S01]  /*11b0*/  ISETP.GE.AND.EX P3, PT, R73, UR17, PT, P3 ;  /* 0x0000001149007c0c */ /* 0x000fe2000bf66330 */
[----:B------:R-:W0:Y:S01]  /*11c0*/  @!P2 LDC.64 R28, c[0x0][0x270] ;  /* 0x00009c00ff1cab82 */ /* 0x000e220000000a00 */
[----:B-1----:R-:W-:Y:S02]  /*11d0*/  @!P4 LEA R32, P6, R34, R26, 0x1 ;  /* 0x0000001a2220c211 */ /* 0x002fe400078c08ff */
[----:B------:R-:W-:Y:S02]  /*11e0*/  ISETP.GT.U32.OR P3, PT, R0, 0x27f, P3 ;  /* 0x0000027f0000780c */ /* 0x000fe40001f64470 */
[----:B------:R-:W-:-:S02]  /*11f0*/  CS2R R56, SRZ ;  /* 0x0000000000387805 */ /* 0x000fc4000001ff00 */
[----:B------:R-:W-:Y:S02]  /*1200*/  @!P4 LEA.HI.X R33, R34, R27, R23, 0x1, P6 ;  /* 0x0000001b2221c211 */ /* 0x000fe400030f0c17 */
[----:B------:R-:W-:Y:S01]  /*1210*/  @!P5 IADD3 R26, R61, R71, RZ ;  /* 0x000000473d1ad210 */ /* 0x000fe20007ffe0ff */
[----:B------:R-:W1:Y:S01]  /*1220*/  @!P1 LDC.64 R22, c[0x0][0x220] ;  /* 0x00008800ff169b82 */ /* 0x000e620000000a00 */
[----:B----4-:R-:W-:Y:S02]  /*1230*/  @!P5 LEA R34, P6, R60, R20, 0x1 ;  /* 0x000000143c22d211 */ /* 0x010fe400078c08ff */
[----:B------:R-:W-:Y:S01]  /*1240*/  IADD3 R63, R58, 0x80, RZ ;  /* 0x000000803a3f7810 */ /* 0x000fe20007ffe0ff */
[----:B--2---:R-:W-:Y:S01]  /*1250*/  @!P1 IMAD R20, R77, R24, RZ ;  /* 0x000000184d149224 */ /* 0x004fe200078e02ff */
[----:B------:R-:W-:Y:S01]  /*1260*/  @!P5 LEA.HI.X R35, R60, R21, R26, 0x1, P6 ;  /* 0x000000153c23d211 */ /* 0x000fe200030f0c1a */
[----:B------:R2:W4:Y:S02]  /*1270*/  @!P4 LDG.E R56, desc[UR10][R32.64] ;  /* 0x0000000a2038c981 */ /* 0x000524000c1e1900 */
[----:B------:R-:W5:Y:S01]  /*1280*/  @!P2 LDC.64 R26, c[0x0][0x220] ;  /* 0x00008800ff1aab82 */ /* 0x000f620000000a00 */
[----:B------:R-:W-:-:S02]  /*1290*/  ISETP.GE.U32.AND P4, PT, R63, UR16, PT ;  /* 0x000000103f007c0c */ /* 0x000fc4000bf86070 */
[----:B------:R-:W-:Y:S01]  /*12a0*/  SHF.R.S32.HI R71, RZ, 0x1f, R63 ;  /* 0x0000001fff477819 */ /* 0x000fe2000001143f */
[----:B------:R-:W-:Y:S01]  /*12b0*/  @!P1 IMAD R61, R65, R25, R20 ;  /* 0x00000019413d9224 */ /* 0x000fe200078e0214 */
[----:B------:R1:W4:Y:S02]  /*12c0*/  @!P5 LDG.E R57, desc[UR10][R34.64] ;  /* 0x0000000a2239d981 */ /* 0x000324000c1e1900 */
[----:B------:R-:W-:Y:S01]  /*12d0*/  ISETP.GE.AND.EX P4, PT, R71, UR17, PT, P4 ;  /* 0x0000001147007c0c */ /* 0x000fe2000bf86340 */
[----:B------:R-:W5:Y:S01]  /*12e0*/  @!P3 LDC.64 R20, c[0x0][0x270] ;  /* 0x00009c00ff14bb82 */ /* 0x000f620000000a00 */
[----:B--2---:R-:W-:Y:S02]  /*12f0*/  @!P1 MOV R32, R86 ;  /* 0x0000005600209202 */ /* 0x004fe40000000f00 */
[-C--:B------:R-:W-:Y:S02]  /*1300*/  @!P1 MOV R33, R89.reuse ;  /* 0x0000005900219202 */ /* 0x080fe40000000f00 */
[----:B------:R-:W-:Y:S01]  /*1310*/  ISETP.GT.U32.OR P4, PT, R0, 0x27f, P4 ;  /* 0x0000027f0000780c */ /* 0x000fe20002784470 */
[----:B0-----:R-:W-:Y:S01]  /*1320*/  @!P2 IMAD R60, R75, R28, RZ ;  /* 0x0000001c4b3ca224 */ /* 0x001fe200078e02ff */
[----:B------:R-:W-:Y:S01]  /*1330*/  @!P2 MOV R25, R89 ;  /* 0x000000590019a202 */ /* 0x000fe20000000f00 */
[----:B------:R-:W-:Y:S01]  /*1340*/  @!P1 IMAD.WIDE.U32 R32, R65, R24, R32 ;  /* 0x0000001841209225 */ /* 0x000fe200078e0020 */
[----:B------:R-:W-:-:S02]  /*1350*/  @!P2 MOV R24, R86 ;  /* 0x000000560018a202 */ /* 0x000fc40000000f00 */
[----:B------:R-:W-:Y:S01]  /*1360*/  IADD3 R65, R58, 0x88, RZ ;  /* 0x000000883a417810 */ /* 0x000fe20007ffe0ff */
[----:B------:R-:W-:Y:S01]  /*1370*/  @!P2 IMAD R75, R69, R29, R60 ;  /* 0x0000001d454ba224 */ /* 0x000fe200078e023c */
[----:B------:R-:W-:Y:S01]  /*1380*/  @!P1 IADD3 R33, R33, R61, RZ ;  /* 0x0000003d21219210 */ /* 0x000fe20007ffe0ff */
[----:B------:R-:W-:Y:S01]  /*1390*/  @!P2 IMAD.WIDE.U32 R28, R69, R28, R24 ;  /* 0x0000001c451ca225 */ /* 0x000fe200078e0018 */
[C---:B-1----:R-:W-:Y:S02]  /*13a0*/  @!P1 LEA R34, P6, R32.reuse, R22, 0x1 ;  /* 0x0000001620229211 */ /* 0x042fe400078c08ff */
[----:B------:R-:W-:Y:S01]  /*13b0*/  ISETP.GE.U32.AND P5, PT, R65, UR16, PT ;  /* 0x0000001041007c0c */ /* 0x000fe2000bfa6070 */
[----:B------:R-:W0:Y:S01]  /*13c0*/  @!P4 LDC.64 R24, c[0x0][0x270] ;  /* 0x00009c00ff18cb82 */ /* 0x000e220000000a00 */
[----:B------:R-:W-:Y:S02]  /*13d0*/  SHF.R.S32.HI R69, RZ, 0x1f, R65 ;  /* 0x0000001fff457819 */ /* 0x000fe40000011441 */
[----:B------:R-:W-:-:S02]  /*13e0*/  @!P1 LEA.HI.X R35, R32, R23, R33, 0x1, P6 ;  /* 0x0000001720239211 */ /* 0x000fc400030f0c21 */
[----:B------:R-:W-:Y:S02]  /*13f0*/  @!P2 IADD3 R22, R29, R75, RZ ;  /* 0x0000004b1d16a210 */ /* 0x000fe40007ffe0ff */
[C---:B-----5:R-:W-:Y:S02]  /*1400*/  @!P2 LEA R32, P6, R28.reuse, R26, 0x1 ;  /* 0x0000001a1c20a211 */ /* 0x060fe400078c08ff */
[----:B------:R-:W-:Y:S02]  /*1410*/  ISETP.GE.AND.EX P5, PT, R69, UR17, PT, P5 ;  /* 0x0000001145007c0c */ /* 0x000fe4000bfa6350 */
[----:B------:R-:W-:Y:S02]  /*1420*/  @!P2 LEA.HI.X R33, R28, R27, R22, 0x1, P6 ;  /* 0x0000001b1c21a211 */ /* 0x000fe400030f0c16 */
[----:B------:R-:W-:Y:S02]  /*1430*/  CS2R R60, SRZ ;  /* 0x00000000003c7805 */ /* 0x000fe4000001ff00 */
[----:B------:R-:W-:Y:S01]  /*1440*/  ISETP.GT.U32.OR P5, PT, R0, 0x27f, P5 ;  /* 0x0000027f0000780c */ /* 0x000fe20002fa4470 */
[----:B------:R-:W1:Y:S01]  /*1450*/  @!P3 LDC.64 R26, c[0x0][0x220] ;  /* 0x00008800ff1abb82 */ /* 0x000e620000000a00 */
[----:B------:R-:W-:Y:S01]  /*1460*/  @!P3 MOV R28, R86 ;  /* 0x00000056001cb202 */ /* 0x000fe20000000f00 */
[----:B------:R-:W-:Y:S01]  /*1470*/  @!P3 IMAD R22, R73, R20, RZ ;  /* 0x000000144916b224 */ /* 0x000fe200078e02ff */
[----:B------:R-:W-:Y:S01]  /*1480*/  @!P3 MOV R29, R89 ;  /* 0x00000059001db202 */ /* 0x000fe20000000f00 */
[----:B------:R-:W2:Y:S01]  /*1490*/  @!P2 LDG.E R61, desc[UR10][R32.64] ;  /* 0x0000000a203da981 */ /* 0x000ea2000c1e1900 */
[----:B------:R-:W-:Y:S01]  /*14a0*/  IADD3 R75, R58, 0x90, RZ ;  /* 0x000000903a4b7810 */ /* 0x000fe20007ffe0ff */
[----:B------:R-:W-:-:S02]  /*14b0*/  @!P3 IMAD R73, R67, R21, R22 ;  /* 0x000000154349b224 */ /* 0x000fc400078e0216 */
[----:B------:R-:W-:Y:S01]  /*14c0*/  @!P3 IMAD.WIDE.U32 R28, R67, R20, R28 ;  /* 0x00000014431cb225 */ /* 0x000fe200078e001c */
[----:B------:R5:W2:Y:S01]  /*14d0*/  @!P1 LDG.E R60, desc[UR10][R34.64] ;  /* 0x0000000a223c9981 */ /* 0x000aa2000c1e1900 */
[----:B------:R-:W1:Y:S01]  /*14e0*/  @!P4 LDC.64 R20, c[0x0][0x220] ;  /* 0x00008800ff14cb82 */ /* 0x000e620000000a00 */
[----:B------:R-:W-:Y:S02]  /*14f0*/  ISETP.GE.U32.AND P2, PT, R75, UR16, PT ;  /* 0x000000104b007c0c */ /* 0x000fe4000bf46070 */
[----:B------:R-:W-:-:S04]  /*1500*/  SHF.R.S32.HI R77, RZ, 0x1f, R75 ;  /* 0x0000001fff4d7819 */ /* 0x000fc8000001144b */
[----:B------:R-:W-:Y:S01]  /*1510*/  ISETP.GE.AND.EX P2, PT, R77, UR17, PT, P2 ;  /* 0x000000114d007c0c */ /* 0x000fe2000bf46320 */
[----:B------:R-:W1:Y:S01]  /*1520*/  @!P5 LDC.64 R22, c[0x0][0x270] ;  /* 0x00009c00ff16db82 */ /* 0x000e620000000a00 */
[----:B-----5:R-:W-:Y:S02]  /*1530*/  IADD3 R35, R58, 0x98, RZ ;  /* 0x000000983a237810 */ /* 0x020fe40007ffe0ff */
[----:B------:R-:W-:Y:S02]  /*1540*/  ISETP.GT.U32.OR P2, PT, R0, 0x27f, P2 ;  /* 0x0000027f0000780c */ /* 0x000fe40001744470 */
[----:B------:R-:W-:Y:S02]  /*1550*/  ISETP.GE.U32.AND P1, PT, R35, UR16, PT ;  /* 0x0000001023007c0c */ /* 0x000fe4000bf26070 */
[----:B------:R-:W-:Y:S01]  /*1560*/  SHF.R.S32.HI R81, RZ, 0x1f, R35 ;  /* 0x0000001fff517819 */ /* 0x000fe20000011423 */
[----:B0-----:R-:W-:Y:S01]  /*1570*/  @!P4 IMAD R62, R71, R24, RZ ;  /* 0x00000018473ec224 */ /* 0x001fe200078e02ff */
[----:B------:R-:W-:-:S02]  /*1580*/  @!P4 MOV R32, R86 ;  /* 0x000000560020c202 */ /* 0x000fc40000000f00 */
[----:B------:R-:W-:Y:S02]  /*1590*/  @!P4 MOV R33, R89 ;  /* 0x000000590021c202 */ /* 0x000fe40000000f00 */
[----:B------:R-:W-:Y:S01]  /*15a0*/  ISETP.GE.AND.EX P1, PT, R81, UR17, PT, P1 ;  /* 0x0000001151007c0c */ /* 0x000fe2000bf26310 */
[C---:B------:R-:W-:Y:S02]  /*15b0*/  @!P4 IMAD R71, R63.reuse, R25, R62 ;  /* 0x000000193f47c224 */ /* 0x040fe400078e023e */
[----:B------:R-:W-:Y:S01]  /*15c0*/  @!P4 IMAD.WIDE.U32 R32, R63, R24, R32 ;  /* 0x000000183f20c225 */ /* 0x000fe200078e0020 */
[----:B------:R-:W-:Y:S01]  /*15d0*/  ISETP.GT.U32.OR P1, PT, R0, 0x27f, P1 ;  /* 0x0000027f0000780c */ /* 0x000fe20000f24470 */
[----:B------:R-:W0:Y:S01]  /*15e0*/  @!P5 LDC.64 R24, c[0x0][0x220] ;  /* 0x00008800ff18db82 */ /* 0x000e220000000a00 */
[----:B------:R-:W-:Y:S02]  /*15f0*/  @!P3 IADD3 R29, R29, R73, RZ ;  /* 0x000000491d1db210 */ /* 0x000fe40007ffe0ff */
[----:B-1----:R-:W-:-:S04]  /*1600*/  @!P3 LEA R66, P6, R28, R26, 0x1 ;  /* 0x0000001a1c42b211 */ /* 0x002fc800078c08ff */
[----:B------:R-:W-:Y:S02]  /*1610*/  @!P3 LEA.HI.X R67, R28, R27, R29, 0x1, P6 ;  /* 0x0000001b1c43b211 */ /* 0x000fe400030f0c1d */
[----:B------:R-:W1:Y:S01]  /*1620*/  @!P2 LDC.64 R26, c[0x0][0x270] ;  /* 0x00009c00ff1aab82 */ /* 0x000e620000000a00 */
[----:B------:R-:W-:Y:S02]  /*1630*/  @!P4 IADD3 R29, R33, R71, RZ ;  /* 0x00000047211dc210 */ /* 0x000fe40007ffe0ff */
[C---:B------:R-:W-:Y:S02]  /*1640*/  @!P4 LEA R28, P6, R32.reuse, R20, 0x1 ;  /* 0x00000014201cc211 */ /* 0x040fe400078c08ff */
[----:B------:R-:W-:Y:S02]  /*1650*/  CS2R R62, SRZ ;  /* 0x00000000003e7805 */ /* 0x000fe4000001ff00 */
[----:B------:R-:W-:Y:S02]  /*1660*/  @!P5 MOV R33, R89 ;  /* 0x000000590021d202 */ /* 0x000fe40000000f00 */
[----:B------:R-:W-:-:S02]  /*1670*/  @!P4 LEA.HI.X R29, R32, R21, R29, 0x1, P6 ;  /* 0x00000015201dc211 */ /* 0x000fc400030f0c1d */
[----:B------:R-:W5:Y:S01]  /*1680*/  @!P1 LDC.64 R20, c[0x0][0x270] ;  /* 0x00009c00ff149b82 */ /* 0x000f620000000a00 */
[----:B------:R-:W-:Y:S01]  /*1690*/  @!P5 MOV R32, R86 ;  /* 0x000000560020d202 */ /* 0x000fe20000000f00 */
[-C--:B------:R-:W-:Y:S01]  /*16a0*/  @!P5 IMAD R34, R69, R22.reuse, RZ ;  /* 0x000000164522d224 */ /* 0x080fe200078e02ff */
[C---:B------:R-:W-:Y:S01]  /*16b0*/  IADD3 R73, R58.reuse, 0xa0, RZ ;  /* 0x000000a03a497810 */ /* 0x040fe20007ffe0ff */
[----:B------:R-:W2:Y:S02]  /*16c0*/  @!P3 LDG.E R63, desc[UR10][R66.64] ;  /* 0x0000000a423fb981 */ /* 0x000ea4000c1e1900 */
[C---:B------:R-:W-:Y:S02]  /*16d0*/  @!P5 IMAD R79, R65.reuse, R23, R34 ;  /* 0x00000017414fd224 */ /* 0x040fe400078e0222 */
[----:B------:R-:W-:Y:S01]  /*16e0*/  @!P5 IMAD.WIDE.U32 R32, R65, R22, R32 ;  /* 0x000000164120d225 */ /* 0x000fe200078e0020 */
[----:B------:R-:W-:Y:S02]  /*16f0*/  CS2R R64, SRZ ;  /* 0x0000000000407805 */ /* 0x000fe4000001ff00 */
[----:B------:R-:W-:Y:S01]  /*1700*/  ISETP.GE.U32.AND P3, PT, R73, UR16, PT ;  /* 0x0000001049007c0c */ /* 0x000fe2000bf66070 */
[----:B------:R0:W3:Y:S01]  /*1710*/  @P0 LDG.E R62, desc[UR10][R30.64] ;  /* 0x0000000a1e3e0981 */ /* 0x0000e2000c1e1900 */
[----:B------:R-:W-:Y:S01]  /*1720*/  SHF.R.S32.HI R69, RZ, 0x1f, R73 ;  /* 0x0000001fff457819 */ /* 0x000fe20000011449 */
[----:B------:R-:W5:Y:S01]  /*1730*/  @!P2 LDC.64 R22, c[0x0][0x220] ;  /* 0x00008800ff16ab82 */ /* 0x000f620000000a00 */
[----:B------:R-:W-:Y:S01]  /*1740*/  IADD3 R71, R58, 0xa8, RZ ;  /* 0x000000a83a477810 */ /* 0x000fe20007ffe0ff */
[----:B------:R5:W2:Y:S01]  /*1750*/  @!P4 LDG.E R64, desc[UR10][R28.64] ;  /* 0x0000000a1c40c981 */ /* 0x000aa2000c1e1900 */
[----:B------:R-:W-:-:S02]  /*1760*/  ISETP.GE.AND.EX P3, PT, R69, UR17, PT, P3 ;  /* 0x0000001145007c0c */ /* 0x000fc4000bf66330 */
[----:B------:R-:W-:Y:S02]  /*1770*/  ISETP.GE.U32.AND P4, PT, R71, UR16, PT ;  /* 0x0000001047007c0c */ /* 0x000fe4000bf86070 */
[----:B0-----:R-:W-:Y:S02]  /*1780*/  @!P5 IADD3 R31, R33, R79, RZ ;  /* 0x0000004f211fd210 */ /* 0x001fe40007ffe0ff */
[C---:B------:R-:W-:Y:S02]  /*1790*/  @!P5 LEA R30, P6, R32.reuse, R24, 0x1 ;  /* 0x00000018201ed211 */ /* 0x040fe400078c08ff */
[----:B------:R-:W-:Y:S02]  /*17a0*/  SHF.R.S32.HI R79, RZ, 0x1f, R71 ;  /* 0x0000001fff4f7819 */ /* 0x000fe40000011447 */
[----:B------:R-:W-:Y:S01]  /*17b0*/  @!P5 LEA.HI.X R31, R32, R25, R31, 0x1, P6 ;  /* 0x00000019201fd211 */ /* 0x000fe200030f0c1f */
[----:B-1----:R-:W-:Y:S01]  /*17c0*/  @!P2 IMAD R32, R77, R26, RZ ;  /* 0x0000001a4d20a224 */ /* 0x002fe200078e02ff */
[----:B------:R-:W-:Y:S01]  /*17d0*/  ISETP.GT.U32.OR P3, PT, R0, 0x27f, P3 ;  /* 0x0000027f0000780c */ /* 0x000fe20001f64470 */
[----:B------:R-:W0:Y:S01]  /*17e0*/  @!P1 LDC.64 R24, c[0x0][0x220] ;  /* 0x00008800ff189b82 */ /* 0x000e220000000a00 */
[----:B------:R-:W-:Y:S01]  /*17f0*/  ISETP.GE.AND.EX P4, PT, R79, UR17, PT, P4 ;  /* 0x000000114f007c0c */ /* 0x000fe2000bf86340 */
[----:B------:R1:W2:Y:S01]  /*1800*/  @!P5 LDG.E R65, desc[UR10][R30.64] ;  /* 0x0000000a1e41d981 */ /* 0x0002a2000c1e1900 */
[----:B------:R-:W-:Y:S01]  /*1810*/  @!P2 IMAD R77, R75, R27, R32 ;  /* 0x0000001b4b4da224 */ /* 0x000fe200078e0220 */
[----:B------:R-:W-:-:S02]  /*1820*/  @!P2 MOV R32, R86 ;  /* 0x000000560020a202 */ /* 0x000fc40000000f00 */
[----:B------:R-:W-:Y:S01]  /*1830*/  ISETP.GT.U32.OR P5, PT, R0, 0x27f, P4 ;  /* 0x0000027f0000780c */ /* 0x000fe200027a4470 */
[----:B-----5:R-:W-:Y:S01]  /*1840*/  @!P1 IMAD R28, R81, R20, RZ ;  /* 0x00000014511c9224 */ /* 0x020fe200078e02ff */
[-C--:B------:R-:W-:Y:S02]  /*1850*/  @!P2 MOV R33, R89.reuse ;  /* 0x000000590021a202 */ /* 0x080fe40000000f00 */
[----:B------:R-:W-:Y:S01]  /*1860*/  @!P1 MOV R27, R89 ;  /* 0x00000059001b9202 */ /* 0x000fe20000000f00 */
[----:B------:R-:W-:Y:S01]  /*1870*/  @!P2 IMAD.WIDE.U32 R32, R75, R26, R32 ;  /* 0x0000001a4b20a225 */ /* 0x000fe200078e0020 */
[----:B------:R-:W-:Y:S02]  /*1880*/  @!P1 MOV R26, R86 ;  /* 0x00000056001a9202 */ /* 0x000fe40000000f00 */
[----:B------:R-:W-:Y:S01]  /*1890*/  SHF.R.S32.HI R67, RZ, 0x1f, R16 ;  /* 0x0000001fff437819 */ /* 0x000fe20000011410 */
[C---:B------:R-:W-:Y:S01]  /*18a0*/  @!P1 IMAD R75, R35.reuse, R21, R28 ;  /* 0x00000015234b9224 */ /* 0x040fe200078e021c */
[----:B------:R-:W-:Y:S01]  /*18b0*/  ISETP.GE.U32.AND P4, PT, R16, UR16, PT ;  /* 0x0000001010007c0c */ /* 0x000fe2000bf86070 */
[----:B------:R-:W5:Y:S01]  /*18c0*/  @!P3 LDC.64 R28, c[0x0][0x270] ;  /* 0x00009c00ff1cbb82 */ /* 0x000f620000000a00 */
[----:B------:R-:W-:-:S02]  /*18d0*/  @!P1 IMAD.WIDE.U32 R26, R35, R20, R26 ;  /* 0x00000014231a9225 */ /* 0x000fc400078e001a */
[----:B------:R-:W-:Y:S02]  /*18e0*/  ISETP.GE.AND.EX P4, PT, R67, UR17, PT, P4 ;  /* 0x0000001143007c0c */ /* 0x000fe4000bf86340 */
[----:B-1----:R-:W-:Y:S02]  /*18f0*/  @!P2 IADD3 R31, R33, R77, RZ ;  /* 0x0000004d211fa210 */ /* 0x002fe40007ffe0ff */
[----:B------:R-:W-:Y:S01]  /*1900*/  @!P2 LEA R30, P6, R32, R22, 0x1 ;  /* 0x00000016201ea211 */ /* 0x000fe200078c08ff */
[----:B------:R-:W1:Y:S01]  /*1910*/  @!P5 LDC.64 R20, c[0x0][0x270] ;  /* 0x00009c00ff14db82 */ /* 0x000e620000000a00 */
[----:B------:R-:W-:Y:S01]  /*1920*/  HFMA2.MMA R66, -RZ, RZ, 0, 0 ;  /* 0x00000000ff427435 */ /* 0x000fe200000001ff */
[----:B------:R-:W-:Y:S02]  /*1930*/  ISETP.GT.U32.OR P4, PT, R0, 0x27f, P4 ;  /* 0x0000027f0000780c */ /* 0x000fe40002784470 */
[----:B------:R-:W-:Y:S02]  /*1940*/  @!P2 LEA.HI.X R31, R32, R23, R31, 0x1, P6 ;  /* 0x00000017201fa211 */ /* 0x000fe400030f0c1f */
[----:B------:R-:W-:-:S02]  /*1950*/  @!P1 IADD3 R27, R27, R75, RZ ;  /* 0x0000004b1b1b9210 */ /* 0x000fc40007ffe0ff */
[----:B------:R-:W1:Y:S01]  /*1960*/  @!P3 LDC.64 R22, c[0x0][0x220] ;  /* 0x00008800ff16bb82 */ /* 0x000e620000000a00 */
[----:B0-----:R-:W-:Y:S02]  /*1970*/  @!P1 LEA R32, P6, R26, R24, 0x1 ;  /* 0x000000181a209211 */ /* 0x001fe400078c08ff */
[----:B------:R-:W-:Y:S01]  /*1980*/  IADD3 R77, R58, 0xb8, RZ ;  /* 0x000000b83a4d7810 */ /* 0x000fe20007ffe0ff */
[----:B------:R0:W2:Y:S01]  /*1990*/  @!P2 LDG.E R66, desc[UR10][R30.64] ;  /* 0x0000000a1e42a981 */ /* 0x0000a2000c1e1900 */
[----:B------:R-:W-:Y:S02]  /*19a0*/  MOV R68, RZ ;  /* 0x000000ff00447202 */ /* 0x000fe40000000f00 */
[----:B------:R-:W-:Y:S02]  /*19b0*/  @!P1 LEA.HI.X R33, R26, R25, R27, 0x1, P6 ;  /* 0x000000191a219211 */ /* 0x000fe400030f0c1b */
[----:B------:R-:W-:Y:S01]  /*19c0*/  ISETP.GE.U32.AND P2, PT, R77, UR16, PT ;  /* 0x000000104d007c0c */ /* 0x000fe2000bf46070 */
[----:B------:R-:W4:Y:S01]  /*19d0*/  @!P5 LDC.64 R24, c[0x0][0x220] ;  /* 0x00008800ff18db82 */ /* 0x000f220000000a00 */
[----:B------:R-:W-:Y:S01]  /*19e0*/  SHF.R.S32.HI R75, RZ, 0x1f, R77 ;  /* 0x0000001fff4b7819 */ /* 0x000fe2000001144d */
[----:B------:R1:W2:Y:S01]  /*19f0*/  @!P1 LDG.E R68, desc[UR10][R32.64] ;  /* 0x0000000a20449981 */ /* 0x0002a2000c1e1900 */
[----:B-----5:R-:W-:Y:S01]  /*1a00*/  @!P3 IMAD R34, R69, R28, RZ ;  /* 0x0000001c4522b224 */ /* 0x020fe200078e02ff */
[----:B0-----:R-:W-:-:S02]  /*1a10*/  @!P3 MOV R30, R86 ;  /* 0x00000056001eb202 */ /* 0x001fc40000000f00 */
[----:B------:R-:W-:Y:S02]  /*1a20*/  ISETP.GE.AND.EX P1, PT, R75, UR17, PT, P2 ;  /* 0x000000114b007c0c */ /* 0x000fe4000bf26320 */
[----:B------:R-:W0:Y:S01]  /*1a30*/  @!P4 LDC.64 R26, c[0x0][0x270] ;  /* 0x00009c00ff1acb82 */ /* 0x000e220000000a00 */
[----:B------:R-:W-:Y:S02]  /*1a40*/  @!P3 MOV R31, R89 ;  /* 0x00000059001fb202 */ /* 0x000fe40000000f00 */
[----:B------:R-:W-:Y:S01]  /*1a50*/  IADD3 R35, R58, 0xc0, RZ ;  /* 0x000000c03a237810 */ /* 0x000fe20007ffe0ff */
[----:B------:R-:W-:Y:S01]  /*1a60*/  @!P3 IMAD R81, R73, R29, R34 ;  /* 0x0000001d4951b224 */ /* 0x000fe200078e0222 */
[----:B------:R-:W-:Y:S01]  /*1a70*/  ISETP.GT.U32.OR P1, PT, R0, 0x27f, P1 ;  /* 0x0000027f0000780c */ /* 0x000fe20000f24470 */
[----:B-1----:R-:W-:Y:S01]  /*1a80*/  @!P5 IMAD R34, R79, R20, RZ ;  /* 0x000000144f22d224 */ /* 0x002fe200078e02ff */
[----:B------:R-:W-:Y:S01]  /*1a90*/  ISETP.GE.U32.AND P2, PT, R35, UR16, PT ;  /* 0x0000001023007c0c */ /* 0x000fe2000bf46070 */
[----:B------:R-:W-:Y:S01]  /*1aa0*/  @!P3 IMAD.WIDE.U32 R30, R73, R28, R30 ;  /* 0x0000001c491eb225 */ /* 0x000fe200078e001e */
[----:B------:R-:W-:Y:S01]  /*1ab0*/  SHF.R.S32.HI R69, RZ, 0x1f, R35 ;  /* 0x0000001fff457819 */ /* 0x000fe20000011423 */
[----:B------:R-:W1:Y:S01]  /*1ac0*/  @!P4 LDC.64 R28, c[0x0][0x220] ;  /* 0x00008800ff1ccb82 */ /* 0x000e620000000a00 */
[----:B------:R-:W-:Y:S01]  /*1ad0*/  @!P5 MOV R32, R86 ;  /* 0x000000560020d202 */ /* 0x000fe20000000f00 */
[----:B------:R-:W-:Y:S01]  /*1ae0*/  @!P5 IMAD R79, R71, R21, R34 ;  /* 0x00000015474fd224 */ /* 0x000fe200078e0222 */
[----:B------:R-:W-:-:S02]  /*1af0*/  ISETP.GE.AND.EX P2, PT, R69, UR17, PT, P2 ;  /* 0x0000001145007c0c */ /* 0x000fc4000bf46320 */
[----:B------:R-:W-:Y:S02]  /*1b00*/  @!P5 MOV R33, R89 ;  /* 0x000000590021d202 */ /* 0x000fe40000000f00 */
[----:B------:R-:W-:Y:S02]  /*1b10*/  @!P3 IADD3 R21, R31, R81, RZ ;  /* 0x000000511f15b210 */ /* 0x000fe40007ffe0ff */
[----:B------:R-:W-:Y:S01]  /*1b20*/  @!P3 LEA R72, P6, R30, R22, 0x1 ;  /* 0x000000161e48b211 */ /* 0x000fe200078c08ff */
[----:B------:R-:W-:Y:S01]  /*1b30*/  @!P5 IMAD.WIDE.U32 R32, R71, R20, R32 ;  /* 0x000000144720d225 */ /* 0x000fe200078e0020 */
[----:B------:R-:W-:Y:S02]  /*1b40*/  ISETP.GT.U32.OR P2, PT, R0, 0x27f, P2 ;  /* 0x0000027f0000780c */ /* 0x000fe40001744470 */
[----:B------:R-:W-:Y:S02]  /*1b50*/  @!P3 LEA.HI.X R73, R30, R23, R21, 0x1, P6 ;  /* 0x000000171e49b211 */ /* 0x000fe400030f0c15 */
[----:B------:R-:W5:Y:S01]  /*1b60*/  @!P1 LDC.64 R20, c[0x0][0x270] ;  /* 0x00009c00ff149b82 */ /* 0x000f620000000a00 */
[----:B------:R-:W-:Y:S01]  /*1b70*/  @!P5 IADD3 R22, R33, R79, RZ ;  /* 0x0000004f2116d210 */ /* 0x000fe20007ffe0ff */
[----:B0-----:R-:W-:Y:S01]  /*1b80*/  @!P4 IMAD R23, R67, R26, RZ ;  /* 0x0000001a4317c224 */ /* 0x001fe200078e02ff */
[----:B----4-:R-:W-:-:S02]  /*1b90*/  @!P5 LEA R30, P6, R32, R24, 0x1 ;  /* 0x00000018201ed211 */ /* 0x010fc400078c08ff */
[----:B------:R-:W-:Y:S01]  /*1ba0*/  @!P4 MOV R24, R86 ;  /* 0x000000560018c202 */ /* 0x000fe20000000f00 */
[----:B------:R-:W-:Y:S01]  /*1bb0*/  @!P4 IMAD R79, R16, R27, R23 ;  /* 0x0000001b104fc224 */ /* 0x000fe200078e0217 */
[----:B------:R-:W-:Y:S02]  /*1bc0*/  @!P5 LEA.HI.X R31, R32, R25, R22, 0x1, P6 ;  /* 0x00000019201fd211 */ /* 0x000fe400030f0c16 */
[----:B------:R-:W-:Y:S01]  /*1bd0*/  @!P4 MOV R25, R89 ;  /* 0x000000590019c202 */ /* 0x000fe20000000f00 */
[----:B------:R-:W0:Y:S01]  /*1be0*/  @!P2 LDC.64 R22, c[0x0][0x270] ;  /* 0x00009c00ff16ab82 */ /* 0x000e220000000a00 */
[----:B------:R-:W-:Y:S02]  /*1bf0*/  CS2R R70, SRZ ;  /* 0x0000000000467805 */ /* 0x000fe4000001ff00 */
[----:B------:R-:W-:Y:S01]  /*1c00*/  IADD3 R33, R58, 0xc8, RZ ;  /* 0x000000c83a217810 */ /* 0x000fe20007ffe0ff */
[----:B------:R-:W-:Y:S01]  /*1c10*/  @!P4 IMAD.WIDE.U32 R26, R16, R26, R24 ;  /* 0x0000001a101ac225 */ /* 0x000fe200078e0018 */
[----:B------:R-:W-:-:S02]  /*1c20*/  IADD3 R32, R58, 0xd0, RZ ;  /* 0x000000d03a207810 */ /* 0x000fc40007ffe0ff */
[----:B------:R4:W2:Y:S01]  /*1c30*/  @!P3 LDG.E R70, desc[UR10][R72.64] ;  /* 0x0000000a4846b981 */ /* 0x0008a2000c1e1900 */
[----:B------:R-:W0:Y:S01]  /*1c40*/  @!P1 LDC.64 R24, c[0x0][0x220] ;  /* 0x00008800ff189b82 */ /* 0x000e220000000a00 */
[----:B------:R-:W-:Y:S02]  /*1c50*/  @!P4 IADD3 R27, R27, R79, RZ ;  /* 0x0000004f1b1bc210 */ /* 0x000fe40007ffe0ff */
[----:B------:R5:W2:Y:S01]  /*1c60*/  @!P5 LDG.E R71, desc[UR10][R30.64] ;  /* 0x0000000a1e47d981 */ /* 0x000aa2000c1e1900 */
[C---:B-1----:R-:W-:Y:S02]  /*1c70*/  @!P4 LEA R78, P3, R26.reuse, R28, 0x1 ;  /* 0x0000001c1a4ec211 */ /* 0x042fe400078608ff */
[----:B------:R-:W-:Y:S02]  /*1c80*/  ISETP.GE.U32.AND P5, PT, R33, UR16, PT ;  /* 0x0000001021007c0c */ /* 0x000fe4000bfa6070 */
[----:B----4-:R-:W-:Y:S01]  /*1c90*/  SHF.R.S32.HI R73, RZ, 0x1f, R33 ;  /* 0x0000001fff497819 */ /* 0x010fe20000011421 */
[----:B-----5:R-:W-:Y:S01]  /*1ca0*/  @!P1 IMAD R28, R75, R20, RZ ;  /* 0x000000144b1c9224 */ /* 0x020fe200078e02ff */
[----:B------:R-:W-:-:S02]  /*1cb0*/  @!P4 LEA.HI.X R79, R26, R29, R27, 0x1, P3 ;  /* 0x0000001d1a4fc211 */ /* 0x000fc400018f0c1b */
[----:B------:R-:W-:Y:S01]  /*1cc0*/  ISETP.GE.AND.EX P5, PT, R73, UR17, PT, P5 ;  /* 0x0000001149007c0c */ /* 0x000fe2000bfa6350 */
[----:B------:R-:W-:Y:S01]  /*1cd0*/  HFMA2.MMA R72, -RZ, RZ, 0, 0 ;  /* 0x00000000ff487435 */ /* 0x000fe200000001ff */
[----:B------:R-:W-:Y:S01]  /*1ce0*/  ISETP.GE.U32.AND P3, PT, R32, UR16, PT ;  /* 0x0000001020007c0c */ /* 0x000fe2000bf66070 */
[----:B------:R-:W1:Y:S01]  /*1cf0*/  @!P2 LDC.64 R26, c[0x0][0x220] ;  /* 0x00008800ff1aab82 */ /* 0x000e620000000a00 */
[----:B------:R-:W-:Y:S02]  /*1d00*/  SHF.R.S32.HI R75, RZ, 0x1f, R32 ;  /* 0x0000001fff4b7819 */ /* 0x000fe40000011420 */
[----:B------:R-:W-:Y:S02]  /*1d10*/  ISETP.GT.U32.OR P5, PT, R0, 0x27f, P5 ;  /* 0x0000027f0000780c */ /* 0x000fe40002fa4470 */
[----:B------:R-:W-:Y:S02]  /*1d20*/  ISETP.GE.AND.EX P3, PT, R75, UR17, PT, P3 ;  /* 0x000000114b007c0c */ /* 0x000fe4000bf66330 */
[----:B------:R-:W-:-:S02]  /*1d30*/  @!P1 MOV R30, R86 ;  /* 0x00000056001e9202 */ /* 0x000fc40000000f00 */
[----:B------:R-:W-:Y:S01]  /*1d40*/  @!P1 MOV R31, R89 ;  /* 0x00000059001f9202 */ /* 0x000fe20000000f00 */
[C---:B------:R-:W-:Y:S01]  /*1d50*/  @!P1 IMAD R21, R77.reuse, R21, R28 ;  /* 0x000000154d159224 */ /* 0x040fe200078e021c */
[----:B------:R-:W-:Y:S01]  /*1d60*/  ISETP.GT.U32.OR P3, PT, R0, 0x27f, P3 ;  /* 0x0000027f0000780c */ /* 0x000fe20001f64470 */
[----:B------:R4:W5:Y:S01]  /*1d70*/  @!P4 LDG.E R72, desc[UR10][R78.64] ;  /* 0x0000000a4e48c981 */ /* 0x000962000c1e1900 */
[----:B------:R-:W-:-:S04]  /*1d80*/  @!P1 IMAD.WIDE.U32 R30, R77, R20, R30 ;  /* 0x000000144d1e9225 */ /* 0x000fc800078e001e */
[----:B0-----:R-:W-:Y:S01]  /*1d90*/  @!P2 IMAD R20, R69, R22, RZ ;  /* 0x000000164514a224 */ /* 0x001fe200078e02ff */
[----:B------:R-:W-:Y:S02]  /*1da0*/  @!P1 LEA R80, P4, R30, R24, 0x1 ;  /* 0x000000181e509211 */ /* 0x000fe400078808ff */
[----:B------:R-:W-:Y:S01]  /*1db0*/  @!P2 MOV R28, R86 ;  /* 0x00000056001ca202 */ /* 0x000fe20000000f00 */
[----:B------:R-:W-:Y:S01]  /*1dc0*/  @!P2 IMAD R83, R35, R23, R20 ;  /* 0x000000172353a224 */ /* 0x000fe200078e0214 */
[----:B------:R-:W-:Y:S02]  /*1dd0*/  @!P1 IADD3 R23, R31, R21, RZ ;  /* 0x000000151f179210 */ /* 0x000fe40007ffe0ff */
[----:B------:R-:W-:Y:S01]  /*1de0*/  @!P2 MOV R29, R89 ;  /* 0x00000059001da202 */ /* 0x000fe20000000f00 */
[----:B------:R-:W0:Y:S01]  /*1df0*/  @!P5 LDC.64 R20, c[0x0][0x270] ;  /* 0x00009c00ff14db82 */ /* 0x000e220000000a00 */
[----:B------:R-:W-:Y:S02]  /*1e00*/  IADD3 R34, R58, 0xd8, RZ ;  /* 0x000000d83a227810 */ /* 0x000fe40007ffe0ff */
[----:B------:R-:W-:Y:S01]  /*1e10*/  @!P1 LEA.HI.X R81, R30, R25, R23, 0x1, P4 ;  /* 0x000000191e519211 */ /* 0x000fe200020f0c17 */
[----:B------:R-:W-:Y:S01]  /*1e20*/  @!P2 IMAD.WIDE.U32 R28, R35, R22, R28 ;  /* 0x00000016231ca225 */ /* 0x000fe200078e001c */
[----:B------:R-:W-:-:S02]  /*1e30*/  ISETP.GE.U32.AND P4, PT, R34, UR16, PT ;  /* 0x0000001022007c0c */ /* 0x000fc4000bf86070 */
[----:B------:R-:W-:Y:S01]  /*1e40*/  SHF.R.S32.HI R77, RZ, 0x1f, R34 ;  /* 0x0000001fff4d7819 */ /* 0x000fe20000011422 */
[----:B------:R-:W0:Y:S01]  /*1e50*/  @!P3 LDC.64 R22, c[0x0][0x270] ;  /* 0x00009c00ff16bb82 */ /* 0x000e220000000a00 */
[----:B------:R-:W-:Y:S02]  /*1e60*/  HFMA2.MMA R74, -RZ, RZ, 0, 0 ;  /* 0x00000000ff4a7435 */ /* 0x000fe400000001ff */
[----:B------:R-:W-:Y:S02]  /*1e70*/  ISETP.GE.AND.EX P4, PT, R77, UR17, PT, P4 ;  /* 0x000000114d007c0c */ /* 0x000fe4000bf86340 */
[----:B------:R-:W-:Y:S02]  /*1e80*/  @!P2 IADD3 R24, R29, R83, RZ ;  /* 0x000000531d18a210 */ /* 0x000fe40007ffe0ff */
[----:B------:R-:W-:Y:S02]  /*1e90*/  ISETP.GT.U32.OR P4, PT, R0, 0x27f, P4 ;  /* 0x0000027f0000780c */ /* 0x000fe40002784470 */
[----:B-1----:R-:W-:-:S02]  /*1ea0*/  @!P2 LEA R84, P6, R28, R26, 0x1 ;  /* 0x0000001a1c54a211 */ /* 0x002fc400078c08ff */
[----:B------:R-:W-:Y:S01]  /*1eb0*/  IADD3 R31, R58, 0xe0, RZ ;  /* 0x000000e03a1f7810 */ /* 0x000fe20007ffe0ff */
[----:B------:R1:W5:Y:S01]  /*1ec0*/  @!P1 LDG.E R74, desc[UR10][R80.64] ;  /* 0x0000000a504a9981 */ /* 0x000362000c1e1900 */
[----:B------:R-:W-:Y:S02]  /*1ed0*/  MOV R76, RZ ;  /* 0x000000ff004c7202 */ /* 0x000fe40000000f00 */
[----:B------:R-:W-:Y:S02]  /*1ee0*/  @!P2 LEA.HI.X R85, R28, R27, R24, 0x1, P6 ;  /* 0x0000001b1c55a211 */ /* 0x000fe400030f0c18 */
[----:B------:R-:W1:Y:S01]  /*1ef0*/  @!P5 LDC.64 R26, c[0x0][0x220] ;  /* 0x00008800ff1adb82 */ /* 0x000e620000000a00 */
[----:B------:R-:W-:Y:S02]  /*1f00*/  ISETP.GE.U32.AND P1, PT, R31, UR16, PT ;  /* 0x000000101f007c0c */ /* 0x000fe4000bf26070 */
[----:B----4-:R-:W-:Y:S01]  /*1f10*/  SHF.R.S32.HI R79, RZ, 0x1f, R31 ;  /* 0x0000001fff4f7819 */ /* 0x010fe2000001141f */
[----:B------:R4:W5:Y:S01]  /*1f20*/  @!P2 LDG.E R76, desc[UR10][R84.64] ;  /* 0x0000000a544ca981 */ /* 0x000962000c1e1900 */
[----:B0-----:R-:W-:-:S02]  /*1f30*/  @!P5 IMAD R30, R73, R20, RZ ;  /* 0x00000014491ed224 */ /* 0x001fc400078e02ff */
[----:B------:R-:W-:Y:S01]  /*1f40*/  ISETP.GE.AND.EX P2, PT, R79, UR17, PT, P1 ;  /* 0x000000114f007c0c */ /* 0x000fe2000bf46310 */
[----:B------:R-:W0:Y:S01]  /*1f50*/  @!P3 LDC.64 R28, c[0x0][0x220] ;  /* 0x00008800ff1cbb82 */ /* 0x000e220000000a00 */
[----:B------:R-:W-:Y:S01]  /*1f60*/  @!P5 IMAD R35, R33, R21, R30 ;  /* 0x000000152123d224 */ /* 0x000fe200078e021e */
[----:B------:R-:W-:Y:S01]  /*1f70*/  @!P5 MOV R82, R86 ;  /* 0x000000560052d202 */ /* 0x000fe20000000f00 */
[----:B------:R-:W-:Y:S01]  /*1f80*/  @!P3 IMAD R21, R75, R22, RZ ;  /* 0x000000164b15b224 */ /* 0x000fe200078e02ff */
[----:B------:R-:W-:-:S04]  /*1f90*/  ISETP.GT.U32.OR P2, PT, R0, 0x27f, P2 ;  /* 0x0000027f0000780c */ /* 0x000fc80001744470 */
[----:B------:R-:W3:Y:S01]  /*1fa0*/  @!P4 LDC.64 R24, c[0x0][0x270] ;  /* 0x00009c00ff18cb82 */ /* 0x000ee20000000a00 */
[----:B------:R-:W-:Y:S01]  /*1fb0*/  @!P5 MOV R83, R89 ;  /* 0x000000590053d202 */ /* 0x000fe20000000f00 */
[----:B------:R-:W-:Y:S01]  /*1fc0*/  @!P3 IMAD R91, R32, R23, R21 ;  /* 0x00000017205bb224 */ /* 0x000fe200078e0215 */
[----:B------:R-:W-:Y:S01]  /*1fd0*/  @!P3 MOV R21, R89 ;  /* 0x000000590015b202 */ /* 0x000fe20000000f00 */
[----:B------:R-:W-:Y:S01]  /*1fe0*/  @!P5 IMAD.WIDE.U32 R82, R33, R20, R82 ;  /* 0x000000142152d225 */ /* 0x000fe200078e0052 */
[----:B------:R-:W-:Y:S02]  /*1ff0*/  @!P3 MOV R20, R86 ;  /* 0x000000560014b202 */ /* 0x000fe40000000f00 */
[----:B------:R-:W-:-:S03]  /*2000*/  IADD3 R30, R58, 0xe8, RZ ;  /* 0x000000e83a1e7810 */ /* 0x000fc60007ffe0ff */
[----:B------:R-:W-:Y:S01]  /*2010*/  @!P3 IMAD.WIDE.U32 R32, R32, R22, R20 ;  /* 0x000000162020b225 */ /* 0x000fe200078e0014 */
[----:B------:R-:W-:Y:S01]  /*2020*/  ISETP.GE.U32.AND P1, PT, R30, UR16, PT ;  /* 0x000000101e007c0c */ /* 0x000fe2000bf26070 */
[----:B------:R-:W0:Y:S01]  /*2030*/  @!P4 LDC.64 R20, c[0x0][0x220] ;  /* 0x00008800ff14cb82 */ /* 0x000e220000000a00 */
[----:B-1----:R-:W-:Y:S02]  /*2040*/  SHF.R.S32.HI R81, RZ, 0x1f, R30 ;  /* 0x0000001fff517819 */ /* 0x002fe4000001141e */
[----:B------:R-:W-:Y:S02]  /*2050*/  @!P5 IADD3 R35, R83, R35, RZ ;  /* 0x000000235323d210 */ /* 0x000fe40007ffe0ff */
[----:B----4-:R-:W-:-:S03]  /*2060*/  @!P5 LEA R84, P6, R82, R26, 0x1 ;  /* 0x0000001a5254d211 */ /* 0x010fc600078c08ff */
[----:B------:R-:W1:Y:S01]  /*2070*/  @!P2 LDC.64 R22, c[0x0][0x270] ;  /* 0x00009c00ff16ab82 */ /* 0x000e620000000a00 */
[----:B------:R-:W-:Y:S02]  /*2080*/  ISETP.GE.AND.EX P1, PT, R81, UR17, PT, P1 ;  /* 0x0000001151007c0c */ /* 0x000fe4000bf26310 */
[----:B------:R-:W-:Y:S01]  /*2090*/  @!P5 LEA.HI.X R85, R82, R27, R35, 0x1, P6 ;  /* 0x0000001b5255d211 */ /* 0x000fe200030f0c23 */
[----:B---3--:R-:W-:Y:S01]  /*20a0*/  @!P4 IMAD R27, R77, R24, RZ ;  /* 0x000000184d1bc224 */ /* 0x008fe200078e02ff */
[----:B------:R-:W-:Y:S02]  /*20b0*/  @!P3 IADD3 R26, R33, R91, RZ ;  /* 0x0000005b211ab210 */ /* 0x000fe40007ffe0ff */
[----:B0-----:R-:W-:Y:S02]  /*20c0*/  @!P3 LEA R90, P6, R32, R28, 0x1 ;  /* 0x0000001c205ab211 */ /* 0x001fe400078c08ff */
[----:B------:R-:W-:Y:S01]  /*20d0*/  ISETP.GT.U32.OR P1, PT, R0, 0x27f, P1 ;  /* 0x0000027f0000780c */ /* 0x000fe20000f24470 */
[----:B------:R-:W-:Y:S01]  /*20e0*/  HFMA2.MMA R80, -RZ, RZ, 0, 0 ;  /* 0x00000000ff507435 */ /* 0x000fe200000001ff */
[----:B------:R-:W-:Y:S01]  /*20f0*/  @!P3 LEA.HI.X R91, R32, R29, R26, 0x1, P6 ;  /* 0x0000001d205bb211 */ /* 0x000fe200030f0c1a */
[----:B------:R-:W-:Y:S01]  /*2100*/  @!P4 IMAD R29, R34, R25, R27 ;  /* 0x00000019221dc224 */ /* 0x000fe200078e021b */
[----:B------:R-:W-:-:S02]  /*2110*/  @!P4 MOV R26, R86 ;  /* 0x00000056001ac202 */ /* 0x000fc40000000f00 */
[----:B------:R-:W-:-:S03]  /*2120*/  @!P4 MOV R27, R89 ;  /* 0x00000059001bc202 */ /* 0x000fc60000000f00 */
[----:B------:R-:W-:Y:S02]  /*2130*/  @!P4 IMAD.WIDE.U32 R34, R34, R24, R26 ;  /* 0x000000182222c225 */ /* 0x000fe400078e001a */
[----:B------:R-:W3:Y:S02]  /*2140*/  @!P3 LDG.E R80, desc[UR10][R90.64] ;  /* 0x0000000a5a50b981 */ /* 0x000ee4000c1e1900 */
[----:B------:R-:W0:Y:S01]  /*2150*/  @!P1 LDC.64 R24, c[0x0][0x270] ;  /* 0x00009c00ff189b82 */ /* 0x000e220000000a00 */
[----:B------:R-:W-:Y:S01]  /*2160*/  HFMA2.MMA R78, -RZ, RZ, 0, 0 ;  /* 0x00000000ff4e7435 */ /* 0x000fe200000001ff */
[----:B------:R-:W-:Y:S02]  /*2170*/  IADD3 R28, R58, 0xf0, RZ ;  /* 0x000000f03a1c7810 */ /* 0x000fe40007ffe0ff */
[----:B------:R-:W-:Y:S02]  /*2180*/  @!P4 IADD3 R29, R35, R29, RZ ;  /* 0x0000001d231dc210 */ /* 0x000fe40007ffe0ff */
[----:B------:R-:W-:Y:S01]  /*2190*/  @!P4 LEA R32, P3, R34, R20, 0x1 ;  /* 0x000000142220c211 */ /* 0x000fe200078608ff */
[----:B-1----:R-:W-:Y:S01]  /*21a0*/  @!P2 IMAD R20, R79, R22, RZ ;  /* 0x000000164f14a224 */ /* 0x002fe200078e02ff */
[----:B------:R-:W1:Y:S01]  /*21b0*/  @!P2 LDC.64 R26, c[0x0][0x220] ;  /* 0x00008800ff1aab82 */ /* 0x000e620000000a00 */
[----:B------:R-:W-:-:S02]  /*21c0*/  SHF.R.S32.HI R83, RZ, 0x1f, R28 ;  /* 0x0000001fff537819 */ /* 0x000fc4000001141c */
[----:B------:R-:W-:Y:S01]  /*21d0*/  @!P4 LEA.HI.X R33, R34, R21, R29, 0x1, P3 ;  /* 0x000000152221c211 */ /* 0x000fe200018f0c1d */
[----:B------:R-:W-:Y:S01]  /*21e0*/  @!P2 IMAD R23, R31, R23, R20 ;  /* 0x000000171f17a224 */ /* 0x000fe200078e0214 */
[----:B------:R-:W-:Y:S01]  /*21f0*/  ISETP.GE.U32.AND P3, PT, R28, UR16, PT ;  /* 0x000000101c007c0c */ /* 0x000fe2000bf66070 */
[----:B------:R4:W3:Y:S01]  /*2200*/  @!P5 LDG.E R78, desc[UR10][R84.64] ;  /* 0x0000000a544ed981 */ /* 0x0008e2000c1e1900 */
[----:B------:R-:W-:Y:S01]  /*2210*/  IADD3 R29, R58, 0xf8, RZ ;  /* 0x000000f83a1d7810 */ /* 0x000fe20007ffe0ff */
[----:B------:R-:W1:Y:S01]  /*2220*/  @!P1 LDC.64 R20, c[0x0][0x220] ;  /* 0x00008800ff149b82 */ /* 0x000e620000000a00 */
[----:B------:R-:W-:Y:S02]  /*2230*/  ISETP.GE.AND.EX P3, PT, R83, UR17, PT, P3 ;  /* 0x0000001153007c0c */ /* 0x000fe4000bf66330 */
[----:B------:R-:W-:Y:S02]  /*2240*/  ISETP.GE.U32.AND P5, PT, R29, UR16, PT ;  /* 0x000000101d007c0c */ /* 0x000fe4000bfa6070 */
[----:B------:R-:W-:-:S02]  /*2250*/  ISETP.GT.U32.OR P3, PT, R0, 0x27f, P3 ;  /* 0x0000027f0000780c */ /* 0x000fc40001f64470 */
[----:B----4-:R-:W-:Y:S02]  /*2260*/  SHF.R.S32.HI R85, RZ, 0x1f, R29 ;  /* 0x0000001fff557819 */ /* 0x010fe4000001141d */
[-C--:B------:R-:W-:Y:S02]  /*2270*/  @!P2 MOV R92, R86.reuse ;  /* 0x00000056005ca202 */ /* 0x080fe40000000f00 */
[----:B------:R-:W-:Y:S02]  /*2280*/  @!P2 MOV R93, R89 ;  /* 0x00000059005da202 */ /* 0x000fe40000000f00 */
[----:B------:R-:W-:Y:S02]  /*2290*/  ISETP.GE.AND.EX P5, PT, R85, UR17, PT, P5 ;  /* 0x0000001155007c0c */ /* 0x000fe4000bfa6350 */
[----:B------:R-:W-:Y:S01]  /*22a0*/  @!P1 MOV R90, R86 ;  /* 0x00000056005a9202 */ /* 0x000fe20000000f00 */
[----:B------:R-:W-:Y:S01]  /*22b0*/  @!P2 IMAD.WIDE.U32 R92, R31, R22, R92 ;  /* 0x000000161f5ca225 */ /* 0x000fe200078e005c */
[----:B------:R-:W-:-:S02]  /*22c0*/  ISETP.GT.U32.OR P5, PT, R0, 0x27f, P5 ;  /* 0x0000027f0000780c */ /* 0x000fc40002fa4470 */
[----:B------:R-:W-:Y:S01]  /*22d0*/  @!P1 MOV R91, R89 ;  /* 0x00000059005b9202 */ /* 0x000fe20000000f00 */
[----:B0-----:R-:W-:Y:S01]  /*22e0*/  @!P1 IMAD R31, R81, R24, RZ ;  /* 0x00000018511f9224 */ /* 0x001fe200078e02ff */
[----:B-1----:R-:W-:Y:S01]  /*22f0*/  @!P2 LEA R34, P6, R92, R26, 0x1 ;  /* 0x0000001a5c22a211 */ /* 0x002fe200078c08ff */
[C---:B------:R-:W-:Y:S01]  /*2300*/  @!P1 IMAD.WIDE.U32 R90, R30.reuse, R24, R90 ;  /* 0x000000181e5a9225 */ /* 0x040fe200078e005a */
[----:B------:R-:W-:Y:S02]  /*2310*/  @!P2 IADD3 R24, R93, R23, RZ ;  /* 0x000000175d18a210 */ /* 0x000fe40007ffe0ff */
[----:B------:R-:W0:Y:S01]  /*2320*/  @!P3 LDC.64 R22, c[0x0][0x270] ;  /* 0x00009c00ff16bb82 */ /* 0x000e220000000a00 */
[----:B------:R-:W-:Y:S01]  /*2330*/  @!P1 IMAD R31, R30, R25, R31 ;  /* 0x000000191e1f9224 */ /* 0x000fe200078e021f */
[----:B------:R-:W-:Y:S02]  /*2340*/  @!P2 LEA.HI.X R35, R92, R27, R24, 0x1, P6 ;  /* 0x0000001b5c23a211 */ /* 0x000fe400030f0c18 */
[----:B------:R-:W-:-:S02]  /*2350*/  @!P1 LEA R30, P6, R90, R20, 0x1 ;  /* 0x000000145a1e9211 */ /* 0x000fc400078c08ff */
[----:B------:R-:W-:Y:S02]  /*2360*/  @!P1 IADD3 R31, R91, R31, RZ ;  /* 0x0000001f5b1f9210 */ /* 0x000fe40007ffe0ff */
[----:B------:R-:W1:Y:S02]  /*2370*/  @!P5 LDC.64 R24, c[0x0][0x270] ;  /* 0x00009c00ff18db82 */ /* 0x000e640000000a00 */
[----:B------:R-:W-:Y:S01]  /*2380*/  @!P1 LEA.HI.X R31, R90, R21, R31, 0x1, P6 ;  /* 0x000000155a1f9211 */ /* 0x000fe200030f0c1f */
[----:B------:R-:W-:-:S05]  /*2390*/  HFMA2.MMA R82, -RZ, RZ, 0, 0 ;  /* 0x00000000ff527435 */ /* 0x000fca00000001ff */
[----:B------:R-:W4:Y:S01]  /*23a0*/  @!P3 LDC.64 R20, c[0x0][0x220] ;  /* 0x00008800ff14bb82 */ /* 0x000f220000000a00 */
[----:B------:R-:W-:Y:S01]  /*23b0*/  HFMA2.MMA R90, -RZ, RZ, 0, 0 ;  /* 0x00000000ff5a7435 */ /* 0x000fe200000001ff */
[----:B------:R-:W-:-:S03]  /*23c0*/  MOV R84, RZ ;  /* 0x000000ff00547202 */ /* 0x000fc60000000f00 */
[----:B------:R0:W3:Y:S03]  /*23d0*/  @!P4 LDG.E R82, desc[UR10][R32.64] ;  /* 0x0000000a2052c981 */ /* 0x0000e6000c1e1900 */
[----:B------:R-:W2:Y:S01]  /*23e0*/  @!P5 LDC.64 R26, c[0x0][0x220] ;  /* 0x00008800ff1adb82 */ /* 0x000ea20000000a00 */
[----:B0-----:R-:W-:Y:S01]  /*23f0*/  @!P3 IMAD R91, R83, R22, RZ ;  /* 0x00000016535bb224 */ /* 0x001fe200078e02ff */
[----:B------:R-:W3:Y:S04]  /*2400*/  @!P2 LDG.E R84, desc[UR10][R34.64] ;  /* 0x0000000a2254a981 */ /* 0x000ee8000c1e1900 */
[----:B------:R-:W3:Y:S01]  /*2410*/  @!P1 LDG.E R90, desc[UR10][R30.64] ;  /* 0x0000000a1e5a9981 */ /* 0x000ee2000c1e1900 */
[----:B------:R-:W-:-:S02]  /*2420*/  @!P3 MOV R32, R86 ;  /* 0x000000560020b202 */ /* 0x000fc40000000f00 */
[----:B------:R-:W-:Y:S01]  /*2430*/  @!P3 MOV R33, R89 ;  /* 0x000000590021b202 */ /* 0x000fe20000000f00 */
[C---:B------:R-:W-:Y:S02]  /*2440*/  @!P3 IMAD R91, R28.reuse, R23, R91 ;  /* 0x000000171c5bb224 */ /* 0x040fe400078e025b */
[----:B------:R-:W-:Y:S01]  /*2450*/  @!P3 IMAD.WIDE.U32 R22, R28, R22, R32 ;  /* 0x000000161c16b225 */ /* 0x000fe200078e0020 */
[----:B------:R-:W-:Y:S02]  /*2460*/  @!P5 MOV R32, R86 ;  /* 0x000000560020d202 */ /* 0x000fe40000000f00 */
[----:B------:R-:W-:Y:S01]  /*2470*/  @!P5 MOV R33, R89 ;  /* 0x000000590021d202 */ /* 0x000fe20000000f00 */
[----:B-1----:R-:W-:Y:S01]  /*2480*/  @!P5 IMAD R28, R85, R24, RZ ;  /* 0x00000018551cd224 */ /* 0x002fe200078e02ff */
[----:B------:R-:W-:Y:S02]  /*2490*/  @!P3 IADD3 R91, R23, R91, RZ ;  /* 0x0000005b175bb210 */ /* 0x000fe40007ffe0ff */
[----:B----4-:R-:W-:Y:S01]  /*24a0*/  @!P3 LEA R20, P1, R22, R20, 0x1 ;  /* 0x000000141614b211 */ /* 0x010fe200078208ff */
[----:B------:R-:W-:-:S02]  /*24b0*/  @!P5 IMAD R93, R29, R25, R28 ;  /* 0x000000191d5dd224 */ /* 0x000fc400078e021c */
[----:B------:R-:W-:Y:S01]  /*24c0*/  @!P5 IMAD.WIDE.U32 R24, R29, R24, R32 ;  /* 0x000000181d18d225 */ /* 0x000fe200078e0020 */
[----:B------:R-:W-:Y:S01]  /*24d0*/  @!P3 LEA.HI.X R21, R22, R21, R91, 0x1, P1 ;  /* 0x000000151615b211 */ /* 0x000fe200008f0c5b */
[----:B------:R-:W-:Y:S01]  /*24e0*/  HFMA2.MMA R92, -RZ, RZ, 0, 0 ;  /* 0x00000000ff5c7435 */ /* 0x000fe200000001ff */
[----:B------:R-:W-:Y:S02]  /*24f0*/  MOV R91, RZ ;  /* 0x000000ff005b7202 */ /* 0x000fe40000000f00 */
[----:B------:R-:W-:Y:S02]  /*2500*/  @!P5 IADD3 R23, R25, R93, RZ ;  /* 0x0000005d1917d210 */ /* 0x000fe40007ffe0ff */
[C---:B--2---:R-:W-:Y:S02]  /*2510*/  @!P5 LEA R26, P2, R24.reuse, R26, 0x1 ;  /* 0x0000001a181ad211 */ /* 0x044fe400078408ff */
[----:B------:R0:W2:Y:S02]  /*2520*/  @!P3 LDG.E R91, desc[UR10][R20.64] ;  /* 0x0000000a145bb981 */ /* 0x0000a4000c1e1900 */
[----:B------:R-:W-:-:S05]  /*2530*/  @!P5 LEA.HI.X R27, R24, R27, R23, 0x1, P2 ;  /* 0x0000001b181bd211 */ /* 0x000fca00010f0c17 */
[----:B------:R1:W4:Y:S01]  /*2540*/  @!P5 LDG.E R92, desc[UR10][R26.64] ;  /* 0x0000000a1a5cd981 */ /* 0x000322000c1e1900 */
[--C-:B------:R-:W-:Y:S02]  /*2550*/  HADD2.F32 R23, -RZ, R62.reuse.H1_H1 ;  /* 0x3000003eff177230 */ /* 0x100fe40000004100 */
[----:B------:R-:W-:Y:S02]  /*2560*/  HADD2.F32 R22, -RZ, R62.H0_H0 ;  /* 0x2000003eff167230 */ /* 0x000fe40000004100 */
[--C-:B------:R-:W-:Y:S02]  /*2570*/  HADD2.F32 R29, -RZ, R36.reuse.H1_H1 ;  /* 0x30000024ff1d7230 */ /* 0x100fe40000004100 */
[----:B------:R-:W-:Y:S01]  /*2580*/  FMUL.FTZ R25, R23, R23 ;  /* 0x0000001717197220 */ /* 0x000fe20000410000 */
[----:B------:R-:W-:Y:S02]  /*2590*/  HADD2.F32 R24, -RZ, R36.H0_H0 ;  /* 0x20000024ff187230 */ /* 0x000fe40000004100 */
[----:B------:R-:W-:Y:S01]  /*25a0*/  FADD.FTZ R23, R22, R23 ;  /* 0x0000001716177221 */ /* 0x000fe20000010000 */
[----:B0-----:R-:W-:-:S02]  /*25b0*/  HADD2.F32 R21, -RZ, R38.H1_H1 ;  /* 0x30000026ff157230 */ /* 0x001fc40000004100 */
[----:B------:R-:W-:Y:S01]  /*25c0*/  FFMA.FTZ R25, R22, R22, R25 ;  /* 0x0000001616197223 */ /* 0x000fe20000010019 */
[C---:B------:R-:W-:Y:S01]  /*25d0*/  FADD.FTZ R22, R24.reuse, R29 ;  /* 0x0000001d18167221 */ /* 0x040fe20000010000 */
[----:B------:R-:W-:Y:S01]  /*25e0*/  FADD.FTZ R23, RZ, R23 ;  /* 0x00000017ff177221 */ /* 0x000fe20000010000 */
[----:B------:R-:W-:Y:S01]  /*25f0*/  FMUL.FTZ R31, R29, R29 ;  /* 0x0000001d1d1f7220 */ /* 0x000fe20000410000 */
[----:B------:R-:W-:Y:S02]  /*2600*/  HADD2.F32 R20, -RZ, R38.H0_H0 ;  /* 0x20000026ff147230 */ /* 0x000fe40000004100 */
[----:B------:R-:W-:Y:S01]  /*2610*/  FADD.FTZ R22, R23, R22 ;  /* 0x0000001617167221 */ /* 0x000fe20000010000 */
[----:B------:R-:W-:Y:S01]  /*2620*/  FMUL.FTZ R23, R21, R21 ;  /* 0x0000001515177220 */ /* 0x000fe20000410000 */
[----:B------:R-:W-:Y:S01]  /*2630*/  FFMA.FTZ R24, R24, R24, R31 ;  /* 0x0000001818187223 */ /* 0x000fe2000001001f */
[----:B------:R-:W-:Y:S01]  /*2640*/  FADD.FTZ R25, RZ, R25 ;  /* 0x00000019ff197221 */ /* 0x000fe20000010000 */
[----:B-1----:R-:W-:-:S02]  /*2650*/  HADD2.F32 R27, -RZ, R40.H1_H1 ;  /* 0x30000028ff1b7230 */ /* 0x002fc40000004100 */
[C---:B------:R-:W-:Y:S01]  /*2660*/  FADD.FTZ R21, R20.reuse, R21 ;  /* 0x0000001514157221 */ /* 0x040fe20000010000 */
[----:B------:R-:W-:Y:S01]  /*2670*/  FFMA.FTZ R23, R20, R20, R23 ;  /* 0x0000001414177223 */ /* 0x000fe20000010017 */
[----:B------:R-:W-:Y:S02]  /*2680*/  HADD2.F32 R20, -RZ, R40.H0_H0 ;  /* 0x20000028ff147230 */ /* 0x000fe40000004100 */
[----:B------:R-:W-:Y:S01]  /*2690*/  FADD.FTZ R24, R25, R24 ;  /* 0x0000001819187221 */ /* 0x000fe20000010000 */
[----:B------:R-:W-:Y:S01]  /*26a0*/  FMUL.FTZ R25, R27, R27 ;  /* 0x0000001b1b197220 */ /* 0x000fe20000410000 */
[--C-:B------:R-:W-:Y:S02]  /*26b0*/  HADD2.F32 R29, -RZ, R42.reuse.H1_H1 ;  /* 0x3000002aff1d7230 */ /* 0x100fe40000004100 */
[----:B------:R-:W-:Y:S01]  /*26c0*/  FADD.FTZ R21, R22, R21 ;  /* 0x0000001516157221 */ /* 0x000fe20000010000 */
[----:B------:R-:W-:Y:S01]  /*26d0*/  FADD.FTZ R23, R24, R23 ;  /* 0x0000001718177221 */ /* 0x000fe20000010000 */
[C---:B------:R-:W-:Y:S01]  /*26e0*/  FADD.FTZ R22, R20.reuse, R27 ;  /* 0x0000001b14167221 */ /* 0x040fe20000010000 */
[----:B------:R-:W-:Y:S01]  /*26f0*/  FFMA.FTZ R20, R20, R20, R25 ;  /* 0x0000001414147223 */ /* 0x000fe20000010019 */
[----:B------:R-:W-:-:S02]  /*2700*/  HADD2.F32 R24, -RZ, R42.H0_H0 ;  /* 0x2000002aff187230 */ /* 0x000fc40000004100 */
[----:B------:R-:W-:Y:S01]  /*2710*/  FMUL.FTZ R25, R29, R29 ;  /* 0x0000001d1d197220 */ /* 0x000fe20000410000 */
[----:B------:R-:W-:Y:S01]  /*2720*/  FADD.FTZ R21, R21, R22 ;  /* 0x0000001615157221 */ /* 0x000fe20000010000 */
[----:B------:R-:W-:Y:S01]  /*2730*/  FADD.FTZ R20, R23, R20 ;  /* 0x0000001417147221 */ /* 0x000fe20000010000 */
[C---:B------:R-:W-:Y:S01]  /*2740*/  FADD.FTZ R22, R24.reuse, R29 ;  /* 0x0000001d18167221 */ /* 0x040fe20000010000 */
[----:B------:R-:W-:Y:S01]  /*2750*/  FFMA.FTZ R25, R24, R24, R25 ;  /* 0x0000001818197223 */ /* 0x000fe20000010019 */
[--C-:B------:R-:W-:Y:S02]  /*2760*/  HADD2.F32 R24, -RZ, R44.reuse.H1_H1 ;  /* 0x3000002cff187230 */ /* 0x100fe40000004100 */
[----:B------:R-:W-:Y:S02]  /*2770*/  HADD2.F32 R23, -RZ, R44.H0_H0 ;  /* 0x2000002cff177230 */ /* 0x000fe40000004100 */
[----:B------:R-:W-:Y:S01]  /*2780*/  FADD.FTZ R21, R21, R22 ;  /* 0x0000001615157221 */ /* 0x000fe20000010000 */
[----:B------:R-:W-:-:S02]  /*2790*/  HADD2.F32 R26, -RZ, R46.H1_H1 ;  /* 0x3000002eff1a7230 */ /* 0x000fc40000004100 */
[----:B------:R-:W-:Y:S01]  /*27a0*/  FMUL.FTZ R22, R24, R24 ;  /* 0x0000001818167220 */ /* 0x000fe20000410000 */
[C---:B------:R-:W-:Y:S01]  /*27b0*/  FADD.FTZ R24, R23.reuse, R24 ;  /* 0x0000001817187221 */ /* 0x040fe20000010000 */
[----:B------:R-:W-:Y:S01]  /*27c0*/  FADD.FTZ R20, R20, R25 ;  /* 0x0000001914147221 */ /* 0x000fe20000010000 */
[----:B------:R-:W-:Y:S02]  /*27d0*/  HADD2.F32 R25, -RZ, R46.H0_H0 ;  /* 0x2000002eff197230 */ /* 0x000fe40000004100 */
[----:B------:R-:W-:Y:S01]  /*27e0*/  FFMA.FTZ R23, R23, R23, R22 ;  /* 0x0000001717177223 */ /* 0x000fe20000010016 */
[----:B------:R-:W-:Y:S01]  /*27f0*/  FADD.FTZ R21, R21, R24 ;  /* 0x0000001815157221 */ /* 0x000fe20000010000 */
[--C-:B------:R-:W-:Y:S02]  /*2800*/  HADD2.F32 R24, -RZ, R48.reuse.H1_H1 ;  /* 0x30000030ff187230 */ /* 0x100fe40000004100 */
[----:B------:R-:W-:Y:S01]  /*2810*/  FMUL.FTZ R22, R26, R26 ;  /* 0x0000001a1a167220 */ /* 0x000fe20000410000 */
[----:B------:R-:W-:Y:S01]  /*2820*/  FADD.FTZ R20, R20, R23 ;  /* 0x0000001714147221 */ /* 0x000fe20000010000 */
[----:B------:R-:W-:Y:S01]  /*2830*/  FADD.FTZ R26, R25, R26 ;  /* 0x0000001a191a7221 */ /* 0x000fe20000010000 */
[----:B------:R-:W-:-:S02]  /*2840*/  HADD2.F32 R23, -RZ, R48.H0_H0 ;  /* 0x20000030ff177230 */ /* 0x000fc40000004100 */
[----:B------:R-:W-:Y:S01]  /*2850*/  FFMA.FTZ R25, R25, R25, R22 ;  /* 0x0000001919197223 */ /* 0x000fe20000010016 */
[----:B------:R-:W-:Y:S01]  /*2860*/  FMUL.FTZ R22, R24, R24 ;  /* 0x0000001818167220 */ /* 0x000fe20000410000 */
[--C-:B------:R-:W-:Y:S02]  /*2870*/  HADD2.F32 R27, -RZ, R50.reuse.H1_H1 ;  /* 0x30000032ff1b7230 */ /* 0x100fe40000004100 */
[C---:B------:R-:W-:Y:S01]  /*2880*/  FADD.FTZ R24, R23.reuse, R24 ;  /* 0x0000001817187221 */ /* 0x040fe20000010000 */
[----:B------:R-:W-:Y:S01]  /*2890*/  FADD.FTZ R20, R20, R25 ;  /* 0x0000001914147221 */ /* 0x000fe20000010000 */
[----:B------:R-:W-:Y:S01]  /*28a0*/  FFMA.FTZ R23, R23, R23, R22 ;  /* 0x0000001717177223 */ /* 0x000fe20000010016 */
[----:B------:R-:W-:Y:S01]  /*28b0*/  FADD.FTZ R21, R21, R26 ;  /* 0x0000001a15157221 */ /* 0x000fe20000010000 */
[----:B------:R-:W-:Y:S02]  /*28c0*/  HADD2.F32 R22, -RZ, R50.H0_H0 ;  /* 0x20000032ff167230 */ /* 0x000fe40000004100 */
[----:B------:R-:W-:Y:S01]  /*28d0*/  FMUL.FTZ R25, R27, R27 ;  /* 0x0000001b1b197220 */ /* 0x000fe20000410000 */
[----:B------:R-:W-:Y:S01]  /*28e0*/  FADD.FTZ R20, R20, R23 ;  /* 0x0000001714147221 */ /* 0x000fe20000010000 */
[----:B------:R-:W-:-:S02]  /*28f0*/  HADD2.F32 R23, -RZ, R52.H1_H1 ;  /* 0x30000034ff177230 */ /* 0x000fc40000004100 */
[----:B------:R-:W-:Y:S01]  /*2900*/  FADD.FTZ R21, R21, R24 ;  /* 0x0000001815157221 */ /* 0x000fe20000010000 */
[C---:B------:R-:W-:Y:S01]  /*2910*/  FADD.FTZ R24, R22.reuse, R27 ;  /* 0x0000001b16187221 */ /* 0x040fe20000010000 */
[----:B------:R-:W-:Y:S01]  /*2920*/  FFMA.FTZ R25, R22, R22, R25 ;  /* 0x0000001616197223 */ /* 0x000fe20000010019 */
[----:B------:R-:W-:Y:S02]  /*2930*/  HADD2.F32 R22, -RZ, R52.H0_H0 ;  /* 0x20000034ff167230 */ /* 0x000fe40000004100 */
[----:B------:R-:W-:Y:S01]  /*2940*/  FMUL.FTZ R27, R23, R23 ;  /* 0x00000017171b7220 */ /* 0x000fe20000410000 */
[----:B------:R-:W-:Y:S02]  /*2950*/  FADD.FTZ R21, R21, R24 ;  /* 0x0000001815157221 */ /* 0x000fe40000010000 */
[C---:B------:R-:W-:Y:S01]  /*2960*/  FADD.FTZ R24, R22.reuse, R23 ;  /* 0x0000001716187221 */ /* 0x040fe20000010000 */
[----:B------:R-:W-:Y:S01]  /*2970*/  FFMA.FTZ R27, R22, R22, R27 ;  /* 0x00000016161b7223 */ /* 0x000fe2000001001b */
[----:B------:R-:W-:-:S02]  /*2980*/  HADD2.F32 R23, -RZ, R54.H1_H1 ;  /* 0x30000036ff177230 */ /* 0x000fc40000004100 */
[----:B------:R-:W-:Y:S02]  /*2990*/  HADD2.F32 R22, -RZ, R54.H0_H0 ;  /* 0x20000036ff167230 */ /* 0x000fe40000004100 */
[----:B------:R-:W-:Y:S01]  /*29a0*/  FADD.FTZ R20, R20, R25 ;  /* 0x0000001914147221 */ /* 0x000fe20000010000 */
[----:B------:R-:W-:Y:S01]  /*29b0*/  FADD.FTZ R21, R21, R24 ;  /* 0x0000001815157221 */ /* 0x000fe20000010000 */
[----:B------:R-:W-:Y:S01]  /*29c0*/  FMUL.FTZ R25, R23, R23 ;  /* 0x0000001717197220 */ /* 0x000fe20000410000 */
[--C-:B------:R-:W-:Y:S02]  /*29d0*/  HADD2.F32 R26, -RZ, R56.reuse.H1_H1 ;  /* 0x30000038ff1a7230 */ /* 0x100fe40000004100 */
[----:B------:R-:W-:Y:S01]  /*29e0*/  FADD.FTZ R24, R22, R23 ;  /* 0x0000001716187221 */ /* 0x000fe20000010000 */
[----:B------:R-:W-:Y:S02]  /*29f0*/  HADD2.F32 R23, -RZ, R56.H0_H0 ;  /* 0x20000038ff177230 */ /* 0x000fe40000004100 */
[----:B------:R-:W-:Y:S01]  /*2a00*/  FADD.FTZ R20, R20, R27 ;  /* 0x0000001b14147221 */ /* 0x000fe20000010000 */
[----:B------:R-:W-:Y:S01]  /*2a10*/  FFMA.FTZ R25, R22, R22, R25 ;  /* 0x0000001616197223 */ /* 0x000fe20000010019 */
[----:B------:R-:W-:-:S02]  /*2a20*/  HADD2.F32 R27, -RZ, R57.H1_H1 ;  /* 0x30000039ff1b7230 */ /* 0x000fc40000004100 */
[----:B------:R-:W-:Y:S01]  /*2a30*/  FMUL.FTZ R22, R26, R26 ;  /* 0x0000001a1a167220 */ /* 0x000fe20000410000 */
[----:B------:R-:W-:Y:S01]  /*2a40*/  FADD.FTZ R21, R21, R24 ;  /* 0x0000001815157221 */ /* 0x000fe20000010000 */
[C---:B------:R-:W-:Y:S01]  /*2a50*/  FADD.FTZ R26, R23.reuse, R26 ;  /* 0x0000001a171a7221 */ /* 0x040fe20000010000 */
[----:B------:R-:W-:Y:S02]  /*2a60*/  HADD2.F32 R24, -RZ, R57.H0_H0 ;  /* 0x20000039ff187230 */ /* 0x000fe40000004100 */
[----:B------:R-:W-:Y:S01]  /*2a70*/  FADD.FTZ R20, R20, R25 ;  /* 0x0000001914147221 */ /* 0x000fe20000010000 */
[----:B------:R-:W-:Y:S01]  /*2a80*/  FFMA.FTZ R23, R23, R23, R22 ;  /* 0x0000001717177223 */ /* 0x000fe20000010016 */
[----:B------:R-:W-:Y:S01]  /*2a90*/  FMUL.FTZ R25, R27, R27 ;  /* 0x0000001b1b197220 */ /* 0x000fe20000410000 */
[----:B------:R-:W-:Y:S01]  /*2aa0*/  FADD.FTZ R21, R21, R26 ;  /* 0x0000001a15157221 */ /* 0x000fe20000010000 */
[--C-:B------:R-:W-:Y:S02]  /*2ab0*/  HADD2.F32 R26, -RZ, R60.reuse.H1_H1 ;  /* 0x3000003cff1a7230 */ /* 0x100fe40000004100 */
[----:B------:R-:W-:Y:S01]  /*2ac0*/  FADD.FTZ R22, R24, R27 ;  /* 0x0000001b18167221 */ /* 0x000fe20000010000 */
[----:B------:R-:W-:Y:S01]  /*2ad0*/  FADD.FTZ R20, R20, R23 ;  /* 0x0000001714147221 */ /* 0x000fe20000010000 */
[----:B------:R-:W-:Y:S01]  /*2ae0*/  FFMA.FTZ R25, R24, R24, R25 ;  /* 0x0000001818197223 */ /* 0x000fe20000010019 */
[----:B------:R-:W-:-:S02]  /*2af0*/  HADD2.F32 R23, -RZ, R60.H0_H0 ;  /* 0x2000003cff177230 */ /* 0x000fc40000004100 */
[----:B------:R-:W-:Y:S01]  /*2b00*/  FADD.FTZ R21, R21, R22 ;  /* 0x0000001615157221 */ /* 0x000fe20000010000 */
[----:B------:R-:W-:Y:S01]  /*2b10*/  FMUL.FTZ R22, R26, R26 ;  /* 0x0000001a1a167220 */ /* 0x000fe20000410000 */
[----:B------:R-:W-:Y:S01]  /*2b20*/  FADD.FTZ R20, R20, R25 ;  /* 0x0000001914147221 */ /* 0x000fe20000010000 */
[--C-:B------:R-:W-:Y:S02]  /*2b30*/  HADD2.F32 R25, -RZ, R61.reuse.H1_H1 ;  /* 0x3000003dff197230 */ /* 0x100fe40000004100 */
[C---:B------:R-:W-:Y:S01]  /*2b40*/  FADD.FTZ R26, R23.reuse, R26 ;  /* 0x0000001a171a7221 */ /* 0x040fe20000010000 */
[----:B------:R-:W-:Y:S01]  /*2b50*/  FFMA.FTZ R23, R23, R23, R22 ;  /* 0x0000001717177223 */ /* 0x000fe20000010016 */
[----:B------:R-:W-:Y:S02]  /*2b60*/  HADD2.F32 R22, -RZ, R61.H0_H0 ;  /* 0x2000003dff167230 */ /* 0x000fe40000004100 */
[----:B------:R-:W-:Y:S01]  /*2b70*/  FMUL.FTZ R27, R25, R25 ;  /* 0x00000019191b7220 */ /* 0x000fe20000410000 */
[----:B------:R-:W-:Y:S01]  /*2b80*/  FADD.FTZ R20, R20, R23 ;  /* 0x0000001714147221 */ /* 0x000fe20000010000 */
[----:B------:R-:W-:-:S02]  /*2b90*/  HADD2.F32 R23, -RZ, R63.H1_H1 ;  /* 0x3000003fff177230 */ /* 0x000fc40000004100 */
[C---:B------:R-:W-:Y:S01]  /*2ba0*/  FADD.FTZ R24, R22.reuse, R25 ;  /* 0x0000001916187221 */ /* 0x040fe20000010000 */
[----:B------:R-:W-:Y:S01]  /*2bb0*/  FFMA.FTZ R27, R22, R22, R27 ;  /* 0x00000016161b7223 */ /* 0x000fe2000001001b */
[----:B------:R-:W-:Y:S01]  /*2bc0*/  FADD.FTZ R21, R21, R26 ;  /* 0x0000001a15157221 */ /* 0x000fe20000010000 */
[----:B------:R-:W-:Y:S02]  /*2bd0*/  HADD2.F32 R22, -RZ, R63.H0_H0 ;  /* 0x2000003fff167230 */ /* 0x000fe40000004100 */
[----:B------:R-:W-:Y:S01]  /*2be0*/  FMUL.FTZ R25, R23, R23 ;  /* 0x0000001717197220 */ /* 0x000fe20000410000 */
[--C-:B------:R-:W-:Y:S02]  /*2bf0*/  HADD2.F32 R26, -RZ, R64.reuse.H1_H1 ;  /* 0x30000040ff1a7230 */ /* 0x100fe40000004100 */
[----:B------:R-:W-:Y:S01]  /*2c00*/  FADD.FTZ R21, R21, R24 ;  /* 0x0000001815157221 */ /* 0x000fe20000010000 */
[----:B------:R-:W-:Y:S01]  /*2c10*/  FADD.FTZ R24, R22, R23 ;  /* 0x0000001716187221 */ /* 0x000fe20000010000 */
[----:B------:R-:W-:-:S02]  /*2c20*/  HADD2.F32 R23, -RZ, R64.H0_H0 ;  /* 0x20000040ff177230 */ /* 0x000fc40000004100 */
[----:B------:R-:W-:Y:S01]  /*2c30*/  FADD.FTZ R20, R20, R27 ;  /* 0x0000001b14147221 */ /* 0x000fe20000010000 */
[----:B------:R-:W-:Y:S01]  /*2c40*/  FFMA.FTZ R25, R22, R22, R25 ;  /* 0x0000001616197223 */ /* 0x000fe20000010019 */
[--C-:B------:R-:W-:Y:S02]  /*2c50*/  HADD2.F32 R27, -RZ, R65.reuse.H1_H1 ;  /* 0x30000041ff1b7230 */ /* 0x100fe40000004100 */
        /* <DEDUP_REMOVED lines=8> */
[----:B------:R-:W-:-:S02]  /*2ce0*/  HADD2.F32 R26, -RZ, R66.H1_H1 ;  /* 0x30000042ff1a7230 */ /* 0x000fc40000004100 */
[----:B------:R-:W-:Y:S01]  /*2cf0*/  FADD.FTZ R22, R24, R27 ;  /* 0x0000001b18167221 */ /* 0x000fe20000010000 */
[----:B------:R-:W-:Y:S01]  /*2d00*/  FADD.FTZ R20, R20, R23 ;  /* 0x0000001714147221 */ /* 0x000fe20000010000 */
[----:B------:R-:W-:Y:S01]  /*2d10*/  FFMA.FTZ R25, R24, R24, R25 ;  /* 0x0000001818197223 */ /* 0x000fe20000010019 */
[----:B------:R-:W-:Y:S02]  /*2d20*/  HADD2.F32 R23, -RZ, R66.H0_H0 ;  /* 0x20000042ff177230 */ /* 0x000fe40000004100 */
[----:B------:R-:W-:Y:S01]  /*2d30*/  FADD.FTZ R21, R21, R22 ;  /* 0x0000001615157221 */ /* 0x000fe20000010000 */
[----:B------:R-:W-:Y:S01]  /*2d40*/  FMUL.FTZ R22, R26, R26 ;  /* 0x0000001a1a167220 */ /* 0x000fe20000410000 */
[----:B------:R-:W-:Y:S01]  /*2d50*/  FADD.FTZ R20, R20, R25 ;  /* 0x0000001914147221 */ /* 0x000fe20000010000 */
[--C-:B------:R-:W-:Y:S02]  /*2d60*/  HADD2.F32 R25, -RZ, R68.reuse.H1_H1 ;  /* 0x30000044ff197230 */ /* 0x100fe40000004100 */
[C---:B------:R-:W-:Y:S01]  /*2d70*/  FADD.FTZ R26, R23.reuse, R26 ;  /* 0x0000001a171a7221 */ /* 0x040fe20000010000 */
[----:B------:R-:W-:Y:S01]  /*2d80*/  FFMA.FTZ R23, R23, R23, R22 ;  /* 0x0000001717177223 */ /* 0x000fe20000010016 */
[----:B------:R-:W-:-:S02]  /*2d90*/  HADD2.F32 R22, -RZ, R68.H0_H0 ;  /* 0x20000044ff167230 */ /* 0x000fc40000004100 */
[----:B------:R-:W-:Y:S01]  /*2da0*/  FMUL.FTZ R27, R25, R25 ;  /* 0x00000019191b7220 */ /* 0x000fe20000410000 */
[----:B------:R-:W-:Y:S01]  /*2db0*/  FADD.FTZ R20, R20, R23 ;  /* 0x0000001714147221 */ /* 0x000fe20000010000 */
[--C-:B------:R-:W-:Y:S02]  /*2dc0*/  HADD2.F32 R23, -RZ, R70.reuse.H1_H1 ;  /* 0x30000046ff177230 */ /* 0x100fe40000004100 */
[C---:B------:R-:W-:Y:S01]  /*2dd0*/  FADD.FTZ R24, R22.reuse, R25 ;  /* 0x0000001916187221 */ /* 0x040fe20000010000 */
[----:B------:R-:W-:Y:S01]  /*2de0*/  FFMA.FTZ R27, R22, R22, R27 ;  /* 0x00000016161b7223 */ /* 0x000fe2000001001b */
[----:B------:R-:W-:Y:S01]  /*2df0*/  FADD.FTZ R21, R21, R26 ;  /* 0x0000001a15157221 */ /* 0x000fe20000010000 */
[----:B------:R-:W-:Y:S02]  /*2e00*/  HADD2.F32 R22, -RZ, R70.H0_H0 ;  /* 0x20000046ff167230 */ /* 0x000fe40000004100 */
[----:B------:R-:W-:Y:S01]  /*2e10*/  FMUL.FTZ R25, R23, R23 ;  /* 0x0000001717197220 */ /* 0x000fe20000410000 */
[----:B------:R-:W-:-:S02]  /*2e20*/  HADD2.F32 R26, -RZ, R71.H1_H1 ;  /* 0x30000047ff1a7230 */ /* 0x000fc40000004100 */
[----:B------:R-:W-:Y:S01]  /*2e30*/  FADD.FTZ R21, R21, R24 ;  /* 0x0000001815157221 */ /* 0x000fe20000010000 */
[----:B------:R-:W-:Y:S01]  /*2e40*/  FADD.FTZ R24, R22, R23 ;  /* 0x0000001716187221 */ /* 0x000fe20000010000 */
[----:B------:R-:W-:Y:S02]  /*2e50*/  HADD2.F32 R23, -RZ, R71.H0_H0 ;  /* 0x20000047ff177230 */ /* 0x000fe40000004100 */
[----:B------:R-:W-:Y:S01]  /*2e60*/  FADD.FTZ R20, R20, R27 ;  /* 0x0000001b14147221 */ /* 0x000fe20000010000 */
[----:B------:R-:W-:Y:S01]  /*2e70*/  FFMA.FTZ R25, R22, R22, R25 ;  /* 0x0000001616197223 */ /* 0x000fe20000010019 */
[--C-:B-----5:R-:W-:Y:S02]  /*2e80*/  HADD2.F32 R27, -RZ, R72.reuse.H1_H1 ;  /* 0x30000048ff1b7230 */ /* 0x120fe40000004100 */
[----:B------:R-:W-:Y:S01]  /*2e90*/  FMUL.FTZ R22, R26, R26 ;  /* 0x0000001a1a167220 */ /* 0x000fe20000410000 */
[----:B------:R-:W-:Y:S01]  /*2ea0*/  FADD.FTZ R21, R21, R24 ;  /* 0x0000001815157221 */ /* 0x000fe20000010000 */
[----:B------:R-:W-:Y:S01]  /*2eb0*/  FADD.FTZ R26, R23, R26 ;  /* 0x0000001a171a7221 */ /* 0x000fe20000010000 */
[----:B------:R-:W-:-:S02]  /*2ec0*/  HADD2.F32 R24, -RZ, R72.H0_H0 ;  /* 0x20000048ff187230 */ /* 0x000fc40000004100 */
        /* <DEDUP_REMOVED lines=8> */
[----:B------:R-:W-:Y:S02]  /*2f50*/  HADD2.F32 R23, -RZ, R74.H0_H0 ;  /* 0x2000004aff177230 */ /* 0x000fe40000004100 */
[----:B------:R-:W-:Y:S01]  /*2f60*/  FADD.FTZ R21, R21, R22 ;  /* 0x0000001615157221 */ /* 0x000fe20000010000 */
[----:B------:R-:W-:Y:S01]  /*2f70*/  FMUL.FTZ R22, R26, R26 ;  /* 0x0000001a1a167220 */ /* 0x000fe20000410000 */
[----:B------:R-:W-:Y:S01]  /*2f80*/  FADD.FTZ R20, R20, R25 ;  /* 0x0000001914147221 */ /* 0x000fe20000010000 */
[----:B------:R-:W-:-:S02]  /*2f90*/  HADD2.F32 R25, -RZ, R76.H1_H1 ;  /* 0x3000004cff197230 */ /* 0x000fc40000004100 */
[C---:B------:R-:W-:Y:S01]  /*2fa0*/  FADD.FTZ R26, R23.reuse, R26 ;  /* 0x0000001a171a7221 */ /* 0x040fe20000010000 */
[----:B------:R-:W-:Y:S01]  /*2fb0*/  FFMA.FTZ R23, R23, R23, R22 ;  /* 0x0000001717177223 */ /* 0x000fe20000010016 */
[----:B------:R-:W-:Y:S02]  /*2fc0*/  HADD2.F32 R22, -RZ, R76.H0_H0 ;  /* 0x2000004cff167230 */ /* 0x000fe40000004100 */
[----:B------:R-:W-:Y:S01]  /*2fd0*/  FMUL.FTZ R27, R25, R25 ;  /* 0x00000019191b7220 */ /* 0x000fe20000410000 */
[----:B------:R-:W-:Y:S01]  /*2fe0*/  FADD.FTZ R20, R20, R23 ;  /* 0x0000001714147221 */ /* 0x000fe20000010000 */
[----:B------:R-:W-:Y:S01]  /*2ff0*/  FADD.FTZ R21, R21, R26 ;  /* 0x0000001a15157221 */ /* 0x000fe20000010000 */
[C---:B------:R-:W-:Y:S01]  /*3000*/  FADD.FTZ R24, R22.reuse, R25 ;  /* 0x0000001916187221 */ /* 0x040fe20000010000 */
[----:B------:R-:W-:Y:S01]  /*3010*/  FFMA.FTZ R27, R22, R22, R27 ;  /* 0x00000016161b7223 */ /* 0x000fe2000001001b */
[----:B---3--:R-:W-:Y:S02]  /*3020*/  HADD2.F32 R26, -RZ, R80.H1_H1 ;  /* 0x30000050ff1a7230 */ /* 0x008fe40000004100 */
[----:B------:R-:W-:Y:S01]  /*3030*/  FADD.FTZ R21, R21, R24 ;  /* 0x0000001815157221 */ /* 0x000fe20000010000 */
[----:B------:R-:W-:Y:S01]  /*3040*/  FADD.FTZ R20, R20, R27 ;  /* 0x0000001b14147221 */ /* 0x000fe20000010000 */
[----:B------:R-:W-:-:S02]  /*3050*/  HADD2.F32 R23, -RZ, R78.H1_H1 ;  /* 0x3000004eff177230 */ /* 0x000fc40000004100 */
[----:B------:R-:W-:-:S03]  /*3060*/  HADD2.F32 R22, -RZ, R78.H0_H0 ;  /* 0x2000004eff167230 */ /* 0x000fc60000004100 */
[----:B------:R-:W-:Y:S02]  /*3070*/  FMUL.FTZ R25, R23, R23 ;  /* 0x0000001717197220 */ /* 0x000fe40000410000 */
[C---:B------:R-:W-:Y:S01]  /*3080*/  FADD.FTZ R24, R22.reuse, R23 ;  /* 0x0000001716187221 */ /* 0x040fe20000010000 */
[----:B------:R-:W-:Y:S02]  /*3090*/  HADD2.F32 R23, -RZ, R80.H0_H0 ;  /* 0x20000050ff177230 */ /* 0x000fe40000004100 */
[----:B------:R-:W-:Y:S01]  /*30a0*/  FFMA.FTZ R25, R22, R22, R25 ;  /* 0x0000001616197223 */ /* 0x000fe20000010019 */
[----:B------:R-:W-:Y:S01]  /*30b0*/  FMUL.FTZ R22, R26, R26 ;  /* 0x0000001a1a167220 */ /* 0x000fe20000410000 */
[----:B------:R-:W-:Y:S01]  /*30c0*/  FADD.FTZ R21, R21, R24 ;  /* 0x0000001815157221 */ /* 0x000fe20000010000 */
[C---:B------:R-:W-:Y:S01]  /*30d0*/  FADD.FTZ R26, R23.reuse, R26 ;  /* 0x0000001a171a7221 */ /* 0x040fe20000010000 */
[----:B------:R-:W-:Y:S01]  /*30e0*/  FADD.FTZ R20, R20, R25 ;  /* 0x0000001914147221 */ /* 0x000fe20000010000 */
[----:B------:R-:W-:-:S02]  /*30f0*/  FFMA.FTZ R23, R23, R23, R22 ;  /* 0x0000001717177223 */ /* 0x000fc40000010016 */
[----:B------:R-:W-:Y:S02]  /*3100*/  FADD.FTZ R21, R21, R26 ;  /* 0x0000001a15157221 */ /* 0x000fe40000010000 */
[----:B------:R-:W-:Y:S01]  /*3110*/  FADD.FTZ R20, R20, R23 ;  /* 0x0000001714147221 */ /* 0x000fe20000010000 */
[--C-:B------:R-:W-:Y:S02]  /*3120*/  HADD2.F32 R27, -RZ, R82.reuse.H1_H1 ;  /* 0x30000052ff1b7230 */ /* 0x100fe40000004100 */
[----:B------:R-:W-:-:S03]  /*3130*/  HADD2.F32 R24, -RZ, R82.H0_H0 ;  /* 0x20000052ff187230 */ /* 0x000fc60000004100 */
[----:B------:R-:W-:Y:S01]  /*3140*/  FMUL.FTZ R25, R27, R27 ;  /* 0x0000001b1b197220 */ /* 0x000fe20000410000 */
[--C-:B------:R-:W-:Y:S02]  /*3150*/  HADD2.F32 R26, -RZ, R84.reuse.H1_H1 ;  /* 0x30000054ff1a7230 */ /* 0x100fe40000004100 */
[C---:B------:R-:W-:Y:S01]  /*3160*/  FADD.FTZ R22, R24.reuse, R27 ;  /* 0x0000001b18167221 */ /* 0x040fe20000010000 */
[----:B------:R-:W-:Y:S02]  /*3170*/  HADD2.F32 R23, -RZ, R84.H0_H0 ;  /* 0x20000054ff177230 */ /* 0x000fe40000004100 */
[----:B------:R-:W-:Y:S01]  /*3180*/  FFMA.FTZ R25, R24, R24, R25 ;  /* 0x0000001818197223 */ /* 0x000fe20000010019 */
[----:B------:R-:W-:Y:S01]  /*3190*/  FADD.FTZ R21, R21, R22 ;  /* 0x0000001615157221 */ /* 0x000fe20000010000 */
[----:B------:R-:W-:Y:S02]  /*31a0*/  FMUL.FTZ R22, R26, R26 ;  /* 0x0000001a1a167220 */ /* 0x000fe40000410000 */
        /* <DEDUP_REMOVED lines=9> */
[----:B------:R-:W-:-:S03]  /*3240*/  FFMA.FTZ R27, R22, R22, R27 ;  /* 0x00000016161b7223 */ /* 0x000fc6000001001b */
[----:B------:R-:W-:Y:S01]  /*3250*/  FADD.FTZ R21, R21, R24 ;  /* 0x0000001815157221 */ /* 0x000fe20000010000 */
[----:B------:R-:W-:Y:S01]  /*3260*/  FADD.FTZ R20, R20, R27 ;  /* 0x0000001b14147221 */ /* 0x000fe20000010000 */
[--C-:B--2---:R-:W-:Y:S02]  /*3270*/  HADD2.F32 R23, -RZ, R91.reuse.H1_H1 ;  /* 0x3000005bff177230 */ /* 0x104fe40000004100 */
[----:B------:R-:W-:-:S03]  /*3280*/  HADD2.F32 R22, -RZ, R91.H0_H0 ;  /* 0x2000005bff167230 */ /* 0x000fc60000004100 */
[----:B------:R-:W-:Y:S01]  /*3290*/  FMUL.FTZ R25, R23, R23 ;  /* 0x0000001717197220 */ /* 0x000fe20000410000 */
[--C-:B----4-:R-:W-:Y:S02]  /*32a0*/  HADD2.F32 R29, -RZ, R92.reuse.H1_H1 ;  /* 0x3000005cff1d7230 */ /* 0x110fe40000004100 */
[C---:B------:R-:W-:Y:S01]  /*32b0*/  FADD.FTZ R24, R22.reuse, R23 ;  /* 0x0000001716187221 */ /* 0x040fe20000010000 */
[----:B------:R-:W-:Y:S02]  /*32c0*/  HADD2.F32 R26, -RZ, R92.H0_H0 ;  /* 0x2000005cff1a7230 */ /* 0x000fe40000004100 */
        /* <DEDUP_REMOVED lines=40> */
[----:B------:R-:W-:Y:S01]  /*3550*/  BSSY B0, `(.L_x_4325) ;  /* 0x0000039000007945 */ /* 0x000fe20003800000 */
        /* <DEDUP_REMOVED lines=10> */
[----:B0-----:R-:W0:Y:S01]  /*3600*/  LDS.128 R20, [UR7+0x40] ;  /* 0x00004007ff147984 */ /* 0x001e220008000c00 */
[----:B-1----:R-:W-:Y:S01]  /*3610*/  FADD.FTZ R27, R24, R28 ;  /* 0x0000001c181b7221 */ /* 0x002fe20000010000 */
[----:B------:R-:W-:-:S03]  /*3620*/  FADD.FTZ R28, R25, R29 ;  /* 0x0000001d191c7221 */ /* 0x000fc60000010000 */
[----:B------:R-:W-:Y:S01]  /*3630*/  FADD.FTZ R29, R27, R30 ;  /* 0x0000001e1b1d7221 */ /* 0x000fe20000010000 */
[----:B------:R-:W-:Y:S01]  /*3640*/  FADD.FTZ R28, R28, R31 ;  /* 0x0000001f1c1c7221 */ /* 0x000fe20000010000 */
[----:B------:R-:W1:Y:S02]  /*3650*/  LDS.128 R24, [UR7+0x50] ;  /* 0x00005007ff187984 */ /* 0x000e640008000c00 */
[----:B--2---:R-:W-:Y:S01]  /*3660*/  FADD.FTZ R29, R29, R32 ;  /* 0x000000201d1d7221 */ /* 0x004fe20000010000 */
[----:B------:R-:W-:-:S03]  /*3670*/  FADD.FTZ R28, R28, R33 ;  /* 0x000000211c1c7221 */ /* 0x000fc60000010000 */
[----:B------:R-:W-:Y:S01]  /*3680*/  FADD.FTZ R29, R29, R34 ;  /* 0x000000221d1d7221 */ /* 0x000fe20000010000 */
[----:B------:R-:W-:-:S03]  /*3690*/  FADD.FTZ R28, R28, R35 ;  /* 0x000000231c1c7221 */ /* 0x000fc60000010000 */
[----:B0-----:R-:W-:Y:S01]  /*36a0*/  FADD.FTZ R29, R29, R20 ;  /* 0x000000141d1d7221 */ /* 0x001fe20000010000 */
[----:B------:R-:W-:-:S03]  /*36b0*/  FADD.FTZ R20, R28, R21 ;  /* 0x000000151c147221 */ /* 0x000fc60000010000 */
[----:B------:R-:W-:Y:S01]  /*36c0*/  FADD.FTZ R21, R29, R22 ;  /* 0x000000161d157221 */ /* 0x000fe20000010000 */
[----:B------:R-:W-:Y:S01]  /*36d0*/  FADD.FTZ R32, R20, R23 ;  /* 0x0000001714207221 */ /* 0x000fe20000010000 */
[----:B------:R-:W0:Y:S02]  /*36e0*/  LDS.128 R28, [UR7+0x60] ;  /* 0x00006007ff1c7984 */ /* 0x000e240008000c00 */
[----:B-1----:R-:W-:Y:S01]  /*36f0*/  FADD.FTZ R33, R21, R24 ;  /* 0x0000001815217221 */ /* 0x002fe20000010000 */
[----:B------:R-:W-:Y:S01]  /*3700*/  FADD.FTZ R24, R32, R25 ;  /* 0x0000001920187221 */ /* 0x000fe20000010000 */
[----:B------:R-:W1:Y:S02]  /*3710*/  LDS.128 R20, [UR7+0x70] ;  /* 0x00007007ff147984 */ /* 0x000e640008000c00 */
[----:B------:R-:W-:Y:S01]  /*3720*/  FADD.FTZ R25, R33, R26 ;  /* 0x0000001a21197221 */ /* 0x000fe20000010000 */
[----:B------:R-:W-:Y:S01]  /*3730*/  FADD.FTZ R24, R24, R27 ;  /* 0x0000001b18187221 */ /* 0x000fe20000010000 */
[----:B------:R-:W2:Y:S02]  /*3740*/  LDS.128 R32, [UR7+0x80] ;  /* 0x00008007ff207984 */ /* 0x000ea40008000c00 */
[----:B0-----:R-:W-:Y:S01]  /*3750*/  FADD.FTZ R25, R25, R28 ;  /* 0x0000001c19197221 */ /* 0x001fe20000010000 */
[----:B------:R-:W-:-:S02]  /*3760*/  FADD.FTZ R24, R24, R29 ;  /* 0x0000001d18187221 */ /* 0x000fc40000010000 */
[----:B------:R-:W-:Y:S01]  /*3770*/  LDS.64 R28, [UR7+0xb0] ;  /* 0x0000b007ff1c7984 */ /* 0x000fe20008000a00 */
[----:B------:R-:W-:Y:S01]  /*3780*/  FADD.FTZ R25, R25, R30 ;  /* 0x0000001e19197221 */ /* 0x000fe20000010000 */
[----:B------:R-:W-:-:S03]  /*3790*/  FADD.FTZ R24, R24, R31 ;  /* 0x0000001f18187221 */ /* 0x000fc60000010000 */
[----:B-1----:R-:W-:Y:S01]  /*37a0*/  FADD.FTZ R25, R25, R20 ;  /* 0x0000001419197221 */ /* 0x002fe20000010000 */
[----:B------:R-:W-:-:S03]  /*37b0*/  FADD.FTZ R20, R24, R21 ;  /* 0x0000001518147221 */ /* 0x000fc60000010000 */
[----:B------:R-:W-:Y:S01]  /*37c0*/  FADD.FTZ R21, R25, R22 ;  /* 0x0000001619157221 */ /* 0x000fe20000010000 */
[----:B------:R-:W-:Y:S01]  /*37d0*/  FADD.FTZ R30, R20, R23 ;  /* 0x00000017141e7221 */ /* 0x000fe20000010000 */
[----:B------:R-:W0:Y:S02]  /*37e0*/  LDS.128 R24, [UR7+0x90] ;  /* 0x00009007ff187984 */ /* 0x000e240008000c00 */
[----:B--2---:R-:W-:Y:S01]  /*37f0*/  FADD.FTZ R31, R21, R32 ;  /* 0x00000020151f7221 */ /* 0x004fe20000010000 */
[----:B------:R-:W-:Y:S01]  /*3800*/  FADD.FTZ R30, R30, R33 ;  /* 0x000000211e1e7221 */ /* 0x000fe20000010000 */
[----:B------:R-:W1:Y:S02]  /*3810*/  LDS.128 R20, [UR7+0xa0] ;  /* 0x0000a007ff147984 */ /* 0x000e640008000c00 */
        /* <DEDUP_REMOVED lines=10> */
[----:B------:R-:W-:Y:S01]  /*38c0*/  FADD.FTZ R24, R31, R28 ;  /* 0x0000001c1f187221 */ /* 0x000fe20000010000 */
[----:B------:R-:W-:-:S07]  /*38d0*/  FADD.FTZ R25, R30, R29 ;  /* 0x0000001d1e197221 */ /* 0x000fce0000010000 */
.L_x_4326:
[----:B------:R-:W-:Y:S05]  /*38e0*/  BSYNC B0 ;  /* 0x0000000000007941 */ /* 0x000fea0003800000 */
.L_x_4325:
[----:B------:R-:W1:Y:S02]  /*38f0*/  LDC R30, c[0x0][0xc] ;  /* 0x00000300ff1e7b82 */ /* 0x000e640000000800 */
[----:B-1----:R-:W-:-:S13]  /*3900*/  ISETP.GE.U32.AND P1, PT, R30, 0x2, PT ;  /* 0x000000021e00780c */ /* 0x002fda0003f26070 */
[----:B------:R-:W-:Y:S05]  /*3910*/  @!P1 BRA `(.L_x_4327) ;  /* 0x0000000800909947 */ /* 0x000fea0003800000 */
[----:B------:R-:W-:Y:S05]  /*3920*/  @P3 BRA `(.L_x_4328) ;  /* 0x00000000007c3947 */ /* 0x000fea0003800000 */
[----:B------:R-:W1:Y:S01]  /*3930*/  S2R R31, SR_CTAID.Y ;  /* 0x00000000001f7919 */ /* 0x000e620000002600 */
[----:B------:R-:W2:Y:S01]  /*3940*/  LDC R28, c[0x0][0x10] ;  /* 0x00000400ff1c7b82 */ /* 0x000ea20000000800 */
[----:B------:R-:W-:Y:S02]  /*3950*/  ULOP3.LUT UR7, UR4, 0x1, URZ, 0xc0, !UPT ;  /* 0x0000000104077892 */ /* 0x000fe4000f8ec03f */
[----:B------:R-:W-:-:S05]  /*3960*/  ULOP3.LUT UP0, URZ, UR4, 0x2, URZ, 0xc0, !UPT ;  /* 0x00000002043f7892 */ /* 0x000fca000f80c03f */
[----:B------:R-:W3:Y:S08]  /*3970*/  LDC.64 R20, c[0x0][0x240] ;  /* 0x00009000ff147b82 */ /* 0x000ef00000000a00 */
[----:B0-----:R-:W0:Y:S01]  /*3980*/  LDC.64 R22, c[0x0][0x248] ;  /* 0x00009200ff167b82 */ /* 0x001e220000000a00 */
[----:B------:R-:W-:Y:S01]  /*3990*/  PLOP3.LUT P1, PT, PT, PT, UP0, 0x80, 0x0 ;  /* 0x000000000000781c */ /* 0x000fe20003f2f008 */
[----:B--2---:R-:W-:Y:S01]  /*39a0*/  IMAD R27, R28, UR7, RZ ;  /* 0x000000071c1b7c24 */ /* 0x004fe2000f8e02ff */
[----:B------:R-:W-:-:S02]  /*39b0*/  UMOV UR7, 0xffffffff ;  /* 0xffffffff00077882 */ /* 0x000fc40000000000 */
[----:B------:R-:W-:Y:S01]  /*39c0*/  USEL UR7, UR7, 0x1, UP0 ;  /* 0x0000000107077887 */ /* 0x000fe20008000000 */
[C---:B------:R-:W-:Y:S01]  /*39d0*/  IMAD R26, R27.reuse, R30, RZ ;  /* 0x0000001e1b1a7224 */ /* 0x040fe200078e02ff */
[----:B-1----:R-:W-:-:S04]  /*39e0*/  IADD3 R27, R27, R31, RZ ;  /* 0x0000001f1b1b7210 */ /* 0x002fc80007ffe0ff */
[----:B------:R-:W-:Y:S01]  /*39f0*/  SHF.L.U32 R29, R26, 0x1, RZ ;  /* 0x000000011a1d7819 */ /* 0x000fe200000006ff */
[----:B---3--:R-:W-:Y:S01]  /*3a00*/  IMAD.WIDE.U32 R20, R27, 0x4, R20 ;  /* 0x000000041b147825 */ /* 0x008fe200078e0014 */
[----:B------:R-:W-:-:S03]  /*3a10*/  SEL R27, R30, RZ, !P1 ;  /* 0x000000ff1e1b7207 */ /* 0x000fc60004800000 */
[----:B0-----:R-:W-:Y:S01]  /*3a20*/  IMAD.WIDE R22, R29, 0x4, R22 ;  /* 0x000000041d167825 */ /* 0x001fe200078e0216 */
[----:B------:R-:W-:-:S03]  /*3a30*/  ISETP.NE.AND P1, PT, R27, -0x1, PT ;  /* 0xffffffff1b00780c */ /* 0x000fc60003f25270 */
[----:B------:R-:W-:-:S04]  /*3a40*/  IMAD R29, R28, UR9, R31 ;  /* 0x000000091c1d7c24 */ /* 0x000fc8000f8e021f */
[----:B------:R-:W-:Y:S01]  /*3a50*/  IMAD.WIDE.U32 R22, R29, 0x8, R22 ;  /* 0x000000081d167825 */ /* 0x000fe200078e0016 */
[----:B------:R-:W-:-:S04]  /*3a60*/  MOV R29, UR7 ;  /* 0x00000007001d7c02 */ /* 0x000fc80008000f00 */
[----:B------:R1:W-:Y:S01]  /*3a70*/  STG.E.64 desc[UR10][R22.64], R24 ;  /* 0x0000001816007986 */ /* 0x0003e2000c101b0a */
[----:B------:R-:W-:Y:S06]  /*3a80*/  MEMBAR.ALL.GPU ;  /* 0x0000000000007992 */ /* 0x000fec000000a000 */
[----:B------:R-:W-:-:S00]  /*3a90*/  ERRBAR ;  /* 0x00000000000079ab */ /* 0x000fc00000000000 */
[----:B------:R-:W-:Y:S06]  /*3aa0*/  CGAERRBAR ;  /* 0x00000000000075ab */ /* 0x000fec0000000000 */
[----:B------:R1:W-:Y:S01]  /*3ab0*/  REDG.E.ADD.S32.STRONG.GPU desc[UR10][R20.64], R29 ;  /* 0x0000001d1400798e */ /* 0x0003e2000c10e38a */
[----:B------:R-:W-:Y:S05]  /*3ac0*/  @!P1 BRA `(.L_x_4328) ;  /* 0x0000000000149947 */ /* 0x000fea0003800000 */
.L_x_4329:
[----:B-1----:R-:W2:Y:S04]  /*3ad0*/  LDG.E.STRONG.GPU R22, desc[UR10][R20.64] ;  /* 0x0000000a14167981 */ /* 0x002ea8000c1ef900 */
[----:B--2---:R-:W-:Y:S01]  /*3ae0*/  CCTL.IVALL ;  /* 0x00000000ff00798f */ /* 0x004fe20002000000 */
[----:B------:R-:W-:Y:S05]  /*3af0*/  YIELD ;  /* 0x0000000000007946 */ /* 0x000fea0003800000 */
[----:B------:R-:W-:-:S13]  /*3b00*/  ISETP.NE.AND P1, PT, R22, R27, PT ;  /* 0x0000001b1600720c */ /* 0x000fda0003f25270 */
[----:B------:R-:W-:Y:S05]  /*3b10*/  @P1 BRA `(.L_x_4329) ;  /* 0xfffffffc00ec1947 */ /* 0x000fea000383ffff */
.L_x_4328:
        /* <DEDUP_REMOVED lines=11> */
.L_x_4331:
[C---:B------:R-:W-:Y:S02]  /*3bd0*/  ISETP.EQ.OR P1, PT, R31.reuse, UR9, P3 ;  /* 0x000000091f007c0c */ /* 0x040fe40009f22670 */
[C---:B------:R-:W-:Y:S02]  /*3be0*/  IADD3 R28, R31.reuse, 0x1, RZ ;  /* 0x000000011f1c7810 */ /* 0x040fe40007ffe0ff */
[----:B------:R-:W-:Y:S02]  /*3bf0*/  IADD3 R26, R31, 0x2, RZ ;  /* 0x000000021f1a7810 */ /* 0x000fe40007ffe0ff */
[----:B------:R-:W-:Y:S02]  /*3c00*/  ISETP.EQ.OR P2, PT, R28, UR9, P3 ;  /* 0x000000091c007c0c */ /* 0x000fe40009f42670 */
[----:B0-----:R-:W-:Y:S02]  /*3c10*/  MOV R23, UR4 ;  /* 0x0000000400177c02 */ /* 0x001fe40008000f00 */
[----:B------:R-:W-:-:S03]  /*3c20*/  ISETP.EQ.OR P4, PT, R26, UR9, P3 ;  /* 0x000000091a007c0c */ /* 0x000fc60009f82670 */
[----:B------:R-:W0:Y:S01]  /*3c30*/  @!P1 LDC R22, c[0x0][0x10] ;  /* 0x00000400ff169b82 */ /* 0x000e220000000800 */
[----:B------:R-:W1:Y:S01]  /*3c40*/  @!P1 S2R R29, SR_CTAID.Y ;  /* 0x00000000001d9919 */ /* 0x000e620000002600 */
[----:B------:R-:W-:-:S04]  /*3c50*/  @!P1 LOP3.LUT R23, R23, 0x1, RZ, 0xc0, !PT ;  /* 0x0000000117179812 */ /* 0x000fc800078ec0ff */
[----:B------:R-:W2:Y:S02]  /*3c60*/  @!P2 S2R R93, SR_CTAID.Y ;  /* 0x00000000005da919 */ /* 0x000ea40000002600 */
[----:B------:R-:W3:Y:S02]  /*3c70*/  @!P1 LDC.64 R20, c[0x0][0x248] ;  /* 0x00009200ff149b82 */ /* 0x000ee40000000a00 */
[----:B------:R-:W4:Y:S06]  /*3c80*/  @!P4 S2R R33, SR_CTAID.Y ;  /* 0x000000000021c919 */ /* 0x000f2c0000002600 */
[----:B------:R-:W2:Y:S01]  /*3c90*/  @!P2 LDC R27, c[0x0][0x10] ;  /* 0x00000400ff1bab82 */ /* 0x000ea20000000800 */
[----:B0-----:R-:W-:-:S07]  /*3ca0*/  @!P1 IMAD R23, R23, R22, RZ ;  /* 0x0000001617179224 */ /* 0x001fce00078e02ff */
[----:B------:R-:W4:Y:S01]  /*3cb0*/  @!P4 LDC R35, c[0x0][0x10] ;  /* 0x00000400ff23cb82 */ /* 0x000f220000000800 */
[----:B------:R-:W-:-:S05]  /*3cc0*/  @!P1 IMAD R23, R23, R30, RZ ;  /* 0x0000001e17179224 */ /* 0x000fca00078e02ff */
[----:B------:R-:W-:Y:S01]  /*3cd0*/  @!P1 SHF.L.U32 R23, R23, 0x1, RZ ;  /* 0x0000000117179819 */ /* 0x000fe200000006ff */
[----:B-1----:R-:W-:-:S04]  /*3ce0*/  @!P1 IMAD R29, R22, R31, R29 ;  /* 0x0000001f161d9224 */ /* 0x002fc800078e021d */
[----:B---3--:R-:W-:Y:S02]  /*3cf0*/  @!P1 IMAD.WIDE R20, R23, 0x4, R20 ;  /* 0x0000000417149825 */ /* 0x008fe400078e0214 */
[----:B------:R-:W0:Y:S02]  /*3d00*/  @!P2 LDC.64 R22, c[0x0][0x248] ;  /* 0x00009200ff16ab82 */ /* 0x000e240000000a00 */
[----:B--2---:R-:W-:Y:S01]  /*3d10*/  @!P2 IMAD R93, R28, R27, R93 ;  /* 0x0000001b1c5da224 */ /* 0x004fe200078e025d */
[----:B------:R-:W-:Y:S01]  /*3d20*/  MOV R28, UR4 ;  /* 0x00000004001c7c02 */ /* 0x000fe20008000f00 */
[----:B------:R-:W-:Y:S01]  /*3d30*/  @!P1 IMAD.WIDE.U32 R20, R29, 0x8, R20 ;  /* 0x000000081d149825 */ /* 0x000fe200078e0014 */
[----:B------:R-:W-:Y:S02]  /*3d40*/  IADD3 R29, R31, 0x3, RZ ;  /* 0x000000031f1d7810 */ /* 0x000fe40007ffe0ff */
[----:B------:R-:W-:Y:S01]  /*3d50*/  @!P2 LOP3.LUT R28, R28, 0x1, RZ, 0xc0, !PT ;  /* 0x000000011c1ca812 */ /* 0x000fe200078ec0ff */
[----:B----4-:R-:W-:Y:S01]  /*3d60*/  @!P4 IMAD R33, R26, R35, R33 ;  /* 0x000000231a21c224 */ /* 0x010fe200078e0221 */
[----:B------:R-:W-:Y:S01]  /*3d70*/  ISETP.EQ.OR P5, PT, R29, UR9, P3 ;  /* 0x000000091d007c0c */ /* 0x000fe20009fa2670 */
[----:B------:R-:W2:Y:S02]  /*3d80*/  @!P1 LDG.E.64 R20, desc[UR10][R20.64] ;  /* 0x0000000a14149981 */ /* 0x000ea4000c1e1b00 */
[----:B------:R-:W-:Y:S01]  /*3d90*/  @!P2 IMAD R27, R28, R27, RZ ;  /* 0x0000001b1c1ba224 */ /* 0x000fe200078e02ff */
[----:B------:R-:W-:-:S03]  /*3da0*/  MOV R28, UR4 ;  /* 0x00000004001c7c02 */ /* 0x000fc60008000f00 */
[----:B------:R-:W-:Y:S01]  /*3db0*/  @!P2 IMAD R27, R27, R30, RZ ;  /* 0x0000001e1b1ba224 */ /* 0x000fe200078e02ff */
[----:B------:R-:W-:-:S04]  /*3dc0*/  @!P4 LOP3.LUT R28, R28, 0x1, RZ, 0xc0, !PT ;  /* 0x000000011c1cc812 */ /* 0x000fc800078ec0ff */
[----:B------:R-:W-:Y:S01]  /*3dd0*/  @!P2 SHF.L.U32 R27, R27, 0x1, RZ ;  /* 0x000000011b1ba819 */ /* 0x000fe200000006ff */
[----:B------:R-:W-:Y:S02]  /*3de0*/  @!P4 IMAD R35, R28, R35, RZ ;  /* 0x000000231c23c224 */ /* 0x000fe400078e02ff */
[----:B------:R-:W1:Y:S02]  /*3df0*/  @!P5 S2R R28, SR_CTAID.Y ;  /* 0x00000000001cd919 */ /* 0x000e640000002600 */
[----:B0-----:R-:W-:Y:S02]  /*3e00*/  @!P2 IMAD.WIDE R22, R27, 0x4, R22 ;  /* 0x000000041b16a825 */ /* 0x001fe400078e0216 */
[----:B------:R-:W0:Y:S02]  /*3e10*/  @!P4 LDC.64 R26, c[0x0][0x248] ;  /* 0x00009200ff1acb82 */ /* 0x000e240000000a00 */
[----:B------:R-:W-:Y:S02]  /*3e20*/  @!P4 IMAD R35, R35, R30, RZ ;  /* 0x0000001e2323c224 */ /* 0x000fe400078e02ff */
[----:B------:R-:W-:-:S03]  /*3e30*/  @!P2 IMAD.WIDE.U32 R22, R93, 0x8, R22 ;  /* 0x000000085d16a825 */ /* 0x000fc600078e0016 */
[----:B------:R-:W-:-:S03]  /*3e40*/  @!P4 SHF.L.U32 R35, R35, 0x1, RZ ;  /* 0x000000012323c819 */ /* 0x000fc600000006ff */
[----:B------:R-:W3:Y:S02]  /*3e50*/  @!P2 LDG.E.64 R22, desc[UR10][R22.64] ;  /* 0x0000000a1616a981 */ /* 0x000ee4000c1e1b00 */
[----:B0-----:R-:W-:Y:S02]  /*3e60*/  @!P4 IMAD.WIDE R26, R35, 0x4, R26 ;  /* 0x00000004231ac825 */ /* 0x001fe400078e021a */
[----:B------:R-:W1:Y:S02]  /*3e70*/  @!P5 LDC R35, c[0x0][0x10] ;  /* 0x00000400ff23db82 */ /* 0x000e640000000800 */
[----:B------:R-:W-:Y:S01]  /*3e80*/  @!P4 IMAD.WIDE.U32 R32, R33, 0x8, R26 ;  /* 0x000000082120c825 */ /* 0x000fe200078e001a */
[----:B------:R-:W-:-:S04]  /*3e90*/  MOV R26, UR4 ;  /* 0x00000004001a7c02 */ /* 0x000fc80008000f00 */
[----:B------:R-:W-:Y:S01]  /*3ea0*/  @!P5 LOP3.LUT R26, R26, 0x1, RZ, 0xc0, !PT ;  /* 0x000000011a1ad812 */ /* 0x000fe200078ec0ff */
[----:B-1----:R-:W-:-:S04]  /*3eb0*/  @!P5 IMAD R29, R29, R35, R28 ;  /* 0x000000231d1dd224 */ /* 0x002fc800078e021c */
[----:B------:R-:W-:Y:S02]  /*3ec0*/  @!P5 IMAD R35, R26, R35, RZ ;  /* 0x000000231a23d224 */ /* 0x000fe400078e02ff */
[----:B------:R-:W0:Y:S02]  /*3ed0*/  @!P5 LDC.64 R26, c[0x0][0x248] ;  /* 0x00009200ff1adb82 */ /* 0x000e240000000a00 */
[----:B------:R-:W-:-:S05]  /*3ee0*/  @!P5 IMAD R35, R35, R30, RZ ;  /* 0x0000001e2323d224 */ /* 0x000fca00078e02ff */
[----:B------:R-:W-:-:S05]  /*3ef0*/  @!P5 SHF.L.U32 R35, R35, 0x1, RZ ;  /* 0x000000012323d819 */ /* 0x000fca00000006ff */
[----:B0-----:R-:W-:-:S04]  /*3f00*/  @!P5 IMAD.WIDE R26, R35, 0x4, R26 ;  /* 0x00000004231ad825 */ /* 0x001fc800078e021a */
[----:B------:R-:W-:Y:S02]  /*3f10*/  @!P5 IMAD.WIDE.U32 R28, R29, 0x8, R26 ;  /* 0x000000081d1cd825 */ /* 0x000fe400078e001a */
[----:B------:R-:W4:Y:S04]  /*3f20*/  @!P4 LDG.E.64 R26, desc[UR10][R32.64] ;  /* 0x0000000a201ac981 */ /* 0x000f28000c1e1b00 */
[----:B------:R-:W5:Y:S01]  /*3f30*/  @!P5 LDG.E.64 R28, desc[UR10][R28.64] ;  /* 0x0000000a1c1cd981 */ /* 0x000f62000c1e1b00 */
[----:B------:R-:W-:Y:S02]  /*3f40*/  IADD3 R34, R34, -0x4, RZ ;  /* 0xfffffffc22227810 */ /* 0x000fe40007ffe0ff */
[----:B------:R-:W-:Y:S01]  /*3f50*/  IADD3 R31, R31, 0x4, RZ ;  /* 0x000000041f1f7810 */ /* 0x000fe20007ffe0ff */
[----:B--2---:R-:W-:Y:S01]  /*3f60*/  @!P1 FADD.FTZ R24, R24, R20 ;  /* 0x0000001418189221 */ /* 0x004fe20000010000 */
[----:B------:R-:W-:Y:S01]  /*3f70*/  @!P1 FADD.FTZ R25, R25, R21 ;  /* 0x0000001519199221 */ /* 0x000fe20000010000 */
[----:B------:R-:W-:-:S02]  /*3f80*/  ISETP.NE.AND P1, PT, R34, RZ, PT ;  /* 0x000000ff2200720c */ /* 0x000fc40003f25270 */
[----:B---3--:R-:W-:Y:S01]  /*3f90*/  @!P2 FADD.FTZ R24, R24, R22 ;  /* 0x000000161818a221 */ /* 0x008fe20000010000 */
[----:B------:R-:W-:-:S03]  /*3fa0*/  @!P2 FADD.FTZ R25, R25, R23 ;  /* 0x000000171919a221 */ /* 0x000fc60000010000 */
[----:B----4-:R-:W-:Y:S01]  /*3fb0*/  @!P4 FADD.FTZ R24, R24, R26 ;  /* 0x0000001a1818c221 */ /* 0x010fe20000010000 */
[----:B------:R-:W-:-:S03]  /*3fc0*/  @!P4 FADD.FTZ R25, R25, R27 ;  /* 0x0000001b1919c221 */ /* 0x000fc60000010000 */
[----:B-----5:R-:W-:Y:S01]  /*3fd0*/  @!P5 FADD.FTZ R24, R24, R28 ;  /* 0x0000001c1818d221 */ /* 0x020fe20000010000 */
[----:B------:R-:W-:Y:S02]  /*3fe0*/  @!P5 FADD.FTZ R25, R25, R29 ;  /* 0x0000001d1919d221 */ /* 0x000fe40000010000 */
[----:B------:R-:W-:Y:S05]  /*3ff0*/  @P1 BRA `(.L_x_4331) ;  /* 0xfffffff800f41947 */ /* 0x000fea000383ffff */
.L_x_4330:
        /* <DEDUP_REMOVED lines=8> */
[----:B------:R-:W-:Y:S01]  /*4080*/  ULOP3.LUT UR7, UR4, 0x1, URZ, 0xc0, !UPT ;  /* 0x0000000104077892 */ /* 0x000fe2000f8ec03f */
[----:B------:R-:W-:-:S03]  /*4090*/  ULDC UR8, c[0x0][0x10] ;  /* 0x0000040000087ab9 */ /* 0x000fc60000000800 */
[----:B------:R-:W-:-:S06]  /*40a0*/  UIMAD UR7, UR7, UR8, URZ ;  /* 0x00000008070772a4 */ /* 0x000fcc000f8e023f */
[----:B------:R-:W-:-:S05]  /*40b0*/  IMAD R22, R30, UR7, RZ ;  /* 0x000000071e167c24 */ /* 0x000fca000f8e02ff */
[----:B0-----:R-:W-:-:S05]  /*40c0*/  SHF.L.U32 R23, R22, 0x1, RZ ;  /* 0x0000000116177819 */ /* 0x001fca00000006ff */
[----:B--2---:R-:W-:-:S04]  /*40d0*/  IMAD.WIDE R20, R23, 0x4, R20 ;  /* 0x0000000417147825 */ /* 0x004fc800078e0214 */
[----:B-1----:R-:W-:-:S04]  /*40e0*/  IMAD R23, R31, UR8, R28 ;  /* 0x000000081f177c24 */ /* 0x002fc8000f8e021c */
[----:B------:R-:W-:-:S06]  /*40f0*/  IMAD.WIDE.U32 R20, R23, 0x8, R20 ;  /* 0x0000000817147825 */ /* 0x000fcc00078e0014 */
[----:B------:R-:W2:Y:S02]  /*4100*/  LDG.E.64 R20, desc[UR10][R20.64] ;  /* 0x0000000a14147981 */ /* 0x000ea4000c1e1b00 */
[----:B--2---:R-:W-:Y:S01]  /*4110*/  FADD.FTZ R24, R24, R20 ;  /* 0x0000001418187221 */ /* 0x004fe20000010000 */
[----:B------:R-:W-:-:S07]  /*4120*/  FADD.FTZ R25, R25, R21 ;  /* 0x0000001519197221 */ /* 0x000fce0000010000 */
.L_x_4333:
[----:B------:R-:W-:Y:S05]  /*4130*/  BSYNC B0 ;  /* 0x0000000000007941 */ /* 0x000fea0003800000 */
.L_x_4332:
[----:B------:R-:W-:Y:S05]  /*4140*/  @!P2 BRA `(.L_x_4327) ;  /* 0x000000000084a947 */ /* 0x000fea0003800000 */
[C---:B------:R-:W-:Y:S02]  /*4150*/  IADD3 R20, R31.reuse, 0x1, RZ ;  /* 0x000000011f147810 */ /* 0x040fe40007ffe0ff */
[----:B------:R-:W-:Y:S02]  /*4160*/  IADD3 R31, R31, 0x2, RZ ;  /* 0x000000021f1f7810 */ /* 0x000fe40007ffe0ff */
[----:B------:R-:W-:Y:S02]  /*4170*/  ISETP.EQ.OR P2, PT, R20, UR9, P3 ;  /* 0x0000000914007c0c */ /* 0x000fe40009f42670 */
[----:B------:R-:W-:Y:S02]  /*4180*/  ISETP.EQ.OR P1, PT, R31, UR9, P3 ;  /* 0x000000091f007c0c */ /* 0x000fe40009f22670 */
[----:B------:R-:W-:Y:S02]  /*4190*/  MOV R22, UR4 ;  /* 0x0000000400167c02 */ /* 0x000fe40008000f00 */
[----:B------:R-:W-:-:S02]  /*41a0*/  ISETP.EQ.OR P1, PT, R26, 0x2, P1 ;  /* 0x000000021a00780c */ /* 0x000fc40000f22670 */
[----:B------:R-:W-:-:S05]  /*41b0*/  MOV R33, UR4 ;  /* 0x0000000400217c02 */ /* 0x000fca0008000f00 */
[----:B------:R-:W1:Y:S01]  /*41c0*/  @!P2 S2R R29, SR_CTAID.Y ;  /* 0x00000000001da919 */ /* 0x000e620000002600 */
[----:B------:R-:W1:Y:S01]  /*41d0*/  @!P2 LDC R27, c[0x0][0x10] ;  /* 0x00000400ff1bab82 */ /* 0x000e620000000800 */
[----:B------:R-:W-:-:S04]  /*41e0*/  @!P2 LOP3.LUT R22, R22, 0x1, RZ, 0xc0, !PT ;  /* 0x000000011616a812 */ /* 0x000fc800078ec0ff */
[----:B------:R-:W2:Y:S01]  /*41f0*/  @!P1 S2R R28, SR_CTAID.Y ;  /* 0x00000000001c9919 */ /* 0x000ea20000002600 */
[----:B------:R-:W-:Y:S02]  /*4200*/  @!P1 LOP3.LUT R33, R33, 0x1, RZ, 0xc0, !PT ;  /* 0x0000000121219812 */ /* 0x000fe400078ec0ff */
[----:B------:R-:W3:Y:S01]  /*4210*/  @!P1 LDC R32, c[0x0][0x10] ;  /* 0x00000400ff209b82 */ /* 0x000ee20000000800 */
[-C--:B-1----:R-:W-:Y:S02]  /*4220*/  @!P2 IMAD R29, R20, R27.reuse, R29 ;  /* 0x0000001b141da224 */ /* 0x082fe400078e021d */
[----:B------:R-:W-:-:S05]  /*4230*/  @!P2 IMAD R27, R22, R27, RZ ;  /* 0x0000001b161ba224 */ /* 0x000fca00078e02ff */
[----:B------:R-:W1:Y:S01]  /*4240*/  @!P1 LDC.64 R20, c[0x0][0x248] ;  /* 0x00009200ff149b82 */ /* 0x000e620000000a00 */
[----:B---3--:R-:W-:Y:S02]  /*4250*/  @!P1 IMAD R33, R33, R32, RZ ;  /* 0x0000002021219224 */ /* 0x008fe400078e02ff */
[-C--:B------:R-:W-:Y:S02]  /*4260*/  @!P2 IMAD R27, R27, R30.reuse, RZ ;  /* 0x0000001e1b1ba224 */ /* 0x080fe400078e02ff */
[----:B------:R-:W-:Y:S02]  /*4270*/  @!P1 IMAD R33, R33, R30, RZ ;  /* 0x0000001e21219224 */ /* 0x000fe400078e02ff */
[----:B--2---:R-:W-:Y:S01]  /*4280*/  @!P1 IMAD R31, R31, R32, R28 ;  /* 0x000000201f1f9224 */ /* 0x004fe200078e021c */
[----:B0-----:R-:W0:Y:S01]  /*4290*/  @!P2 LDC.64 R22, c[0x0][0x248] ;  /* 0x00009200ff16ab82 */ /* 0x001e220000000a00 */
[----:B------:R-:W-:-:S05]  /*42a0*/  @!P2 SHF.L.U32 R27, R27, 0x1, RZ ;  /* 0x000000011b1ba819 */ /* 0x000fca00000006ff */
[----:B0-----:R-:W-:Y:S01]  /*42b0*/  @!P2 IMAD.WIDE R26, R27, 0x4, R22 ;  /* 0x000000041b1aa825 */ /* 0x001fe200078e0216 */
[----:B------:R-:W-:-:S05]  /*42c0*/  @!P1 SHF.L.U32 R23, R33, 0x1, RZ ;  /* 0x0000000121179819 */ /* 0x000fca00000006ff */
[----:B-1----:R-:W-:-:S04]  /*42d0*/  @!P1 IMAD.WIDE R22, R23, 0x4, R20 ;  /* 0x0000000417169825 */ /* 0x002fc800078e0214 */
        /* <DEDUP_REMOVED lines=8> */
.L_x_4327:
[----:B------:R-:W-:Y:S01]  /*4360*/  ULDC.64 UR14, c[0x0][0x218] ;  /* 0x00008600000e7ab9 */ /* 0x000fe20000000a00 */
[----:B------:R-:W-:Y:S01]  /*4370*/  LOP3.LUT P1, RZ, R0, UR9, RZ, 0xfc, !PT ;  /* 0x0000000900ff7c12 */ /* 0x000fe2000f82fcff */
[----:B------:R-:W2:Y:S01]  /*4380*/  S2UR UR8, SR_CgaCtaId ;  /* 0x00000000000879c3 */ /* 0x000ea20000008800 */
[----:B------:R-:W-:Y:S01]  /*4390*/  ISETP.EQ.U32.AND P2, PT, RZ, UR14, PT ;  /* 0x0000000eff007c0c */ /* 0x000fe2000bf42070 */
[----:B------:R-:W-:Y:S01]  /*43a0*/  UMOV UR7, 0x400 ;  /* 0x0000040000077882 */ /* 0x000fe20000000000 */
[----:B-1----:R-:W-:Y:S02]  /*43b0*/  MOV R29, UR6 ;  /* 0x00000006001d7c02 */ /* 0x002fe40008000f00 */
[----:B------:R-:W-:Y:S02]  /*43c0*/  ISETP.EQ.OR.EX P1, PT, RZ, UR15, P1, P2 ;  /* 0x0000000fff007c0c */ /* 0x000fe40008f22720 */
[----:B------:R-:W-:Y:S01]  /*43d0*/  IADD3 R27, R59, R18, RZ ;  /* 0x000000123b1b7210 */ /* 0x000fe20007ffe0ff */
[----:B0-----:R-:W0:Y:S08]  /*43e0*/  LDC.64 R22, c[0x0][0x228] ;  /* 0x00008a00ff167b82 */ /* 0x001e300000000a00 */
[----:B------:R-:W1:Y:S08]  /*43f0*/  LDC.64 R20, c[0x0][0x230] ;  /* 0x00008c00ff147b82 */ /* 0x000e700000000a00 */
[----:B------:R-:W3:Y:S01]  /*4400*/  @!P1 LDC.64 R30, c[0x0][0x218] ;  /* 0x00008600ff1e9b82 */ /* 0x000ee20000000a00 */
[----:B--2---:R-:W-:-:S03]  /*4410*/  ULEA UR7, UR8, UR7, 0x18 ;  /* 0x0000000708077291 */ /* 0x004fc6000f8ec03f */
[----:B------:R-:W-:Y:S02]  /*4420*/  ULDC UR8, c[0x0][0x2a4] ;  /* 0x0000a90000087ab9 */ /* 0x000fe40000000800 */
[----:B------:R-:W-:Y:S01]  /*4430*/  @!P1 FMUL.FTZ R28, R24, UR8 ;  /* 0x00000008181c9c20 */ /* 0x000fe20008410000 */
[----:B0-----:R-:W-:-:S03]  /*4440*/  IMAD.WIDE R32, R27, 0x4, R22 ;  /* 0x000000041b207825 */ /* 0x001fc600078e0216 */
[----:B------:R0:W-:Y:S01]  /*4450*/  @!P3 STS.64 [UR7+0xc0], R24 ;  /* 0x0000c018ff00b988 */ /* 0x0001e20008000a07 */
[----:B-1----:R-:W-:-:S04]  /*4460*/  IMAD.WIDE R22, R27, 0x4, R20 ;  /* 0x000000041b167825 */ /* 0x002fc800078e0214 */
[----:B---3--:R-:W-:-:S04]  /*4470*/  @!P1 IMAD.WIDE R30, R29, 0x8, R30 ;  /* 0x000000081d1e9825 */ /* 0x008fc800078e021e */
[----:B------:R-:W-:-:S05]  /*4480*/  @!P1 FMUL.FTZ R29, R25, UR8 ;  /* 0x00000008191d9c20 */ /* 0x000fca0008410000 */
[----:B------:R-:W-:Y:S01]  /*4490*/  @!P1 STG.E.64 desc[UR10][R30.64], R28 ;  /* 0x0000001c1e009986 */ /* 0x000fe2000c101b0a */
[----:B------:R-:W-:Y:S06]  /*44a0*/  BAR.SYNC.DEFER_BLOCKING 0x0 ;  /* 0x0000000000007b1d */ /* 0x000fec0000010000 */
[----:B------:R-:W2:Y:S04]  /*44b0*/  LDG.E.64 R20, desc[UR10][R32.64] ;  /* 0x0000000a20147981 */ /* 0x000ea8000c1e1b00 */
[----:B------:R-:W2:Y:S01]  /*44c0*/  LDG.E.64 R22, desc[UR10][R22.64] ;  /* 0x0000000a16167981 */ /* 0x000ea2000c1e1b00 */
[----:B------:R-:W-:Y:S01]  /*44d0*/  ISETP.NE.AND P5, PT, RZ, UR12, PT ;  /* 0x0000000cff007c0c */ /* 0x000fe2000bfa5270 */
[----:B0-----:R-:W-:-:S02]  /*44e0*/  HADD2.F32 R24, -RZ, R62.H0_H0 ;  /* 0x2000003eff187230 */ /* 0x001fc40000004100 */
[----:B------:R-:W0:Y:S02]  /*44f0*/  LDS.64 R26, [UR7+0xc0] ;  /* 0x0000c007ff1a7984 */ /* 0x000e240008000a00 */
[----:B0-----:R-:W-:-:S05]  /*4500*/  FMUL.FTZ R26, R26, UR8 ;  /* 0x000000081a1a7c20 */ /* 0x001fca0008410000 */
[----:B------:R-:W-:Y:S01]  /*4510*/  R2UR UR7, R26 ;  /* 0x000000001a0772ca */ /* 0x000fe200000e0000 */
[----:B------:R-:W-:-:S12]  /*4520*/  HADD2.F32 R26, -RZ, R62.H1_H1 ;  /* 0x3000003eff1a7230 */ /* 0x000fd80000004100 */
[----:B------:R-:W-:Y:S01]  /*4530*/  MOV R18, UR7 ;  /* 0x0000000700127c02 */ /* 0x000fe20008000f00 */
[----:B------:R-:W-:Y:S01]  /*4540*/  FADD.FTZ R24, R24, -UR7 ;  /* 0x8000000718187e21 */ /* 0x000fe20008010000 */
[----:B------:R-:W-:-:S03]  /*4550*/  FADD.FTZ R26, R26, -UR7 ;  /* 0x800000071a1a7e21 */ /* 0x000fc60008010000 */
[----:B------:R-:W-:-:S04]  /*4560*/  FMUL.FTZ R18, R18, UR7 ;  /* 0x0000000712127c20 */ /* 0x000fc80008410000 */
[----:B------:R-:W-:-:S05]  /*4570*/  FFMA.FTZ R18, R27, UR8, -R18 ;  /* 0x000000081b127c23 */ /* 0x000fca0008010812 */
[----:B------:R-:W-:-:S13]  /*4580*/  FSETP.GTU.FTZ.AND P1, PT, R18, RZ, PT ;  /* 0x000000ff1200720b */ /* 0x000fda0003f3c000 */
[----:B------:R-:W-:Y:S01]  /*4590*/  VOTEU.ANY UP0, P1 ;  /* 0x00000000003f7886 */ /* 0x000fe20000800100 */
[----:B------:R-:W-:-:S04]  /*45a0*/  PLOP3.LUT P1, PT, PT, PT, UP0, 0x80, 0x0 ;  /* 0x000000000000781c */ /* 0x000fc80003f2f008 */
[----:B------:R-:W-:-:S09]  /*45b0*/  @UP0 ULDC UR8, c[0x0][0x238] ;  /* 0x00008e0000080ab9 */ /* 0x000fd20000000800 */
[----:B------:R-:W-:Y:S01]  /*45c0*/  @P1 FADD.FTZ R18, R18, UR8 ;  /* 0x0000000812121e21 */ /* 0x000fe20008010000 */
[----:B------:R-:W-:-:S05]  /*45d0*/  UMOV UR8, 0x3f800000 ;  /* 0x3f80000000087882 */ /* 0x000fca0000000000 */
[----:B------:R-:W0:Y:S02]  /*45e0*/  @P1 MUFU.RSQ R18, R18 ;  /* 0x0000001200121308 */ /* 0x000e240000001400 */
[----:B0-----:R-:W-:Y:S01]  /*45f0*/  @P1 R2UR UR13, R18 ;  /* 0x00000000120d12ca */ /* 0x001fe200000e0000 */
[--C-:B------:R-:W-:Y:S02]  /*4600*/  HADD2.F32 R18, -RZ, R36.reuse.H0_H0 ;  /* 0x20000024ff127230 */ /* 0x100fe40000004100 */
[----:B------:R-:W-:-:S10]  /*4610*/  HADD2.F32 R36, -RZ, R36.H1_H1 ;  /* 0x30000024ff247230 */ /* 0x000fd40000004100 */
[----:B------:R-:W-:Y:S02]  /*4620*/  @UP0 UMOV UR8, UR13 ;  /* 0x0000000d00080c82 */ /* 0x000fe40008000000 */
[----:B------:R-:W-:Y:S01]  /*4630*/  FMUL.FTZ R25, R24, UR8 ;  /* 0x0000000818197c20 */ /* 0x000fe20008410000 */
[----:B------:R-:W-:-:S03]  /*4640*/  FMUL.FTZ R26, R26, UR8 ;  /* 0x000000081a1a7c20 */ /* 0x000fc60008410000 */
        /* <DEDUP_REMOVED lines=13> */
.L_x_4334:
        /* <DEDUP_REMOVED lines=14> */
.L_x_4336:
[----:B------:R-:W-:Y:S05]  /*4800*/  BSYNC B0 ;  /* 0x0000000000007941 */ /* 0x000fea0003800000 */
.L_x_4335:
[----:B------:R-:W-:Y:S01]  /*4810*/  ULDC.64 UR14, c[0x0][0x278] ;  /* 0x00009e00000e7ab9 */ /* 0x000fe20000000a00 */
[----:B------:R-:W-:Y:S01]  /*4820*/  FADD.FTZ R18, R18, -UR7 ;  /* 0x8000000712127e21 */ /* 0x000fe20008010000 */
[----:B------:R-:W-:Y:S01]  /*4830*/  ISETP.GE.U32.AND P1, PT, R4, UR14, PT ;  /* 0x0000000e04007c0c */ /* 0x000fe2000bf26070 */
[----:B------:R-:W-:Y:S01]  /*4840*/  FADD.FTZ R36, R36, -UR7 ;  /* 0x8000000724247e21 */ /* 0x000fe20008010000 */
[----:B------:R-:W-:Y:S01]  /*4850*/  ISETP.GE.U32.AND P2, PT, R5, UR14, PT ;  /* 0x0000000e05007c0c */ /* 0x000fe2000bf46070 */
[--C-:B------:R-:W-:Y:S01]  /*4860*/  HADD2.F32 R24, -RZ, R38.reuse.H0_H0 ;  /* 0x20000026ff187230 */ /* 0x100fe20000004100 */
[----:B------:R-:W-:Y:S01]  /*4870*/  ISETP.GE.U32.AND P3, PT, R6, UR14, PT ;  /* 0x0000000e06007c0c */ /* 0x000fe2000bf66070 */
[----:B0-----:R-:W-:Y:S01]  /*4880*/  HADD2.F32 R29, -RZ, R38.H1_H1 ;  /* 0x30000026ff1d7230 */ /* 0x001fe20000004100 */
[----:B------:R-:W-:Y:S01]  /*4890*/  ISETP.GE.AND.EX P1, PT, R17, UR15, PT, P1 ;  /* 0x0000000f11007c0c */ /* 0x000fe2000bf26310 */
[----:B------:R-:W-:Y:S01]  /*48a0*/  FMUL.FTZ R25, R18, UR8 ;  /* 0x0000000812197c20 */ /* 0x000fe20008410000 */
[----:B------:R-:W-:Y:S01]  /*48b0*/  ISETP.GE.AND.EX P2, PT, R19, UR15, PT, P2 ;  /* 0x0000000f13007c0c */ /* 0x000fe2000bf46320 */
[----:B------:R-:W-:Y:S01]  /*48c0*/  FMUL.FTZ R36, R36, UR8 ;  /* 0x0000000824247c20 */ /* 0x000fe20008410000 */
[----:B------:R-:W-:Y:S01]  /*48d0*/  ISETP.GE.AND.EX P3, PT, R37, UR15, PT, P3 ;  /* 0x0000000f25007c0c */ /* 0x000fe2000bf66330 */
[--C-:B------:R-:W-:Y:S01]  /*48e0*/  HADD2.F32 R28, -RZ, R40.reuse.H0_H0 ;  /* 0x20000028ff1c7230 */ /* 0x100fe20000004100 */
[C---:B------:R-:W-:Y:S01]  /*48f0*/  ISETP.GT.U32.OR P1, PT, R0.reuse, 0x27f, P1 ;  /* 0x0000027f0000780c */ /* 0x040fe20000f24470 */
[----:B------:R-:W-:Y:S01]  /*4900*/  HADD2.F32 R40, -RZ, R40.H1_H1 ;  /* 0x30000028ff287230 */ /* 0x000fe20000004100 */
[----:B------:R-:W-:Y:S01]  /*4910*/  ISETP.GT.U32.OR P2, PT, R0, 0x27f, P2 ;  /* 0x0000027f0000780c */ /* 0x000fe20001744470 */
[----:B------:R-:W-:Y:S01]  /*4920*/  FADD.FTZ R18, R24, -UR7 ;  /* 0x8000000718127e21 */ /* 0x000fe20008010000 */
[----:B------:R-:W-:Y:S01]  /*4930*/  ISETP.GT.U32.OR P3, PT, R0, 0x27f, P3 ;  /* 0x0000027f0000780c */ /* 0x000fe20001f64470 */
[----:B------:R-:W-:Y:S01]  /*4940*/  FADD.FTZ R29, R29, -UR7 ;  /* 0x800000071d1d7e21 */ /* 0x000fe20008010000 */
[----:B------:R-:W-:Y:S01]  /*4950*/  FFMA.FTZ R30, R20, R25, R22 ;  /* 0x00000019141e7223 */ /* 0x000fe20000010016 */
        /* <DEDUP_REMOVED lines=12> */
.L_x_4337:
        /* <DEDUP_REMOVED lines=14> */
.L_x_4339:
[----:B------:R-:W-:Y:S05]  /*4b00*/  BSYNC B0 ;  /* 0x0000000000007941 */ /* 0x000fea0003800000 */
.L_x_4338:
[----:B------:R-:W-:Y:S01]  /*4b10*/  FMUL.FTZ R17, R18, UR8 ;  /* 0x0000000812117c20 */ /* 0x000fe20008410000 */
[----:B0-----:R-:W-:Y:S01]  /*4b20*/  FMUL.FTZ R26, R29, UR8 ;  /* 0x000000081d1a7c20 */ /* 0x001fe20008410000 */
[----:B------:R-:W-:Y:S01]  /*4b30*/  FADD.FTZ R28, R28, -UR7 ;  /* 0x800000071c1c7e21 */ /* 0x000fe20008010000 */
[----:B------:R-:W-:Y:S01]  /*4b40*/  FADD.FTZ R40, R40, -UR7 ;  /* 0x8000000728287e21 */ /* 0x000fe20008010000 */
        /* <DEDUP_REMOVED lines=13> */
.L_x_4340:
        /* <DEDUP_REMOVED lines=14> */
.L_x_4342:
[----:B------:R-:W-:Y:S05]  /*4d00*/  BSYNC B0 ;  /* 0x0000000000007941 */ /* 0x000fea0003800000 */
.L_x_4341:
[----:B------:R-:W-:Y:S01]  /*4d10*/  FMUL.FTZ R19, R28, UR8 ;  /* 0x000000081c137c20 */ /* 0x000fe20008410000 */
[----:B------:R-:W-:Y:S01]  /*4d20*/  FMUL.FTZ R40, R40, UR8 ;  /* 0x0000000828287c20 */ /* 0x000fe20008410000 */
[--C-:B0-----:R-:W-:Y:S02]  /*4d30*/  HADD2.F32 R17, -RZ, R42.reuse.H0_H0 ;  /* 0x2000002aff117230 */ /* 0x101fe40000004100 */
[----:B------:R-:W-:Y:S02]  /*4d40*/  HADD2.F32 R42, -RZ, R42.H1_H1 ;  /* 0x3000002aff2a7230 */ /* 0x000fe40000004100 */
        /* <DEDUP_REMOVED lines=13> */
.L_x_4343:
        /* <DEDUP_REMOVED lines=14> */
.L_x_4345:
[----:B------:R-:W-:Y:S05]  /*4f00*/  BSYNC B0 ;  /* 0x0000000000007941 */ /* 0x000fea0003800000 */
.L_x_4344:
[----:B------:R-:W-:Y:S01]  /*4f10*/  ISETP.GE.U32.AND P1, PT, R7, UR14, PT ;  /* 0x0000000e07007c0c */ /* 0x000fe2000bf26070 */
[----:B------:R-:W-:Y:S01]  /*4f20*/  FADD.FTZ R17, R17, -UR7 ;  /* 0x8000000711117e21 */ /* 0x000fe20008010000 */
[----:B------:R-:W-:Y:S01]  /*4f30*/  ISETP.GE.U32.AND P2, PT, R8, UR14, PT ;  /* 0x0000000e08007c0c */ /* 0x000fe2000bf46070 */
[----:B------:R-:W-:Y:S01]  /*4f40*/  FADD.FTZ R42, R42, -UR7 ;  /* 0x800000072a2a7e21 */ /* 0x000fe20008010000 */
[----:B------:R-:W-:Y:S01]  /*4f50*/  ISETP.GE.U32.AND P3, PT, R9, UR14, PT ;  /* 0x0000000e09007c0c */ /* 0x000fe2000bf66070 */
[--C-:B0-----:R-:W-:Y:S01]  /*4f60*/  HADD2.F32 R27, -RZ, R44.reuse.H0_H0 ;  /* 0x2000002cff1b7230 */ /* 0x101fe20000004100 */
[----:B------:R-:W-:Y:S01]  /*4f70*/  ISETP.GE.AND.EX P1, PT, R39, UR15, PT, P1 ;  /* 0x0000000f27007c0c */ /* 0x000fe2000bf26310 */
[----:B------:R-:W-:Y:S01]  /*4f80*/  HADD2.F32 R44, -RZ, R44.H1_H1 ;  /* 0x3000002cff2c7230 */ /* 0x000fe20000004100 */
[----:B------:R-:W-:Y:S01]  /*4f90*/  ISETP.GE.AND.EX P2, PT, R41, UR15, PT, P2 ;  /* 0x0000000f29007c0c */ /* 0x000fe2000bf46320 */
[----:B------:R-:W-:Y:S01]  /*4fa0*/  FMUL.FTZ R19, R17, UR8 ;  /* 0x0000000811137c20 */ /* 0x000fe20008410000 */
[----:B------:R-:W-:Y:S01]  /*4fb0*/  ISETP.GE.AND.EX P3, PT, R43, UR15, PT, P3 ;  /* 0x0000000f2b007c0c */ /* 0x000fe2000bf66330 */
[----:B------:R-:W-:Y:S01]  /*4fc0*/  FMUL.FTZ R42, R42, UR8 ;  /* 0x000000082a2a7c20 */ /* 0x000fe20008410000 */
[--C-:B------:R-:W-:Y:S01]  /*4fd0*/  HADD2.F32 R26, -RZ, R46.reuse.H0_H0 ;  /* 0x2000002eff1a7230 */ /* 0x100fe20000004100 */
[C---:B------:R-:W-:Y:S01]  /*4fe0*/  ISETP.GT.U32.OR P1, PT, R0.reuse, 0x27f, P1 ;  /* 0x0000027f0000780c */ /* 0x040fe20000f24470 */
[----:B------:R-:W-:Y:S01]  /*4ff0*/  HADD2.F32 R46, -RZ, R46.H1_H1 ;  /* 0x3000002eff2e7230 */ /* 0x000fe20000004100 */
[C---:B------:R-:W-:Y:S01]  /*5000*/  ISETP.GT.U32.OR P2, PT, R0.reuse, 0x27f, P2 ;  /* 0x0000027f0000780c */ /* 0x040fe20001744470 */
        /* <DEDUP_REMOVED lines=16> */
.L_x_4346:
        /* <DEDUP_REMOVED lines=14> */
.L_x_4348:
[----:B------:R-:W-:Y:S05]  /*51f0*/  BSYNC B0 ;  /* 0x0000000000007941 */ /* 0x000fea0003800000 */
.L_x_4347:
        /* <DEDUP_REMOVED lines=17> */
.L_x_4349:
        /* <DEDUP_REMOVED lines=14> */
.L_x_4351:
[----:B------:R-:W-:Y:S05]  /*53f0*/  BSYNC B0 ;  /* 0x0000000000007941 */ /* 0x000fea0003800000 */
.L_x_4350:
[----:B------:R-:W-:Y:S01]  /*5400*/  FMUL.FTZ R17, R28, UR8 ;  /* 0x000000081c117c20 */ /* 0x000fe20008410000 */
[----:B------:R-:W-:Y:S01]  /*5410*/  FMUL.FTZ R46, R46, UR8 ;  /* 0x000000082e2e7c20 */ /* 0x000fe20008410000 */
[--C-:B------:R-:W-:Y:S02]  /*5420*/  HADD2.F32 R26, -RZ, R48.reuse.H0_H0 ;  /* 0x20000030ff1a7230 */ /* 0x100fe40000004100 */
[----:B------:R-:W-:Y:S02]  /*5430*/  HADD2.F32 R48, -RZ, R48.H1_H1 ;  /* 0x30000030ff307230 */ /* 0x000fe40000004100 */
        /* <DEDUP_REMOVED lines=13> */
.L_x_4352:
        /* <DEDUP_REMOVED lines=14> */
.L_x_4354:
[----:B------:R-:W-:Y:S05]  /*55f0*/  BSYNC B0 ;  /* 0x0000000000007941 */ /* 0x000fea0003800000 */
.L_x_4353:
        /* <DEDUP_REMOVED lines=12> */
[--C-:B--2---:R-:W-:Y:S01]  /*56c0*/  HADD2.F32 R17, -RZ, R52.reuse.H0_H0 ;  /* 0x20000034ff117230 */ /* 0x104fe20000004100 */
[C---:B------:R-:W-:Y:S01]  /*56d0*/  ISETP.GT.U32.OR P1, PT, R0.reuse, 0x27f, P1 ;  /* 0x0000027f0000780c */ /* 0x040fe20000f24470 */
[----:B------:R-:W-:Y:S01]  /*56e0*/  HADD2.F32 R52, -RZ, R52.H1_H1 ;  /* 0x30000034ff347230 */ /* 0x000fe20000004100 */
[C---:B------:R-:W-:Y:S01]  /*56f0*/  ISETP.GT.U32.OR P2, PT, R0.reuse, 0x27f, P2 ;  /* 0x0000027f0000780c */ /* 0x040fe20001744470 */
[----:B------:R-:W-:Y:S01]  /*5700*/  FADD.FTZ R29, R29, -UR7 ;  /* 0x800000071d1d7e21 */ /* 0x000fe20008010000 */
[----:B------:R-:W-:Y:S01]  /*5710*/  ISETP.GT.U32.OR P3, PT, R0, 0x27f, P3 ;  /* 0x0000027f0000780c */ /* 0x000fe20001f64470 */
[----:B------:R-:W-:Y:S01]  /*5720*/  FADD.FTZ R30, R30, -UR7 ;  /* 0x800000071e1e7e21 */ /* 0x000fe20008010000 */
[----:B------:R-:W-:Y:S01]  /*5730*/  FFMA.FTZ R26, R20, R19, R22 ;  /* 0x00000013141a7223 */ /* 0x000fe20000010016 */
[----:B-1----:R-:W-:Y:S01]  /*5740*/  FFMA.FTZ R27, R21, R48, R23 ;  /* 0x00000030151b7223 */ /* 0x002fe20000010017 */
        /* <DEDUP_REMOVED lines=11> */
.L_x_4355:
        /* <DEDUP_REMOVED lines=14> */
.L_x_4357:
[----:B------:R-:W-:Y:S05]  /*58e0*/  BSYNC B0 ;  /* 0x0000000000007941 */ /* 0x000fea0003800000 */
.L_x_4356:
        /* <DEDUP_REMOVED lines=17> */
.L_x_4358:
        /* <DEDUP_REMOVED lines=14> */
.L_x_4360:
[----:B------:R-:W-:Y:S05]  /*5ae0*/  BSYNC B0 ;  /* 0x0000000000007941 */ /* 0x000fea0003800000 */
.L_x_4359:
[----:B------:R-:W-:Y:S01]  /*5af0*/  FMUL.FTZ R17, R26, UR8 ;  /* 0x000000081a117c20 */ /* 0x000fe20008410000 */
[----:B------:R-:W-:Y:S01]  /*5b00*/  FMUL.FTZ R52, R52, UR8 ;  /* 0x0000000834347c20 */ /* 0x000fe20008410000 */
[--C-:B------:R-:W-:Y:S02]  /*5b10*/  HADD2.F32 R28, -RZ, R54.reuse.H0_H0 ;  /* 0x20000036ff1c7230 */ /* 0x100fe40000004100 */
[----:B------:R-:W-:Y:S02]  /*5b20*/  HADD2.F32 R54, -RZ, R54.H1_H1 ;  /* 0x30000036ff367230 */ /* 0x000fe40000004100 */
        /* <DEDUP_REMOVED lines=13> */
.L_x_4361:
        /* <DEDUP_REMOVED lines=14> */
.L_x_4363:
[----:B------:R-:W-:Y:S05]  /*5ce0*/  BSYNC B0 ;  /* 0x0000000000007941 */ /* 0x000fea0003800000 */
.L_x_4362:
[----:B------:R-:W-:Y:S01]  /*5cf0*/  ISETP.GE.U32.AND P1, PT, R13, UR14, PT ;  /* 0x0000000e0d007c0c */ /* 0x000fe2000bf26070 */
[----:B--2---:R-:W-:Y:S01]  /*5d00*/  FADD.FTZ R17, R28, -UR7 ;  /* 0x800000071c117e21 */ /* 0x004fe20008010000 */
[----:B------:R-:W-:Y:S01]  /*5d10*/  ISETP.GE.U32.AND P2, PT, R14, UR14, PT ;  /* 0x0000000e0e007c0c */ /* 0x000fe2000bf46070 */
[----:B------:R-:W-:Y:S01]  /*5d20*/  FADD.FTZ R18, R54, -UR7 ;  /* 0x8000000736127e21 */ /* 0x000fe20008010000 */
[----:B------:R-:W-:Y:S01]  /*5d30*/  ISETP.GE.U32.AND P3, PT, R15, UR14, PT ;  /* 0x0000000e0f007c0c */ /* 0x000fe2000bf66070 */
[--C-:B------:R-:W-:Y:S01]  /*5d40*/  HADD2.F32 R19, -RZ, R56.reuse.H0_H0 ;  /* 0x20000038ff137230 */ /* 0x100fe20000004100 */
[----:B------:R-:W-:Y:S01]  /*5d50*/  ISETP.GE.AND.EX P1, PT, R51, UR15, PT, P1 ;  /* 0x0000000f33007c0c */ /* 0x000fe2000bf26310 */
[----:B-1----:R-:W-:Y:S01]  /*5d60*/  HADD2.F32 R29, -RZ, R56.H1_H1 ;  /* 0x30000038ff1d7230 */ /* 0x002fe20000004100 */
        /* <DEDUP_REMOVED lines=24> */
.L_x_4364:
        /* <DEDUP_REMOVED lines=14> */
.L_x_4366:
[----:B------:R-:W-:Y:S05]  /*5fd0*/  BSYNC B0 ;  /* 0x0000000000007941 */ /* 0x000fea0003800000 */
.L_x_4365:
[----:B-1----:R-:W-:Y:S01]  /*5fe0*/  FMUL.FTZ R17, R28, UR8 ;  /* 0x000000081c117c20 */ /* 0x002fe20008410000 */
        /* <DEDUP_REMOVED lines=16> */
.L_x_4367:
        /* <DEDUP_REMOVED lines=14> */
.L_x_4369:
[----:B------:R-:W-:Y:S05]  /*61d0*/  BSYNC B0 ;  /* 0x0000000000007941 */ /* 0x000fea0003800000 */
.L_x_4368:
[----:B-1----:R-:W-:Y:S01]  /*61e0*/  FMUL.FTZ R17, R28, UR8 ;  /* 0x000000081c117c20 */ /* 0x002fe20008410000 */
[----:B------:R-:W-:Y:S01]  /*61f0*/  FMUL.FTZ R18, R29, UR8 ;  /* 0x000000081d127c20 */ /* 0x000fe20008410000 */
[--C-:B------:R-:W-:Y:S02]  /*6200*/  HADD2.F32 R29, -RZ, R60.reuse.H0_H0 ;  /* 0x2000003cff1d7230 */ /* 0x100fe40000004100 */
[----:B------:R-:W-:Y:S02]  /*6210*/  HADD2.F32 R60, -RZ, R60.H1_H1 ;  /* 0x3000003cff3c7230 */ /* 0x000fe40000004100 */
        /* <DEDUP_REMOVED lines=13> */
.L_x_4370:
        /* <DEDUP_REMOVED lines=14> */
.L_x_4372:
[----:B------:R-:W-:Y:S05]  /*63d0*/  BSYNC B0 ;  /* 0x0000000000007941 */ /* 0x000fea0003800000 */
.L_x_4371:
[C---:B------:R-:W-:Y:S01]  /*63e0*/  IADD3 R35, R58.reuse, 0x68, RZ ;  /* 0x000000683a237810 */ /* 0x040fe20007ffe0ff */
[----:B------:R-:W-:Y:S01]  /*63f0*/  FADD.FTZ R18, R29, -UR7 ;  /* 0x800000071d127e21 */ /* 0x000fe20008010000 */
[----:B0-----:R-:W-:Y:S01]  /*6400*/  IADD3 R27, R58, 0x70, RZ ;  /* 0x000000703a1b7810 */ /* 0x001fe20007ffe0ff */
[----:B-1----:R-:W-:Y:S01]  /*6410*/  FADD.FTZ R24, R60, -UR7 ;  /* 0x800000073c187e21 */ /* 0x002fe20008010000 */
[----:B------:R-:W-:Y:S01]  /*6420*/  IADD3 R17, R58, 0x78, RZ ;  /* 0x000000783a117810 */ /* 0x000fe20007ffe0ff */
[--C-:B------:R-:W-:Y:S01]  /*6430*/  HADD2.F32 R32, -RZ, R61.reuse.H0_H0 ;  /* 0x2000003dff207230 */ /* 0x100fe20000004100 */
[----:B------:R-:W-:Y:S01]  /*6440*/  ISETP.GE.U32.AND P1, PT, R35, UR14, PT ;  /* 0x0000000e23007c0c */ /* 0x000fe2000bf26070 */
[----:B------:R-:W-:Y:S01]  /*6450*/  HADD2.F32 R33, -RZ, R61.H1_H1 ;  /* 0x3000003dff217230 */ /* 0x000fe20000004100 */
[----:B------:R-:W-:Y:S01]  /*6460*/  ISETP.GE.U32.AND P2, PT, R27, UR14, PT ;  /* 0x0000000e1b007c0c */ /* 0x000fe2000bf46070 */
[----:B------:R-:W-:Y:S01]  /*6470*/  FMUL.FTZ R19, R18, UR8 ;  /* 0x0000000812137c20 */ /* 0x000fe20008410000 */
[----:B------:R-:W-:Y:S01]  /*6480*/  SHF.R.S32.HI R36, RZ, 0x1f, R35 ;  /* 0x0000001fff247819 */ /* 0x000fe20000011423 */
[----:B------:R-:W-:Y:S01]  /*6490*/  FMUL.FTZ R24, R24, UR8 ;  /* 0x0000000818187c20 */ /* 0x000fe20008410000 */
[----:B------:R-:W-:Y:S01]  /*64a0*/  SHF.R.S32.HI R28, RZ, 0x1f, R27 ;  /* 0x0000001fff1c7819 */ /* 0x000fe2000001141b */
[--C-:B------:R-:W-:Y:S01]  /*64b0*/  HADD2.F32 R34, -RZ, R63.reuse.H0_H0 ;  /* 0x2000003fff227230 */ /* 0x100fe20000004100 */
[----:B------:R-:W-:Y:S01]  /*64c0*/  ISETP.GE.U32.AND P3, PT, R17, UR14, PT ;  /* 0x0000000e11007c0c */ /* 0x000fe2000bf66070 */
[----:B------:R-:W-:Y:S01]  /*64d0*/  HADD2.F32 R63, -RZ, R63.H1_H1 ;  /* 0x3000003fff3f7230 */ /* 0x000fe20000004100 */
[----:B------:R-:W-:Y:S01]  /*64e0*/  SHF.R.S32.HI R26, RZ, 0x1f, R17 ;  /* 0x0000001fff1a7819 */ /* 0x000fe20000011411 */
[----:B------:R-:W-:Y:S01]  /*64f0*/  FADD.FTZ R32, R32, -UR7 ;  /* 0x8000000720207e21 */ /* 0x000fe20008010000 */
[----:B------:R-:W-:Y:S01]  /*6500*/  ISETP.GE.AND.EX P1, PT, R36, UR15, PT, P1 ;  /* 0x0000000f24007c0c */ /* 0x000fe2000bf26310 */
[----:B------:R-:W-:Y:S01]  /*6510*/  FADD.FTZ R33, R33, -UR7 ;  /* 0x8000000721217e21 */ /* 0x000fe20008010000 */
[----:B------:R-:W-:Y:S01]  /*6520*/  ISETP.GE.AND.EX P2, PT, R28, UR15, PT, P2 ;  /* 0x0000000f1c007c0c */ /* 0x000fe2000bf46320 */
[----:B------:R-:W-:Y:S01]  /*6530*/  FFMA.FTZ R29, R20, R19, R22 ;  /* 0x00000013141d7223 */ /* 0x000fe20000010016 */
[----:B------:R-:W-:Y:S01]  /*6540*/  ISETP.GE.AND.EX P3, PT, R26, UR15, PT, P3 ;  /* 0x0000000f1a007c0c */ /* 0x000fe2000bf66330 */
        /* <DEDUP_REMOVED lines=15> */
.L_x_4373:
        /* <DEDUP_REMOVED lines=14> */
.L_x_4375:
[----:B------:R-:W-:Y:S05]  /*6720*/  BSYNC B0 ;  /* 0x0000000000007941 */ /* 0x000fea0003800000 */
.L_x_4374:
[----:B------:R-:W-:Y:S01]  /*6730*/  FMUL.FTZ R19, R32, UR8 ;  /* 0x0000000820137c20 */ /* 0x000fe20008410000 */
[----:B------:R-:W-:Y:S01]  /*6740*/  FMUL.FTZ R18, R33, UR8 ;  /* 0x0000000821127c20 */ /* 0x000fe20008410000 */
[----:B------:R-:W-:Y:S01]  /*6750*/  FADD.FTZ R32, R34, -UR7 ;  /* 0x8000000722207e21 */ /* 0x000fe20008010000 */
[----:B------:R-:W-:Y:S01]  /*6760*/  FADD.FTZ R33, R63, -UR7 ;  /* 0x800000073f217e21 */ /* 0x000fe20008010000 */
        /* <DEDUP_REMOVED lines=13> */
.L_x_4376:
[----:B------:R-:W-:Y:S04]  /*6840*/  BSSY B0, `(.L_x_4377) ;  /* 0x000000e000007945 */ /* 0x000fe80003800000 */
[----:B------:R-:W-:Y:S05]  /*6850*/  @P2 BRA `(.L_x_4378) ;  /* 0x0000000000302947 */ /* 0x000fea0003800000 */
[----:B------:R-:W-:Y:S01]  /*6860*/  ULDC.64 UR16, c[0x0][0x270] ;  /* 0x00009c0000107ab9 */ /* 0x000fe20000000a00 */
[----:B------:R-:W-:Y:S01]  /*6870*/  MOV R18, R86 ;  /* 0x0000005600127202 */ /* 0x000fe20000000f00 */
[----:B------:R-:W-:Y:S01]  /*6880*/  IMAD R28, R28, UR16, RZ ;  /* 0x000000101c1c7c24 */ /* 0x000fe2000f8e02ff */
[----:B------:R-:W-:Y:S02]  /*6890*/  MOV R19, R89 ;  /* 0x0000005900137202 */ /* 0x000fe40000000f00 */
        /* <DEDUP_REMOVED lines=8> */
.L_x_4378:
[----:B------:R-:W-:Y:S05]  /*6920*/  BSYNC B0 ;  /* 0x0000000000007941 */ /* 0x000fea0003800000 */
.L_x_4377:
[----:B------:R-:W-:Y:S01]  /*6930*/  FMUL.FTZ R19, R32, UR8 ;  /* 0x0000000820137c20 */ /* 0x000fe20008410000 */
        /* <DEDUP_REMOVED lines=16> */
.L_x_4379:
        /* <DEDUP_REMOVED lines=10> */
[----:B0-----:R-:W-:Y:S02]  /*6ae0*/  LEA R24, P1, R18, UR16, 0x1 ;  /* 0x0000001012187c11 */ /* 0x001fe4000f8208ff */
[----:B------:R-:W-:-:S04]  /*6af0*/  IADD3 R17, R19, R17, RZ ;  /* 0x0000001113117210 */ /* 0x000fc80007ffe0ff */
[----:B------:R-:W-:-:S05]  /*6b00*/  LEA.HI.X R25, R18, UR17, R17, 0x1, P1 ;  /* 0x0000001112197c11 */ /* 0x000fca00088f0c11 */
[----:B------:R1:W-:Y:S02]  /*6b10*/  STG.E desc[UR10][R24.64], R27 ;  /* 0x0000001b18007986 */ /* 0x0003e4000c10190a */
.L_x_4381:
[----:B------:R-:W-:Y:S05]  /*6b20*/  BSYNC B0 ;  /* 0x0000000000007941 */ /* 0x000fea0003800000 */
.L_x_4380:
[----:B------:R-:W-:Y:S01]  /*6b30*/  IADD3 R35, R58, 0x80, RZ ;  /* 0x000000803a237810 */ /* 0x000fe20007ffe0ff */
[----:B------:R-:W-:Y:S01]  /*6b40*/  FADD.FTZ R18, R30, -UR7 ;  /* 0x800000071e127e21 */ /* 0x000fe20008010000 */
[----:B-1----:R-:W-:Y:S01]  /*6b50*/  IADD3 R27, R58, 0x88, RZ ;  /* 0x000000883a1b7810 */ /* 0x002fe20007ffe0ff */
[----:B0-----:R-:W-:Y:S01]  /*6b60*/  FADD.FTZ R24, R64, -UR7 ;  /* 0x8000000740187e21 */ /* 0x001fe20008010000 */
        /* <DEDUP_REMOVED lines=34> */
.L_x_4382:
        /* <DEDUP_REMOVED lines=14> */
.L_x_4384:
[----:B------:R-:W-:Y:S05]  /*6e70*/  BSYNC B0 ;  /* 0x0000000000007941 */ /* 0x000fea0003800000 */
.L_x_4383:
        /* <DEDUP_REMOVED lines=17> */
.L_x_4385:
        /* <DEDUP_REMOVED lines=14> */
.L_x_4387:
[----:B------:R-:W-:Y:S05]  /*7070*/  BSYNC B0 ;  /* 0x0000000000007941 */ /* 0x000fea0003800000 */
.L_x_4386:
        /* <DEDUP_REMOVED lines=17> */
.L_x_4388:
        /* <DEDUP_REMOVED lines=14> */
.L_x_4390:
[----:B------:R-:W-:Y:S05]  /*7270*/  BSYNC B0 ;  /* 0x0000000000007941 */ /* 0x000fea0003800000 */
.L_x_4389:
        /* <DEDUP_REMOVED lines=38> */
.L_x_4391:
        /* <DEDUP_REMOVED lines=14> */
.L_x_4393:
[----:B------:R-:W-:Y:S05]  /*75c0*/  BSYNC B0 ;  /* 0x0000000000007941 */ /* 0x000fea0003800000 */
.L_x_4392:
        /* <DEDUP_REMOVED lines=17> */
.L_x_4394:
        /* <DEDUP_REMOVED lines=14> */
.L_x_4396:
[----:B------:R-:W-:Y:S05]  /*77c0*/  BSYNC B0 ;  /* 0x0000000000007941 */ /* 0x000fea0003800000 */
.L_x_4395:
        /* <DEDUP_REMOVED lines=17> */
.L_x_4397:
        /* <DEDUP_REMOVED lines=14> */
.L_x_4399:
[----:B------:R-:W-:Y:S05]  /*79c0*/  BSYNC B0 ;  /* 0x0000000000007941 */ /* 0x000fea0003800000 */
.L_x_4398:
[----:B------:R-:W-:Y:S01]  /*79d0*/  HADD2.F32 R26, -RZ, R78.H0_H0 ;  /* 0x2000004eff1a7230 */ /* 0x000fe20000004100 */
[C---:B------:R-:W-:Y:S01]  /*79e0*/  IADD3 R35, R58.reuse, 0xb8, RZ ;  /* 0x000000b83a237810 */ /* 0x040fe20007ffe0ff */
[----:B------:R-:W-:Y:S01]  /*79f0*/  HADD2.F32 R19, -RZ, R74.H0_H0 ;  /* 0x2000004aff137230 */ /* 0x000fe20000004100 */
[C---:B------:R-:W-:Y:S01]  /*7a00*/  IADD3 R33, R58.reuse, 0xc0, RZ ;  /* 0x000000c03a217810 */ /* 0x040fe20007ffe0ff */
[----:B01----:R-:W-:Y:S01]  /*7a10*/  HADD2.F32 R24, -RZ, R76.H0_H0 ;  /* 0x2000004cff187230 */ /* 0x003fe20000004100 */
[C---:B------:R-:W-:Y:S01]  /*7a20*/  IADD3 R31, R58.reuse, 0xc8, RZ ;  /* 0x000000c83a1f7810 */ /* 0x040fe20007ffe0ff */
[----:B------:R-:W-:Y:S01]  /*7a30*/  HADD2.F32 R28, -RZ, R80.H0_H0 ;  /* 0x20000050ff1c7230 */ /* 0x000fe20000004100 */
[----:B------:R-:W-:Y:S01]  /*7a40*/  IADD3 R29, R58, 0xd0, RZ ;  /* 0x000000d03a1d7810 */ /* 0x000fe20007ffe0ff */
[----:B------:R-:W-:Y:S02]  /*7a50*/  HADD2.F32 R25, -RZ, R82.H0_H0 ;  /* 0x20000052ff197230 */ /* 0x000fe40000004100 */
[----:B------:R-:W-:Y:S01]  /*7a60*/  FADD.FTZ R17, R30, -UR7 ;  /* 0x800000071e117e21 */ /* 0x000fe20008010000 */
[----:B------:R-:W-:-:S02]  /*7a70*/  HADD2.F32 R32, -RZ, R84.H0_H0 ;  /* 0x20000054ff207230 */ /* 0x000fc40000004100 */
[----:B------:R-:W-:Y:S01]  /*7a80*/  FADD.FTZ R26, R26, -UR7 ;  /* 0x800000071a1a7e21 */ /* 0x000fe20008010000 */
[----:B------:R-:W-:Y:S02]  /*7a90*/  HADD2.F32 R34, -RZ, R90.H0_H0 ;  /* 0x2000005aff227230 */ /* 0x000fe40000004100 */
[----:B------:R-:W-:Y:S01]  /*7aa0*/  FADD.FTZ R19, R19, -UR7 ;  /* 0x8000000713137e21 */ /* 0x000fe20008010000 */
[----:B------:R-:W-:Y:S02]  /*7ab0*/  HADD2.F32 R36, -RZ, R91.H0_H0 ;  /* 0x2000005bff247230 */ /* 0x000fe40000004100 */
[----:B------:R-:W-:Y:S01]  /*7ac0*/  FADD.FTZ R24, R24, -UR7 ;  /* 0x8000000718187e21 */ /* 0x000fe20008010000 */
[----:B------:R-:W-:Y:S02]  /*7ad0*/  HADD2.F32 R38, -RZ, R92.H0_H0 ;  /* 0x2000005cff267230 */ /* 0x000fe40000004100 */
[----:B------:R-:W-:Y:S01]  /*7ae0*/  FADD.FTZ R28, R28, -UR7 ;  /* 0x800000071c1c7e21 */ /* 0x000fe20008010000 */
[----:B------:R-:W-:Y:S01]  /*7af0*/  FADD.FTZ R30, R25, -UR7 ;  /* 0x80000007191e7e21 */ /* 0x000fe20008010000 */
[----:B------:R-:W-:Y:S01]  /*7b00*/  FADD.FTZ R32, R32, -UR7 ;  /* 0x8000000720207e21 */ /* 0x000fe20008010000 */
[----:B------:R-:W-:Y:S01]  /*7b10*/  FADD.FTZ R34, R34, -UR7 ;  /* 0x8000000722227e21 */ /* 0x000fe20008010000 */
[----:B------:R-:W-:Y:S01]  /*7b20*/  FADD.FTZ R36, R36, -UR7 ;  /* 0x8000000724247e21 */ /* 0x000fe20008010000 */
[----:B------:R-:W-:Y:S01]  /*7b30*/  ISETP.GE.U32.AND P6, PT, R16, UR14, PT ;  /* 0x0000000e10007c0c */ /* 0x000fe2000bfc6070 */
[----:B------:R-:W-:Y:S01]  /*7b40*/  FADD.FTZ R18, R72, -UR7 ;  /* 0x8000000748127e21 */ /* 0x000fe20008010000 */
[----:B------:R-:W-:Y:S01]  /*7b50*/  ISETP.GE.U32.AND P1, PT, R35, UR14, PT ;  /* 0x0000000e23007c0c */ /* 0x000fe2000bf26070 */
[----:B------:R-:W-:Y:S01]  /*7b60*/  FADD.FTZ R38, R38, -UR7 ;  /* 0x8000000726267e21 */ /* 0x000fe20008010000 */
[----:B------:R-:W-:Y:S01]  /*7b70*/  ISETP.GE.U32.AND P2, PT, R33, UR14, PT ;  /* 0x0000000e21007c0c */ /* 0x000fe2000bf46070 */
[----:B------:R-:W-:Y:S01]  /*7b80*/  FMUL.FTZ R17, R17, UR8 ;  /* 0x0000000811117c20 */ /* 0x000fe20008410000 */
[----:B------:R-:W-:Y:S01]  /*7b90*/  SHF.R.S32.HI R37, RZ, 0x1f, R35 ;  /* 0x0000001fff257819 */ /* 0x000fe20000011423 */
[----:B------:R-:W-:Y:S01]  /*7ba0*/  FMUL.FTZ R27, R26, UR8 ;  /* 0x000000081a1b7c20 */ /* 0x000fe20008410000 */
[----:B------:R-:W-:Y:S01]  /*7bb0*/  ISETP.GE.U32.AND P3, PT, R31, UR14, PT ;  /* 0x0000000e1f007c0c */ /* 0x000fe2000bf66070 */
[----:B------:R-:W-:Y:S01]  /*7bc0*/  HADD2.F32 R74, -RZ, R74.H1_H1 ;  /* 0x3000004aff4a7230 */ /* 0x000fe20000004100 */
[----:B------:R-:W-:Y:S01]  /*7bd0*/  ISETP.GE.U32.AND P4, PT, R29, UR14, PT ;  /* 0x0000000e1d007c0c */ /* 0x000fe2000bf86070 */
[----:B------:R-:W-:Y:S01]  /*7be0*/  FMUL.FTZ R19, R19, UR8 ;  /* 0x0000000813137c20 */ /* 0x000fe20008410000 */
[----:B------:R-:W-:Y:S01]  /*7bf0*/  FMUL.FTZ R25, R24, UR8 ;  /* 0x0000000818197c20 */ /* 0x000fe20008410000 */
[----:B------:R-:W-:Y:S01]  /*7c00*/  FMUL.FTZ R39, R28, UR8 ;  /* 0x000000081c277c20 */ /* 0x000fe20008410000 */
[----:B------:R-:W-:Y:S01]  /*7c10*/  FMUL.FTZ R41, R30, UR8 ;  /* 0x000000081e297c20 */ /* 0x000fe20008410000 */
[----:B------:R-:W-:Y:S01]  /*7c20*/  FMUL.FTZ R43, R32, UR8 ;  /* 0x00000008202b7c20 */ /* 0x000fe20008410000 */
[----:B------:R-:W-:Y:S01]  /*7c30*/  FMUL.FTZ R45, R34, UR8 ;  /* 0x00000008222d7c20 */ /* 0x000fe20008410000 */
[----:B------:R-:W-:Y:S01]  /*7c40*/  FMUL.FTZ R47, R36, UR8 ;  /* 0x00000008242f7c20 */ /* 0x000fe20008410000 */
[----:B------:R-:W-:Y:S01]  /*7c50*/  ISETP.GE.AND.EX P6, PT, R67, UR15, PT, P6 ;  /* 0x0000000f43007c0c */ /* 0x000fe2000bfc6360 */
[----:B------:R-:W-:Y:S01]  /*7c60*/  FMUL.FTZ R49, R38, UR8 ;  /* 0x0000000826317c20 */ /* 0x000fe20008410000 */
[----:B------:R-:W-:Y:S01]  /*7c70*/  ISETP.GE.AND.EX P1, PT, R37, UR15, PT, P1 ;  /* 0x0000000f25007c0c */ /* 0x000fe2000bf26310 */
[----:B------:R-:W-:Y:S01]  /*7c80*/  FMUL.FTZ R18, R18, UR8 ;  /* 0x0000000812127c20 */ /* 0x000fe20008410000 */
        /* <DEDUP_REMOVED lines=11> */
[--C-:B------:R-:W-:Y:S01]  /*7d40*/  FFMA.FTZ R17, R20, R47, R22.reuse ;  /* 0x0000002f14117223 */ /* 0x100fe20000010016 */
[----:B------:R-:W-:Y:S01]  /*7d50*/  ISETP.GT.U32.OR P6, PT, R0, 0x27f, P6 ;  /* 0x0000027f0000780c */ /* 0x000fe200037c4470 */
[----:B------:R-:W-:Y:S01]  /*7d60*/  FFMA.FTZ R20, R20, R49, R22 ;  /* 0x0000003114147223 */ /* 0x000fe20000010016 */
[C---:B------:R-:W-:Y:S01]  /*7d70*/  ISETP.GT.U32.OR P1, PT, R0.reuse, 0x27f, P1 ;  /* 0x0000027f0000780c */ /* 0x040fe20000f24470 */
[----:B------:R-:W-:Y:S01]  /*7d80*/  HADD2.F32 R76, -RZ, R76.H1_H1 ;  /* 0x3000004cff4c7230 */ /* 0x000fe20000004100 */
[C---:B------:R-:W-:Y:S01]  /*7d90*/  ISETP.GT.U32.OR P2, PT, R0.reuse, 0x27f, P2 ;  /* 0x0000027f0000780c */ /* 0x040fe20001744470 */
[----:B------:R-:W-:Y:S01]  /*7da0*/  HADD2.F32 R40, -RZ, R78.H1_H1 ;  /* 0x3000004eff287230 */ /* 0x000fe20000004100 */
[----:B------:R-:W-:Y:S01]  /*7db0*/  ISETP.GT.U32.OR P3, PT, R0, 0x27f, P3 ;  /* 0x0000027f0000780c */ /* 0x000fe20001f64470 */
[----:B------:R-:W-:Y:S01]  /*7dc0*/  FADD.FTZ R74, R74, -UR7 ;  /* 0x800000074a4a7e21 */ /* 0x000fe20008010000 */
[----:B------:R-:W-:Y:S01]  /*7dd0*/  ISETP.GT.U32.OR P4, PT, R0, 0x27f, P4 ;  /* 0x0000027f0000780c */ /* 0x000fe20002784470 */
[----:B------:R-:W-:Y:S01]  /*7de0*/  FFMA.FTZ R39, R21, R18, R23 ;  /* 0x0000001215277223 */ /* 0x000fe20000010017 */
[----:B------:R-:W-:Y:S11]  /*7df0*/  @!P5 BRA `(.L_x_4400) ;  /* 0x000000000028d947 */ /* 0x000ff60003800000 */
        /* <DEDUP_REMOVED lines=10> */
.L_x_4400:
        /* <DEDUP_REMOVED lines=14> */
.L_x_4402:
[----:B------:R-:W-:Y:S05]  /*7f80*/  BSYNC B0 ;  /* 0x0000000000007941 */ /* 0x000fea0003800000 */
.L_x_4401:
[----:B------:R-:W-:Y:S01]  /*7f90*/  FADD.FTZ R18, R76, -UR7 ;  /* 0x800000074c127e21 */ /* 0x000fe20008010000 */
[----:B------:R-:W-:Y:S01]  /*7fa0*/  FMUL.FTZ R74, R74, UR8 ;  /* 0x000000084a4a7c20 */ /* 0x000fe20008410000 */
[----:B------:R-:W-:Y:S02]  /*7fb0*/  HADD2.F32 R80, -RZ, R80.H1_H1 ;  /* 0x30000050ff507230 */ /* 0x000fe40000004100 */
        /* <DEDUP_REMOVED lines=14> */
.L_x_4403:
        /* <DEDUP_REMOVED lines=14> */
.L_x_4405:
[----:B------:R-:W-:Y:S05]  /*8180*/  BSYNC B0 ;  /* 0x0000000000007941 */ /* 0x000fea0003800000 */
.L_x_4404:
[----:B------:R-:W-:Y:S01]  /*8190*/  FADD.FTZ R36, R80, -UR7 ;  /* 0x8000000750247e21 */ /* 0x000fe20008010000 */
[----:B------:R-:W-:Y:S01]  /*81a0*/  FMUL.FTZ R40, R40, UR8 ;  /* 0x0000000828287c20 */ /* 0x000fe20008410000 */
        /* <DEDUP_REMOVED lines=12> */
.L_x_4406:
        /* <DEDUP_REMOVED lines=14> */
.L_x_4408:
[----:B------:R-:W-:Y:S05]  /*8350*/  BSYNC B0 ;  /* 0x0000000000007941 */ /* 0x000fea0003800000 */
.L_x_4407:
[----:B------:R-:W-:Y:S01]  /*8360*/  FMUL.FTZ R36, R36, UR8 ;  /* 0x0000000824247c20 */ /* 0x000fe20008410000 */
[----:B------:R-:W-:Y:S01]  /*8370*/  FFMA.FTZ R33, R21, R40, R23 ;  /* 0x0000002815217223 */ /* 0x000fe20000010017 */
[----:B------:R-:W-:Y:S06]  /*8380*/  @!P5 BRA `(.L_x_4409) ;  /* 0x000000000028d947 */ /* 0x000fec0003800000 */
        /* <DEDUP_REMOVED lines=10> */
.L_x_4409:
        /* <DEDUP_REMOVED lines=10> */
[----:B01----:R-:W-:Y:S02]  /*84d0*/  LEA R24, P1, R18, UR16, 0x1 ;  /* 0x0000001012187c11 */ /* 0x003fe4000f8208ff */
[----:B------:R-:W-:-:S04]  /*84e0*/  IADD3 R31, R19, R31, RZ ;  /* 0x0000001f131f7210 */ /* 0x000fc80007ffe0ff */
[----:B------:R-:W-:-:S05]  /*84f0*/  LEA.HI.X R25, R18, UR17, R31, 0x1, P1 ;  /* 0x0000001112197c11 */ /* 0x000fca00088f0c1f */
[----:B------:R2:W-:Y:S02]  /*8500*/  STG.E desc[UR10][R24.64], R33 ;  /* 0x0000002118007986 */ /* 0x0005e4000c10190a */
.L_x_4411:
[----:B------:R-:W-:Y:S05]  /*8510*/  BSYNC B0 ;  /* 0x0000000000007941 */ /* 0x000fea0003800000 */
.L_x_4410:
[----:B------:R-:W-:Y:S01]  /*8520*/  FFMA.FTZ R31, R21, R36, R23 ;  /* 0x00000024151f7223 */ /* 0x000fe20000010017 */
[----:B------:R-:W-:Y:S06]  /*8530*/  @!P5 BRA `(.L_x_4412) ;  /* 0x000000000028d947 */ /* 0x000fec0003800000 */
        /* <DEDUP_REMOVED lines=10> */
.L_x_4412:
[----:B------:R-:W-:Y:S04]  /*85e0*/  BSSY B0, `(.L_x_4413) ;  /* 0x000000e000007945 */ /* 0x000fe80003800000 */
[----:B------:R-:W-:Y:S05]  /*85f0*/  @P4 BRA `(.L_x_4414) ;  /* 0x0000000000304947 */ /* 0x000fea0003800000 */
[----:B------:R-:W-:Y:S01]  /*8600*/  ULDC.64 UR16, c[0x0][0x270] ;  /* 0x00009c0000107ab9 */ /* 0x000fe20000000a00 */
[----:B------:R-:W-:Y:S01]  /*8610*/  MOV R18, R86 ;  /* 0x0000005600127202 */ /* 0x000fe20000000f00 */
[----:B------:R-:W-:Y:S01]  /*8620*/  IMAD R22, R75, UR16, RZ ;  /* 0x000000104b167c24 */ /* 0x000fe2000f8e02ff */
[----:B------:R-:W-:Y:S02]  /*8630*/  MOV R19, R89 ;  /* 0x0000005900137202 */ /* 0x000fe40000000f00 */
[----:B------:R-:W-:Y:S01]  /*8640*/  F2FP.F16.F32.PACK_AB R31, R31, R30 ;  /* 0x0000001e1f1f723e */ /* 0x000fe200000000ff */
[----:B012---:R-:W-:-:S04]  /*8650*/  IMAD.WIDE.U32 R24, R29, UR16, R18 ;  /* 0x000000101d187c25 */ /* 0x007fc8000f8e0012 */
[----:B------:R-:W-:Y:S01]  /*8660*/  IMAD R29, R29, UR17, R22 ;  /* 0x000000111d1d7c24 */ /* 0x000fe2000f8e0216 */
[----:B------:R-:W-:Y:S02]  /*8670*/  ULDC.64 UR16, c[0x0][0x210] ;  /* 0x0000840000107ab9 */ /* 0x000fe40000000a00 */
[----:B------:R-:W-:Y:S02]  /*8680*/  LEA R18, P1, R24, UR16, 0x1 ;  /* 0x0000001018127c11 */ /* 0x000fe4000f8208ff */
[----:B------:R-:W-:-:S04]  /*8690*/  IADD3 R29, R25, R29, RZ ;  /* 0x0000001d191d7210 */ /* 0x000fc80007ffe0ff */
[----:B------:R-:W-:-:S05]  /*86a0*/  LEA.HI.X R19, R24, UR17, R29, 0x1, P1 ;  /* 0x0000001118137c11 */ /* 0x000fca00088f0c1d */
[----:B------:R3:W-:Y:S02]  /*86b0*/  STG.E desc[UR10][R18.64], R31 ;  /* 0x0000001f12007986 */ /* 0x0007e4000c10190a */
.L_x_4414:
[----:B------:R-:W-:Y:S05]  /*86c0*/  BSYNC B0 ;  /* 0x0000000000007941 */ /* 0x000fea0003800000 */
.L_x_4413:
[----:B012---:R-:W-:Y:S01]  /*86d0*/  HADD2.F32 R24, -RZ, R82.H1_H1 ;  /* 0x30000052ff187230 */ /* 0x007fe20000004100 */
[C---:B------:R-:W-:Y:S01]  /*86e0*/  IADD3 R37, R58.reuse, 0xd8, RZ ;  /* 0x000000d83a257810 */ /* 0x040fe20007ffe0ff */
[----:B------:R-:W-:Y:S01]  /*86f0*/  HADD2.F32 R25, -RZ, R84.H1_H1 ;  /* 0x30000054ff197230 */ /* 0x000fe20000004100 */
[C---:B------:R-:W-:Y:S01]  /*8700*/  IADD3 R30, R58.reuse, 0xe0, RZ ;  /* 0x000000e03a1e7810 */ /* 0x040fe20007ffe0ff */
[----:B------:R-:W-:Y:S01]  /*8710*/  HADD2.F32 R29, -RZ, R90.H1_H1 ;  /* 0x3000005aff1d7230 */ /* 0x000fe20000004100 */
[C---:B------:R-:W-:Y:S01]  /*8720*/  IADD3 R22, R58.reuse, 0xe8, RZ ;  /* 0x000000e83a167810 */ /* 0x040fe20007ffe0ff */
[----:B---3--:R-:W-:Y:S01]  /*8730*/  HADD2.F32 R31, -RZ, R91.H1_H1 ;  /* 0x3000005bff1f7230 */ /* 0x008fe20000004100 */
[C---:B------:R-:W-:Y:S01]  /*8740*/  IADD3 R19, R58.reuse, 0xf0, RZ ;  /* 0x000000f03a137810 */ /* 0x040fe20007ffe0ff */
[----:B------:R-:W-:Y:S01]  /*8750*/  HADD2.F32 R33, -RZ, R92.H1_H1 ;  /* 0x3000005cff217230 */ /* 0x000fe20000004100 */
[----:B------:R-:W-:Y:S01]  /*8760*/  IADD3 R18, R58, 0xf8, RZ ;  /* 0x000000f83a127810 */ /* 0x000fe20007ffe0ff */
[----:B------:R-:W-:Y:S01]  /*8770*/  FADD.FTZ R24, R24, -UR7 ;  /* 0x8000000718187e21 */ /* 0x000fe20008010000 */
[----:B------:R-:W-:Y:S01]  /*8780*/  FADD.FTZ R25, R25, -UR7 ;  /* 0x8000000719197e21 */ /* 0x000fe20008010000 */
[----:B------:R-:W-:Y:S01]  /*8790*/  FADD.FTZ R29, R29, -UR7 ;  /* 0x800000071d1d7e21 */ /* 0x000fe20008010000 */
[----:B------:R-:W-:Y:S01]  /*87a0*/  FADD.FTZ R31, R31, -UR7 ;  /* 0x800000071f1f7e21 */ /* 0x000fe20008010000 */
        /* <DEDUP_REMOVED lines=11> */
[----:B------:R-:W-:Y:S01]  /*8860*/  ISETP.GE.AND.EX P6, PT, R77, UR15, PT, P6 ;  /* 0x0000000f4d007c0c */ /* 0x000fe2000bfc6360 */
        /* <DEDUP_REMOVED lines=25> */
.L_x_4415:
        /* <DEDUP_REMOVED lines=14> */
.L_x_4417:
[----:B------:R-:W-:Y:S05]  /*8ae0*/  BSYNC B0 ;  /* 0x0000000000007941 */ /* 0x000fea0003800000 */
.L_x_4416:
        /* <DEDUP_REMOVED lines=11> */
.L_x_4418:
[----:B------:R-:W-:Y:S04]  /*8ba0*/  BSSY B0, `(.L_x_4419) ;  /* 0x000000e000007945 */ /* 0x000fe80003800000 */
[----:B------:R-:W-:Y:S05]  /*8bb0*/  @P1 BRA `(.L_x_4420) ;  /* 0x0000000000301947 */ /* 0x000fea0003800000 */
[----:B------:R-:W-:Y:S01]  /*8bc0*/  ULDC.64 UR14, c[0x0][0x270] ;  /* 0x00009c00000e7ab9 */ /* 0x000fe20000000a00 */
[----:B0-----:R-:W-:Y:S01]  /*8bd0*/  MOV R32, R86 ;  /* 0x0000005600207202 */ /* 0x001fe20000000f00 */
        /* <DEDUP_REMOVED lines=10> */
.L_x_4420:
[----:B------:R-:W-:Y:S05]  /*8c80*/  BSYNC B0 ;  /* 0x0000000000007941 */ /* 0x000fea0003800000 */
.L_x_4419:
[----:B------:R-:W-:Y:S05]  /*8c90*/  @!P5 BRA `(.L_x_4421) ;  /* 0x000000000028d947 */ /* 0x000fea0003800000 */
[----:B0-----:R-:W-:Y:S01]  /*8ca0*/  FMUL.FTZ R21, R26, -1.4426950216293334961 ;  /* 0xbfb8aa3b1a157820 */ /* 0x001fe20000410000 */
[----:B-1----:R-:W-:-:S05]  /*8cb0*/  FMUL.FTZ R27, R29, -1.4426950216293334961 ;  /* 0xbfb8aa3b1d1b7820 */ /* 0x002fca0000410000 */
        /* <DEDUP_REMOVED lines=8> */
.L_x_4421:
[----:B------:R-:W-:Y:S04]  /*8d40*/  BSSY B0, `(.L_x_4422) ;  /* 0x000000e000007945 */ /* 0x000fe80003800000 */
[----:B------:R-:W-:Y:S05]  /*8d50*/  @P2 BRA `(.L_x_4423) ;  /* 0x0000000000302947 */ /* 0x000fea0003800000 */
[----:B------:R-:W-:Y:S01]  /*8d60*/  ULDC.64 UR14, c[0x0][0x270] ;  /* 0x00009c00000e7ab9 */ /* 0x000fe20000000a00 */
[----:B-1----:R-:W-:Y:S01]  /*8d70*/  MOV R30, R86 ;  /* 0x00000056001e7202 */ /* 0x002fe20000000f00 */
        /* <DEDUP_REMOVED lines=10> */
.L_x_4423:
[----:B------:R-:W-:Y:S05]  /*8e20*/  BSYNC B0 ;  /* 0x0000000000007941 */ /* 0x000fea0003800000 */
.L_x_4422:
[----:B------:R-:W-:Y:S05]  /*8e30*/  @!P5 BRA `(.L_x_4424) ;  /* 0x000000000028d947 */ /* 0x000fea0003800000 */
[----:B0-----:R-:W-:Y:S01]  /*8e40*/  FMUL.FTZ R21, R17, -1.4426950216293334961 ;  /* 0xbfb8aa3b11157820 */ /* 0x001fe20000410000 */
[----:B--2---:R-:W-:-:S05]  /*8e50*/  FMUL.FTZ R23, R24, -1.4426950216293334961 ;  /* 0xbfb8aa3b18177820 */ /* 0x004fca0000410000 */
[----:B------:R-:W0:Y:S08]  /*8e60*/  MUFU.EX2 R21, R21 ;  /* 0x0000001500157308 */ /* 0x000e300000000800 */
[----:B------:R-:W2:Y:S01]  /*8e70*/  MUFU.EX2 R23, R23 ;  /* 0x0000001700177308 */ /* 0x000ea20000000800 */
[----:B0-----:R-:W-:-:S07]  /*8e80*/  FADD.FTZ R22, R21, 1 ;  /* 0x3f80000015167421 */ /* 0x001fce0000010000 */
[----:B------:R-:W0:Y:S01]  /*8e90*/  MUFU.RCP R22, R22 ;  /* 0x0000001600167308 */ /* 0x000e220000001000 */
[----:B--2---:R-:W-:-:S07]  /*8ea0*/  FADD.FTZ R26, R23, 1 ;  /* 0x3f800000171a7421 */ /* 0x004fce0000010000 */
[----:B-1----:R-:W1:Y:S01]  /*8eb0*/  MUFU.RCP R27, R26 ;  /* 0x0000001a001b7308 */ /* 0x002e620000001000 */
[----:B0-----:R-:W-:Y:S01]  /*8ec0*/  FMUL.FTZ R17, R17, R22 ;  /* 0x0000001611117220 */ /* 0x001fe20000410000 */
[----:B-1----:R-:W-:-:S07]  /*8ed0*/  FMUL.FTZ R24, R24, R27 ;  /* 0x0000001b18187220 */ /* 0x002fce0000410000 */
.L_x_4424:
[----:B------:R-:W-:Y:S04]  /*8ee0*/  BSSY B0, `(.L_x_4425) ;  /* 0x000000e000007945 */ /* 0x000fe80003800000 */
[----:B------:R-:W-:Y:S05]  /*8ef0*/  @P3 BRA `(.L_x_4426) ;  /* 0x0000000000303947 */ /* 0x000fea0003800000 */
[----:B------:R-:W-:Y:S01]  /*8f00*/  ULDC.64 UR14, c[0x0][0x270] ;  /* 0x00009c00000e7ab9 */ /* 0x000fe20000000a00 */
[----:B--2---:R-:W-:Y:S01]  /*8f10*/  MOV R22, R86 ;  /* 0x0000005600167202 */ /* 0x004fe20000000f00 */
[----:B------:R-:W-:Y:S01]  /*8f20*/  IMAD R28, R83, UR14, RZ ;  /* 0x0000000e531c7c24 */ /* 0x000fe2000f8e02ff */
[----:B------:R-:W-:Y:S02]  /*8f30*/  MOV R23, R89 ;  /* 0x0000005900177202 */ /* 0x000fe40000000f00 */
[----:B------:R-:W-:Y:S01]  /*8f40*/  F2FP.F16.F32.PACK_AB R17, R24, R17 ;  /* 0x000000111811723e */ /* 0x000fe200000000ff */
[----:B-1----:R-:W-:-:S04]  /*8f50*/  IMAD.WIDE.U32 R26, R19, UR14, R22 ;  /* 0x0000000e131a7c25 */ /* 0x002fc8000f8e0016 */
[----:B------:R-:W-:Y:S01]  /*8f60*/  IMAD R19, R19, UR15, R28 ;  /* 0x0000000f13137c24 */ /* 0x000fe2000f8e021c */
[----:B------:R-:W-:Y:S02]  /*8f70*/  ULDC.64 UR14, c[0x0][0x210] ;  /* 0x00008400000e7ab9 */ /* 0x000fe40000000a00 */
[----:B------:R-:W-:Y:S02]  /*8f80*/  LEA R22, P1, R26, UR14, 0x1 ;  /* 0x0000000e1a167c11 */ /* 0x000fe4000f8208ff */
[----:B------:R-:W-:-:S04]  /*8f90*/  IADD3 R19, R27, R19, RZ ;  /* 0x000000131b137210 */ /* 0x000fc80007ffe0ff */
[----:B------:R-:W-:-:S05]  /*8fa0*/  LEA.HI.X R23, R26, UR15, R19, 0x1, P1 ;  /* 0x0000000f1a177c11 */ /* 0x000fca00088f0c13 */
[----:B------:R3:W-:Y:S02]  /*8fb0*/  STG.E desc[UR10][R22.64], R17 ;  /* 0x0000001116007986 */ /* 0x0007e4000c10190a */
.L_x_4426:
[----:B------:R-:W-:Y:S05]  /*8fc0*/  BSYNC B0 ;  /* 0x0000000000007941 */ /* 0x000fea0003800000 */
.L_x_4425:
[----:B------:R-:W-:Y:S05]  /*8fd0*/  @!P5 BRA `(.L_x_4427) ;  /* 0x000000000028d947 */ /* 0x000fea0003800000 */
[----:B---3--:R-:W-:Y:S01]  /*8fe0*/  FMUL.FTZ R17, R20, -1.4426950216293334961 ;  /* 0xbfb8aa3b14117820 */ /* 0x008fe20000410000 */
[----:B0-----:R-:W-:-:S05]  /*8ff0*/  FMUL.FTZ R21, R25, -1.4426950216293334961 ;  /* 0xbfb8aa3b19157820 */ /* 0x001fca0000410000 */
[----:B------:R-:W0:Y:S08]  /*9000*/  MUFU.EX2 R17, R17 ;  /* 0x0000001100117308 */ /* 0x000e300000000800 */
[----:B------:R-:W2:Y:S01]  /*9010*/  MUFU.EX2 R21, R21 ;  /* 0x0000001500157308 */ /* 0x000ea20000000800 */
[----:B0-----:R-:W-:-:S07]  /*9020*/  FADD.FTZ R19, R17, 1 ;  /* 0x3f80000011137421 */ /* 0x001fce0000010000 */
[----:B------:R-:W0:Y:S01]  /*9030*/  MUFU.RCP R19, R19 ;  /* 0x0000001300137308 */ /* 0x000e220000001000 */
[----:B--2---:R-:W-:-:S07]  /*9040*/  FADD.FTZ R22, R21, 1 ;  /* 0x3f80000015167421 */ /* 0x004fce0000010000 */
[----:B------:R-:W2:Y:S01]  /*9050*/  MUFU.RCP R22, R22 ;  /* 0x0000001600167308 */ /* 0x000ea20000001000 */
[----:B0-----:R-:W-:Y:S01]  /*9060*/  FMUL.FTZ R20, R20, R19 ;  /* 0x0000001314147220 */ /* 0x001fe20000410000 */
[----:B--2---:R-:W-:-:S07]  /*9070*/  FMUL.FTZ R25, R25, R22 ;  /* 0x0000001619197220 */ /* 0x004fce0000410000 */
.L_x_4427:
        /* <DEDUP_REMOVED lines=13> */
.L_x_4429:
[----:B------:R-:W-:Y:S05]  /*9150*/  BSYNC B0 ;  /* 0x0000000000007941 */ /* 0x000fea0003800000 */
.L_x_4428:
[----:B------:R-:W-:Y:S01]  /*9160*/  ULDC UR7, c[0x0][0x10] ;  /* 0x0000040000077ab9 */ /* 0x000fe20000000800 */
[----:B------:R-:W-:Y:S02]  /*9170*/  UIADD3 UR4, UR4, 0x1, URZ ;  /* 0x0000000104047890 */ /* 0x000fe4000fffe03f */
[----:B------:R-:W-:-:S04]  /*9180*/  UIADD3 UR6, UR7, UR6, URZ ;  /* 0x0000000607067290 */ /* 0x000fc8000fffe03f */
[----:B------:R-:W-:-:S06]  /*9190*/  UISETP.GE.AND UP0, UPT, UR6, UR5, UPT ;  /* 0x000000050600728c */ /* 0x000fcc000bf06270 */
[----:B------:R-:W-:-:S13]  /*91a0*/  PLOP3.LUT P1, PT, PT, PT, UP0, 0x80, 0x0 ;  /* 0x000000000000781c */ /* 0x000fda0003f2f008 */
[----:B------:R-:W-:Y:S05]  /*91b0*/  @!P1 BRA `(.L_x_4430) ;  /* 0xffffff7000289947 */ /* 0x000fea000383ffff */
[----:B------:R-:W-:Y:S05]  /*91c0*/  EXIT ;  /* 0x000000000000794d */ /* 0x000fea0003800000 */
.L_x_4431:
        /* <DEDUP_REMOVED lines=11> */
.L_x_5620:


//--------------------- .text._Z35group_norm_nhwc_fwd_one_pass_kernelI11Fp16IOFp32WLi512ELi160ELi640EEv26Group_norm_nhwc_fwd_params --------------------------
	.section	.text._Z35group_norm_nhwc_fwd_one_pass_kernelI11Fp16IOFp32WLi512ELi160ELi640EEv26Group_norm_nhwc_fwd_params,"ax",@progbits
	.align	128
        .global         _Z35group_norm_nhwc_fwd_one_pass_kernelI11Fp16IOFp32WLi512ELi160ELi640EEv26Group_norm_nhwc_fwd_params
        .type           _Z35group_norm_nhwc_fwd_one_pass_kernelI11Fp16IOFp32WLi512ELi160ELi640EEv26Group_norm_nhwc_fwd_params,@function
        .size           _Z35group_norm_nhwc_fwd_one_pass_kernelI11Fp16IOFp32WLi512ELi160ELi640EEv26Group_norm_nhwc_fwd_params,(.L_x_5621 - _Z35group_norm_nhwc_fwd_one_pass_kernelI11Fp16IOFp32WLi512ELi160ELi640EEv26Group_norm_nhwc_fwd_params)
        .other          _Z35group_norm_nhwc_fwd_one_pass_kernelI11Fp16IOFp32WLi512ELi160ELi640EEv26Group_norm_nhwc_fwd_params,@"STO_CUDA_ENTRY STV_DEFAULT"
_Z35group_norm_nhwc_fwd_one_pass_kernelI11Fp16IOFp32WLi512ELi160ELi640EEv26Group_norm_nhwc_fwd_params:
.text._Z35group_norm_nhwc_fwd_one_pass_kernelI11Fp16IOFp32WLi512ELi160ELi640EEv26Group_norm_nhwc_fwd_params:
        /* <DEDUP_REMOVED lines=19> */
.L_x_4448:
        /* <DEDUP_REMOVED lines=10> */
[----:B------:R-:W-:Y:S01]  /*01d0*/  VIADD R9, R78, 0x18 ;  /* 0x000000184e097836 */ /* 0x000fe20000000000 */
[----:B------:R-:W-:Y:S01]  /*01e0*/  R2UR UR15, R0 ;  /* 0x00000000000f72ca */ /* 0x000fe200000e0000 */
[C---:B0-----:R-:W-:Y:S01]  /*01f0*/  VIADD R15, R78.reuse, 0x20 ;  /* 0x000000204e0f7836 */ /* 0x041fe20000000000 */
[C---:B------:R-:W-:Y:S01]  /*0200*/  ISETP.GE.U32.AND P1, PT, R78.reuse, UR16, PT ;  /* 0x000000104e007c0c */ /* 0x040fe2000bf26070 */
[----:B------:R-:W-:Y:S01]  /*0210*/  VIADD R87, R78, 0x128 ;  /* 0x000001284e577836 */ /* 0x000fe20000000000 */
[----:B------:R-:W-:Y:S01]  /*0220*/  SHF.R.S32.HI R17, RZ, 0x1f, R5 ;  /* 0x0000001fff117819 */ /* 0x000fe20000011405 */
[----:B------:R-:W-:Y:S01]  /*0230*/  STL [R1+0x1d0], R93 ;  /* 0x0001d05d01007387 */ /* 0x000fe20000100800 */
[----:B------:R-:W-:-:S02]  /*0240*/  LOP3.LUT R81, R81, 0xfdffffff, RZ, 0xc0, !PT ;  /* 0xfdffffff51517812 */ /* 0x000fc400078ec0ff */
[----:B------:R-:W-:Y:S02]  /*0250*/  ISETP.GE.U32.AND P2, PT, R7, UR16, PT ;  /* 0x0000001007007c0c */ /* 0x000fe4000bf46070 */
[----:B------:R-:W-:Y:S02]  /*0260*/  SHF.R.S32.HI R19, RZ, 0x1f, R7 ;  /* 0x0000001fff137819 */ /* 0x000fe40000011407 */
[----:B------:R-:W-:Y:S01]  /*0270*/  SHF.R.S32.HI R21, RZ, 0x1f, R9 ;  /* 0x0000001fff157819 */ /* 0x000fe20000011409 */
[----:B------:R-:W0:Y:S01]  /*0280*/  I2F.RP R0, UR15 ;  /* 0x0000000f00007d06 */ /* 0x000e220008209400 */
[----:B------:R-:W-:Y:S02]  /*0290*/  SHF.R.S32.HI R23, RZ, 0x1f, R15 ;  /* 0x0000001fff177819 */ /* 0x000fe4000001140f */
[----:B------:R-:W-:Y:S02]  /*02a0*/  LOP3.LUT R79, R79, 0xffdfffff, RZ, 0xc0, !PT ;  /* 0xffdfffff4f4f7812 */ /* 0x000fe400078ec0ff */
[----:B------:R-:W-:-:S03]  /*02b0*/  LOP3.LUT R80, R80, 0x7fffffff, RZ, 0xc0, !PT ;  /* 0x7fffffff50507812 */ /* 0x000fc600078ec0ff */
        /* <DEDUP_REMOVED lines=17> */
[----:B------:R-:W-:Y:S02]  /*03d0*/  ISETP.GE.OR.EX P6, PT, R17, UR17, P0, P1 ;  /* 0x0000001111007c0c */ /* 0x000fe400087c6710 */
[----:B------:R-:W-:Y:S01]  /*03e0*/  SHF.L.U32 R3, R3, 0x1, RZ ;  /* 0x0000000103037819 */ /* 0x000fe200000006ff */
[----:B------:R-:W-:Y:S01]  /*03f0*/  UIMAD UR6, UR15, UR6, UR10 ;  /* 0x000000060f0672a4 */ /* 0x000fe2000f8e020a */
[----:B------:R-:W-:Y:S01]  /*0400*/  ISETP.GE.U32.AND P2, PT, R15, UR16, PT ;  /* 0x000000100f007c0c */ /* 0x000fe2000bf46070 */
[----:B------:R-:W0:Y:S01]  /*0410*/  @!P3 LDC.64 R24, c[0x0][0x270] ;  /* 0x00009c00ff18bb82 */ /* 0x000e220000000a00 */
[----:B------:R-:W-:Y:S01]  /*0420*/  @P3 LOP3.LUT R81, R81, 0x2000000, RZ, 0xfc, !PT ;  /* 0x0200000051513812 */ /* 0x000fe200078efcff */
[----:B------:R-:W-:Y:S01]  /*0430*/  UISETP.GT.U32.AND UP0, UPT, UR15, UR6, UPT ;  /* 0x000000060f00728c */ /* 0x000fe2000bf04070 */
[----:B------:R-:W-:-:S02]  /*0440*/  SHF.R.S32.HI R0, RZ, 0x1f, R3 ;  /* 0x0000001fff007819 */ /* 0x000fc40000011403 */
[----:B------:R-:W-:-:S03]  /*0450*/  LOP3.LUT R81, R81, 0xfeffffff, RZ, 0xc0, !PT ;  /* 0xfeffffff51517812 */ /* 0x000fc600078ec0ff */
[----:B------:R-:W1:Y:S01]  /*0460*/  @!P3 LDC.64 R34, c[0x0][0x220] ;  /* 0x00008800ff22bb82 */ /* 0x000e620000000a00 */
[----:B------:R-:W-:Y:S02]  /*0470*/  @P6 LOP3.LUT R81, R81, 0x1000000, RZ, 0xfc, !PT ;  /* 0x0100000051516812 */ /* 0x000fe400078efcff */
[----:B------:R-:W-:Y:S02]  /*0480*/  ISETP.GE.OR.EX P3, PT, R23, UR17, P0, P2 ;  /* 0x0000001117007c0c */ /* 0x000fe40008766720 */
[----:B------:R-:W-:Y:S01]  /*0490*/  @!UP0 UIADD3 UR6, UR6, -UR15, URZ ;  /* 0x8000000f06068290 */ /* 0x000fe2000fffe03f */
[----:B------:R-:W-:Y:S01]  /*04a0*/  LOP3.LUT R81, R81, 0xff7fffff, RZ, 0xc0, !PT ;  /* 0xff7fffff51517812 */ /* 0x000fe200078ec0ff */
[----:B------:R-:W-:Y:S01]  /*04b0*/  @!UP0 UIADD3 UR7, UR7, 0x1, URZ ;  /* 0x0000000107078890 */ /* 0x000fe2000fffe03f */
[----:B------:R-:W2:Y:S01]  /*04c0*/  @!P6 LDC.64 R26, c[0x0][0x270] ;  /* 0x00009c00ff1aeb82 */ /* 0x000ea20000000a00 */
[----:B------:R-:W-:Y:S01]  /*04d0*/  UISETP.GE.U32.AND UP1, UPT, UR6, UR15, UPT ;  /* 0x0000000f0600728c */ /* 0x000fe2000bf26070 */
[----:B------:R-:W-:Y:S01]  /*04e0*/  @P5 LOP3.LUT R81, R81, 0x800000, RZ, 0xfc, !PT ;  /* 0x0080000051515812 */ /* 0x000fe200078efcff */
[----:B------:R-:W-:-:S03]  /*04f0*/  ULOP3.LUT UR6, UR8, UR11, URZ, 0x3c, !UPT ;  /* 0x0000000b08067292 */ /* 0x000fc6000f8e3c3f */
[----:B------:R-:W-:Y:S01]  /*0500*/  LOP3.LUT R81, R81, 0xffbfffff, RZ, 0xc0, !PT ;  /* 0xffbfffff51517812 */ /* 0x000fe200078ec0ff */
[----:B------:R-:W-:Y:S01]  /*0510*/  UISETP.GE.AND UP0, UPT, UR6, URZ, UPT ;  /* 0x0000003f0600728c */ /* 0x000fe2000bf06270 */
[----:B------:R-:W3:Y:S04]  /*0520*/  @!P5 LDC.64 R30, c[0x0][0x270] ;  /* 0x00009c00ff1edb82 */ /* 0x000ee80000000a00 */
[----:B------:R-:W-:Y:S02]  /*0530*/  @UP1 UIADD3 UR7, UR7, 0x1, URZ ;  /* 0x0000000107071890 */ /* 0x000fe4000fffe03f */
[----:B------:R-:W-:Y:S02]  /*0540*/  UISETP.NE.AND UP1, UPT, UR11, URZ, UPT ;  /* 0x0000003f0b00728c */ /* 0x000fe4000bf25270 */
[----:B------:R-:W4:Y:S03]  /*0550*/  @!P6 LDC.64 R28, c[0x0][0x220] ;  /* 0x00008800ff1ceb82 */ /* 0x000f260000000a00 */
[----:B------:R-:W-:-:S02]  /*0560*/  UMOV UR9, UR7 ;  /* 0x0000000700097c82 */ /* 0x000fc40008000000 */
[----:B------:R-:W-:-:S03]  /*0570*/  @!UP0 UIADD3 UR9, -UR9, URZ, URZ ;  /* 0x0000003f09098290 */ /* 0x000fc6000fffe13f */
[----:B------:R-:W4:Y:S01]  /*0580*/  @!P5 LDC.64 R84, c[0x0][0x220] ;  /* 0x00008800ff54db82 */ /* 0x000f220000000a00 */
[----:B------:R-:W-:Y:S01]  /*0590*/  @!UP1 ULOP3.LUT UR9, URZ, UR11, URZ, 0x33, !UPT ;  /* 0x0000000b3f099292 */ /* 0x000fe2000f8e333f */
[----:B--2---:R-:W-:-:S03]  /*05a0*/  @!P6 IMAD R4, R17, R26, RZ ;  /* 0x0000001a1104e224 */ /* 0x004fc600078e02ff */
[----:B------:R-:W-:Y:S01]  /*05b0*/  UIADD3 UR6, -UR9, URZ, URZ ;  /* 0x0000003f09067290 */ /* 0x000fe2000fffe13f */
[----:B------:R-:W-:Y:S01]  /*05c0*/  @!P6 IMAD R17, R5, R27, R4 ;  /* 0x0000001b0511e224 */ /* 0x000fe200078e0204 */
[----:B------:R-:W-:Y:S01]  /*05d0*/  USHF.R.S32.HI UR7, URZ, 0x1f, UR9 ;  /* 0x0000001f3f077899 */ /* 0x000fe20008011409 */
[----:B------:R-:W2:Y:S01]  /*05e0*/  @!P3 LDC.64 R36, c[0x0][0x270] ;  /* 0x00009c00ff24bb82 */ /* 0x000ea20000000a00 */
[----:B------:R-:W-:-:S03]  /*05f0*/  UIMAD UR6, UR11, UR6, UR8 ;  /* 0x000000060b0672a4 */ /* 0x000fc6000f8e0208 */
[----:B------:R-:W-:Y:S01]  /*0600*/  ULDC.64 UR10, c[0x0][0x280] ;  /* 0x0000a000000a7ab9 */ /* 0x000fe20000000a00 */
[----:B------:R-:W-:Y:S02]  /*0610*/  UIMAD UR6, UR6, 0xa0, URZ ;  /* 0x000000a0060678a4 */ /* 0x000fe4000f8e023f */
[----:B------:R-:W-:-:S04]  /*0620*/  UIMAD UR7, UR7, UR10, URZ ;  /* 0x0000000a070772a4 */ /* 0x000fc8000f8e023f */
[----:B------:R-:W-:Y:S01]  /*0630*/  IADD3 R10, P1, R3, UR6, RZ ;  /* 0x00000006030a7c10 */ /* 0x000fe2000ff3e0ff */
[----:B------:R-:W-:Y:S01]  /*0640*/  IMAD.U32 R3, RZ, RZ, UR6 ;  /* 0x00000006ff037e24 */ /* 0x000fe2000f8e00ff */
[----:B------:R-:W-:-:S04]  /*0650*/  UIMAD UR7, UR9, UR11, UR7 ;  /* 0x0000000b090772a4 */ /* 0x000fc8000f8e0207 */
[----:B------:R-:W-:Y:S02]  /*0660*/  LEA.HI.X.SX32 R11, R3, R0, 0x1, P1 ;  /* 0x00000000030b7211 */ /* 0x000fe400008f0eff */
[----:B------:R-:W-:Y:S02]  /*0670*/  ISETP.GE.U32.AND P1, PT, R9, UR16, PT ;  /* 0x0000001009007c0c */ /* 0x000fe4000bf26070 */
[----:B------:R-:W-:Y:S02]  /*0680*/  MOV R3, UR10 ;  /* 0x0000000a00037c02 */ /* 0x000fe40008000f00 */
[----:B------:R-:W-:-:S03]  /*0690*/  ISETP.GE.OR.EX P4, PT, R21, UR17, P0, P1 ;  /* 0x0000001115007c0c */ /* 0x000fc60008786710 */
[----:B------:R-:W-:-:S04]  /*06a0*/  IMAD.WIDE.U32 R10, R3, UR9, R10 ;  /* 0x00000009030a7c25 */ /* 0x000fc8000f8e000a */
[----:B------:R-:W-:-:S06]  /*06b0*/  @!P5 IMAD.MOV.U32 R4, RZ, RZ, R10 ;  /* 0x000000ffff04d224 */ /* 0x000fcc00078e000a */
[----:B------:R-:W-:Y:S01]  /*06c0*/  @P4 LOP3.LUT R81, R81, 0x400000, RZ, 0xfc, !PT ;  /* 0x0040000051514812 */ /* 0x000fe200078efcff */
[----:B------:R-:W3:Y:S03]  /*06d0*/  @!P4 LDC.64 R32, c[0x0][0x270] ;  /* 0x00009c00ff20cb82 */ /* 0x000ee60000000a00 */
[C---:B------:R-:W-:Y:S02]  /*06e0*/  LOP3.LUT P2, RZ, R81.reuse, 0x2000000, RZ, 0xc0, !PT ;  /* 0x0200000051ff7812 */ /* 0x040fe4000784c0ff */
[----:B------:R-:W-:-:S03]  /*06f0*/  LOP3.LUT R81, R81, 0xffdfffff, RZ, 0xc0, !PT ;  /* 0xffdfffff51517812 */ /* 0x000fc600078ec0ff */
[----:B------:R-:W2:Y:S01]  /*0700*/  @!P4 LDC.64 R82, c[0x0][0x220] ;  /* 0x00008800ff52cb82 */ /* 0x000ea20000000a00 */
[----:B------:R-:W-:-:S04]  /*0710*/  @P3 LOP3.LUT R81, R81, 0x200000, RZ, 0xfc, !PT ;  /* 0x0020000051513812 */ /* 0x000fc800078efcff */
[----:B------:R-:W-:-:S03]  /*0720*/  LOP3.LUT R81, R81, 0xffefffff, RZ, 0xc0, !PT ;  /* 0xffefffff51517812 */ /* 0x000fc600078ec0ff */
[----:B0-----:R-:W-:Y:S01]  /*0730*/  @!P2 IMAD R0, R13, R24, RZ ;  /* 0x000000180d00a224 */ /* 0x001fe200078e02ff */
[----:B------:R-:W-:Y:S01]  /*0740*/  @!P2 MOV R12, R10 ;  /* 0x0000000a000ca202 */ /* 0x000fe20000000f00 */
[----:B------:R-:W-:Y:S01]  /*0750*/  VIADD R13, R11, UR7 ;  /* 0x000000070b0d7c36 */ /* 0x000fe20008000000 */
[----:B------:R-:W-:Y:S01]  /*0760*/  ULDC.64 UR6, c[0x0][0x278] ;  /* 0x00009e0000067ab9 */ /* 0x000fe20000000a00 */
[C---:B------:R-:W-:Y:S02]  /*0770*/  @!P2 IMAD R25, R78.reuse, R25, R0 ;  /* 0x000000194e19a224 */ /* 0x040fe400078e0200 */
[----:B------:R-:W-:-:S04]  /*0780*/  @!P2 IMAD.WIDE.U32 R2, R78, R24, R12 ;  /* 0x000000184e02a225 */ /* 0x000fc800078e000c */
[----:B------:R-:W-:Y:S01]  /*0790*/  @!P2 IMAD.IADD R0, R3, 0x1, R25 ;  /* 0x000000010300a824 */ /* 0x000fe200078e0219 */
[C---:B-1----:R-:W-:Y:S01]  /*07a0*/  @!P2 LEA R34, P1, R2.reuse, R34, 0x1 ;  /* 0x000000220222a211 */ /* 0x042fe200078208ff */
[----:B------:R-:W0:Y:S01]  /*07b0*/  @!P3 LDC.64 R24, c[0x0][0x220] ;  /* 0x00008800ff18bb82 */ /* 0x000e220000000a00 */
[----:B------:R-:W-:Y:S01]  /*07c0*/  @!P6 MOV R3, R13 ;  /* 0x0000000d0003e202 */ /* 0x000fe20000000f00 */
[----:B---3--:R-:W-:Y:S01]  /*07d0*/  @!P4 IMAD R6, R21, R32, RZ ;  /* 0x000000201506c224 */ /* 0x008fe200078e02ff */
[----:B------:R-:W-:Y:S01]  /*07e0*/  @!P2 LEA.HI.X R35, R2, R35, R0, 0x1, P1 ;  /* 0x000000230223a211 */ /* 0x000fe200008f0c00 */
[----:B------:R-:W-:Y:S02]  /*07f0*/  @!P6 IMAD.MOV.U32 R2, RZ, RZ, R10 ;  /* 0x000000ffff02e224 */ /* 0x000fe400078e000a */
[----:B------:R-:W-:Y:S02]  /*0800*/  @!P5 IMAD R0, R19, R30, RZ ;  /* 0x0000001e1300d224 */ /* 0x000fe400078e02ff */
[----:B------:R-:W-:-:S04]  /*0810*/  @!P6 IMAD.WIDE.U32 R2, R5, R26, R2 ;  /* 0x0000001a0502e225 */ /* 0x000fc800078e0002 */
[----:B------:R-:W-:Y:S01]  /*0820*/  @!P5 IMAD.MOV.U32 R5, RZ, RZ, R13 ;  /* 0x000000ffff05d224 */ /* 0x000fe200078e000d */
[C---:B----4-:R-:W-:Y:S01]  /*0830*/  @!P6 LEA R28, P1, R2.reuse, R28, 0x1 ;  /* 0x0000001c021ce211 */ /* 0x050fe200078208ff */
[----:B------:R-:W-:Y:S01]  /*0840*/  @!P5 IMAD R19, R7, R31, R0 ;  /* 0x0000001f0713d224 */ /* 0x000fe200078e0200 */
[----:B------:R-:W-:Y:S01]  /*0850*/  @!P6 IADD3 R0, R3, R17, RZ ;  /* 0x000000110300e210 */ /* 0x000fe20007ffe0ff */
[----:B------:R-:W-:Y:S01]  /*0860*/  @!P5 IMAD.WIDE.U32 R4, R7, R30, R4 ;  /* 0x0000001e0704d225 */ /* 0x000fe200078e0004 */
[----:B------:R-:W-:Y:S02]  /*0870*/  @!P4 MOV R3, R13 ;  /* 0x0000000d0003c202 */ /* 0x000fe40000000f00 */
[----:B------:R-:W-:Y:S01]  /*0880*/  @!P6 LEA.HI.X R29, R2, R29, R0, 0x1, P1 ;  /* 0x0000001d021de211 */ /* 0x000fe200008f0c00 */
[----:B------:R-:W-:Y:S01]  /*0890*/  @!P5 IMAD.IADD R0, R5, 0x1, R19 ;  /* 0x000000010500d824 */ /* 0x000fe200078e0213 */
[----:B------:R-:W-:Y:S01]  /*08a0*/  @!P5 LEA R84, P1, R4, R84, 0x1 ;  /* 0x000000540454d211 */ /* 0x000fe200078208ff */
[----:B------:R-:W-:-:S02]  /*08b0*/  @!P4 IMAD.MOV.U32 R2, RZ, RZ, R10 ;  /* 0x000000ffff02c224 */ /* 0x000fc400078e000a */
[C---:B------:R-:W-:Y:S01]  /*08c0*/  @!P4 IMAD R7, R9.reuse, R33, R6 ;  /* 0x000000210907c224 */ /* 0x040fe200078e0206 */
[----:B------:R-:W-:Y:S01]  /*08d0*/  @!P5 LEA.HI.X R85, R4, R85, R0, 0x1, P1 ;  /* 0x000000550455d211 */ /* 0x000fe200008f0c00 */
[----:B------:R-:W-:Y:S01]  /*08e0*/  @!P4 IMAD.WIDE.U32 R2, R9, R32, R2 ;  /* 0x000000200902c225 */ /* 0x000fe200078e0002 */
[----:B------:R-:W-:Y:S03]  /*08f0*/  STL.64 [R1+0x1c8], R28 ;  /* 0x0001c81c01007387 */ /* 0x000fe60000100a00 */
[----:B--2---:R-:W-:Y:S01]  /*0900*/  @!P3 IMAD R6, R23, R36, RZ ;  /* 0x000000241706b224 */ /* 0x004fe200078e02ff */
[----:B------:R-:W-:Y:S01]  /*0910*/  @!P4 IADD3 R0, R3, R7, RZ ;  /* 0x000000070300c210 */ /* 0x000fe20007ffe0ff */
[----:B------:R-:W-:Y:S01]  /*0920*/  @!P3 IMAD.MOV.U32 R4, RZ, RZ, R10 ;  /* 0x000000ffff04b224 */ /* 0x000fe200078e000a */
[----:B------:R-:W-:Y:S01]  /*0930*/  @!P4 LEA R82, P1, R2, R82, 0x1 ;  /* 0x000000520252c211 */ /* 0x000fe200078208ff */
[----:B------:R-:W-:-:S02]  /*0940*/  @!P3 IMAD.MOV.U32 R5, RZ, RZ, R13 ;  /* 0x000000ffff05b224 */ /* 0x000fc400078e000d */
[C---:B------:R-:W-:Y:S01]  /*0950*/  @!P3 IMAD R9, R15.reuse, R37, R6 ;  /* 0x000000250f09b224 */ /* 0x040fe200078e0206 */
[----:B------:R-:W-:Y:S01]  /*0960*/  @!P4 LEA.HI.X R83, R2, R83, R0, 0x1, P1 ;  /* 0x000000530253c211 */ /* 0x000fe200008f0c00 */
[----:B------:R-:W-:-:S04]  /*0970*/  @!P3 IMAD.WIDE.U32 R4, R15, R36, R4 ;  /* 0x000000240f04b225 */ /* 0x000fc800078e0004 */
[----:B------:R-:W-:Y:S01]  /*0980*/  @!P3 IMAD.IADD R0, R5, 0x1, R9 ;  /* 0x000000010500b824 */ /* 0x000fe200078e0209 */
[----:B0-----:R-:W-:Y:S01]  /*0990*/  @!P3 LEA R18, P1, R4, R24, 0x1 ;  /* 0x000000180412b211 */ /* 0x001fe200078208ff */
[----:B------:R-:W-:-:S03]  /*09a0*/  VIADD R5, R78, 0x28 ;  /* 0x000000284e057836 */ /* 0x000fc60000000000 */
[----:B------:R-:W-:Y:S02]  /*09b0*/  @!P3 LEA.HI.X R19, R4, R25, R0, 0x1, P1 ;  /* 0x000000190413b211 */ /* 0x000fe400008f0c00 */
[----:B------:R-:W-:Y:S02]  /*09c0*/  ISETP.GE.U32.AND P1, PT, R5, UR16, PT ;  /* 0x0000001005007c0c */ /* 0x000fe4000bf26070 */
[----:B------:R-:W-:-:S04]  /*09d0*/  SHF.R.S32.HI R3, RZ, 0x1f, R5 ;  /* 0x0000001fff037819 */ /* 0x000fc80000011405 */
[----:B------:R-:W-:-:S13]  /*09e0*/  ISETP.GE.OR.EX P2, PT, R3, UR17, P0, P1 ;  /* 0x0000001103007c0c */ /* 0x000fda0008746710 */
[----:B------:R-:W0:Y:S01]  /*09f0*/  @!P2 LDC.64 R6, c[0x0][0x270] ;  /* 0x00009c00ff06ab82 */ /* 0x000e220000000a00 */
[----:B------:R-:W-:Y:S02]  /*0a00*/  @!P2 MOV R2, R10 ;  /* 0x0000000a0002a202 */ /* 0x000fe40000000f00 */
[----:B------:R-:W-:-:S04]  /*0a10*/  @P2 LOP3.LUT R81, R81, 0x100000, RZ, 0xfc, !PT ;  /* 0x0010000051512812 */ /* 0x000fc800078efcff */
[----:B------:R-:W-:Y:S01]  /*0a20*/  LOP3.LUT R81, R81, 0xfff7ffff, RZ, 0xc0, !PT ;  /* 0xfff7ffff51517812 */ /* 0x000fe200078ec0ff */
[----:B------:R-:W1:Y:S01]  /*0a30*/  @!P2 LDC.64 R20, c[0x0][0x220] ;  /* 0x00008800ff14ab82 */ /* 0x000e620000000a00 */
[-C--:B0-----:R-:W-:Y:S02]  /*0a40*/  @!P2 IMAD R0, R3, R6.reuse, RZ ;  /* 0x000000060300a224 */ /* 0x081fe400078e02ff */
[----:B------:R-:W-:Y:S02]  /*0a50*/  @!P2 IMAD.MOV.U32 R3, RZ, RZ, R13 ;  /* 0x000000ffff03a224 */ /* 0x000fe400078e000d */
[C---:B------:R-:W-:Y:S02]  /*0a60*/  @!P2 IMAD R7, R5.reuse, R7, R0 ;  /* 0x000000070507a224 */ /* 0x040fe400078e0200 */
[----:B------:R-:W-:Y:S01]  /*0a70*/  @!P2 IMAD.WIDE.U32 R2, R5, R6, R2 ;  /* 0x000000060502a225 */ /* 0x000fe200078e0002 */
[----:B------:R-:W-:-:S03]  /*0a80*/  IADD3 R5, R78, 0x30, RZ ;  /* 0x000000304e057810 */ /* 0x000fc60007ffe0ff */
[----:B------:R-:W-:Y:S01]  /*0a90*/  @!P2 IMAD.IADD R0, R3, 0x1, R7 ;  /* 0x000000010300a824 */ /* 0x000fe200078e0207 */
[C---:B-1----:R-:W-:Y:S02]  /*0aa0*/  @!P2 LEA R20, P1, R2.reuse, R20, 0x1 ;  /* 0x000000140214a211 */ /* 0x042fe400078208ff */
[----:B------:R-:W-:Y:S02]  /*0ab0*/  SHF.R.S32.HI R3, RZ, 0x1f, R5 ;  /* 0x0000001fff037819 */ /* 0x000fe40000011405 */
[----:B------:R-:W-:Y:S02]  /*0ac0*/  @!P2 LEA.HI.X R21, R2, R21, R0, 0x1, P1 ;  /* 0x000000150215a211 */ /* 0x000fe400008f0c00 */
[----:B------:R-:W-:-:S04]  /*0ad0*/  ISETP.GE.U32.AND P1, PT, R5, UR16, PT ;  /* 0x0000001005007c0c */ /* 0x000fc8000bf26070 */
[----:B------:R-:W-:-:S13]  /*0ae0*/  ISETP.GE.OR.EX P2, PT, R3, UR17, P0, P1 ;  /* 0x0000001103007c0c */ /* 0x000fda0008746710 */
[----:B------:R-:W0:Y:S01]  /*0af0*/  @!P2 LDC.64 R6, c[0x0][0x270] ;  /* 0x00009c00ff06ab82 */ /* 0x000e220000000a00 */
[----:B------:R-:W-:Y:S01]  /*0b00*/  @!P2 IMAD.MOV.U32 R2, RZ, RZ, R10 ;  /* 0x000000ffff02a224 */ /* 0x000fe200078e000a */
[----:B------:R-:W-:-:S04]  /*0b10*/  @P2 LOP3.LUT R81, R81, 0x80000, RZ, 0xfc, !PT ;  /* 0x0008000051512812 */ /* 0x000fc800078efcff */
[----:B------:R-:W-:Y:S02]  /*0b20*/  LOP3.LUT R81, R81, 0xfffbffff, RZ, 0xc0, !PT ;  /* 0xfffbffff51517812 */ /* 0x000fe400078ec0ff */
[----:B------:R-:W1:Y:S01]  /*0b30*/  @!P2 LDC.64 R8, c[0x0][0x220] ;  /* 0x00008800ff08ab82 */ /* 0x000e620000000a00 */
[-C--:B0-----:R-:W-:Y:S02]  /*0b40*/  @!P2 IMAD R0, R3, R6.reuse, RZ ;  /* 0x000000060300a224 */ /* 0x081fe400078e02ff */
[----:B------:R-:W-:Y:S02]  /*0b50*/  @!P2 IMAD.MOV.U32 R3, RZ, RZ, R13 ;  /* 0x000000ffff03a224 */ /* 0x000fe400078e000d */
[C---:B------:R-:W-:Y:S02]  /*0b60*/  @!P2 IMAD R7, R5.reuse, R7, R0 ;  /* 0x000000070507a224 */ /* 0x040fe400078e0200 */
[----:B------:R-:W-:-:S05]  /*0b70*/  @!P2 IMAD.WIDE.U32 R2, R5, R6, R2 ;  /* 0x000000060502a225 */ /* 0x000fca00078e0002 */
[----:B------:R-:W-:Y:S01]  /*0b80*/  @!P2 IADD3 R0, R3, R7, RZ ;  /* 0x000000070300a210 */ /* 0x000fe20007ffe0ff */
[----:B------:R-:W-:Y:S01]  /*0b90*/  VIADD R7, R78, 0x38 ;  /* 0x000000384e077836 */ /* 0x000fe20000000000 */
[----:B-1----:R-:W-:-:S04]  /*0ba0*/  @!P2 LEA R4, P1, R2, R8, 0x1 ;  /* 0x000000080204a211 */ /* 0x002fc800078208ff */
[----:B------:R-:W-:Y:S02]  /*0bb0*/  @!P2 LEA.HI.X R5, R2, R9, R0, 0x1, P1 ;  /* 0x000000090205a211 */ /* 0x000fe400008f0c00 */
[----:B------:R-:W-:Y:S02]  /*0bc0*/  SHF.R.S32.HI R3, RZ, 0x1f, R7 ;  /* 0x0000001fff037819 */ /* 0x000fe40000011407 */
[----:B------:R-:W-:-:S04]  /*0bd0*/  ISETP.GE.U32.AND P1, PT, R7, UR16, PT ;  /* 0x0000001007007c0c */ /* 0x000fc8000bf26070 */
[----:B------:R-:W-:-:S13]  /*0be0*/  ISETP.GE.OR.EX P2, PT, R3, UR17, P0, P1 ;  /* 0x0000001103007c0c */ /* 0x000fda0008746710 */
[----:B------:R-:W0:Y:S01]  /*0bf0*/  @!P2 LDC.64 R8, c[0x0][0x270] ;  /* 0x00009c00ff08ab82 */ /* 0x000e220000000a00 */
[----:B------:R-:W-:Y:S01]  /*0c00*/  @!P2 IMAD.MOV.U32 R2, RZ, RZ, R10 ;  /* 0x000000ffff02a224 */ /* 0x000fe200078e000a */
[----:B------:R-:W-:-:S04]  /*0c10*/  @P2 LOP3.LUT R81, R81, 0x40000, RZ, 0xfc, !PT ;  /* 0x0004000051512812 */ /* 0x000fc800078efcff */
[----:B------:R-:W-:Y:S02]  /*0c20*/  LOP3.LUT R81, R81, 0xfffdffff, RZ, 0xc0, !PT ;  /* 0xfffdffff51517812 */ /* 0x000fe400078ec0ff */
[----:B------:R-:W1:Y:S01]  /*0c30*/  @!P2 LDC.64 R14, c[0x0][0x220] ;  /* 0x00008800ff0eab82 */ /* 0x000e620000000a00 */
[----:B0-----:R-:W-:Y:S01]  /*0c40*/  @!P2 IMAD R0, R3, R8, RZ ;  /* 0x000000080300a224 */ /* 0x001fe200078e02ff */
[----:B------:R-:W-:-:S03]  /*0c50*/  @!P2 MOV R3, R13 ;  /* 0x0000000d0003a202 */ /* 0x000fc60000000f00 */
[C---:B------:R-:W-:Y:S02]  /*0c60*/  @!P2 IMAD R9, R7.reuse, R9, R0 ;  /* 0x000000090709a224 */ /* 0x040fe400078e0200 */
[----:B------:R-:W-:-:S04]  /*0c70*/  @!P2 IMAD.WIDE.U32 R2, R7, R8, R2 ;  /* 0x000000080702a225 */ /* 0x000fc800078e0002 */
[----:B------:R-:W-:Y:S01]  /*0c80*/  @!P2 IMAD.IADD R0, R3, 0x1, R9 ;  /* 0x000000010300a824 */ /* 0x000fe200078e0209 */
[----:B-1----:R-:W-:Y:S01]  /*0c90*/  @!P2 LEA R6, P1, R2, R14, 0x1 ;  /* 0x0000000e0206a211 */ /* 0x002fe200078208ff */
[----:B------:R-:W-:-:S03]  /*0ca0*/  VIADD R9, R78, 0x40 ;  /* 0x000000404e097836 */ /* 0x000fc60000000000 */
[----:B------:R-:W-:Y:S02]  /*0cb0*/  @!P2 LEA.HI.X R7, R2, R15, R0, 0x1, P1 ;  /* 0x0000000f0207a211 */ /* 0x000fe400008f0c00 */
        /* <DEDUP_REMOVED lines=37> */
[----:B------:R-:W-:Y:S02]  /*0f10*/  @P2 LOP3.LUT R81, R81, 0x8000, RZ, 0xfc, !PT ;  /* 0x0000800051512812 */ /* 0x000fe400078efcff */
[----:B------:R-:W-:Y:S02]  /*0f20*/  @P2 LOP3.LUT R79, R79, 0x200000, RZ, 0xfc, !PT ;  /* 0x002000004f4f2812 */ /* 0x000fe400078efcff */
[----:B------:R-:W-:Y:S02]  /*0f30*/  LOP3.LUT R81, R81, 0xffffbfff, RZ, 0xc0, !PT ;  /* 0xffffbfff51517812 */ /* 0x000fe400078ec0ff */
[----:B------:R-:W1:Y:S01]  /*0f40*/  @!P2 LDC.64 R24, c[0x0][0x220] ;  /* 0x00008800ff18ab82 */ /* 0x000e620000000a00 */
[----:B------:R-:W-:Y:S01]  /*0f50*/  LOP3.LUT R79, R79, 0xffbfffff, RZ, 0xc0, !PT ;  /* 0xffbfffff4f4f7812 */ /* 0x000fe200078ec0ff */
        /* <DEDUP_REMOVED lines=19> */
[----:B------:R-:W-:-:S04]  /*1090*/  @!P3 IMAD.WIDE.U32 R2, R17, R24, R2 ;  /* 0x000000181102b225 */ /* 0x000fc800078e0002 */
[----:B------:R-:W-:Y:S01]  /*10a0*/  @!P3 IMAD.IADD R0, R3, 0x1, R25 ;  /* 0x000000010300b824 */ /* 0x000fe200078e0219 */
[----:B-1----:R-:W-:Y:S02]  /*10b0*/  @!P3 LEA R16, P1, R2, R26, 0x1 ;  /* 0x0000001a0210b211 */ /* 0x002fe400078208ff */
[----:B------:R-:W-:Y:S02]  /*10c0*/  IADD3 R3, R78, 0x60, RZ ;  /* 0x000000604e037810 */ /* 0x000fe40007ffe0ff */
        /* <DEDUP_REMOVED lines=11> */
[----:B0-----:R-:W-:-:S02]  /*1180*/  @!P3 IMAD R0, R25, R26, RZ ;  /* 0x0000001a1900b224 */ /* 0x001fc400078e02ff */
        /* <DEDUP_REMOVED lines=28> */
[----:B------:R-:W-:Y:S02]  /*1350*/  @P4 LOP3.LUT R81, R81, 0x800, RZ, 0xfc, !PT ;  /* 0x0000080051514812 */ /* 0x000fe400078efcff */
[----:B------:R-:W-:Y:S02]  /*1360*/  @P4 LOP3.LUT R79, R79, 0x800000, RZ, 0xfc, !PT ;  /* 0x008000004f4f4812 */ /* 0x000fe400078efcff */
[----:B------:R-:W-:Y:S01]  /*1370*/  LOP3.LUT R81, R81, 0xfffffbff, RZ, 0xc0, !PT ;  /* 0xfffffbff51517812 */ /* 0x000fe200078ec0ff */
[----:B------:R-:W1:Y:S01]  /*1380*/  @!P4 LDC.64 R32, c[0x0][0x220] ;  /* 0x00008800ff20cb82 */ /* 0x000e620000000a00 */
[----:B------:R-:W-:Y:S01]  /*1390*/  LOP3.LUT R79, R79, 0xfeffffff, RZ, 0xc0, !PT ;  /* 0xfeffffff4f4f7812 */ /* 0x000fe200078ec0ff */
[----:B0-----:R-:W-:-:S02]  /*13a0*/  @!P4 IMAD R0, R25, R30, RZ ;  /* 0x0000001e1900c224 */ /* 0x001fc400078e02ff */
        /* <DEDUP_REMOVED lines=20> */
[----:B------:R-:W-:-:S04]  /*14f0*/  @!P5 IMAD.WIDE.U32 R24, R31, R32, R24 ;  /* 0x000000201f18d225 */ /* 0x000fc800078e0018 */
[----:B------:R-:W-:Y:S01]  /*1500*/  VIADD R31, R78, 0x80 ;  /* 0x000000804e1f7836 */ /* 0x000fe20000000000 */
[----:B------:R-:W-:Y:S02]  /*1510*/  @!P5 IADD3 R0, R25, R33, RZ ;  /* 0x000000211900d210 */ /* 0x000fe40007ffe0ff */
        /* <DEDUP_REMOVED lines=43> */
[----:B0-----:R-:W-:Y:S02]  /*17d0*/  @!P6 IMAD R0, R25, R32, RZ ;  /* 0x000000201900e224 */ /* 0x001fe400078e02ff */
[----:B------:R-:W-:-:S02]  /*17e0*/  @!P6 IMAD.MOV.U32 R25, RZ, RZ, R13 ;  /* 0x000000ffff19e224 */ /* 0x000fc400078e000d */
        /* <DEDUP_REMOVED lines=55> */
[----:B------:R-:W-:-:S03]  /*1b60*/  ISETP.GE.U32.AND P1, PT, R33, UR16, PT ;  /* 0x0000001021007c0c */ /* 0x000fc6000bf26070 */
[----:B------:R0:W-:Y:S01]  /*1b70*/  @!P2 STL.64 [R1+0x110], R44 ;  /* 0x0001102c0100a387 */ /* 0x0001e20000100a00 */
[----:B------:R-:W-:-:S13]  /*1b80*/  ISETP.GE.OR.EX P2, PT, R31, UR17, P0, P1 ;  /* 0x000000111f007c0c */ /* 0x000fda0008746710 */
[----:B------:R-:W1:Y:S01]  /*1b90*/  @!P2 LDC.64 R36, c[0x0][0x270] ;  /* 0x00009c00ff24ab82 */ /* 0x000e620000000a00 */
[----:B------:R-:W-:Y:S01]  /*1ba0*/  @!P2 IMAD.MOV.U32 R30, RZ, RZ, R10 ;  /* 0x000000ffff1ea224 */ /* 0x000fe200078e000a */
[----:B------:R-:W-:-:S04]  /*1bb0*/  @P2 LOP3.LUT R81, R81, 0x8, RZ, 0xfc, !PT ;  /* 0x0000000851512812 */ /* 0x000fc800078efcff */
[----:B------:R-:W-:Y:S02]  /*1bc0*/  LOP3.LUT R81, R81, 0xfffffffb, RZ, 0xc0, !PT ;  /* 0xfffffffb51517812 */ /* 0x000fe400078ec0ff */
[----:B------:R-:W2:Y:S01]  /*1bd0*/  @!P2 LDC.64 R88, c[0x0][0x220] ;  /* 0x00008800ff58ab82 */ /* 0x000ea20000000a00 */
[----:B-1----:R-:W-:Y:S01]  /*1be0*/  @!P2 IMAD R0, R31, R36, RZ ;  /* 0x000000241f00a224 */ /* 0x002fe200078e02ff */
[----:B------:R-:W-:-:S03]  /*1bf0*/  @!P2 MOV R31, R13 ;  /* 0x0000000d001fa202 */ /* 0x000fc60000000f00 */
[C---:B------:R-:W-:Y:S02]  /*1c00*/  @!P2 IMAD R37, R33.reuse, R37, R0 ;  /* 0x000000252125a224 */ /* 0x040fe400078e0200 */
[----:B------:R-:W-:-:S04]  /*1c10*/  @!P2 IMAD.WIDE.U32 R30, R33, R36, R30 ;  /* 0x00000024211ea225 */ /* 0x000fc800078e001e */
[----:B------:R-:W-:Y:S01]  /*1c20*/  @!P2 IMAD.IADD R0, R31, 0x1, R37 ;  /* 0x000000011f00a824 */ /* 0x000fe200078e0225 */
[----:B--2---:R-:W-:Y:S01]  /*1c30*/  @!P2 LEA R88, P1, R30, R88, 0x1 ;  /* 0x000000581e58a211 */ /* 0x004fe200078208ff */
[----:B------:R-:W-:-:S03]  /*1c40*/  VIADD R33, R78, 0xb8 ;  /* 0x000000b84e217836 */ /* 0x000fc60000000000 */
[----:B------:R-:W-:Y:S02]  /*1c50*/  @!P2 LEA.HI.X R89, R30, R89, R0, 0x1, P1 ;  /* 0x000000591e59a211 */ /* 0x000fe400008f0c00 */
[----:B------:R-:W-:Y:S02]  /*1c60*/  SHF.R.S32.HI R31, RZ, 0x1f, R33 ;  /* 0x0000001fff1f7819 */ /* 0x000fe40000011421 */
[----:B------:R-:W-:-:S04]  /*1c70*/  ISETP.GE.U32.AND P1, PT, R33, UR16, PT ;  /* 0x0000001021007c0c */ /* 0x000fc8000bf26070 */
[----:B------:R-:W-:-:S13]  /*1c80*/  ISETP.GE.OR.EX P2, PT, R31, UR17, P0, P1 ;  /* 0x000000111f007c0c */ /* 0x000fda0008746710 */
[----:B------:R-:W1:Y:S01]  /*1c90*/  @!P2 LDC.64 R36, c[0x0][0x270] ;  /* 0x00009c00ff24ab82 */ /* 0x000e620000000a00 */
[----:B------:R-:W-:Y:S02]  /*1ca0*/  @!P2 MOV R30, R10 ;  /* 0x0000000a001ea202 */ /* 0x000fe40000000f00 */
[----:B------:R-:W-:-:S04]  /*1cb0*/  @P2 LOP3.LUT R81, R81, 0x4, RZ, 0xfc, !PT ;  /* 0x0000000451512812 */ /* 0x000fc800078efcff */
[----:B------:R-:W-:Y:S01]  /*1cc0*/  LOP3.LUT R81, R81, 0xfffffffd, RZ, 0xc0, !PT ;  /* 0xfffffffd51517812 */ /* 0x000fe200078ec0ff */
[----:B------:R-:W2:Y:S01]  /*1cd0*/  @!P2 LDC.64 R38, c[0x0][0x220] ;  /* 0x00008800ff26ab82 */ /* 0x000ea20000000a00 */
[-C--:B-1----:R-:W-:Y:S02]  /*1ce0*/  @!P2 IMAD R0, R31, R36.reuse, RZ ;  /* 0x000000241f00a224 */ /* 0x082fe400078e02ff */
[----:B------:R-:W-:Y:S02]  /*1cf0*/  @!P2 IMAD.MOV.U32 R31, RZ, RZ, R13 ;  /* 0x000000ffff1fa224 */ /* 0x000fe400078e000d */
[C---:B------:R-:W-:Y:S02]  /*1d00*/  @!P2 IMAD R37, R33.reuse, R37, R0 ;  /* 0x000000252125a224 */ /* 0x040fe400078e0200 */
[----:B------:R-:W-:-:S04]  /*1d10*/  @!P2 IMAD.WIDE.U32 R30, R33, R36, R30 ;  /* 0x00000024211ea225 */ /* 0x000fc800078e001e */
[----:B------:R-:W-:Y:S01]  /*1d20*/  @!P2 IMAD.IADD R0, R31, 0x1, R37 ;  /* 0x000000011f00a824 */ /* 0x000fe200078e0225 */
[----:B--2---:R-:W-:Y:S02]  /*1d30*/  @!P2 LEA R32, P1, R30, R38, 0x1 ;  /* 0x000000261e20a211 */ /* 0x004fe400078208ff */
[----:B------:R-:W-:Y:S02]  /*1d40*/  IADD3 R37, R78, 0xc0, RZ ;  /* 0x000000c04e257810 */ /* 0x000fe40007ffe0ff */
[----:B------:R-:W-:Y:S02]  /*1d50*/  @!P2 LEA.HI.X R33, R30, R39, R0, 0x1, P1 ;  /* 0x000000271e21a211 */ /* 0x000fe400008f0c00 */
[----:B------:R-:W-:Y:S02]  /*1d60*/  SHF.R.S32.HI R31, RZ, 0x1f, R37 ;  /* 0x0000001fff1f7819 */ /* 0x000fe40000011425 */
[----:B------:R-:W-:-:S04]  /*1d70*/  ISETP.GE.U32.AND P1, PT, R37, UR16, PT ;  /* 0x0000001025007c0c */ /* 0x000fc8000bf26070 */
[----:B------:R-:W-:-:S13]  /*1d80*/  ISETP.GE.OR.EX P2, PT, R31, UR17, P0, P1 ;  /* 0x000000111f007c0c */ /* 0x000fda0008746710 */
[----:B------:R-:W1:Y:S01]  /*1d90*/  @!P2 LDC.64 R38, c[0x0][0x270] ;  /* 0x00009c00ff26ab82 */ /* 0x000e620000000a00 */
[----:B------:R-:W-:Y:S01]  /*1da0*/  @!P2 IMAD.MOV.U32 R30, RZ, RZ, R10 ;  /* 0x000000ffff1ea224 */ /* 0x000fe200078e000a */
[----:B------:R-:W-:-:S04]  /*1db0*/  @P2 LOP3.LUT R81, R81, 0x2, RZ, 0xfc, !PT ;  /* 0x0000000251512812 */ /* 0x000fc800078efcff */
[----:B------:R-:W-:Y:S02]  /*1dc0*/  LOP3.LUT R81, R81, 0xfffffffe, RZ, 0xc0, !PT ;  /* 0xfffffffe51517812 */ /* 0x000fe400078ec0ff */
[----:B------:R-:W2:Y:S01]  /*1dd0*/  @!P2 LDC.64 R70, c[0x0][0x220] ;  /* 0x00008800ff46ab82 */ /* 0x000ea20000000a00 */
[-C--:B-1----:R-:W-:Y:S02]  /*1de0*/  @!P2 IMAD R0, R31, R38.reuse, RZ ;  /* 0x000000261f00a224 */ /* 0x082fe400078e02ff */
[----:B------:R-:W-:Y:S02]  /*1df0*/  @!P2 IMAD.MOV.U32 R31, RZ, RZ, R13 ;  /* 0x000000ffff1fa224 */ /* 0x000fe400078e000d */
[C---:B------:R-:W-:Y:S02]  /*1e00*/  @!P2 IMAD R39, R37.reuse, R39, R0 ;  /* 0x000000272527a224 */ /* 0x040fe400078e0200 */
[----:B------:R-:W-:-:S04]  /*1e10*/  @!P2 IMAD.WIDE.U32 R30, R37, R38, R30 ;  /* 0x00000026251ea225 */ /* 0x000fc800078e001e */
[----:B------:R-:W-:Y:S01]  /*1e20*/  VIADD R37, R78, 0xc8 ;  /* 0x000000c84e257836 */ /* 0x000fe20000000000 */
[----:B------:R-:W-:Y:S02]  /*1e30*/  @!P2 IADD3 R0, R31, R39, RZ ;  /* 0x000000271f00a210 */ /* 0x000fe40007ffe0ff */
[C---:B--2---:R-:W-:Y:S02]  /*1e40*/  @!P2 LEA R70, P1, R30.reuse, R70, 0x1 ;  /* 0x000000461e46a211 */ /* 0x044fe400078208ff */
[----:B------:R-:W-:Y:S02]  /*1e50*/  SHF.R.S32.HI R31, RZ, 0x1f, R37 ;  /* 0x0000001fff1f7819 */ /* 0x000fe40000011425 */
[----:B------:R-:W-:Y:S02]  /*1e60*/  @!P2 LEA.HI.X R71, R30, R71, R0, 0x1, P1 ;  /* 0x000000471e47a211 */ /* 0x000fe400008f0c00 */
[----:B------:R-:W-:-:S04]  /*1e70*/  ISETP.GE.U32.AND P1, PT, R37, UR16, PT ;  /* 0x0000001025007c0c */ /* 0x000fc8000bf26070 */
[----:B------:R-:W-:-:S13]  /*1e80*/  ISETP.GE.OR.EX P2, PT, R31, UR17, P0, P1 ;  /* 0x000000111f007c0c */ /* 0x000fda0008746710 */
[----:B------:R-:W1:Y:S01]  /*1e90*/  @!P2 LDC.64 R38, c[0x0][0x270] ;  /* 0x00009c00ff26ab82 */ /* 0x000e620000000a00 */
[----:B------:R-:W-:Y:S01]  /*1ea0*/  @!P2 IMAD.MOV.U32 R30, RZ, RZ, R10 ;  /* 0x000000ffff1ea224 */ /* 0x000fe200078e000a */
[----:B------:R-:W-:-:S06]  /*1eb0*/  @P2 LOP3.LUT R81, R81, 0x1, RZ, 0xfc, !PT ;  /* 0x0000000151512812 */ /* 0x000fcc00078efcff */
        /* <DEDUP_REMOVED lines=20> */
[----:B------:R-:W-:Y:S01]  /*2000*/  @!P2 IMAD.WIDE.U32 R30, R37, R38, R30 ;  /* 0x00000026251ea225 */ /* 0x000fe200078e001e */
[----:B------:R-:W-:-:S03]  /*2010*/  IADD3 R37, R78, 0xd8, RZ ;  /* 0x000000d84e257810 */ /* 0x000fc60007ffe0ff */
[----:B------:R-:W-:Y:S01]  /*2020*/  @!P2 IMAD.IADD R0, R31, 0x1, R39 ;  /* 0x000000011f00a824 */ /* 0x000fe200078e0227 */
[C---:B--2---:R-:W-:Y:S02]  /*2030*/  @!P2 LEA R68, P1, R30.reuse, R68, 0x1 ;  /* 0x000000441e44a211 */ /* 0x044fe400078208ff */
[----:B------:R-:W-:Y:S02]  /*2040*/  SHF.R.S32.HI R31, RZ, 0x1f, R37 ;  /* 0x0000001fff1f7819 */ /* 0x000fe40000011425 */
[----:B------:R-:W-:Y:S02]  /*2050*/  @!P2 LEA.HI.X R69, R30, R69, R0, 0x1, P1 ;  /* 0x000000451e45a211 */ /* 0x000fe400008f0c00 */
        /* <DEDUP_REMOVED lines=106> */
[----:B------:R-:W-:-:S05]  /*2700*/  @!P2 IMAD.WIDE.U32 R30, R37, R38, R30 ;  /* 0x00000026251ea225 */ /* 0x000fca00078e001e */
[----:B------:R-:W-:Y:S01]  /*2710*/  @!P2 IADD3 R0, R31, R39, RZ ;  /* 0x000000271f00a210 */ /* 0x000fe20007ffe0ff */
[----:B------:R-:W-:Y:S01]  /*2720*/  VIADD R39, R78, 0x110 ;  /* 0x000001104e277836 */ /* 0x000fe20000000000 */
[----:B--2---:R-:W-:-:S04]  /*2730*/  @!P2 LEA R54, P1, R30, R54, 0x1 ;  /* 0x000000361e36a211 */ /* 0x004fc800078208ff */
        /* <DEDUP_REMOVED lines=11> */
[C---:B0-----:R-:W-:Y:S02]  /*27f0*/  @!P2 IMAD R45, R39.reuse, R31, R0 ;  /* 0x0000001f272da224 */ /* 0x041fe400078e0200 */
        /* <DEDUP_REMOVED lines=32> */
[----:B------:R-:W-:Y:S01]  /*2a00*/  @!P2 IMAD.WIDE.U32 R36, R39, R30, R36 ;  /* 0x0000001e2724a225 */ /* 0x000fe200078e0024 */
[----:B------:R-:W-:-:S04]  /*2a10*/  SHF.R.S32.HI R39, RZ, 0x1f, R87 ;  /* 0x0000001fff277819 */ /* 0x000fc80000011457 */
[----:B------:R-:W-:Y:S02]  /*2a20*/  @!P2 IADD3 R0, R37, R31, RZ ;  /* 0x0000001f2500a210 */ /* 0x000fe40007ffe0ff */
[----:B-1----:R-:W-:-:S04]  /*2a30*/  @!P2 LEA R48, P1, R36, R48, 0x1 ;  /* 0x000000302430a211 */ /* 0x002fc800078208ff */
        /* <DEDUP_REMOVED lines=25> */
[-C--:B-1----:R-:W-:Y:S02]  /*2bd0*/  @!P2 IMAD R0, R39, R30.reuse, RZ ;  /* 0x0000001e2700a224 */ /* 0x082fe400078e02ff */
[----:B------:R-:W-:Y:S02]  /*2be0*/  @!P2 IMAD.MOV.U32 R39, RZ, RZ, R13 ;  /* 0x000000ffff27a224 */ /* 0x000fe400078e000d */
[C---:B------:R-:W-:Y:S02]  /*2bf0*/  @!P2 IMAD R31, R87.reuse, R31, R0 ;  /* 0x0000001f571fa224 */ /* 0x040fe400078e0200 */
[----:B------:R-:W-:-:S04]  /*2c00*/  @!P2 IMAD.WIDE.U32 R38, R87, R30, R38 ;  /* 0x0000001e5726a225 */ /* 0x000fc800078e0026 */
[----:B------:R-:W-:Y:S01]  /*2c10*/  @!P2 IMAD.IADD R0, R39, 0x1, R31 ;  /* 0x000000012700a824 */ /* 0x000fe200078e021f */
[----:B0-----:R-:W-:-:S04]  /*2c20*/  @!P2 LEA R28, P1, R38, R36, 0x1 ;  /* 0x00000024261ca211 */ /* 0x001fc800078208ff */
[----:B------:R-:W-:Y:S02]  /*2c30*/  @!P2 LEA.HI.X R29, R38, R37, R0, 0x1, P1 ;  /* 0x00000025261da211 */ /* 0x000fe400008f0c00 */
[----:B------:R-:W-:-:S03]  /*2c40*/  IADD3 R0, R78, 0x138, RZ ;  /* 0x000001384e007810 */ /* 0x000fc60007ffe0ff */
[----:B------:R0:W-:Y:S01]  /*2c50*/  @!P2 STL.64 [R1+0x160], R28 ;  /* 0x0001601c0100a387 */ /* 0x0001e20000100a00 */
[----:B------:R-:W-:Y:S02]  /*2c60*/  SHF.R.S32.HI R39, RZ, 0x1f, R0 ;  /* 0x0000001fff277819 */ /* 0x000fe40000011400 */
[----:B------:R-:W-:-:S04]  /*2c70*/  ISETP.GE.U32.AND P1, PT, R0, UR16, PT ;  /* 0x0000001000007c0c */ /* 0x000fc8000bf26070 */
[----:B------:R-:W-:-:S13]  /*2c80*/  ISETP.GE.OR.EX P2, PT, R39, UR17, P0, P1 ;  /* 0x0000001127007c0c */ /* 0x000fda0008746710 */
[----:B------:R-:W1:Y:S01]  /*2c90*/  @!P2 LDC.64 R30, c[0x0][0x270] ;  /* 0x00009c00ff1eab82 */ /* 0x000e620000000a00 */
[----:B------:R-:W-:Y:S01]  /*2ca0*/  @!P2 IMAD.MOV.U32 R38, RZ, RZ, R10 ;  /* 0x000000ffff26a224 */ /* 0x000fe200078e000a */
[----:B------:R-:W-:-:S04]  /*2cb0*/  @P2 LOP3.LUT R80, R80, 0x40000, RZ, 0xfc, !PT ;  /* 0x0004000050502812 */ /* 0x000fc800078efcff */
[----:B------:R-:W-:Y:S02]  /*2cc0*/  LOP3.LUT R80, R80, 0xfffdffff, RZ, 0xc0, !PT ;  /* 0xfffdffff50507812 */ /* 0x000fe400078ec0ff */
[----:B------:R-:W0:Y:S01]  /*2cd0*/  @!P2 LDC.64 R36, c[0x0][0x220] ;  /* 0x00008800ff24ab82 */ /* 0x000e220000000a00 */
[----:B-1----:R-:W-:-:S04]  /*2ce0*/  @!P2 IMAD R39, R39, R30, RZ ;  /* 0x0000001e2727a224 */ /* 0x002fc800078e02ff */
[C---:B------:R-:W-:Y:S02]  /*2cf0*/  @!P2 IMAD R31, R0.reuse, R31, R39 ;  /* 0x0000001f001fa224 */ /* 0x040fe400078e0227 */
[----:B------:R-:W-:Y:S02]  /*2d00*/  @!P2 IMAD.MOV.U32 R39, RZ, RZ, R13 ;  /* 0x000000ffff27a224 */ /* 0x000fe400078e000d */
        /* <DEDUP_REMOVED lines=81> */
[----:B------:R-:W2:Y:S01]  /*3220*/  @!P2 LDC.64 R30, c[0x0][0x220] ;  /* 0x00008800ff1eab82 */ /* 0x000ea20000000a00 */
[----:B-1----:R-:W-:-:S04]  /*3230*/  @!P2 IMAD R38, R38, R36, RZ ;  /* 0x000000242626a224 */ /* 0x002fc800078e02ff */
[----:B------:R-:W-:Y:S01]  /*3240*/  @!P2 IMAD R37, R0, R37, R38 ;  /* 0x000000250025a224 */ /* 0x000fe200078e0226 */
[----:B------:R-:W-:-:S05]  /*3250*/  @!P2 MOV R38, R10 ;  /* 0x0000000a0026a202 */ /* 0x000fca0000000f00 */
[----:B------:R-:W-:Y:S01]  /*3260*/  @!P2 IMAD.WIDE.U32 R38, R0, R36, R38 ;  /* 0x000000240026a225 */ /* 0x000fe200078e0026 */
[----:B------:R-:W-:-:S03]  /*3270*/  IADD3 R0, R78, 0x168, RZ ;  /* 0x000001684e007810 */ /* 0x000fc60007ffe0ff */
[----:B------:R-:W-:Y:S01]  /*3280*/  @!P2 IMAD.IADD R37, R39, 0x1, R37 ;  /* 0x000000012725a824 */ /* 0x000fe200078e0225 */
[C---:B--2---:R-:W-:Y:S02]  /*3290*/  @!P2 LEA R30, P1, R38.reuse, R30, 0x1 ;  /* 0x0000001e261ea211 */ /* 0x044fe400078208ff */
[----:B------:R-:W-:Y:S02]  /*32a0*/  SHF.R.S32.HI R86, RZ, 0x1f, R0 ;  /* 0x0000001fff567819 */ /* 0x000fe40000011400 */
[----:B------:R-:W-:Y:S02]  /*32b0*/  @!P2 LEA.HI.X R31, R38, R31, R37, 0x1, P1 ;  /* 0x0000001f261fa211 */ /* 0x000fe400008f0c25 */
[----:B------:R-:W-:-:S03]  /*32c0*/  ISETP.GE.U32.AND P1, PT, R0, UR6, PT ;  /* 0x0000000600007c0c */ /* 0x000fc6000bf26070 */
[----:B------:R-:W-:Y:S01]  /*32d0*/  STL.64 [R1+0x1a0], R30 ;  /* 0x0001a01e01007387 */ /* 0x000fe20000100a00 */
[----:B------:R-:W-:-:S03]  /*32e0*/  ISETP.GE.OR.EX P2, PT, R86, UR7, P0, P1 ;  /* 0x0000000756007c0c */ /* 0x000fc60008746710 */
[----:B------:R1:W-:Y:S10]  /*32f0*/  STL.64 [R1+0x1b8], R30 ;  /* 0x0001b81e01007387 */ /* 0x0003f40000100a00 */
[----:B------:R-:W2:Y:S01]  /*3300*/  @!P2 LDC.64 R36, c[0x0][0x270] ;  /* 0x00009c00ff24ab82 */ /* 0x000ea20000000a00 */
[----:B------:R-:W-:Y:S01]  /*3310*/  @!P2 IMAD.MOV.U32 R87, RZ, RZ, R13 ;  /* 0x000000ffff57a224 */ /* 0x000fe200078e000d */
[----:B------:R-:W-:-:S04]  /*3320*/  @P2 LOP3.LUT R80, R80, 0x1000, RZ, 0xfc, !PT ;  /* 0x0000100050502812 */ /* 0x000fc800078efcff */
[----:B------:R-:W-:Y:S02]  /*3330*/  LOP3.LUT R80, R80, 0xfffff7ff, RZ, 0xc0, !PT ;  /* 0xfffff7ff50507812 */ /* 0x000fe400078ec0ff */
[----:B------:R-:W0:Y:S01]  /*3340*/  @!P2 LDC.64 R38, c[0x0][0x220] ;  /* 0x00008800ff26ab82 */ /* 0x000e220000000a00 */
[----:B--2---:R-:W-:-:S04]  /*3350*/  @!P2 IMAD R86, R86, R36, RZ ;  /* 0x000000245656a224 */ /* 0x004fc800078e02ff */
        /* <DEDUP_REMOVED lines=14> */
[----:B------:R-:W2:Y:S01]  /*3440*/  @!P2 LDC.64 R38, c[0x0][0x220] ;  /* 0x00008800ff26ab82 */ /* 0x000ea20000000a00 */
[----:B0-----:R-:W-:-:S04]  /*3450*/  @!P2 IMAD R86, R86, R36, RZ ;  /* 0x000000245656a224 */ /* 0x001fc800078e02ff */
[----:B------:R-:W-:Y:S02]  /*3460*/  @!P2 IMAD R37, R0, R37, R86 ;  /* 0x000000250025a224 */ /* 0x000fe400078e0256 */
[----:B------:R-:W-:-:S04]  /*3470*/  @!P2 IMAD.MOV.U32 R86, RZ, RZ, R10 ;  /* 0x000000ffff56a224 */ /* 0x000fc800078e000a */
        /* <DEDUP_REMOVED lines=13> */
[----:B0-----:R-:W-:-:S04]  /*3550*/  @!P2 IMAD R86, R86, R36, RZ ;  /* 0x000000245656a224 */ /* 0x001fc800078e02ff */
[----:B------:R-:W-:Y:S01]  /*3560*/  @!P2 IMAD R37, R0, R37, R86 ;  /* 0x000000250025a224 */ /* 0x000fe200078e0256 */
[----:B------:R-:W-:-:S05]  /*3570*/  @!P2 MOV R86, R10 ;  /* 0x0000000a0056a202 */ /* 0x000fca0000000f00 */
[----:B------:R-:W-:Y:S01]  /*3580*/  @!P2 IMAD.WIDE.U32 R86, R0, R36, R86 ;  /* 0x000000240056a225 */ /* 0x000fe200078e0056 */
[----:B------:R-:W-:-:S03]  /*3590*/  IADD3 R0, R78, 0x180, RZ ;  /* 0x000001804e007810 */ /* 0x000fc60007ffe0ff */
[----:B------:R-:W-:Y:S01]  /*35a0*/  @!P2 IMAD.IADD R37, R87, 0x1, R37 ;  /* 0x000000015725a824 */ /* 0x000fe200078e0225 */
        /* <DEDUP_REMOVED lines=41> */
[----:B------:R-:W-:Y:S01]  /*3840*/  @!P3 IMAD.MOV.U32 R87, RZ, RZ, R13 ;  /* 0x000000ffff57b224 */ /* 0x000fe200078e000d */
[----:B------:R-:W-:-:S06]  /*3850*/  @P3 LOP3.LUT R80, R80, 0x80, RZ, 0xfc, !PT ;  /* 0x0000008050503812 */ /* 0x000fcc00078efcff */
[----:B------:R-:W0:Y:S01]  /*3860*/  @!P3 LDC.64 R38, c[0x0][0x220] ;  /* 0x00008800ff26bb82 */ /* 0x000e220000000a00 */
[----:B-1----:R-:W-:-:S04]  /*3870*/  @!P3 IMAD R86, R86, R36, RZ ;  /* 0x000000245656b224 */ /* 0x002fc800078e02ff */
[----:B------:R-:W-:Y:S01]  /*3880*/  @!P3 IMAD R37, R0, R37, R86 ;  /* 0x000000250025b224 */ /* 0x000fe200078e0256 */
[----:B------:R-:W-:-:S05]  /*3890*/  @!P3 MOV R86, R10 ;  /* 0x0000000a0056b202 */ /* 0x000fca0000000f00 */
        /* <DEDUP_REMOVED lines=8> */
[----:B------:R-:W-:Y:S02]  /*3920*/  ISETP.GE.OR.EX P3, PT, R0, UR7, P0, P1 ;  /* 0x0000000700007c0c */ /* 0x000fe40008766710 */
[----:B------:R-:W-:Y:S02]  /*3930*/  LOP3.LUT P5, RZ, R81, 0x1000000, RZ, 0xc0, !PT ;  /* 0x0100000051ff7812 */ /* 0x000fe400078ac0ff */
[----:B------:R-:W-:Y:S01]  /*3940*/  LOP3.LUT R80, R80, 0xffffffbf, RZ, 0xc0, !PT ;  /* 0xffffffbf50507812 */ /* 0x000fe200078ec0ff */
[----:B------:R-:W-:Y:S04]  /*3950*/  STL.64 [R1+0x170], R12 ;  /* 0x0001700c01007387 */ /* 0x000fe80000100a00 */
[----:B0-----:R-:W2:Y:S04]  /*3960*/  LDL.LU R93, [R1+0x1d0] ;  /* 0x0001d000015d7983 */ /* 0x001ea80000300800 */
[----:B------:R-:W0:Y:S01]  /*3970*/  @!P3 LDC.64 R36, c[0x0][0x270] ;  /* 0x00009c00ff24bb82 */ /* 0x000e220000000a00 */
[----:B------:R-:W-:Y:S01]  /*3980*/  @!P3 IMAD.MOV.U32 R38, RZ, RZ, R10 ;  /* 0x000000ffff26b224 */ /* 0x000fe200078e000a */
[----:B------:R-:W-:Y:S01]  /*3990*/  @P3 LOP3.LUT R80, R80, 0x40, RZ, 0xfc, !PT ;  /* 0x0000004050503812 */ /* 0x000fe200078efcff */
[----:B------:R-:W-:-:S02]  /*39a0*/  @!P3 IMAD.MOV.U32 R39, RZ, RZ, R13 ;  /* 0x000000ffff27b224 */ /* 0x000fc400078e000d */
[----:B------:R-:W-:Y:S01]  /*39b0*/  IMAD.MOV.U32 R92, RZ, RZ, RZ ;  /* 0x000000ffff5c7224 */ /* 0x000fe200078e00ff */
[----:B------:R-:W-:-:S05]  /*39c0*/  LOP3.LUT R80, R80, 0xffffffdf, RZ, 0xc0, !PT ;  /* 0xffffffdf50507812 */ /* 0x000fca00078ec0ff */
[----:B------:R1:W3:Y:S01]  /*39d0*/  @!P2 LDG.E R92, desc[UR12][R34.64] ;  /* 0x0000000c225ca981 */ /* 0x0002e2000c1e1900 */
[----:B0-----:R-:W-:-:S04]  /*39e0*/  @!P3 IMAD R0, R0, R36, RZ ;  /* 0x000000240000b224 */ /* 0x001fc800078e02ff */
[C---:B------:R-:W-:Y:S02]  /*39f0*/  @!P3 IMAD R0, R86.reuse, R37, R0 ;  /* 0x000000255600b224 */ /* 0x040fe400078e0200 */
[----:B------:R-:W-:Y:S02]  /*3a00*/  @!P3 IMAD.WIDE.U32 R36, R86, R36, R38 ;  /* 0x000000245624b225 */ /* 0x000fe400078e0026 */
[----:B------:R-:W0:Y:S03]  /*3a10*/  @!P3 LDC.64 R38, c[0x0][0x220] ;  /* 0x00008800ff26bb82 */ /* 0x000e260000000a00 */
[----:B------:R-:W-:Y:S02]  /*3a20*/  @!P3 IADD3 R0, R37, R0, RZ ;  /* 0x000000002500b210 */ /* 0x000fe40007ffe0ff */
[----:B0-----:R-:W-:-:S04]  /*3a30*/  @!P3 LEA R38, P1, R36, R38, 0x1 ;  /* 0x000000262426b211 */ /* 0x001fc800078208ff */
[----:B------:R-:W-:Y:S02]  /*3a40*/  @!P3 LEA.HI.X R39, R36, R39, R0, 0x1, P1 ;  /* 0x000000272427b211 */ /* 0x000fe400008f0c00 */
[----:B------:R-:W-:Y:S02]  /*3a50*/  IADD3 R0, R78, 0x1a0, RZ ;  /* 0x000001a04e007810 */ /* 0x000fe40007ffe0ff */
[----:B------:R-:W-:Y:S01]  /*3a60*/  LOP3.LUT P3, RZ, R81, 0x800000, RZ, 0xc0, !PT ;  /* 0x0080000051ff7812 */ /* 0x000fe2000786c0ff */
[----:B------:R0:W-:Y:S01]  /*3a70*/  STL.64 [R1+0x188], R38 ;  /* 0x0001882601007387 */ /* 0x0001e20000100a00 */
[----:B------:R-:W-:Y:S01]  /*3a80*/  ISETP.GE.U32.AND P1, PT, R0, UR6, PT ;  /* 0x0000000600007c0c */ /* 0x000fe2000bf26070 */
[----:B0-----:R-:W-:Y:S01]  /*3a90*/  IMAD.MOV.U32 R38, RZ, RZ, R90 ;  /* 0x000000ffff267224 */ /* 0x001fe200078e005a */
[----:B------:R-:W-:Y:S01]  /*3aa0*/  SHF.R.S32.HI R90, RZ, 0x1f, R0 ;  /* 0x0000001fff5a7819 */ /* 0x000fe20000011400 */
[----:B------:R-:W-:Y:S02]  /*3ab0*/  IMAD.MOV.U32 R39, RZ, RZ, R91 ;  /* 0x000000ffff277224 */ /* 0x000fe400078e005b */
[----:B------:R-:W-:Y:S01]  /*3ac0*/  IMAD.MOV.U32 R91, RZ, RZ, R29 ;  /* 0x000000ffff5b7224 */ /* 0x000fe200078e001d */
[----:B------:R-:W-:-:S13]  /*3ad0*/  ISETP.GE.OR.EX P4, PT, R90, UR7, P0, P1 ;  /* 0x000000075a007c0c */ /* 0x000fda0008786710 */
[----:B------:R-:W0:Y:S01]  /*3ae0*/  @!P4 LDC.64 R36, c[0x0][0x270] ;  /* 0x00009c00ff24cb82 */ /* 0x000e220000000a00 */
[----:B------:R-:W-:Y:S01]  /*3af0*/  @!P4 IMAD.MOV.U32 R86, RZ, RZ, R10 ;  /* 0x000000ffff56c224 */ /* 0x000fe200078e000a */
[----:B------:R-:W-:Y:S01]  /*3b00*/  @P4 LOP3.LUT R80, R80, 0x20, RZ, 0xfc, !PT ;  /* 0x0000002050504812 */ /* 0x000fe200078efcff */
[----:B------:R-:W-:Y:S02]  /*3b10*/  @!P4 IMAD.MOV.U32 R87, RZ, RZ, R13 ;  /* 0x000000ffff57c224 */ /* 0x000fe400078e000d */
[-C--:B0-----:R-:W-:Y:S02]  /*3b20*/  @!P4 IMAD R90, R90, R36.reuse, RZ ;  /* 0x000000245a5ac224 */ /* 0x081fe400078e02ff */
[----:B------:R-:W-:-:S04]  /*3b30*/  @!P4 IMAD.WIDE.U32 R86, R0, R36, R86 ;  /* 0x000000240056c225 */ /* 0x000fc800078e0056 */
[----:B------:R-:W-:Y:S01]  /*3b40*/  @!P4 IMAD R0, R0, R37, R90 ;  /* 0x000000250000c224 */ /* 0x000fe200078e025a */
[----:B------:R-:W-:Y:S01]  /*3b50*/  MOV R90, R28 ;  /* 0x0000001c005a7202 */ /* 0x000fe20000000f00 */
[----:B------:R-:W0:Y:S01]  /*3b60*/  @!P4 LDC.64 R36, c[0x0][0x220] ;  /* 0x00008800ff24cb82 */ /* 0x000e220000000a00 */
[----:B------:R-:W4:Y:S01]  /*3b70*/  LDL.LU.64 R28, [R1+0x1c8] ;  /* 0x0001c800011c7983 */ /* 0x000f220000300a00 */
[----:B------:R-:W-:Y:S01]  /*3b80*/  @!P4 IMAD.IADD R0, R87, 0x1, R0 ;  /* 0x000000015700c824 */ /* 0x000fe200078e0200 */
[----:B0-----:R-:W-:-:S04]  /*3b90*/  @!P4 LEA R36, P1, R86, R36, 0x1 ;  /* 0x000000245624c211 */ /* 0x001fc800078208ff */
[----:B------:R-:W-:Y:S02]  /*3ba0*/  @!P4 LEA.HI.X R37, R86, R37, R0, 0x1, P1 ;  /* 0x000000255625c211 */ /* 0x000fe400008f0c00 */
[----:B------:R-:W-:-:S03]  /*3bb0*/  IADD3 R0, R78, 0x1a8, RZ ;  /* 0x000001a84e007810 */ /* 0x000fc60007ffe0ff */
[----:B------:R0:W-:Y:S01]  /*3bc0*/  STL.64 [R1+0x190], R36 ;  /* 0x0001902401007387 */ /* 0x0001e20000100a00 */
[----:B------:R-:W-:Y:S02]  /*3bd0*/  ISETP.GE.U32.AND P1, PT, R0, UR6, PT ;  /* 0x0000000600007c0c */ /* 0x000fe4000bf26070 */
[----:B0-----:R-:W-:Y:S01]  /*3be0*/  MOV R36, R90 ;  /* 0x0000005a00247202 */ /* 0x001fe20000000f00 */
[----:B------:R-:W-:Y:S01]  /*3bf0*/  IMAD.MOV.U32 R37, RZ, RZ, R91 ;  /* 0x000000ffff257224 */ /* 0x000fe200078e005b */
[----:B------:R-:W-:-:S04]  /*3c00*/  SHF.R.S32.HI R90, RZ, 0x1f, R0 ;  /* 0x0000001fff5a7819 */ /* 0x000fc80000011400 */
[----:B------:R-:W-:-:S13]  /*3c10*/  ISETP.GE.OR.EX P6, PT, R90, UR7, P0, P1 ;  /* 0x000000075a007c0c */ /* 0x000fda00087c6710 */
[----:B-1----:R-:W0:Y:S01]  /*3c20*/  @!P6 LDC.64 R34, c[0x0][0x270] ;  /* 0x00009c00ff22eb82 */ /* 0x002e220000000a00 */
[----:B------:R-:W-:Y:S02]  /*3c30*/  @!P6 IMAD.MOV.U32 R86, RZ, RZ, R10 ;  /* 0x000000ffff56e224 */ /* 0x000fe400078e000a */
[----:B------:R-:W-:Y:S02]  /*3c40*/  @!P6 IMAD.MOV.U32 R87, RZ, RZ, R13 ;  /* 0x000000ffff57e224 */ /* 0x000fe400078e000d */
[-C--:B0-----:R-:W-:Y:S02]  /*3c50*/  @!P6 IMAD R90, R90, R34.reuse, RZ ;  /* 0x000000225a5ae224 */ /* 0x081fe400078e02ff */
[----:B------:R-:W-:-:S04]  /*3c60*/  @!P6 IMAD.WIDE.U32 R86, R0, R34, R86 ;  /* 0x000000220056e225 */ /* 0x000fc800078e0056 */
[----:B------:R-:W-:Y:S02]  /*3c70*/  @!P6 IMAD R0, R0, R35, R90 ;  /* 0x000000230000e224 */ /* 0x000fe400078e025a */
[----:B------:R-:W0:Y:S03]  /*3c80*/  @!P6 LDC.64 R34, c[0x0][0x220] ;  /* 0x00008800ff22eb82 */ /* 0x000e260000000a00 */
[----:B------:R-:W-:Y:S02]  /*3c90*/  @!P6 IADD3 R0, R87, R0, RZ ;  /* 0x000000005700e210 */ /* 0x000fe40007ffe0ff */
[----:B------:R-:W-:-:S06]  /*3ca0*/  CS2R R90, SRZ ;  /* 0x00000000005a7805 */ /* 0x000fcc000001ff00 */
[----:B------:R-:W2:Y:S01]  /*3cb0*/  @!P3 LDG.E R90, desc[UR12][R84.64] ;  /* 0x0000000c545ab981 */ /* 0x000ea2000c1e1900 */
[----:B0-----:R-:W-:-:S04]  /*3cc0*/  @!P6 LEA R34, P1, R86, R34, 0x1 ;  /* 0x000000225622e211 */ /* 0x001fc800078208ff */
[----:B------:R-:W-:Y:S01]  /*3cd0*/  @!P6 LEA.HI.X R35, R86, R35, R0, 0x1, P1 ;  /* 0x000000235623e211 */ /* 0x000fe200008f0c00 */
[----:B------:R-:W-:-:S05]  /*3ce0*/  VIADD R0, R78, 0x1b0 ;  /* 0x000001b04e007836 */ /* 0x000fca0000000000 */
[----:B------:R-:W-:Y:S02]  /*3cf0*/  SHF.R.S32.HI R86, RZ, 0x1f, R0 ;  /* 0x0000001fff567819 */ /* 0x000fe40000011400 */
[----:B------:R-:W-:Y:S02]  /*3d00*/  ISETP.GE.U32.AND P1, PT, R0, UR6, PT ;  /* 0x0000000600007c0c */ /* 0x000fe4000bf26070 */
[C---:B------:R-:W-:Y:S02]  /*3d10*/  LOP3.LUT P4, RZ, R81.reuse, 0x400000, RZ, 0xc0, !PT ;  /* 0x0040000051ff7812 */ /* 0x040fe4000788c0ff */
[C---:B------:R-:W-:Y:S02]  /*3d20*/  LOP3.LUT P2, RZ, R81.reuse, 0x200000, RZ, 0xc0, !PT ;  /* 0x0020000051ff7812 */ /* 0x040fe4000784c0ff */
[----:B------:R-:W-:Y:S01]  /*3d30*/  LOP3.LUT P3, RZ, R81, 0x80000, RZ, 0xc0, !PT ;  /* 0x0008000051ff7812 */ /* 0x000fe2000786c0ff */
[----:B----4-:R0:W4:Y:S01]  /*3d40*/  @!P5 LDG.E R91, desc[UR12][R28.64] ;  /* 0x0000000c1c5bd981 */ /* 0x010122000c1e1900 */
[----:B------:R-:W-:-:S13]  /*3d50*/  ISETP.GE.OR.EX P5, PT, R86, UR7, P0, P1 ;  /* 0x0000000756007c0c */ /* 0x000fda00087a6710 */
[----:B0-----:R-:W0:Y:S01]  /*3d60*/  @!P5 LDC.64 R28, c[0x0][0x270] ;  /* 0x00009c00ff1cdb82 */ /* 0x001e220000000a00 */
[----:B------:R-:W-:Y:S01]  /*3d70*/  @!P5 MOV R85, R13 ;  /* 0x0000000d0055d202 */ /* 0x000fe20000000f00 */
[----:B------:R-:W-:Y:S02]  /*3d80*/  @!P5 IMAD.MOV.U32 R84, RZ, RZ, R10 ;  /* 0x000000ffff54d224 */ /* 0x000fe400078e000a */
[-C--:B0-----:R-:W-:Y:S02]  /*3d90*/  @!P5 IMAD R86, R86, R28.reuse, RZ ;  /* 0x0000001c5656d224 */ /* 0x081fe400078e02ff */
[----:B------:R-:W-:-:S04]  /*3da0*/  @!P5 IMAD.WIDE.U32 R84, R0, R28, R84 ;  /* 0x0000001c0054d225 */ /* 0x000fc800078e0054 */
[----:B------:R-:W-:Y:S02]  /*3db0*/  @!P5 IMAD R0, R0, R29, R86 ;  /* 0x0000001d0000d224 */ /* 0x000fe400078e0256 */
[----:B------:R-:W0:Y:S02]  /*3dc0*/  @!P5 LDC.64 R28, c[0x0][0x220] ;  /* 0x00008800ff1cdb82 */ /* 0x000e240000000a00 */
[----:B------:R-:W-:Y:S01]  /*3dd0*/  @!P5 IMAD.IADD R0, R85, 0x1, R0 ;  /* 0x000000015500d824 */ /* 0x000fe200078e0200 */
[----:B------:R-:W-:-:S06]  /*3de0*/  CS2R R86, SRZ ;  /* 0x0000000000567805 */ /* 0x000fcc000001ff00 */
[----:B------:R-:W4:Y:S04]  /*3df0*/  @!P4 LDG.E R87, desc[UR12][R82.64] ;  /* 0x0000000c5257c981 */ /* 0x000f28000c1e1900 */
[----:B------:R1:W4:Y:S01]  /*3e00*/  @!P2 LDG.E R86, desc[UR12][R18.64] ;  /* 0x0000000c1256a981 */ /* 0x000322000c1e1900 */
[----:B0-----:R-:W-:-:S04]  /*3e10*/  @!P5 LEA R28, P1, R84, R28, 0x1 ;  /* 0x0000001c541cd211 */ /* 0x001fc800078208ff */
[----:B------:R-:W-:Y:S01]  /*3e20*/  @!P5 LEA.HI.X R29, R84, R29, R0, 0x1, P1 ;  /* 0x0000001d541dd211 */ /* 0x000fe200008f0c00 */
[----:B------:R-:W-:-:S05]  /*3e30*/  VIADD R0, R78, 0x1b8 ;  /* 0x000001b84e007836 */ /* 0x000fca0000000000 */
[----:B------:R-:W-:Y:S02]  /*3e40*/  SHF.R.S32.HI R84, RZ, 0x1f, R0 ;  /* 0x0000001fff547819 */ /* 0x000fe40000011400 */
[----:B------:R-:W-:-:S04]  /*3e50*/  ISETP.GE.U32.AND P1, PT, R0, UR6, PT ;  /* 0x0000000600007c0c */ /* 0x000fc8000bf26070 */
[----:B------:R-:W-:-:S13]  /*3e60*/  ISETP.GE.OR.EX P4, PT, R84, UR7, P0, P1 ;  /* 0x0000000754007c0c */ /* 0x000fda0008786710 */
[----:B-1----:R-:W0:Y:S01]  /*3e70*/  @!P4 LDC.64 R18, c[0x0][0x270] ;  /* 0x00009c00ff12cb82 */ /* 0x002e220000000a00 */
[----:B------:R-:W-:Y:S01]  /*3e80*/  @!P4 MOV R82, R10 ;  /* 0x0000000a0052c202 */ /* 0x000fe20000000f00 */
[----:B------:R-:W-:Y:S02]  /*3e90*/  @!P4 IMAD.MOV.U32 R83, RZ, RZ, R13 ;  /* 0x000000ffff53c224 */ /* 0x000fe400078e000d */
[-C--:B0-----:R-:W-:Y:S02]  /*3ea0*/  @!P4 IMAD R84, R84, R18.reuse, RZ ;  /* 0x000000125454c224 */ /* 0x081fe400078e02ff */
[----:B------:R-:W-:-:S04]  /*3eb0*/  @!P4 IMAD.WIDE.U32 R82, R0, R18, R82 ;  /* 0x000000120052c225 */ /* 0x000fc800078e0052 */
[----:B------:R-:W-:Y:S02]  /*3ec0*/  @!P4 IMAD R0, R0, R19, R84 ;  /* 0x000000130000c224 */ /* 0x000fe400078e0254 */
[----:B------:R-:W0:Y:S02]  /*3ed0*/  @!P4 LDC.64 R18, c[0x0][0x220] ;  /* 0x00008800ff12cb82 */ /* 0x000e240000000a00 */
[----:B------:R-:W-:Y:S01]  /*3ee0*/  @!P4 IMAD.IADD R0, R83, 0x1, R0 ;  /* 0x000000015300c824 */ /* 0x000fe200078e0200 */
[----:B0-----:R-:W-:-:S04]  /*3ef0*/  @!P4 LEA R18, P1, R82, R18, 0x1 ;  /* 0x000000125212c211 */ /* 0x001fc800078208ff */
[----:B------:R-:W-:Y:S02]  /*3f00*/  @!P4 LEA.HI.X R19, R82, R19, R0, 0x1, P1 ;  /* 0x000000135213c211 */ /* 0x000fe400008f0c00 */
[----:B------:R-:W-:Y:S02]  /*3f10*/  LOP3.LUT P1, RZ, R81, 0x100000, RZ, 0xc0, !PT ;  /* 0x0010000051ff7812 */ /* 0x000fe4000782c0ff */
[----:B------:R-:W-:Y:S02]  /*3f20*/  CS2R R82, SRZ ;  /* 0x0000000000527805 */ /* 0x000fe4000001ff00 */
[----:B------:R-:W-:-:S04]  /*3f30*/  IADD3 R0, R78, 0x1c0, RZ ;  /* 0x000001c04e007810 */ /* 0x000fc80007ffe0ff */
[----:B------:R-:W-:Y:S01]  /*3f40*/  SHF.R.S32.HI R84, RZ, 0x1f, R0 ;  /* 0x0000001fff547819 */ /* 0x000fe20000011400 */
[----:B------:R-:W4:Y:S04]  /*3f50*/  @!P3 LDG.E R82, desc[UR12][R4.64] ;  /* 0x0000000c0452b981 */ /* 0x000f28000c1e1900 */
[----:B------:R0:W4:Y:S01]  /*3f60*/  @!P1 LDG.E R83, desc[UR12][R20.64] ;  /* 0x0000000c14539981 */ /* 0x000122000c1e1900 */
[----:B------:R-:W-:-:S04]  /*3f70*/  ISETP.GE.U32.AND P1, PT, R0, UR6, PT ;  /* 0x0000000600007c0c */ /* 0x000fc8000bf26070 */
[----:B------:R-:W-:-:S13]  /*3f80*/  ISETP.GE.OR.EX P3, PT, R84, UR7, P0, P1 ;  /* 0x0000000754007c0c */ /* 0x000fda0008766710 */
[----:B0-----:R-:W0:Y:S01]  /*3f90*/  @!P3 LDC.64 R20, c[0x0][0x270] ;  /* 0x00009c00ff14bb82 */ /* 0x001e220000000a00 */
[----:B------:R-:W-:Y:S02]  /*3fa0*/  @!P3 IMAD.MOV.U32 R4, RZ, RZ, R10 ;  /* 0x000000ffff04b224 */ /* 0x000fe400078e000a */
[----:B------:R-:W-:Y:S02]  /*3fb0*/  @!P3 IMAD.MOV.U32 R5, RZ, RZ, R13 ;  /* 0x000000ffff05b224 */ /* 0x000fe400078e000d */
[-C--:B0-----:R-:W-:Y:S02]  /*3fc0*/  @!P3 IMAD R84, R84, R20.reuse, RZ ;  /* 0x000000145454b224 */ /* 0x081fe400078e02ff */
[----:B------:R-:W-:-:S04]  /*3fd0*/  @!P3 IMAD.WIDE.U32 R4, R0, R20, R4 ;  /* 0x000000140004b225 */ /* 0x000fc800078e0004 */
[----:B------:R-:W-:Y:S02]  /*3fe0*/  @!P3 IMAD R0, R0, R21, R84 ;  /* 0x000000150000b224 */ /* 0x000fe400078e0254 */
[----:B------:R-:W0:Y:S03]  /*3ff0*/  @!P3 LDC.64 R20, c[0x0][0x220] ;  /* 0x00008800ff14bb82 */ /* 0x000e260000000a00 */
[----:B------:R-:W-:Y:S01]  /*4000*/  @!P3 IADD3 R0, R5, R0, RZ ;  /* 0x000000000500b210 */ /* 0x000fe20007ffe0ff */
[----:B------:R-:W-:Y:S01]  /*4010*/  IMAD.MOV.U32 R5, RZ, RZ, RZ ;  /* 0x000000ffff057224 */ /* 0x000fe200078e00ff */
[----:B------:R-:W-:Y:S02]  /*4020*/  LOP3.LUT P2, RZ, R81, 0x20000, RZ, 0xc0, !PT ;  /* 0x0002000051ff7812 */ /* 0x000fe4000784c0ff */
[----:B0-----:R-:W-:-:S04]  /*4030*/  @!P3 LEA R20, P1, R4, R20, 0x1 ;  /* 0x000000140414b211 */ /* 0x001fc800078208ff */
[----:B------:R-:W-:Y:S02]  /*4040*/  @!P3 LEA.HI.X R21, R4, R21, R0, 0x1, P1 ;  /* 0x000000150415b211 */ /* 0x000fe400008f0c00 */
[----:B------:R-:W-:Y:S02]  /*4050*/  LOP3.LUT P1, RZ, R81, 0x40000, RZ, 0xc0, !PT ;  /* 0x0004000051ff7812 */ /* 0x000fe4000782c0ff */
[----:B------:R-:W-:-:S04]  /*4060*/  IADD3 R0, R78, 0x1c8, RZ ;  /* 0x000001c84e007810 */ /* 0x000fc80007ffe0ff */
[----:B------:R-:W-:-:S07]  /*4070*/  SHF.R.S32.HI R4, RZ, 0x1f, R0 ;  /* 0x0000001fff047819 */ /* 0x000fce0000011400 */
[----:B------:R0:W4:Y:S01]  /*4080*/  @!P1 LDG.E R5, desc[UR12][R6.64] ;  /* 0x0000000c06059981 */ /* 0x000122000c1e1900 */
[----:B------:R-:W-:Y:S01]  /*4090*/  ISETP.GE.U32.AND P1, PT, R0, UR6, PT ;  /* 0x0000000600007c0c */ /* 0x000fe2000bf26070 */
[----:B0-----:R-:W-:-:S06]  /*40a0*/  IMAD.MOV.U32 R6, RZ, RZ, RZ ;  /* 0x000000ffff067224 */ /* 0x001fcc00078e00ff */
[----:B------:R0:W4:Y:S01]  /*40b0*/  @!P2 LDG.E R6, desc[UR12][R22.64] ;  /* 0x0000000c1606a981 */ /* 0x000122000c1e1900 */
[----:B------:R-:W-:-:S13]  /*40c0*/  ISETP.GE.OR.EX P2, PT, R4, UR7, P0, P1 ;  /* 0x0000000704007c0c */ /* 0x000fda0008746710 */
[----:B0-----:R-:W0:Y:S01]  /*40d0*/  @!P2 LDC.64 R22, c[0x0][0x270] ;  /* 0x00009c00ff16ab82 */ /* 0x001e220000000a00 */
[----:B------:R-:W-:Y:S02]  /*40e0*/  @!P2 IMAD.MOV.U32 R84, RZ, RZ, R10 ;  /* 0x000000ffff54a224 */ /* 0x000fe400078e000a */
[----:B------:R-:W-:Y:S01]  /*40f0*/  @!P2 IMAD.MOV.U32 R85, RZ, RZ, R13 ;  /* 0x000000ffff55a224 */ /* 0x000fe200078e000d */
[----:B------:R-:W-:Y:S01]  /*4100*/  LOP3.LUT R80, R80, 0xffffffef, RZ, 0xc0, !PT ;  /* 0xffffffef50507812 */ /* 0x000fe200078ec0ff */
[-C--:B0-----:R-:W-:Y:S02]  /*4110*/  @!P2 IMAD R4, R4, R22.reuse, RZ ;  /* 0x000000160404a224 */ /* 0x081fe400078e02ff */
[----:B------:R-:W-:-:S04]  /*4120*/  @!P2 IMAD.WIDE.U32 R84, R0, R22, R84 ;  /* 0x000000160054a225 */ /* 0x000fc800078e0054 */
[----:B------:R-:W-:Y:S02]  /*4130*/  @!P2 IMAD R0, R0, R23, R4 ;  /* 0x000000170000a224 */ /* 0x000fe400078e0204 */
[----:B------:R-:W0:Y:S01]  /*4140*/  @!P2 LDC.64 R22, c[0x0][0x220] ;  /* 0x00008800ff16ab82 */ /* 0x000e220000000a00 */
[----:B------:R-:W-:-:S04]  /*4150*/  @P6 LOP3.LUT R80, R80, 0x10, RZ, 0xfc, !PT ;  /* 0x0000001050506812 */ /* 0x000fc800078efcff */
[----:B------:R-:W-:-:S04]  /*4160*/  LOP3.LUT R80, R80, 0xfffffff7, RZ, 0xc0, !PT ;  /* 0xfffffff750507812 */ /* 0x000fc800078ec0ff */
[----:B------:R-:W-:Y:S02]  /*4170*/  @P5 LOP3.LUT R80, R80, 0x8, RZ, 0xfc, !PT ;  /* 0x0000000850505812 */ /* 0x000fe400078efcff */
[----:B------:R-:W-:Y:S02]  /*4180*/  @!P2 IADD3 R0, R85, R0, RZ ;  /* 0x000000005500a210 */ /* 0x000fe40007ffe0ff */
[----:B------:R-:W-:-:S04]  /*4190*/  LOP3.LUT R80, R80, 0xfffffffb, RZ, 0xc0, !PT ;  /* 0xfffffffb50507812 */ /* 0x000fc800078ec0ff */
[----:B------:R-:W-:Y:S02]  /*41a0*/  @P4 LOP3.LUT R80, R80, 0x4, RZ, 0xfc, !PT ;  /* 0x0000000450504812 */ /* 0x000fe400078efcff */
[----:B0-----:R-:W-:-:S04]  /*41b0*/  @!P2 LEA R22, P1, R84, R22, 0x1 ;  /* 0x000000165416a211 */ /* 0x001fc800078208ff */
[----:B------:R-:W-:Y:S02]  /*41c0*/  @!P2 LEA.HI.X R23, R84, R23, R0, 0x1, P1 ;  /* 0x000000175417a211 */ /* 0x000fe400008f0c00 */
[----:B------:R-:W-:Y:S02]  /*41d0*/  LOP3.LUT P1, RZ, R81, 0x10000, RZ, 0xc0, !PT ;  /* 0x0001000051ff7812 */ /* 0x000fe4000782c0ff */
[----:B------:R-:W-:Y:S01]  /*41e0*/  LOP3.LUT R80, R80, 0xfffffffd, RZ, 0xc0, !PT ;  /* 0xfffffffd50507812 */ /* 0x000fe200078ec0ff */
[----:B------:R-:W-:Y:S01]  /*41f0*/  IMAD.MOV.U32 R0, RZ, RZ, RZ ;  /* 0x000000ffff007224 */ /* 0x000fe200078e00ff */
[----:B------:R-:W-:Y:S02]  /*4200*/  IADD3 R4, R78, 0x1d0, RZ ;  /* 0x000001d04e047810 */ /* 0x000fe40007ffe0ff */
[----:B------:R-:W-:Y:S02]  /*4210*/  @P3 LOP3.LUT R80, R80, 0x2, RZ, 0xfc, !PT ;  /* 0x0000000250503812 */ /* 0x000fe400078efcff */
[----:B------:R-:W-:-:S02]  /*4220*/  SHF.R.S32.HI R7, RZ, 0x1f, R4 ;  /* 0x0000001fff077819 */ /* 0x000fc40000011404 */
[----:B------:R-:W-:-:S03]  /*4230*/  LOP3.LUT R80, R80, 0xfffffffe, RZ, 0xc0, !PT ;  /* 0xfffffffe50507812 */ /* 0x000fc600078ec0ff */
[----:B------:R0:W4:Y:S01]  /*4240*/  @!P1 LDG.E R0, desc[UR12][R8.64] ;  /* 0x0000000c08009981 */ /* 0x000122000c1e1900 */
[----:B------:R-:W-:Y:S02]  /*4250*/  ISETP.GE.U32.AND P1, PT, R4, UR6, PT ;  /* 0x0000000604007c0c */ /* 0x000fe4000bf26070 */
[----:B------:R-:W-:Y:S02]  /*4260*/  @P2 LOP3.LUT R80, R80, 0x1, RZ, 0xfc, !PT ;  /* 0x0000000150502812 */ /* 0x000fe400078efcff */
[----:B------:R-:W-:Y:S02]  /*4270*/  LOP3.LUT P2, RZ, R79, 0x200000, RZ, 0xc0, !PT ;  /* 0x002000004fff7812 */ /* 0x000fe4000784c0ff */
[----:B------:R-:W-:Y:S01]  /*4280*/  ISETP.GE.OR.EX P1, PT, R7, UR7, P0, P1 ;  /* 0x0000000707007c0c */ /* 0x000fe20008726710 */
[----:B0-----:R-:W-:-:S10]  /*4290*/  IMAD.MOV.U32 R8, RZ, RZ, RZ ;  /* 0x000000ffff087224 */ /* 0x001fd400078e00ff */
[----:B------:R0:W4:Y:S02]  /*42a0*/  @!P2 LDG.E R8, desc[UR12][R14.64] ;  /* 0x0000000c0e08a981 */ /* 0x000124000c1e1900 */
        /* <DEDUP_REMOVED lines=9> */
[----:B------:R-:W-:Y:S02]  /*4340*/  IADD3 R9, R78, 0x1d8, RZ ;  /* 0x000001d84e097810 */ /* 0x000fe40007ffe0ff */
[----:B0-----:R-:W-:-:S04]  /*4350*/  @!P1 LEA R14, P2, R84, R14, 0x1 ;  /* 0x0000000e540e9211 */ /* 0x001fc800078408ff */
[----:B------:R-:W-:Y:S02]  /*4360*/  @!P1 LEA.HI.X R15, R84, R15, R4, 0x1, P2 ;  /* 0x0000000f540f9211 */ /* 0x000fe400010f0c04 */
[----:B------:R-:W-:Y:S02]  /*4370*/  LOP3.LUT P2, RZ, R81, 0x4000, RZ, 0xc0, !PT ;  /* 0x0000400051ff7812 */ /* 0x000fe4000784c0ff */
[----:B------:R-:W-:-:S11]  /*4380*/  SHF.R.S32.HI R84, RZ, 0x1f, R9 ;  /* 0x0000001fff547819 */ /* 0x000fd60000011409 */
[----:B------:R0:W4:Y:S01]  /*4390*/  @!P2 LDG.E R7, desc[UR12][R16.64] ;  /* 0x0000000c1007a981 */ /* 0x000122000c1e1900 */
[----:B------:R-:W-:-:S04]  /*43a0*/  ISETP.GE.U32.AND P2, PT, R9, UR6, PT ;  /* 0x0000000609007c0c */ /* 0x000fc8000bf46070 */
[----:B------:R-:W-:Y:S02]  /*43b0*/  ISETP.GE.OR.EX P2, PT, R84, UR7, P0, P2 ;  /* 0x0000000754007c0c */ /* 0x000fe40008746720 */
[----:B------:R-:W-:-:S11]  /*43c0*/  LOP3.LUT P3, RZ, R79, 0x400000, RZ, 0xc0, !PT ;  /* 0x004000004fff7812 */ /* 0x000fd6000786c0ff */
[----:B0-----:R-:W0:Y:S01]  /*43d0*/  @!P2 LDC.64 R16, c[0x0][0x270] ;  /* 0x00009c00ff10ab82 */ /* 0x001e220000000a00 */
[----:B------:R-:W-:-:S06]  /*43e0*/  IMAD.MOV.U32 R4, RZ, RZ, RZ ;  /* 0x000000ffff047224 */ /* 0x000fcc00078e00ff */
[----:B------:R1:W4:Y:S02]  /*43f0*/  @!P3 LDG.E R4, desc[UR12][R2.64] ;  /* 0x0000000c0204b981 */ /* 0x000324000c1e1900 */
[----:B-1----:R-:W-:Y:S02]  /*4400*/  @!P2 IMAD.MOV.U32 R2, RZ, RZ, R10 ;  /* 0x000000ffff02a224 */ /* 0x002fe400078e000a */
[----:B------:R-:W-:Y:S02]  /*4410*/  @!P2 IMAD.MOV.U32 R3, RZ, RZ, R13 ;  /* 0x000000ffff03a224 */ /* 0x000fe400078e000d */
[-C--:B0-----:R-:W-:Y:S02]  /*4420*/  @!P2 IMAD R84, R84, R16.reuse, RZ ;  /* 0x000000105454a224 */ /* 0x081fe400078e02ff */
[----:B------:R-:W-:-:S04]  /*4430*/  @!P2 IMAD.WIDE.U32 R2, R9, R16, R2 ;  /* 0x000000100902a225 */ /* 0x000fc800078e0002 */
[----:B------:R-:W-:Y:S02]  /*4440*/  @!P2 IMAD R84, R9, R17, R84 ;  /* 0x000000110954a224 */ /* 0x000fe400078e0254 */
[----:B------:R-:W0:Y:S01]  /*4450*/  @!P2 LDC.64 R16, c[0x0][0x220] ;  /* 0x00008800ff10ab82 */ /* 0x000e220000000a00 */
[----:B------:R-:W-:Y:S02]  /*4460*/  VIADD R9, R78, 0x1e0 ;  /* 0x000001e04e097836 */ /* 0x000fe40000000000 */
[----:B------:R-:W-:-:S03]  /*4470*/  @!P2 IADD3 R3, R3, R84, RZ ;  /* 0x000000540303a210 */ /* 0x000fc60007ffe0ff */
[----:B------:R-:W-:Y:S02]  /*4480*/  SHF.R.S32.HI R84, RZ, 0x1f, R9 ;  /* 0x0000001fff547819 */ /* 0x000fe40000011409 */
[----:B------:R-:W-:Y:S02]  /*4490*/  LOP3.LUT P4, RZ, R79, 0x800000, RZ, 0xc0, !PT ;  /* 0x008000004fff7812 */ /* 0x000fe4000788c0ff */
[----:B0-----:R-:W-:-:S04]  /*44a0*/  @!P2 LEA R16, P3, R2, R16, 0x1 ;  /* 0x000000100210a211 */ /* 0x001fc800078608ff */
[----:B------:R-:W-:Y:S02]  /*44b0*/  @!P2 LEA.HI.X R17, R2, R17, R3, 0x1, P3 ;  /* 0x000000110211a211 */ /* 0x000fe400018f0c03 */
[----:B------:R-:W-:-:S04]  /*44c0*/  ISETP.GE.U32.AND P3, PT, R9, UR6, PT ;  /* 0x0000000609007c0c */ /* 0x000fc8000bf66070 */
[----:B------:R-:W-:Y:S02]  /*44d0*/  ISETP.GE.OR.EX P3, PT, R84, UR7, P0, P3 ;  /* 0x0000000754007c0c */ /* 0x000fe40008766730 */
[----:B------:R-:W-:Y:S02]  /*44e0*/  CS2R R2, SRZ ;  /* 0x0000000000027805 */ /* 0x000fe4000001ff00 */
[----:B------:R-:W-:Y:S01]  /*44f0*/  LOP3.LUT R81, R81, 0x7fffffff, RZ, 0xc0, !PT ;  /* 0x7fffffff51517812 */ /* 0x000fe200078ec0ff */
[----:B------:R0:W-:Y:S04]  /*4500*/  STL.64 [R1+0x198], R34 ;  /* 0x0001982201007387 */ /* 0x0001e80000100a00 */
[----:B------:R1:W4:Y:S01]  /*4510*/  @!P4 LDG.E R3, desc[UR12][R26.64] ;  /* 0x0000000c1a03c981 */ /* 0x000322000c1e1900 */
[----:B------:R-:W-:-:S03]  /*4520*/  @P1 LOP3.LUT R81, R81, 0x80000000, RZ, 0xfc, !PT ;  /* 0x8000000051511812 */ /* 0x000fc600078efcff */
[----:B0-----:R-:W3:Y:S01]  /*4530*/  LDL.LU.64 R34, [R1+0x110] ;  /* 0x0001100001227983 */ /* 0x001ee20000300a00 */
[----:B-1----:R-:W0:Y:S01]  /*4540*/  @!P3 LDC.64 R26, c[0x0][0x270] ;  /* 0x00009c00ff1abb82 */ /* 0x002e220000000a00 */
[----:B------:R-:W-:-:S13]  /*4550*/  LOP3.LUT P1, RZ, R81, 0x1000, RZ, 0xc0, !PT ;  /* 0x0000100051ff7812 */ /* 0x000fda000782c0ff */
[----:B------:R1:W4:Y:S02]  /*4560*/  @!P1 LDG.E R2, desc[UR12][R76.64] ;  /* 0x0000000c4c029981 */ /* 0x000324000c1e1900 */
[----:B-1----:R-:W-:Y:S01]  /*4570*/  @!P3 MOV R77, R13 ;  /* 0x0000000d004db202 */ /* 0x002fe20000000f00 */
[----:B------:R-:W-:Y:S02]  /*4580*/  @!P3 IMAD.MOV.U32 R76, RZ, RZ, R10 ;  /* 0x000000ffff4cb224 */ /* 0x000fe400078e000a */
[-C--:B0-----:R-:W-:Y:S02]  /*4590*/  @!P3 IMAD R84, R84, R26.reuse, RZ ;  /* 0x0000001a5454b224 */ /* 0x081fe400078e02ff */
[----:B------:R-:W-:-:S04]  /*45a0*/  @!P3 IMAD.WIDE.U32 R76, R9, R26, R76 ;  /* 0x0000001a094cb225 */ /* 0x000fc800078e004c */
[----:B------:R-:W-:Y:S02]  /*45b0*/  @!P3 IMAD R9, R9, R27, R84 ;  /* 0x0000001b0909b224 */ /* 0x000fe400078e0254 */
[----:B------:R-:W0:Y:S01]  /*45c0*/  @!P3 LDC.64 R26, c[0x0][0x220] ;  /* 0x00008800ff1abb82 */ /* 0x000e220000000a00 */
[----:B------:R-:W-:Y:S01]  /*45d0*/  LOP3.LUT R81, R81, 0xdfffffff, RZ, 0xc0, !PT ;  /* 0xdfffffff51517812 */ /* 0x000fe200078ec0ff */
[----:B------:R-:W-:Y:S02]  /*45e0*/  @!P3 IMAD.IADD R9, R77, 0x1, R9 ;  /* 0x000000014d09b824 */ /* 0x000fe400078e0209 */
[----:B------:R-:W-:Y:S01]  /*45f0*/  VIADD R77, R78, 0x1e8 ;  /* 0x000001e84e4d7836 */ /* 0x000fe20000000000 */
[----:B------:R-:W-:-:S04]  /*4600*/  @P2 LOP3.LUT R81, R81, 0x20000000, RZ, 0xfc, !PT ;  /* 0x2000000051512812 */ /* 0x000fc800078efcff */
[----:B------:R-:W-:Y:S02]  /*4610*/  SHF.R.S32.HI R84, RZ, 0x1f, R77 ;  /* 0x0000001fff547819 */ /* 0x000fe4000001144d */
[----:B------:R-:W-:Y:S02]  /*4620*/  LOP3.LUT P2, RZ, R81, 0x200, RZ, 0xc0, !PT ;  /* 0x0000020051ff7812 */ /* 0x000fe4000784c0ff */
[----:B0-----:R-:W-:-:S04]  /*4630*/  @!P3 LEA R26, P4, R76, R26, 0x1 ;  /* 0x0000001a4c1ab211 */ /* 0x001fc800078808ff */
[----:B------:R-:W-:Y:S02]  /*4640*/  @!P3 LEA.HI.X R27, R76, R27, R9, 0x1, P4 ;  /* 0x0000001b4c1bb211 */ /* 0x000fe400020f0c09 */
[----:B------:R-:W-:Y:S01]  /*4650*/  ISETP.GE.U32.AND P4, PT, R77, UR6, PT ;  /* 0x000000064d007c0c */ /* 0x000fe2000bf86070 */
[----:B------:R-:W-:-:S03]  /*4660*/  HFMA2.MMA R76, -RZ, RZ, 0, 0 ;  /* 0x00000000ff4c7435 */ /* 0x000fc600000001ff */
[----:B------:R-:W-:-:S07]  /*4670*/  ISETP.GE.OR.EX P4, PT, R84, UR7, P0, P4 ;  /* 0x0000000754007c0c */ /* 0x000fce0008786740 */
[----:B------:R0:W4:Y:S01]  /*4680*/  @!P2 LDG.E R76, desc[UR12][R74.64] ;  /* 0x0000000c4a4ca981 */ /* 0x000122000c1e1900 */
[----:B------:R-:W-:-:S05]  /*4690*/  LOP3.LUT P5, RZ, R79, 0x1000000, RZ, 0xc0, !PT ;  /* 0x010000004fff7812 */ /* 0x000fca00078ac0ff */
[----:B0-----:R-:W0:Y:S01]  /*46a0*/  @!P4 LDC.64 R74, c[0x0][0x270] ;  /* 0x00009c00ff4acb82 */ /* 0x001e220000000a00 */
[----:B------:R-:W-:-:S07]  /*46b0*/  IMAD.MOV.U32 R9, RZ, RZ, RZ ;  /* 0x000000ffff097224 */ /* 0x000fce00078e00ff */
[----:B------:R1:W4:Y:S02]  /*46c0*/  @!P5 LDG.E R9, desc[UR12][R72.64] ;  /* 0x0000000c4809d981 */ /* 0x000324000c1e1900 */
[----:B-1----:R-:W-:Y:S01]  /*46d0*/  @!P4 MOV R73, R13 ;  /* 0x0000000d0049c202 */ /* 0x002fe20000000f00 */
[----:B------:R-:W-:Y:S02]  /*46e0*/  @!P4 IMAD.MOV.U32 R72, RZ, RZ, R10 ;  /* 0x000000ffff48c224 */ /* 0x000fe400078e000a */
[-C--:B0-----:R-:W-:Y:S02]  /*46f0*/  @!P4 IMAD R84, R84, R74.reuse, RZ ;  /* 0x0000004a5454c224 */ /* 0x081fe400078e02ff */
[----:B------:R-:W-:-:S04]  /*4700*/  @!P4 IMAD.WIDE.U32 R72, R77, R74, R72 ;  /* 0x0000004a4d48c225 */ /* 0x000fc800078e0048 */
[----:B------:R-:W-:Y:S02]  /*4710*/  @!P4 IMAD R84, R77, R75, R84 ;  /* 0x0000004b4d54c224 */ /* 0x000fe400078e0254 */
[----:B------:R-:W0:Y:S01]  /*4720*/  @!P4 LDC.64 R74, c[0x0][0x220] ;  /* 0x00008800ff4acb82 */ /* 0x000e220000000a00 */
[----:B------:R-:W-:-:S04]  /*4730*/  LOP3.LUT R81, R81, 0xf7ffffff, RZ, 0xc0, !PT ;  /* 0xf7ffffff51517812 */ /* 0x000fc800078ec0ff */
[----:B------:R-:W-:-:S04]  /*4740*/  @P3 LOP3.LUT R81, R81, 0x8000000, RZ, 0xfc, !PT ;  /* 0x0800000051513812 */ /* 0x000fc800078efcff */
[----:B------:R-:W-:Y:S01]  /*4750*/  LOP3.LUT P3, RZ, R81, 0x2, RZ, 0xc0, !PT ;  /* 0x0000000251ff7812 */ /* 0x000fe2000786c0ff */
[----:B------:R-:W-:Y:S02]  /*4760*/  @!P4 IMAD.IADD R73, R73, 0x1, R84 ;  /* 0x000000014949c824 */ /* 0x000fe400078e0254 */
[----:B------:R-:W-:Y:S01]  /*4770*/  VIADD R77, R78, 0x1f0 ;  /* 0x000001f04e4d7836 */ /* 0x000fe20000000000 */
[C---:B------:R-:W-:Y:S02]  /*4780*/  LOP3.LUT P6, RZ, R79.reuse, 0x2000000, RZ, 0xc0, !PT ;  /* 0x020000004fff7812 */ /* 0x040fe400078cc0ff */
[----:B------:R-:W-:Y:S02]  /*4790*/  LOP3.LUT R79, R79, 0xffefffff, RZ, 0xc0, !PT ;  /* 0xffefffff4f4f7812 */ /* 0x000fe400078ec0ff */
[----:B------:R-:W-:Y:S02]  /*47a0*/  SHF.R.S32.HI R84, RZ, 0x1f, R77 ;  /* 0x0000001fff547819 */ /* 0x000fe4000001144d */
[----:B0-----:R-:W-:-:S04]  /*47b0*/  @!P4 LEA R74, P5, R72, R74, 0x1 ;  /* 0x0000004a484ac211 */ /* 0x001fc800078a08ff */
[----:B------:R-:W-:Y:S02]  /*47c0*/  @!P4 LEA.HI.X R75, R72, R75, R73, 0x1, P5 ;  /* 0x0000004b484bc211 */ /* 0x000fe400028f0c49 */
[----:B------:R-:W-:Y:S02]  /*47d0*/  ISETP.GE.U32.AND P5, PT, R77, UR6, PT ;  /* 0x000000064d007c0c */ /* 0x000fe4000bfa6070 */
[----:B------:R-:W-:Y:S02]  /*47e0*/  @P3 LOP3.LUT R79, R79, 0x100000, RZ, 0xfc, !PT ;  /* 0x001000004f4f3812 */ /* 0x000fe400078efcff */
[----:B------:R-:W-:Y:S02]  /*47f0*/  LOP3.LUT P3, RZ, R81, 0x100, RZ, 0xc0, !PT ;  /* 0x0000010051ff7812 */ /* 0x000fe4000786c0ff */
[----:B------:R-:W-:Y:S02]  /*4800*/  ISETP.GE.OR.EX P5, PT, R84, UR7, P0, P5 ;  /* 0x0000000754007c0c */ /* 0x000fe400087a6750 */
[----:B------:R-:W-:-:S06]  /*4810*/  CS2R R72, SRZ ;  /* 0x0000000000487805 */ /* 0x000fcc000001ff00 */
[----:B------:R-:W4:Y:S04]  /*4820*/  @!P6 LDG.E R73, desc[UR12][R42.64] ;  /* 0x0000000c2a49e981 */ /* 0x000f28000c1e1900 */
[----:B------:R0:W4:Y:S02]  /*4830*/  @!P3 LDG.E R72, desc[UR12][R46.64] ;  /* 0x0000000c2e48b981 */ /* 0x000124000c1e1900 */
[----:B0-----:R-:W0:Y:S01]  /*4840*/  @!P5 LDC.64 R46, c[0x0][0x270] ;  /* 0x00009c00ff2edb82 */ /* 0x001e220000000a00 */
[----:B------:R-:W-:Y:S01]  /*4850*/  @!P5 MOV R42, R10 ;  /* 0x0000000a002ad202 */ /* 0x000fe20000000f00 */
[----:B------:R-:W-:Y:S02]  /*4860*/  @!P5 IMAD.MOV.U32 R43, RZ, RZ, R13 ;  /* 0x000000ffff2bd224 */ /* 0x000fe400078e000d */
[----:B0-----:R-:W-:-:S02]  /*4870*/  @!P5 IMAD R84, R84, R46, RZ ;  /* 0x0000002e5454d224 */ /* 0x001fc400078e02ff */
[----:B------:R-:W-:-:S04]  /*4880*/  @!P5 IMAD.WIDE.U32 R42, R77, R46, R42 ;  /* 0x0000002e4d2ad225 */ /* 0x000fc800078e002a */
[----:B------:R-:W-:Y:S02]  /*4890*/  @!P5 IMAD R84, R77, R47, R84 ;  /* 0x0000002f4d54d224 */ /* 0x000fe400078e0254 */
[----:B------:R-:W0:Y:S01]  /*48a0*/  @!P5 LDC.64 R46, c[0x0][0x220] ;  /* 0x00008800ff2edb82 */ /* 0x000e220000000a00 */
[----:B------:R-:W-:Y:S01]  /*48b0*/  LOP3.LUT P1, RZ, R81, 0x40, RZ, 0xc0, !PT ;  /* 0x0000004051ff7812 */ /* 0x000fe2000782c0ff */
[----:B------:R-:W-:Y:S01]  /*48c0*/  @!P5 IMAD.IADD R43, R43, 0x1, R84 ;  /* 0x000000012b2bd824 */ /* 0x000fe200078e0254 */
[----:B------:R-:W-:Y:S02]  /*48d0*/  LOP3.LUT R81, R81, 0xefffffff, RZ, 0xc0, !PT ;  /* 0xefffffff51517812 */ /* 0x000fe400078ec0ff */
[----:B------:R-:W-:Y:S02]  /*48e0*/  IADD3 R77, R78, 0x1f8, RZ ;  /* 0x000001f84e4d7810 */ /* 0x000fe40007ffe0ff */
[----:B------:R-:W-:Y:S02]  /*48f0*/  @P4 LOP3.LUT R81, R81, 0x10000000, RZ, 0xfc, !PT ;  /* 0x1000000051514812 */ /* 0x000fe400078efcff */
[----:B------:R-:W-:-:S02]  /*4900*/  SHF.R.S32.HI R84, RZ, 0x1f, R77 ;  /* 0x0000001fff547819 */ /* 0x000fc4000001144d */
[----:B------:R-:W-:Y:S02]  /*4910*/  LOP3.LUT P4, RZ, R81, 0x20, RZ, 0xc0, !PT ;  /* 0x0000002051ff7812 */ /* 0x000fe4000788c0ff */
[----:B0-----:R-:W-:-:S04]  /*4920*/  @!P5 LEA R46, P6, R42, R46, 0x1 ;  /* 0x0000002e2a2ed211 */ /* 0x001fc800078c08ff */
[----:B------:R-:W-:Y:S02]  /*4930*/  @!P5 LEA.HI.X R47, R42, R47, R43, 0x1, P6 ;  /* 0x0000002f2a2fd211 */ /* 0x000fe400030f0c2b */
[----:B------:R-:W-:-:S04]  /*4940*/  ISETP.GE.U32.AND P6, PT, R77, UR6, PT ;  /* 0x000000064d007c0c */ /* 0x000fc8000bfc6070 */
[----:B------:R-:W-:Y:S02]  /*4950*/  ISETP.GE.OR.EX P6, PT, R84, UR7, P0, P6 ;  /* 0x0000000754007c0c */ /* 0x000fe400087c6760 */
[----:B------:R-:W-:-:S06]  /*4960*/  CS2R R42, SRZ ;  /* 0x00000000002a7805 */ /* 0x000fcc000001ff00 */
[----:B------:R0:W4:Y:S04]  /*4970*/  @!P4 LDG.E R43, desc[UR12][R40.64] ;  /* 0x0000000c282bc981 */ /* 0x000128000c1e1900 */
[----:B------:R1:W4:Y:S01]  /*4980*/  @!P1 LDG.E R42, desc[UR12][R24.64] ;  /* 0x0000000c182a9981 */ /* 0x000322000c1e1900 */
[----:B0-----:R-:W0:Y:S01]  /*4990*/  @!P6 LDC.64 R40, c[0x0][0x270] ;  /* 0x00009c00ff28eb82 */ /* 0x001e220000000a00 */
[----:B-1----:R-:W-:Y:S02]  /*49a0*/  @!P6 IMAD.MOV.U32 R24, RZ, RZ, R10 ;  /* 0x000000ffff18e224 */ /* 0x002fe400078e000a */
[----:B------:R-:W-:Y:S01]  /*49b0*/  @!P6 IMAD.MOV.U32 R25, RZ, RZ, R13 ;  /* 0x000000ffff19e224 */ /* 0x000fe200078e000d */
[----:B------:R-:W-:Y:S01]  /*49c0*/  LOP3.LUT R79, R79, 0xffffbfff, RZ, 0xc0, !PT ;  /* 0xffffbfff4f4f7812 */ /* 0x000fe200078ec0ff */
[----:B0-----:R-:W-:-:S02]  /*49d0*/  @!P6 IMAD R84, R84, R40, RZ ;  /* 0x000000285454e224 */ /* 0x001fc400078e02ff */
[----:B------:R-:W-:-:S04]  /*49e0*/  @!P6 IMAD.WIDE.U32 R24, R77, R40, R24 ;  /* 0x000000284d18e225 */ /* 0x000fc800078e0018 */
[----:B------:R-:W-:Y:S02]  /*49f0*/  @!P6 IMAD R84, R77, R41, R84 ;  /* 0x000000294d54e224 */ /* 0x000fe400078e0254 */
[----:B------:R-:W0:Y:S01]  /*4a00*/  @!P6 LDC.64 R40, c[0x0][0x220] ;  /* 0x00008800ff28eb82 */ /* 0x000e220000000a00 */
[----:B------:R-:W-:-:S04]  /*4a10*/  @P2 LOP3.LUT R79, R79, 0x4000, RZ, 0xfc, !PT ;  /* 0x000040004f4f2812 */ /* 0x000fc800078efcff */
[----:B------:R-:W-:-:S04]  /*4a20*/  LOP3.LUT R79, R79, 0xffffdfff, RZ, 0xc0, !PT ;  /* 0xffffdfff4f4f7812 */ /* 0x000fc800078ec0ff */
[----:B------:R-:W-:-:S04]  /*4a30*/  @P4 LOP3.LUT R79, R79, 0x2000, RZ, 0xfc, !PT ;  /* 0x000020004f4f4812 */ /* 0x000fc800078efcff */
[----:B------:R-:W-:Y:S02]  /*4a40*/  LOP3.LUT R79, R79, 0xfffffffe, RZ, 0xc0, !PT ;  /* 0xfffffffe4f4f7812 */ /* 0x000fe400078ec0ff */
[----:B------:R-:W-:Y:S02]  /*4a50*/  @!P6 IADD3 R84, R25, R84, RZ ;  /* 0x000000541954e210 */ /* 0x000fe40007ffe0ff */
[----:B------:R-:W-:Y:S02]  /*4a60*/  @P0 LOP3.LUT R79, R79, 0x1, RZ, 0xfc, !PT ;  /* 0x000000014f4f0812 */ /* 0x000fe400078efcff */
[----:B------:R-:W-:Y:S02]  /*4a70*/  LOP3.LUT R81, R81, 0xbfffffff, RZ, 0xc0, !PT ;  /* 0xbfffffff51517812 */ /* 0x000fe400078ec0ff */
[----:B0-----:R-:W-:-:S04]  /*4a80*/  @!P6 LEA R12, P3, R24, R40, 0x1 ;  /* 0x00000028180ce211 */ /* 0x001fc800078608ff */
[----:B------:R-:W-:Y:S02]  /*4a90*/  @!P6 LEA.HI.X R13, R24, R41, R84, 0x1, P3 ;  /* 0x00000029180de211 */ /* 0x000fe400018f0c54 */
[C---:B------:R-:W-:Y:S02]  /*4aa0*/  LOP3.LUT P3, RZ, R79.reuse, 0x100000, RZ, 0xc0, !PT ;  /* 0x001000004fff7812 */ /* 0x040fe4000786c0ff */
[----:B------:R-:W-:Y:S02]  /*4ab0*/  LOP3.LUT R79, R79, 0xfffffffd, RZ, 0xc0, !PT ;  /* 0xfffffffd4f4f7812 */ /* 0x000fe400078ec0ff */
[----:B------:R-:W-:Y:S02]  /*4ac0*/  @P5 LOP3.LUT R81, R81, 0x40000000, RZ, 0xfc, !PT ;  /* 0x4000000051515812 */ /* 0x000fe400078efcff */
[----:B------:R-:W-:Y:S02]  /*4ad0*/  @P6 LOP3.LUT R79, R79, 0x2, RZ, 0xfc, !PT ;  /* 0x000000024f4f6812 */ /* 0x000fe400078efcff */
[----:B------:R-:W-:-:S02]  /*4ae0*/  LOP3.LUT P6, RZ, R81, 0x10, RZ, 0xc0, !PT ;  /* 0x0000001051ff7812 */ /* 0x000fc400078cc0ff */
[----:B------:R-:W-:-:S11]  /*4af0*/  CS2R R24, SRZ ;  /* 0x0000000000187805 */ /* 0x000fd6000001ff00 */
[----:B---3--:R-:W3:Y:S04]  /*4b00*/  @!P6 LDG.E R24, desc[UR12][R34.64] ;  /* 0x0000000c2218e981 */ /* 0x008ee8000c1e1900 */
[----:B------:R-:W3:Y:S01]  /*4b10*/  LDL.LU.64 R34, [R1+0x130] ;  /* 0x0001300001227983 */ /* 0x000ee20000300a00 */
[C---:B------:R-:W-:Y:S02]  /*4b20*/  LOP3.LUT P5, RZ, R81.reuse, 0x4, RZ, 0xc0, !PT ;  /* 0x0000000451ff7812 */ /* 0x040fe400078ac0ff */
[----:B------:R-:W-:Y:S02]  /*4b30*/  CS2R R40, SRZ ;  /* 0x0000000000287805 */ /* 0x000fe4000001ff00 */
[----:B------:R-:W-:Y:S02]  /*4b40*/  LOP3.LUT P4, RZ, R81, 0x8, RZ, 0xc0, !PT ;  /* 0x0000000851ff7812 */ /* 0x000fe4000788c0ff */
[----:B------:R-:W-:-:S02]  /*4b50*/  LOP3.LUT R79, R79, 0xffff7fff, RZ, 0xc0, !PT ;  /* 0xffff7fff4f4f7812 */ /* 0x000fc400078ec0ff */
[----:B------:R-:W-:-:S05]  /*4b60*/  LOP3.LUT P1, RZ, R81, 0x1, RZ, 0xc0, !PT ;  /* 0x0000000151ff7812 */ /* 0x000fca000782c0ff */
[----:B------:R0:W3:Y:S01]  /*4b70*/  @!P5 LDG.E R40, desc[UR12][R32.64] ;  /* 0x0000000c2028d981 */ /* 0x0000e2000c1e1900 */
[----:B------:R-:W-:Y:S02]  /*4b80*/  @P3 LOP3.LUT R79, R79, 0x8000, RZ, 0xfc, !PT ;  /* 0x000080004f4f3812 */ /* 0x000fe400078efcff */
[----:B------:R-:W-:Y:S01]  /*4b90*/  LOP3.LUT P0, RZ, R81, 0x2000000, RZ, 0xc0, !PT ;  /* 0x0200000051ff7812 */ /* 0x000fe2000780c0ff */
[----:B------:R-:W3:Y:S01]  /*4ba0*/  @!P4 LDG.E R25, desc[UR12][R88.64] ;  /* 0x0000000c5819c981 */ /* 0x000ee2000c1e1900 */
[----:B0-----:R-:W-:-:S06]  /*4bb0*/  CS2R R32, SRZ ;  /* 0x0000000000207805 */ /* 0x001fcc000001ff00 */
[----:B------:R-:W3:Y:S01]  /*4bc0*/  @!P3 LDG.E R32, desc[UR12][R70.64] ;  /* 0x0000000c4620b981 */ /* 0x000ee2000c1e1900 */
[C---:B------:R-:W-:Y:S02]  /*4bd0*/  LOP3.LUT P3, RZ, R81.reuse, 0x800000, RZ, 0xc0, !PT ;  /* 0x0080000051ff7812 */ /* 0x040fe4000786c0ff */
[----:B------:R-:W-:Y:S01]  /*4be0*/  LOP3.LUT P6, RZ, R80, 0x80000000, RZ, 0xc0, !PT ;  /* 0x8000000050ff7812 */ /* 0x000fe200078cc0ff */
[----:B------:R0:W3:Y:S01]  /*4bf0*/  @!P1 LDG.E R33, desc[UR12][R66.64] ;  /* 0x0000000c42219981 */ /* 0x0000e2000c1e1900 */
[----:B------:R-:W-:Y:S02]  /*4c00*/  LOP3.LUT P4, RZ, R81, 0x400000, RZ, 0xc0, !PT ;  /* 0x0040000051ff7812 */ /* 0x000fe4000788c0ff */
[----:B------:R-:W-:Y:S02]  /*4c10*/  PRMT R85, RZ, 0x7610, R85 ;  /* 0x00007610ff557816 */ /* 0x000fe40000000055 */
[----:B------:R-:W-:Y:S02]  /*4c20*/  PRMT R77, RZ, 0x7610, R77 ;  /* 0x00007610ff4d7816 */ /* 0x000fe4000000004d */
[----:B------:R-:W-:-:S02]  /*4c30*/  @!P0 SHF.R.U32.HI R77, RZ, 0x10, R92 ;  /* 0x00000010ff4d8819 */ /* 0x000fc4000001165c */
[----:B------:R-:W-:Y:S02]  /*4c40*/  @!P0 PRMT R85, R92, 0x7610, R85 ;  /* 0x000076105c558816 */ /* 0x000fe40000000055 */
[----:B0-----:R-:W-:Y:S01]  /*4c50*/  PRMT R67, RZ, 0x7610, R67 ;  /* 0x00007610ff437816 */ /* 0x001fe20000000043 */
[----:B------:R0:W3:Y:S01]  /*4c60*/  @!P6 LDG.E R41, desc[UR12][R68.64] ;  /* 0x0000000c4429e981 */ /* 0x0000e2000c1e1900 */
[----:B--2---:R-:W-:Y:S02]  /*4c70*/  @!P3 SHF.R.U32.HI R67, RZ, 0x10, R90 ;  /* 0x00000010ff43b819 */ /* 0x004fe4000001165a */
[----:B------:R-:W-:Y:S02]  /*4c80*/  LOP3.LUT P0, RZ, R80, 0x10000000, RZ, 0xc0, !PT ;  /* 0x1000000050ff7812 */ /* 0x000fe4000780c0ff */
[----:B------:R-:W-:Y:S02]  /*4c90*/  PRMT R67, R67, 0x5410, RZ ;  /* 0x0000541043437816 */ /* 0x000fe400000000ff */
[----:B------:R-:W-:-:S02]  /*4ca0*/  LOP3.LUT P2, RZ, R81, 0x1000000, RZ, 0xc0, !PT ;  /* 0x0100000051ff7812 */ /* 0x000fc4000784c0ff */
[--C-:B----4-:R-:W-:Y:S02]  /*4cb0*/  @!P4 PRMT R67, R67, 0x5410, R87.reuse ;  /* 0x000054104343c816 */ /* 0x110fe40000000057 */
[----:B0-----:R-:W-:Y:S02]  /*4cc0*/  PRMT R68, RZ, 0x7610, R68 ;  /* 0x00007610ff447816 */ /* 0x001fe40000000044 */
[----:B------:R-:W-:Y:S02]  /*4cd0*/  @!P4 SHF.R.U32.HI R68, RZ, 0x10, R87 ;  /* 0x00000010ff44c819 */ /* 0x000fe40000011657 */
[C---:B------:R-:W-:Y:S02]  /*4ce0*/  LOP3.LUT P4, RZ, R80.reuse, 0x2000000, RZ, 0xc0, !PT ;  /* 0x0200000050ff7812 */ /* 0x040fe4000788c0ff */
[----:B------:R-:W-:Y:S02]  /*4cf0*/  LOP3.LUT R79, R79, 0xfff7ffff, RZ, 0xc0, !PT ;  /* 0xfff7ffff4f4f7812 */ /* 0x000fe400078ec0ff */
[----:B------:R-:W-:-:S02]  /*4d00*/  LOP3.LUT P5, RZ, R80, 0x40000000, RZ, 0xc0, !PT ;  /* 0x4000000050ff7812 */ /* 0x000fc400078ac0ff */
[----:B------:R-:W-:Y:S01]  /*4d10*/  @P0 LOP3.LUT R79, R79, 0x80000, RZ, 0xfc, !PT ;  /* 0x000800004f4f0812 */ /* 0x000fe200078efcff */
[----:B------:R-:W-:Y:S01]  /*4d20*/  IMAD.MOV.U32 R66, RZ, RZ, RZ ;  /* 0x000000ffff427224 */ /* 0x000fe200078e00ff */
[----:B------:R-:W-:Y:S02]  /*4d30*/  PRMT R77, R77, 0x5410, RZ ;  /* 0x000054104d4d7816 */ /* 0x000fe400000000ff */
[----:B------:R-:W-:Y:S02]  /*4d40*/  LOP3.LUT R79, R79, 0xfffdffff, RZ, 0xc0, !PT ;  /* 0xfffdffff4f4f7812 */ /* 0x000fe400078ec0ff */
[----:B------:R-:W-:Y:S02]  /*4d50*/  PRMT R84, RZ, 0x7610, R84 ;  /* 0x00007610ff547816 */ /* 0x000fe40000000054 */
[----:B------:R-:W-:Y:S02]  /*4d60*/  @P4 LOP3.LUT R79, R79, 0x20000, RZ, 0xfc, !PT ;  /* 0x000200004f4f4812 */ /* 0x000fe400078efcff */
[--C-:B------:R-:W-:Y:S01]  /*4d70*/  @!P2 SHF.R.U32.HI R84, RZ, 0x10, R91.reuse ;  /* 0x00000010ff54a819 */ /* 0x100fe2000001165b */
[----:B------:R0:W2:Y:S01]  /*4d80*/  @!P5 LDG.E R66, desc[UR12][R64.64] ;  /* 0x0000000c4042d981 */ /* 0x0000a2000c1e1900 */
[----:B------:R-:W-:-:S02]  /*4d90*/  @!P2 PRMT R77, R77, 0x5410, R91 ;  /* 0x000054104d4da816 */ /* 0x000fc4000000005b */
[C---:B------:R-:W-:Y:S02]  /*4da0*/  LOP3.LUT P4, RZ, R81.reuse, 0x80000, RZ, 0xc0, !PT ;  /* 0x0008000051ff7812 */ /* 0x040fe4000788c0ff */
[----:B------:R-:W-:Y:S02]  /*4db0*/  LOP3.LUT P2, RZ, R80, 0x20000000, RZ, 0xc0, !PT ;  /* 0x2000000050ff7812 */ /* 0x000fe4000784c0ff */
[----:B------:R-:W-:Y:S01]  /*4dc0*/  LOP3.LUT P0, RZ, R81, 0x200000, RZ, 0xc0, !PT ;  /* 0x0020000051ff7812 */ /* 0x000fe2000780c0ff */
[----:B0-----:R-:W-:Y:S01]  /*4dd0*/  HFMA2.MMA R64, -RZ, RZ, 0, 0 ;  /* 0x00000000ff407435 */ /* 0x001fe200000001ff */
[----:B------:R-:W-:Y:S02]  /*4de0*/  LOP3.LUT R79, R79, 0xfffbffff, RZ, 0xc0, !PT ;  /* 0xfffbffff4f4f7812 */ /* 0x000fe400078ec0ff */
[----:B------:R-:W-:-:S05]  /*4df0*/  PRMT R68, R68, 0x5410, RZ ;  /* 0x0000541044447816 */ /* 0x000fca00000000ff */
[----:B------:R-:W-:Y:S02]  /*4e00*/  @P4 LOP3.LUT R79, R79, 0x40000, RZ, 0xfc, !PT ;  /* 0x000400004f4f4812 */ /* 0x000fe400078efcff */
[----:B------:R0:W4:Y:S02]  /*4e10*/  @!P2 LDG.E R64, desc[UR12][R62.64] ;  /* 0x0000000c3e40a981 */ /* 0x000124000c1e1900 */
[--C-:B------:R-:W-:Y:S02]  /*4e20*/  @!P0 PRMT R68, R68, 0x5410, R86.reuse ;  /* 0x0000541044448816 */ /* 0x100fe40000000056 */
[----:B------:R-:W-:Y:S02]  /*4e30*/  PRMT R84, R84, 0x5410, RZ ;  /* 0x0000541054547816 */ /* 0x000fe400000000ff */
[----:B0-----:R-:W-:Y:S02]  /*4e40*/  PRMT R63, RZ, 0x7610, R63 ;  /* 0x00007610ff3f7816 */ /* 0x001fe4000000003f */
[----:B------:R-:W-:-:S02]  /*4e50*/  @!P0 SHF.R.U32.HI R63, RZ, 0x10, R86 ;  /* 0x00000010ff3f8819 */ /* 0x000fc40000011656 */
[----:B------:R-:W-:Y:S01]  /*4e60*/  LOP3.LUT P0, RZ, R79, 0x80000, RZ, 0xc0, !PT ;  /* 0x000800004fff7812 */ /* 0x000fe2000780c0ff */
[----:B------:R-:W-:Y:S01]  /*4e70*/  IMAD.MOV.U32 R62, RZ, RZ, RZ ;  /* 0x000000ffff3e7224 */ /* 0x000fe200078e00ff */
[----:B------:R-:W-:Y:S02]  /*4e80*/  @!P3 PRMT R84, R84, 0x5410, R90 ;  /* 0x000054105454b816 */ /* 0x000fe4000000005a */
[C---:B------:R-:W-:Y:S02]  /*4e90*/  LOP3.LUT P3, RZ, R80.reuse, 0x8000000, RZ, 0xc0, !PT ;  /* 0x0800000050ff7812 */ /* 0x040fe4000786c0ff */
[----:B------:R-:W-:-:S07]  /*4ea0*/  LOP3.LUT P4, RZ, R80, 0x4000000, RZ, 0xc0, !PT ;  /* 0x0400000050ff7812 */ /* 0x000fce000788c0ff */
[----:B------:R0:W4:Y:S01]  /*4eb0*/  @!P0 LDG.E R62, desc[UR12][R60.64] ;  /* 0x0000000c3c3e8981 */ /* 0x000122000c1e1900 */
[----:B------:R-:W-:Y:S02]  /*4ec0*/  LOP3.LUT P0, RZ, R80, 0x200000, RZ, 0xc0, !PT ;  /* 0x0020000050ff7812 */ /* 0x000fe4000780c0ff */
[----:B------:R-:W-:Y:S02]  /*4ed0*/  LOP3.LUT P1, RZ, R81, 0x100000, RZ, 0xc0, !PT ;  /* 0x0010000051ff7812 */ /* 0x000fe4000782c0ff */
[----:B0-----:R-:W-:Y:S02]  /*4ee0*/  MOV R60, RZ ;  /* 0x000000ff003c7202 */ /* 0x001fe40000000f00 */
[----:B------:R-:W-:-:S04]  /*4ef0*/  LOP3.LUT R79, R79, 0xfffeffff, RZ, 0xc0, !PT ;  /* 0xfffeffff4f4f7812 */ /* 0x000fc800078ec0ff */
[----:B------:R0:W4:Y:S03]  /*4f00*/  @!P3 LDG.E R60, desc[UR12][R56.64] ;  /* 0x0000000c383cb981 */ /* 0x000126000c1e1900 */
[----:B------:R-:W-:Y:S02]  /*4f10*/  @P0 LOP3.LUT R79, R79, 0x10000, RZ, 0xfc, !PT ;  /* 0x000100004f4f0812 */ /* 0x000fe400078efcff */
[----:B0-----:R-:W-:Y:S02]  /*4f20*/  CS2R R56, SRZ ;  /* 0x0000000000387805 */ /* 0x001fe4000001ff00 */
[----:B------:R-:W-:-:S04]  /*4f30*/  PRMT R61, RZ, 0x7610, R61 ;  /* 0x00007610ff3d7816 */ /* 0x000fc8000000003d */
[----:B------:R0:W4:Y:S01]  /*4f40*/  @!P4 LDG.E R56, desc[UR12][R58.64] ;  /* 0x0000000c3a38c981 */ /* 0x000122000c1e1900 */
[----:B------:R-:W-:Y:S02]  /*4f50*/  LOP3.LUT P4, RZ, R79, 0x40000, RZ, 0xc0, !PT ;  /* 0x000400004fff7812 */ /* 0x000fe4000788c0ff */
[----:B------:R-:W-:-:S04]  /*4f60*/  @!P1 SHF.R.U32.HI R61, RZ, 0x10, R83 ;  /* 0x00000010ff3d9819 */ /* 0x000fc80000011653 */
[----:B------:R-:W-:Y:S02]  /*4f70*/  PRMT R61, R61, 0x5410, RZ ;  /* 0x000054103d3d7816 */ /* 0x000fe400000000ff */
[----:B0-----:R-:W-:-:S05]  /*4f80*/  PRMT R58, RZ, 0x7610, R58 ;  /* 0x00007610ff3a7816 */ /* 0x001fca000000003a */
[--C-:B------:R-:W-:Y:S02]  /*4f90*/  @!P4 SHF.R.U32.HI R58, RZ, 0x10, R82.reuse ;  /* 0x00000010ff3ac819 */ /* 0x100fe40000011652 */
[----:B------:R-:W-:Y:S02]  /*4fa0*/  @!P4 PRMT R61, R61, 0x5410, R82 ;  /* 0x000054103d3dc816 */ /* 0x000fe40000000052 */
[C---:B------:R-:W-:Y:S02]  /*4fb0*/  LOP3.LUT P4, RZ, R79.reuse, 0x20000, RZ, 0xc0, !PT ;  /* 0x000200004fff7812 */ /* 0x040fe4000788c0ff */
[C---:B------:R-:W-:Y:S02]  /*4fc0*/  LOP3.LUT P6, RZ, R80.reuse, 0x800000, RZ, 0xc0, !PT ;  /* 0x0080000050ff7812 */ /* 0x040fe400078cc0ff */
[----:B------:R-:W-:Y:S02]  /*4fd0*/  LOP3.LUT P0, RZ, R80, 0x400000, RZ, 0xc0, !PT ;  /* 0x0040000050ff7812 */ /* 0x000fe4000780c0ff */
[----:B------:R-:W-:-:S07]  /*4fe0*/  LOP3.LUT R79, R79, 0xfffff7ff, RZ, 0xc0, !PT ;  /* 0xfffff7ff4f4f7812 */ /* 0x000fce00078ec0ff */
[----:B------:R0:W4:Y:S01]  /*4ff0*/  @!P4 LDG.E R57, desc[UR12][R52.64] ;  /* 0x0000000c3439c981 */ /* 0x000122000c1e1900 */
[----:B------:R-:W-:Y:S02]  /*5000*/  LOP3.LUT P2, RZ, R80, 0x1000000, RZ, 0xc0, !PT ;  /* 0x0100000050ff7812 */ /* 0x000fe4000784c0ff */
[----:B0-----:R-:W-:Y:S02]  /*5010*/  CS2R R52, SRZ ;  /* 0x0000000000347805 */ /* 0x001fe4000001ff00 */
[----:B------:R-:W-:-:S04]  /*5020*/  @P6 LOP3.LUT R79, R79, 0x800, RZ, 0xfc, !PT ;  /* 0x000008004f4f6812 */ /* 0x000fc800078efcff */
[----:B------:R0:W4:Y:S05]  /*5030*/  @!P6 LDG.E R53, desc[UR12][R50.64] ;  /* 0x0000000c3235e981 */ /* 0x00012a000c1e1900 */
[----:B------:R-:W4:Y:S01]  /*5040*/  @!P2 LDG.E R52, desc[UR12][R54.64] ;  /* 0x0000000c3634a981 */ /* 0x000f22000c1e1900 */
[----:B0-----:R-:W-:-:S06]  /*5050*/  IMAD.MOV.U32 R50, RZ, RZ, RZ ;  /* 0x000000ffff327224 */ /* 0x001fcc00078e00ff */
[----:B------:R0:W4:Y:S01]  /*5060*/  @!P0 LDG.E R50, desc[UR12][R44.64] ;  /* 0x0000000c2c328981 */ /* 0x000122000c1e1900 */
[----:B------:R-:W-:Y:S02]  /*5070*/  LOP3.LUT P0, RZ, R79, 0x10000, RZ, 0xc0, !PT ;  /* 0x000100004fff7812 */ /* 0x000fe4000780c0ff */
[----:B------:R-:W-:Y:S01]  /*5080*/  LOP3.LUT P2, RZ, R80, 0x100000, RZ, 0xc0, !PT ;  /* 0x0010000050ff7812 */ /* 0x000fe2000784c0ff */
[----:B0-----:R-:W-:-:S10]  /*5090*/  HFMA2.MMA R44, -RZ, RZ, 0, 0 ;  /* 0x00000000ff2c7435 */ /* 0x001fd400000001ff */
[----:B------:R0:W4:Y:S02]  /*50a0*/  @!P0 LDG.E R44, desc[UR12][R48.64] ;  /* 0x0000000c302c8981 */ /* 0x000124000c1e1900 */
[----:B0-----:R-:W-:-:S06]  /*50b0*/  IMAD.MOV.U32 R48, RZ, RZ, RZ ;  /* 0x000000ffff307224 */ /* 0x001fcc00078e00ff */
[----:B---3--:R-:W3:Y:S04]  /*50c0*/  @!P2 LDG.E R48, desc[UR12][R34.64] ;  /* 0x0000000c2230a981 */ /* 0x008ee8000c1e1900 */
[----:B------:R-:W2:Y:S01]  /*50d0*/  LDL.LU.64 R34, [R1+0x158] ;  /* 0x0001580001227983 */ /* 0x000ea20000300a00 */
[----:B------:R-:W-:Y:S02]  /*50e0*/  LOP3.LUT P2, RZ, R80, 0x40000, RZ, 0xc0, !PT ;  /* 0x0004000050ff7812 */ /* 0x000fe4000784c0ff */
[----:B------:R-:W-:Y:S02]  /*50f0*/  CS2R R54, SRZ ;  /* 0x0000000000367805 */ /* 0x000fe4000001ff00 */
[C---:B------:R-:W-:Y:S02]  /*5100*/  LOP3.LUT P3, RZ, R81.reuse, 0x10000, RZ, 0xc0, !PT ;  /* 0x0001000051ff7812 */ /* 0x040fe4000786c0ff */
[----:B------:R-:W-:-:S02]  /*5110*/  LOP3.LUT P6, RZ, R81, 0x8000, RZ, 0xc0, !PT ;  /* 0x0000800051ff7812 */ /* 0x000fc400078cc0ff */
[----:B------:R-:W-:Y:S01]  /*5120*/  PRMT R69, RZ, 0x7610, R69 ;  /* 0x00007610ff457816 */ /* 0x000fe20000000045 */
[----:B------:R0:W-:Y:S01]  /*5130*/  STL.64 [R1+0x1a8], R28 ;  /* 0x0001a81c01007387 */ /* 0x0001e20000100a00 */
[----:B------:R-:W-:-:S07]  /*5140*/  PRMT R63, R63, 0x5410, RZ ;  /* 0x000054103f3f7816 */ /* 0x000fce00000000ff */
[----:B------:R-:W-:-:S04]  /*5150*/  @!P3 SHF.R.U32.HI R69, RZ, 0x10, R0 ;  /* 0x00000010ff45b819 */ /* 0x000fc80000011600 */
[----:B------:R-:W-:Y:S01]  /*5160*/  PRMT R69, R69, 0x5410, RZ ;  /* 0x0000541045457816 */ /* 0x000fe200000000ff */
[----:B0-----:R-:W4:Y:S01]  /*5170*/  LDL.LU.64 R28, [R1+0x160] ;  /* 0x00016000011c7983 */ /* 0x001f220000300a00 */
[----:B------:R-:W-:Y:S02]  /*5180*/  @!P1 PRMT R63, R63, 0x5410, R83 ;  /* 0x000054103f3f9816 */ /* 0x000fe40000000053 */
[----:B------:R-:W-:Y:S01]  /*5190*/  PRMT R70, RZ, 0x7610, R70 ;  /* 0x00007610ff467816 */ /* 0x000fe20000000046 */
[----:B--2---:R0:W2:Y:S02]  /*51a0*/  @!P2 LDG.E R55, desc[UR12][R34.64] ;  /* 0x0000000c2237a981 */ /* 0x0040a4000c1e1900 */
[----:B0-----:R-:W-:Y:S01]  /*51b0*/  MOV R34, R36 ;  /* 0x0000002400227202 */ /* 0x001fe20000000f00 */
[----:B------:R-:W-:Y:S01]  /*51c0*/  IMAD.MOV.U32 R35, RZ, RZ, R37 ;  /* 0x000000ffff237224 */ /* 0x000fe200078e0025 */
[----:B------:R-:W-:Y:S01]  /*51d0*/  MOV R36, R38 ;  /* 0x0000002600247202 */ /* 0x000fe20000000f00 */
[----:B------:R-:W-:Y:S01]  /*51e0*/  IMAD.MOV.U32 R37, RZ, RZ, R39 ;  /* 0x000000ffff257224 */ /* 0x000fe200078e0027 */
[----:B------:R-:W-:Y:S01]  /*51f0*/  MOV R38, R30 ;  /* 0x0000001e00267202 */ /* 0x000fe20000000f00 */
[----:B------:R-:W-:-:S02]  /*5200*/  IMAD.MOV.U32 R39, RZ, RZ, R31 ;  /* 0x000000ffff277224 */ /* 0x000fc400078e001f */
[----:B------:R-:W3:Y:S01]  /*5210*/  LDL.LU.64 R30, [R1+0x148] ;  /* 0x00014800011e7983 */ /* 0x000ee20000300a00 */
[----:B------:R-:W-:Y:S02]  /*5220*/  LOP3.LUT P1, RZ, R81, 0x20000, RZ, 0xc0, !PT ;  /* 0x0002000051ff7812 */ /* 0x000fe4000782c0ff */
[--C-:B------:R-:W-:Y:S02]  /*5230*/  @!P6 SHF.R.U32.HI R70, RZ, 0x10, R8.reuse ;  /* 0x00000010ff46e819 */ /* 0x100fe40000011608 */
[----:B------:R-:W-:Y:S02]  /*5240*/  @!P6 PRMT R69, R69, 0x5410, R8 ;  /* 0x000054104545e816 */ /* 0x000fe40000000008 */
[----:B------:R-:W-:Y:S02]  /*5250*/  LOP3.LUT P6, RZ, R81, 0x400, RZ, 0xc0, !PT ;  /* 0x0000040051ff7812 */ /* 0x000fe400078cc0ff */
[----:B------:R-:W-:Y:S01]  /*5260*/  PRMT R89, RZ, 0x7610, R89 ;  /* 0x00007610ff597816 */ /* 0x000fe20000000059 */
[----:B------:R0:W-:Y:S01]  /*5270*/  STL [R1+0x20], R86 ;  /* 0x0000205601007387 */ /* 0x0001e20000100800 */
[----:B------:R-:W-:-:S03]  /*5280*/  PRMT R65, RZ, 0x7610, R65 ;  /* 0x00007610ff417816 */ /* 0x000fc60000000041 */
[----:B------:R-:W-:Y:S02]  /*5290*/  @!P1 SHF.R.U32.HI R65, RZ, 0x10, R6 ;  /* 0x00000010ff419819 */ /* 0x000fe40000011606 */
[----:B0-----:R-:W-:-:S04]  /*52a0*/  PRMT R86, RZ, 0x7610, R86 ;  /* 0x00007610ff567816 */ /* 0x001fc80000000056 */
[----:B------:R-:W-:Y:S02]  /*52b0*/  @!P6 SHF.R.U32.HI R86, RZ, 0x10, R9 ;  /* 0x00000010ff56e819 */ /* 0x000fe40000011609 */
[----:B------:R-:W-:Y:S02]  /*52c0*/  @!P6 PRMT R89, R9, 0x7610, R89 ;  /* 0x000076100959e816 */ /* 0x000fe40000000059 */
[----:B------:R-:W-:Y:S02]  /*52d0*/  LOP3.LUT P6, RZ, R80, 0x10000, RZ, 0xc0, !PT ;  /* 0x0001000050ff7812 */ /* 0x000fe400078cc0ff */
[----:B------:R-:W-:Y:S01]  /*52e0*/  PRMT R65, R65, 0x5410, RZ ;  /* 0x0000541041417816 */ /* 0x000fe200000000ff */
[----:B------:R0:W-:Y:S03]  /*52f0*/  STL [R1+0x34], R0 ;  /* 0x0000340001007387 */ /* 0x0001e60000100800 */
[----:B------:R-:W-:Y:S01]  /*5300*/  @!P3 PRMT R65, R65, 0x5410, R0 ;  /* 0x000054104141b816 */ /* 0x000fe20000000000 */
[----:B0-----:R-:W-:Y:S01]  /*5310*/  IMAD.MOV.U32 R0, RZ, RZ, RZ ;  /* 0x000000ffff007224 */ /* 0x001fe200078e00ff */
[----:B------:R-:W-:-:S02]  /*5320*/  LOP3.LUT P5, RZ, R81, 0x40000, RZ, 0xc0, !PT ;  /* 0x0004000051ff7812 */ /* 0x000fc400078ac0ff */
[----:B------:R-:W-:-:S11]  /*5330*/  PRMT R59, RZ, 0x7610, R59 ;  /* 0x00007610ff3b7816 */ /* 0x000fd6000000003b */
[----:B------:R-:W-:Y:S01]  /*5340*/  @!P5 SHF.R.U32.HI R59, RZ, 0x10, R5 ;  /* 0x00000010ff3bd819 */ /* 0x000fe20000011605 */
[----:B---3--:R0:W3:Y:S04]  /*5350*/  @!P6 LDG.E R0, desc[UR12][R30.64] ;  /* 0x0000000c1e00e981 */ /* 0x0080e8000c1e1900 */
[----:B------:R-:W0:Y:S01]  /*5360*/  LDL.LU.64 R30, [R1+0x1b8] ;  /* 0x0001b800011e7983 */ /* 0x000e220000300a00 */
[----:B------:R-:W-:-:S04]  /*5370*/  PRMT R59, R59, 0x5410, RZ ;  /* 0x000054103b3b7816 */ /* 0x000fc800000000ff */
[----:B------:R-:W-:Y:S02]  /*5380*/  @!P1 PRMT R59, R59, 0x5410, R6 ;  /* 0x000054103b3b9816 */ /* 0x000fe40000000006 */
[----:B------:R-:W-:Y:S02]  /*5390*/  LOP3.LUT P1, RZ, R80, 0x80000, RZ, 0xc0, !PT ;  /* 0x0008000050ff7812 */ /* 0x000fe4000782c0ff */
[----:B------:R-:W-:Y:S02]  /*53a0*/  LOP3.LUT P4, RZ, R81, 0x4000, RZ, 0xc0, !PT ;  /* 0x0000400051ff7812 */ /* 0x000fe4000788c0ff */
[----:B------:R-:W-:Y:S02]  /*53b0*/  PRMT R70, R70, 0x5410, RZ ;  /* 0x0000541046467816 */ /* 0x000fe400000000ff */
[----:B------:R-:W-:-:S07]  /*53c0*/  LOP3.LUT P3, RZ, R79, 0x8000, RZ, 0xc0, !PT ;  /* 0x000080004fff7812 */ /* 0x000fce000786c0ff */
[----:B----4-:R-:W4:Y:S01]  /*53d0*/  @!P1 LDG.E R54, desc[UR12][R28.64] ;  /* 0x0000000c1c369981 */ /* 0x010f22000c1e1900 */
[----:B------:R-:W-:Y:S02]  /*53e0*/  LOP3.LUT R79, R79, 0xfffffdff, RZ, 0xc0, !PT ;  /* 0xfffffdff4f4f7812 */ /* 0x000fe400078ec0ff */
[----:B------:R-:W-:Y:S01]  /*53f0*/  PRMT R45, RZ, 0x7610, R45 ;  /* 0x00007610ff2d7816 */ /* 0x000fe2000000002d */
[----:B------:R-:W2:Y:S01]  /*5400*/  LDL.LU.64 R28, [R1+0x150] ;  /* 0x00015000011c7983 */ /* 0x000ea20000300a00 */
[--C-:B------:R-:W-:Y:S02]  /*5410*/  @!P4 SHF.R.U32.HI R45, RZ, 0x10, R7.reuse ;  /* 0x00000010ff2dc819 */ /* 0x100fe40000011607 */
[----:B------:R-:W-:Y:S02]  /*5420*/  @!P4 PRMT R70, R70, 0x5410, R7 ;  /* 0x000054104646c816 */ /* 0x000fe40000000007 */
[----:B------:R-:W-:Y:S02]  /*5430*/  LOP3.LUT P4, RZ, R81, 0x100, RZ, 0xc0, !PT ;  /* 0x0000010051ff7812 */ /* 0x000fe4000788c0ff */
[----:B------:R-:W-:Y:S01]  /*5440*/  @P0 LOP3.LUT R79, R79, 0x200, RZ, 0xfc, !PT ;  /* 0x000002004f4f0812 */ /* 0x000fe200078efcff */
[----:B------:R1:W-:Y:S03]  /*5450*/  STL [R1+0x28], R82 ;  /* 0x0000285201007387 */ /* 0x0003e60000100800 */
[----:B------:R-:W-:Y:S01]  /*5460*/  LOP3.LUT R79, R79, 0xffffff7f, RZ, 0xc0, !PT ;  /* 0xffffff7f4f4f7812 */ /* 0x000fe200078ec0ff */
[----:B------:R1:W-:Y:S03]  /*5470*/  STL [R1+0x24], R83 ;  /* 0x0000245301007387 */ /* 0x0003e60000100800 */
[----:B------:R-:W-:-:S02]  /*5480*/  @P1 LOP3.LUT R79, R79, 0x80, RZ, 0xfc, !PT ;  /* 0x000000804f4f1812 */ /* 0x000fc400078efcff */
[----:B-1----:R-:W-:Y:S02]  /*5490*/  PRMT R82, R82, 0x5410, RZ ;  /* 0x0000541052527816 */ /* 0x002fe400000000ff */
[----:B------:R-:W-:Y:S02]  /*54a0*/  PRMT R83, RZ, 0x7610, R83 ;  /* 0x00007610ff537816 */ /* 0x000fe40000000053 */
[--C-:B------:R-:W-:Y:S02]  /*54b0*/  @!P4 SHF.R.U32.HI R83, RZ, 0x10, R72.reuse ;  /* 0x00000010ff53c819 */ /* 0x100fe40000011648 */
[----:B------:R-:W-:Y:S02]  /*54c0*/  @!P4 PRMT R82, R82, 0x5410, R72 ;  /* 0x000054105252c816 */ /* 0x000fe40000000048 */
[----:B------:R-:W-:Y:S02]  /*54d0*/  LOP3.LUT P4, RZ, R79, 0x2000, RZ, 0xc0, !PT ;  /* 0x000020004fff7812 */ /* 0x000fe4000788c0ff */
[----:B------:R-:W-:-:S02]  /*54e0*/  PRMT R58, R58, 0x5410, RZ ;  /* 0x000054103a3a7816 */ /* 0x000fc400000000ff */
[----:B0-----:R-:W-:Y:S02]  /*54f0*/  PRMT R30, RZ, 0x7610, R30 ;  /* 0x00007610ff1e7816 */ /* 0x001fe4000000001e */
[----:B------:R-:W-:-:S07]  /*5500*/  PRMT R31, RZ, 0x7610, R31 ;  /* 0x00007610ff1f7816 */ /* 0x000fce000000001f */
[----:B------:R-:W-:Y:S02]  /*5510*/  @!P4 SHF.R.U32.HI R31, RZ, 0x10, R43 ;  /* 0x00000010ff1fc819 */ /* 0x000fe4000001162b */
[----:B------:R-:W-:-:S03]  /*5520*/  @!P4 PRMT R30, R43, 0x7610, R30 ;  /* 0x000076102b1ec816 */ /* 0x000fc6000000001e */
[----:B------:R-:W-:Y:S04]  /*5530*/  STL [R1+0x110], R31 ;  /* 0x0001101f01007387 */ /* 0x000fe80000100800 */
[----:B------:R0:W-:Y:S04]  /*5540*/  STL.S16 [R1+0x116], R30 ;  /* 0x0001161e01007387 */ /* 0x0001e80000100600 */
[----:B0-----:R-:W3:Y:S01]  /*5550*/  LDL.LU.64 R30, [R1+0x138] ;  /* 0x00013800011e7983 */ /* 0x001ee20000300a00 */
[----:B------:R-:W-:Y:S02]  /*5560*/  @!P5 PRMT R58, R58, 0x5410, R5 ;  /* 0x000054103a3ad816 */ /* 0x000fe40000000005 */
[----:B------:R-:W-:-:S02]  /*5570*/  LOP3.LUT P5, RZ, R81, 0x2000, RZ, 0xc0, !PT ;  /* 0x0000200051ff7812 */ /* 0x000fc400078ac0ff */
[----:B------:R-:W-:Y:S02]  /*5580*/  PRMT R45, R45, 0x5410, RZ ;  /* 0x000054102d2d7816 */ /* 0x000fe400000000ff */
[----:B------:R-:W-:Y:S01]  /*5590*/  PRMT R49, RZ, 0x7610, R49 ;  /* 0x00007610ff317816 */ /* 0x000fe20000000031 */
[----:B------:R0:W-:Y:S08]  /*55a0*/  STL [R1+0x2c], R5 ;  /* 0x00002c0501007387 */ /* 0x0001f00000100800 */
[----:B------:R-:W-:-:S02]  /*55b0*/  @!P5 SHF.R.U32.HI R49, RZ, 0x10, R4 ;  /* 0x00000010ff31d819 */ /* 0x000fc40000011604 */
[----:B------:R-:W-:Y:S02]  /*55c0*/  @!P5 PRMT R45, R45, 0x5410, R4 ;  /* 0x000054102d2dd816 */ /* 0x000fe40000000004 */
[----:B------:R-:W-:Y:S01]  /*55d0*/  LOP3.LUT P5, RZ, R80, 0x20000, RZ, 0xc0, !PT ;  /* 0x0002000050ff7812 */ /* 0x000fe200078ac0ff */
[----:B0-----:R-:W-:-:S12]  /*55e0*/  HFMA2.MMA R5, -RZ, RZ, 0, 0 ;  /* 0x00000000ff057435 */ /* 0x001fd800000001ff */
[----:B--2---:R-:W2:Y:S04]  /*55f0*/  @!P5 LDG.E R5, desc[UR12][R28.64] ;  /* 0x0000000c1c05d981 */ /* 0x004ea8000c1e1900 */
[----:B------:R-:W4:Y:S01]  /*5600*/  LDL.LU.64 R28, [R1+0x140] ;  /* 0x00014000011c7983 */ /* 0x000f220000300a00 */
[----:B------:R-:W-:Y:S02]  /*5610*/  LOP3.LUT P0, RZ, R81, 0x1000, RZ, 0xc0, !PT ;  /* 0x0000100051ff7812 */ /* 0x000fe4000780c0ff */
[----:B------:R-:W-:Y:S02]  /*5620*/  LOP3.LUT P6, RZ, R80, 0x4000, RZ, 0xc0, !PT ;  /* 0x0000400050ff7812 */ /* 0x000fe400078cc0ff */
[----:B------:R-:W-:Y:S01]  /*5630*/  PRMT R88, RZ, 0x7610, R88 ;  /* 0x00007610ff587816 */ /* 0x000fe20000000058 */
[----:B------:R0:W-:Y:S01]  /*5640*/  STL [R1+0x44], R2 ;  /* 0x0000440201007387 */ /* 0x0001e20000100800 */
[----:B------:R-:W-:-:S07]  /*5650*/  PRMT R51, RZ, 0x7610, R51 ;  /* 0x00007610ff337816 */ /* 0x000fce0000000033 */
[----:B------:R-:W-:Y:S02]  /*5660*/  @!P0 SHF.R.U32.HI R51, RZ, 0x10, R2 ;  /* 0x00000010ff338819 */ /* 0x000fe40000011602 */
[----:B------:R-:W-:Y:S01]  /*5670*/  @!P0 PRMT R88, R2, 0x7610, R88 ;  /* 0x0000761002588816 */ /* 0x000fe20000000058 */
[----:B0-----:R-:W-:Y:S01]  /*5680*/  IMAD.MOV.U32 R2, RZ, RZ, RZ ;  /* 0x000000ffff027224 */ /* 0x001fe200078e00ff */
[----:B------:R-:W-:Y:S02]  /*5690*/  LOP3.LUT P0, RZ, R81, 0x80, RZ, 0xc0, !PT ;  /* 0x0000008051ff7812 */ /* 0x000fe4000780c0ff */
[C---:B------:R-:W-:Y:S02]  /*56a0*/  LOP3.LUT P2, RZ, R79.reuse, 0x4000, RZ, 0xc0, !PT ;  /* 0x000040004fff7812 */ /* 0x040fe4000784c0ff */
[----:B------:R-:W-:Y:S01]  /*56b0*/  LOP3.LUT R79, R79, 0xffffffbf, RZ, 0xc0, !PT ;  /* 0xffffffbf4f4f7812 */ /* 0x000fe200078ec0ff */
[----:B------:R0:W-:Y:S04]  /*56c0*/  STL [R1+0x10], R92 ;  /* 0x0000105c01007387 */ /* 0x0001e80000100800 */
[----:B---3--:R-:W3:Y:S04]  /*56d0*/  @!P6 LDG.E R2, desc[UR12][R30.64] ;  /* 0x0000000c1e02e981 */ /* 0x008ee8000c1e1900 */
[----:B------:R-:W2:Y:S01]  /*56e0*/  LDL.LU.64 R30, [R1+0x1a0] ;  /* 0x0001a000011e7983 */ /* 0x000ea20000300a00 */
[----:B------:R-:W-:-:S02]  /*56f0*/  @P5 LOP3.LUT R79, R79, 0x40, RZ, 0xfc, !PT ;  /* 0x000000404f4f5812 */ /* 0x000fc400078efcff */
[----:B0-----:R-:W-:Y:S01]  /*5700*/  PRMT R92, RZ, 0x7610, R92 ;  /* 0x00007610ff5c7816 */ /* 0x001fe2000000005c */
[----:B------:R0:W-:Y:S01]  /*5710*/  STL [R1+0x14], R91 ;  /* 0x0000145b01007387 */ /* 0x0001e20000100800 */
[----:B------:R-:W-:Y:S02]  /*5720*/  LOP3.LUT P5, RZ, R81, 0x10, RZ, 0xc0, !PT ;  /* 0x0000001051ff7812 */ /* 0x000fe400078ac0ff */
[----:B------:R-:W-:Y:S02]  /*5730*/  @!P0 PRMT R92, R73, 0x7610, R92 ;  /* 0x00007610495c8816 */ /* 0x000fe4000000005c */
[----:B------:R-:W-:Y:S02]  /*5740*/  LOP3.LUT P4, RZ, R80, 0x2000, RZ, 0xc0, !PT ;  /* 0x0000200050ff7812 */ /* 0x000fe4000788c0ff */
[----:B0-----:R-:W-:Y:S02]  /*5750*/  PRMT R91, RZ, 0x7610, R91 ;  /* 0x00007610ff5b7816 */ /* 0x001fe4000000005b */
[----:B------:R-:W-:-:S02]  /*5760*/  @!P0 SHF.R.U32.HI R91, RZ, 0x10, R73 ;  /* 0x00000010ff5b8819 */ /* 0x000fc40000011649 */
[----:B------:R-:W-:Y:S01]  /*5770*/  LOP3.LUT P0, RZ, R81, 0x8, RZ, 0xc0, !PT ;  /* 0x0000000851ff7812 */ /* 0x000fe2000780c0ff */
[----:B------:R0:W-:Y:S01]  /*5780*/  STL [R1+0x30], R6 ;  /* 0x0000300601007387 */ /* 0x0001e20000100800 */
[----:B------:R-:W-:-:S03]  /*5790*/  PRMT R89, R89, 0x5410, RZ ;  /* 0x0000541059597816 */ /* 0x000fc600000000ff */
[----:B------:R1:W-:Y:S01]  /*57a0*/  STL [R1+0x18], R90 ;  /* 0x0000185a01007387 */ /* 0x0003e20000100800 */
[----:B------:R-:W-:Y:S02]  /*57b0*/  @!P2 PRMT R89, R89, 0x5410, R76 ;  /* 0x000054105959a816 */ /* 0x000fe4000000004c */
[----:B0-----:R-:W-:Y:S02]  /*57c0*/  PRMT R6, RZ, 0x7610, R6 ;  /* 0x00007610ff067816 */ /* 0x001fe40000000006 */
[----:B-1----:R-:W-:Y:S02]  /*57d0*/  PRMT R90, RZ, 0x7610, R90 ;  /* 0x00007610ff5a7816 */ /* 0x002fe4000000005a */
[----:B------:R-:W-:Y:S02]  /*57e0*/  @!P2 SHF.R.U32.HI R90, RZ, 0x10, R76 ;  /* 0x00000010ff5aa819 */ /* 0x000fe4000001164c */
[----:B------:R-:W-:Y:S02]  /*57f0*/  LOP3.LUT P2, RZ, R80, 0x8000, RZ, 0xc0, !PT ;  /* 0x0000800050ff7812 */ /* 0x000fe4000784c0ff */
[----:B------:R-:W-:-:S02]  /*5800*/  LOP3.LUT R79, R79, 0xffffefff, RZ, 0xc0, !PT ;  /* 0xffffefff4f4f7812 */ /* 0x000fc400078ec0ff */
[----:B------:R-:W-:Y:S02]  /*5810*/  @!P5 PRMT R6, R24, 0x7610, R6 ;  /* 0x000076101806d816 */ /* 0x000fe40000000006 */
[----:B------:R-:W-:Y:S01]  /*5820*/  PRMT R49, R49, 0x5410, RZ ;  /* 0x0000541031317816 */ /* 0x000fe200000000ff */
[----:B------:R0:W-:Y:S01]  /*5830*/  STL [R1+0x38], R8 ;  /* 0x0000380801007387 */ /* 0x0001e20000100800 */
[----:B------:R-:W-:Y:S02]  /*5840*/  @P4 LOP3.LUT R79, R79, 0x1000, RZ, 0xfc, !PT ;  /* 0x000010004f4f4812 */ /* 0x000fe400078efcff */
[----:B------:R-:W-:Y:S01]  /*5850*/  @!P0 PRMT R49, R49, 0x5410, R25 ;  /* 0x0000541031318816 */ /* 0x000fe20000000019 */
[----:B------:R1:W-:Y:S01]  /*5860*/  STL.S16 [R1+0x112], R6 ;  /* 0x0001120601007387 */ /* 0x0003e20000100600 */
[----:B------:R-:W-:Y:S02]  /*5870*/  LOP3.LUT R79, R79, 0xfffffeff, RZ, 0xc0, !PT ;  /* 0xfffffeff4f4f7812 */ /* 0x000fe400078ec0ff */
[----:B0-----:R-:W-:-:S02]  /*5880*/  PRMT R8, RZ, 0x7610, R8 ;  /* 0x00007610ff087816 */ /* 0x001fc40000000008 */
[----:B------:R-:W-:Y:S02]  /*5890*/  @!P0 SHF.R.U32.HI R8, RZ, 0x10, R25 ;  /* 0x00000010ff088819 */ /* 0x000fe40000011619 */
[----:B------:R-:W-:Y:S02]  /*58a0*/  LOP3.LUT P0, RZ, R80, 0x80000000, RZ, 0xc0, !PT ;  /* 0x8000000050ff7812 */ /* 0x000fe4000780c0ff */
[----:B-1----:R-:W-:Y:S02]  /*58b0*/  MOV R6, RZ ;  /* 0x000000ff00067202 */ /* 0x002fe40000000f00 */
[----:B------:R-:W-:-:S04]  /*58c0*/  @P2 LOP3.LUT R79, R79, 0x100, RZ, 0xfc, !PT ;  /* 0x000001004f4f2812 */ /* 0x000fc800078efcff */
[----:B----4-:R-:W4:Y:S01]  /*58d0*/  @!P2 LDG.E R6, desc[UR12][R28.64] ;  /* 0x0000000c1c06a981 */ /* 0x010f22000c1e1900 */
[----:B------:R-:W-:-:S03]  /*58e0*/  LOP3.LUT P2, RZ, R80, 0x40000000, RZ, 0xc0, !PT ;  /* 0x4000000050ff7812 */ /* 0x000fc6000784c0ff */
[----:B------:R0:W-:Y:S01]  /*58f0*/  STL [R1+0x40], R4 ;  /* 0x0000400401007387 */ /* 0x0001e20000100800 */
[----:B------:R-:W-:-:S03]  /*5900*/  LOP3.LUT P1, RZ, R81, 0x800, RZ, 0xc0, !PT ;  /* 0x0000080051ff7812 */ /* 0x000fc6000782c0ff */
[----:B------:R1:W-:Y:S01]  /*5910*/  STL [R1+0x3c], R7 ;  /* 0x00003c0701007387 */ /* 0x0003e20000100800 */
[----:B------:R-:W-:-:S03]  /*5920*/  LOP3.LUT P4, RZ, R81, 0x1, RZ, 0xc0, !PT ;  /* 0x0000000151ff7812 */ /* 0x000fc6000788c0ff */
[----:B------:R1:W-:Y:S01]  /*5930*/  STL [R1+0x1b0], R19 ;  /* 0x0001b01301007387 */ /* 0x0003e20000100800 */
[----:B0-----:R-:W-:Y:S02]  /*5940*/  PRMT R4, RZ, 0x7610, R4 ;  /* 0x00007610ff047816 */ /* 0x001fe40000000004 */
[----:B------:R-:W-:Y:S01]  /*5950*/  @!P0 SHF.R.U32.HI R4, RZ, 0x10, R41 ;  /* 0x00000010ff048819 */ /* 0x000fe20000011629 */
[----:B------:R0:W-:Y:S03]  /*5960*/  STL [R1+0x64], R24 ;  /* 0x0000641801007387 */ /* 0x0001e60000100800 */
[----:B------:R-:W-:Y:S02]  /*5970*/  PRMT R4, R4, 0x5410, RZ ;  /* 0x0000541004047816 */ /* 0x000fe400000000ff */
[----:B------:R-:W-:Y:S01]  /*5980*/  PRMT R88, R88, 0x5410, RZ ;  /* 0x0000541058587816 */ /* 0x000fe200000000ff */
[----:B------:R0:W-:Y:S01]  /*5990*/  STL [R1+0x1c], R87 ;  /* 0x00001c5701007387 */ /* 0x0001e20000100800 */
[----:B-1----:R-:W-:-:S02]  /*59a0*/  PRMT R7, RZ, 0x7610, R7 ;  /* 0x00007610ff077816 */ /* 0x002fc40000000007 */
[--C-:B------:R-:W-:Y:S02]  /*59b0*/  @!P2 SHF.R.U32.HI R7, RZ, 0x10, R66.reuse ;  /* 0x00000010ff07a819 */ /* 0x100fe40000011642 */
[----:B------:R-:W-:Y:S01]  /*59c0*/  PRMT R51, R51, 0x5410, RZ ;  /* 0x0000541033337816 */ /* 0x000fe200000000ff */
[----:B------:R1:W-:Y:S01]  /*59d0*/  STL [R1+0x168], R78 ;  /* 0x0001684e01007387 */ /* 0x0003e20000100800 */
[----:B------:R-:W-:Y:S02]  /*59e0*/  @!P2 PRMT R4, R4, 0x5410, R66 ;  /* 0x000054100404a816 */ /* 0x000fe40000000042 */
[----:B------:R-:W-:Y:S01]  /*59f0*/  LOP3.LUT P2, RZ, R80, 0x400, RZ, 0xc0, !PT ;  /* 0x0000040050ff7812 */ /* 0x000fe2000784c0ff */
[----:B------:R-:W-:Y:S01]  /*5a00*/  STL [R1+0x178], R11 ;  /* 0x0001780b01007387 */ /* 0x000fe20000100800 */
[----:B------:R-:W-:Y:S02]  /*5a10*/  PRMT R19, RZ, 0x7610, R19 ;  /* 0x00007610ff137816 */ /* 0x000fe40000000013 */
[----:B------:R-:W-:Y:S01]  /*5a20*/  @!P5 SHF.R.U32.HI R19, RZ, 0x10, R24 ;  /* 0x00000010ff13d819 */ /* 0x000fe20000011618 */
[----:B0-----:R-:W-:Y:S01]  /*5a30*/  IMAD.MOV.U32 R24, RZ, RZ, RZ ;  /* 0x000000ffff187224 */ /* 0x001fe200078e00ff */
[----:B------:R-:W-:Y:S01]  /*5a40*/  PRMT R87, RZ, 0x7610, R87 ;  /* 0x00007610ff577816 */ /* 0x000fe20000000057 */
[----:B------:R0:W-:Y:S01]  /*5a50*/  STL [R1+0x48], R3 ;  /* 0x0000480301007387 */ /* 0x0001e20000100800 */
[----:B------:R-:W-:-:S02]  /*5a60*/  @!P1 SHF.R.U32.HI R87, RZ, 0x10, R3 ;  /* 0x00000010ff579819 */ /* 0x000fc40000011603 */
[----:B------:R-:W-:Y:S01]  /*5a70*/  @!P1 PRMT R88, R88, 0x5410, R3 ;  /* 0x0000541058589816 */ /* 0x000fe20000000003 */
[----:B------:R0:W-:Y:S01]  /*5a80*/  STL [R1+0x17c], R10 ;  /* 0x00017c0a01007387 */ /* 0x0001e20000100800 */
[----:B-1----:R-:W-:Y:S02]  /*5a90*/  PRMT R78, RZ, 0x7610, R78 ;  /* 0x00007610ff4e7816 */ /* 0x002fe4000000004e */
[----:B------:R-:W-:Y:S01]  /*5aa0*/  LOP3.LUT P1, RZ, R81, 0x40, RZ, 0xc0, !PT ;  /* 0x0000004051ff7812 */ /* 0x000fe2000782c0ff */
[----:B------:R-:W3:Y:S01]  /*5ab0*/  @!P2 LDG.E R24, desc[UR12][R38.64] ;  /* 0x0000000c2618a981 */ /* 0x000ee2000c1e1900 */
[--C-:B------:R-:W-:Y:S02]  /*5ac0*/  @!P4 SHF.R.U32.HI R78, RZ, 0x10, R33.reuse ;  /* 0x00000010ff4ec819 */ /* 0x100fe40000011621 */
[----:B------:R-:W-:Y:S01]  /*5ad0*/  @!P4 PRMT R51, R51, 0x5410, R33 ;  /* 0x000054103333c816 */ /* 0x000fe20000000021 */
[----:B------:R1:W-:Y:S01]  /*5ae0*/  STL [R1+0x1c0], R18 ;  /* 0x0001c01201007387 */ /* 0x0003e20000100800 */
[----:B------:R-:W-:Y:S01]  /*5af0*/  LOP3.LUT P4, RZ, R79, 0x1000, RZ, 0xc0, !PT ;  /* 0x000010004fff7812 */ /* 0x000fe2000788c0ff */
[----:B0-----:R-:W-:Y:S01]  /*5b00*/  HFMA2.MMA R3, -RZ, RZ, 0, 0 ;  /* 0x00000000ff037435 */ /* 0x001fe200000001ff */
[----:B------:R-:W-:-:S02]  /*5b10*/  PRMT R11, RZ, 0x7610, R11 ;  /* 0x00007610ff0b7816 */ /* 0x000fc4000000000b */
[----:B------:R-:W-:Y:S01]  /*5b20*/  PRMT R93, RZ, 0x7610, R93 ;  /* 0x00007610ff5d7816 */ /* 0x000fe2000000005d */
[----:B------:R-:W4:Y:S01]  /*5b30*/  LDL.LU.64 R38, [R1+0x118] ;  /* 0x0001180001267983 */ /* 0x000f220000300a00 */
[----:B------:R-:W-:Y:S02]  /*5b40*/  PRMT R10, RZ, 0x7610, R10 ;  /* 0x00007610ff0a7816 */ /* 0x000fe4000000000a */
[----:B------:R-:W-:Y:S01]  /*5b50*/  @!P3 SHF.R.U32.HI R10, RZ, 0x10, R32 ;  /* 0x00000010ff0ab819 */ /* 0x000fe20000011620 */
[----:B------:R0:W-:Y:S01]  /*5b60*/  STL [R1+0x180], R13 ;  /* 0x0001800d01007387 */ /* 0x0001e20000100800 */
[----:B------:R-:W-:Y:S02]  /*5b70*/  @!P3 PRMT R11, R32, 0x7610, R11 ;  /* 0x00007610200bb816 */ /* 0x000fe4000000000b */
[----:B------:R-:W-:Y:S01]  /*5b80*/  LOP3.LUT P3, RZ, R80, 0x800, RZ, 0xc0, !PT ;  /* 0x0000080050ff7812 */ /* 0x000fe2000786c0ff */
[----:B------:R0:W-:Y:S01]  /*5b90*/  STL [R1+0x184], R12 ;  /* 0x0001840c01007387 */ /* 0x0001e20000100800 */
[----:B-1----:R-:W-:-:S02]  /*5ba0*/  PRMT R18, RZ, 0x7610, R18 ;  /* 0x00007610ff127816 */ /* 0x002fc40000000012 */
[----:B------:R-:W-:Y:S01]  /*5bb0*/  @!P1 SHF.R.U32.HI R93, RZ, 0x10, R42 ;  /* 0x00000010ff5d9819 */ /* 0x000fe2000001162a */
[----:B------:R1:W-:Y:S01]  /*5bc0*/  STL [R1+0x130], R8 ;  /* 0x0001300801007387 */ /* 0x0003e20000100800 */
[----:B------:R-:W-:Y:S02]  /*5bd0*/  @!P1 PRMT R18, R42, 0x7610, R18 ;  /* 0x000076102a129816 */ /* 0x000fe40000000012 */
[----:B------:R-:W-:Y:S01]  /*5be0*/  LOP3.LUT P1, RZ, R81, 0x4, RZ, 0xc0, !PT ;  /* 0x0000000451ff7812 */ /* 0x000fe2000782c0ff */
[----:B------:R2:W-:Y:S01]  /*5bf0*/  STL [R1+0x60], R43 ;  /* 0x0000602b01007387 */ /* 0x0005e20000100800 */
[----:B0-----:R-:W-:Y:S02]  /*5c00*/  PRMT R13, RZ, 0x7610, R13 ;  /* 0x00007610ff0d7816 */ /* 0x001fe4000000000d */
[----:B------:R-:W-:Y:S02]  /*5c10*/  PRMT R12, RZ, 0x7610, R12 ;  /* 0x00007610ff0c7816 */ /* 0x000fe4000000000c */
[----:B------:R-:W-:Y:S01]  /*5c20*/  PRMT R71, RZ, 0x7610, R71 ;  /* 0x00007610ff477816 */ /* 0x000fe20000000047 */
[----:B------:R0:W-:Y:S01]  /*5c30*/  STL [R1+0x7c], R66 ;  /* 0x00007c4201007387 */ /* 0x0001e20000100800 */
[----:B------:R-:W-:-:S03]  /*5c40*/  PRMT R82, RZ, 0x7610, R82 ;  /* 0x00007610ff527816 */ /* 0x000fc60000000052 */
[----:B------:R0:W-:Y:S02]  /*5c50*/  STL [R1+0x5c], R42 ;  /* 0x00005c2a01007387 */ /* 0x0001e40000100800 */
[----:B------:R-:W-:Y:S02]  /*5c60*/  @!P1 SHF.R.U32.HI R12, RZ, 0x10, R40 ;  /* 0x00000010ff0c9819 */ /* 0x000fe40000011628 */
[----:B------:R-:W-:Y:S01]  /*5c70*/  @!P1 PRMT R13, R40, 0x7610, R13 ;  /* 0x00007610280d9816 */ /* 0x000fe2000000000d */
[----:B------:R0:W-:Y:S01]  /*5c80*/  STL [R1+0x74], R33 ;  /* 0x0000742101007387 */ /* 0x0001e20000100800 */
[C---:B------:R-:W-:Y:S01]  /*5c90*/  LOP3.LUT P1, RZ, R80.reuse, 0x1000, RZ, 0xc0, !PT ;  /* 0x0000100050ff7812 */ /* 0x040fe2000782c0ff */
[----:B-1----:R-:W-:Y:S01]  /*5ca0*/  IMAD.MOV.U32 R8, RZ, RZ, RZ ;  /* 0x000000ffff087224 */ /* 0x002fe200078e00ff */
[----:B------:R-:W-:Y:S01]  /*5cb0*/  LOP3.LUT P6, RZ, R80, 0x20000000, RZ, 0xc0, !PT ;  /* 0x2000000050ff7812 */ /* 0x000fe200078cc0ff */
[----:B------:R1:W-:Y:S04]  /*5cc0*/  STL [R1+0x4c], R9 ;  /* 0x00004c0901007387 */ /* 0x0003e80000100800 */
[----:B------:R1:W-:Y:S04]  /*5cd0*/  STL [R1+0x6c], R40 ;  /* 0x00006c2801007387 */ /* 0x0003e80000100800 */
[----:B------:R-:W3:Y:S04]  /*5ce0*/  LDL.LU.64 R28, [R1+0x1a8] ;  /* 0x0001a800011c7983 */ /* 0x000ee80000300a00 */
[----:B------:R-:W3:Y:S04]  /*5cf0*/  @!P1 LDG.E R8, desc[UR12][R34.64] ;  /* 0x0000000c22089981 */ /* 0x000ee8000c1e1900 */
[----:B------:R-:W3:Y:S04]  /*5d00*/  LDL.LU.64 R34, [R1+0x128] ;  /* 0x0001280001227983 */ /* 0x000ee80000300a00 */
[----:B--2---:R2:W3:Y:S02]  /*5d10*/  @!P4 LDG.E R3, desc[UR12][R30.64] ;  /* 0x0000000c1e03c981 */ /* 0x0044e4000c1e1900 */
[----:B--2---:R-:W-:-:S06]  /*5d20*/  MOV R31, RZ ;  /* 0x000000ff001f7202 */ /* 0x004fcc0000000f00 */
[----:B------:R-:W2:Y:S04]  /*5d30*/  @!P3 LDG.E R31, desc[UR12][R36.64] ;  /* 0x0000000c241fb981 */ /* 0x000ea8000c1e1900 */
[----:B------:R-:W2:Y:S01]  /*5d40*/  LDL.LU.64 R36, [R1+0x120] ;  /* 0x0001200001247983 */ /* 0x000ea20000300a00 */
[----:B------:R-:W-:Y:S02]  /*5d50*/  @!P0 PRMT R82, R41, 0x7610, R82 ;  /* 0x0000761029528816 */ /* 0x000fe40000000052 */
[C---:B------:R-:W-:Y:S02]  /*5d60*/  LOP3.LUT P0, RZ, R80.reuse, 0x4000000, RZ, 0xc0, !PT ;  /* 0x0400000050ff7812 */ /* 0x040fe4000780c0ff */
[----:B------:R-:W-:Y:S02]  /*5d70*/  LOP3.LUT P1, RZ, R80, 0x2000000, RZ, 0xc0, !PT ;  /* 0x0200000050ff7812 */ /* 0x000fe4000782c0ff */
[----:B------:R-:W-:-:S02]  /*5d80*/  PRMT R43, RZ, 0x7610, R43 ;  /* 0x00007610ff2b7816 */ /* 0x000fc4000000002b */
[----:B------:R-:W-:-:S07]  /*5d90*/  LOP3.LUT R79, R79, 0xfffffbff, RZ, 0xc0, !PT ;  /* 0xfffffbff4f4f7812 */ /* 0x000fce00078ec0ff */
[----:B------:R-:W-:Y:S02]  /*5da0*/  @!P0 SHF.R.U32.HI R43, RZ, 0x10, R56 ;  /* 0x00000010ff2b8819 */ /* 0x000fe40000011638 */
[----:B------:R-:W-:Y:S02]  /*5db0*/  @P4 LOP3.LUT R79, R79, 0x400, RZ, 0xfc, !PT ;  /* 0x000004004f4f4812 */ /* 0x000fe400078efcff */
[----:B------:R-:W-:Y:S02]  /*5dc0*/  PRMT R43, R43, 0x5410, RZ ;  /* 0x000054102b2b7816 */ /* 0x000fe400000000ff */
[----:B------:R-:W-:Y:S02]  /*5dd0*/  LOP3.LUT P4, RZ, R80, 0x8000000, RZ, 0xc0, !PT ;  /* 0x0800000050ff7812 */ /* 0x000fe4000788c0ff */
[--C-:B------:R-:W-:Y:S02]  /*5de0*/  @!P1 SHF.R.U32.HI R71, RZ, 0x10, R57.reuse ;  /* 0x00000010ff479819 */ /* 0x100fe40000011639 */
[----:B------:R-:W-:-:S02]  /*5df0*/  @!P1 PRMT R43, R43, 0x5410, R57 ;  /* 0x000054102b2b9816 */ /* 0x000fc40000000039 */
[----:B------:R-:W-:Y:S02]  /*5e00*/  LOP3.LUT P1, RZ, R80, 0x80, RZ, 0xc0, !PT ;  /* 0x0000008050ff7812 */ /* 0x000fe4000782c0ff */
[----:B0-----:R-:W-:Y:S02]  /*5e10*/  MOV R66, RZ ;  /* 0x000000ff00427202 */ /* 0x001fe40000000f00 */
[----:B------:R-:W-:-:S03]  /*5e20*/  PRMT R42, RZ, 0x7610, R42 ;  /* 0x00007610ff2a7816 */ /* 0x000fc6000000002a */
[----:B------:R-:W-:-:S04]  /*5e30*/  @!P4 SHF.R.U32.HI R42, RZ, 0x10, R60 ;  /* 0x00000010ff2ac819 */ /* 0x000fc8000001163c */
[----:B------:R-:W-:-:S04]  /*5e40*/  PRMT R42, R42, 0x5410, RZ ;  /* 0x000054102a2a7816 */ /* 0x000fc800000000ff */
[----:B------:R-:W-:Y:S02]  /*5e50*/  @!P0 PRMT R42, R42, 0x5410, R56 ;  /* 0x000054102a2a8816 */ /* 0x000fe40000000038 */
[C---:B------:R-:W-:Y:S01]  /*5e60*/  LOP3.LUT P0, RZ, R80.reuse, 0x100, RZ, 0xc0, !PT ;  /* 0x0000010050ff7812 */ /* 0x040fe2000780c0ff */
[----:B------:R-:W-:Y:S01]  /*5e70*/  IMAD.MOV.U32 R33, RZ, RZ, RZ ;  /* 0x000000ffff217224 */ /* 0x000fe200078e00ff */
[----:B------:R-:W-:Y:S02]  /*5e80*/  LOP3.LUT P5, RZ, R80, 0x10000000, RZ, 0xc0, !PT ;  /* 0x1000000050ff7812 */ /* 0x000fe400078ac0ff */
[----:B-1----:R-:W-:Y:S02]  /*5e90*/  PRMT R9, RZ, 0x7610, R9 ;  /* 0x00007610ff097816 */ /* 0x002fe40000000009 */
[----:B------:R-:W-:-:S04]  /*5ea0*/  @!P6 SHF.R.U32.HI R9, RZ, 0x10, R64 ;  /* 0x00000010ff09e819 */ /* 0x000fc80000011640 */
[----:B------:R-:W-:Y:S02]  /*5eb0*/  PRMT R9, R9, 0x5410, RZ ;  /* 0x0000541009097816 */ /* 0x000fe400000000ff */
[----:B------:R-:W-:-:S03]  /*5ec0*/  PRMT R30, RZ, 0x7610, R30 ;  /* 0x00007610ff1e7816 */ /* 0x000fc6000000001e */
[--C-:B------:R-:W-:Y:S02]  /*5ed0*/  @!P5 SHF.R.U32.HI R30, RZ, 0x10, R62.reuse ;  /* 0x00000010ff1ed819 */ /* 0x100fe4000001163e */
[----:B------:R-:W-:Y:S02]  /*5ee0*/  @!P5 PRMT R9, R9, 0x5410, R62 ;  /* 0x000054100909d816 */ /* 0x000fe4000000003e */
[----:B------:R-:W-:Y:S01]  /*5ef0*/  LOP3.LUT P5, RZ, R80, 0x200, RZ, 0xc0, !PT ;  /* 0x0000020050ff7812 */ /* 0x000fe200078ac0ff */
[----:B------:R-:W-:Y:S01]  /*5f00*/  HFMA2.MMA R40, -RZ, RZ, 0, 0 ;  /* 0x00000000ff287435 */ /* 0x000fe200000001ff */
[----:B----4-:R-:W4:Y:S04]  /*5f10*/  @!P1 LDG.E R66, desc[UR12][R38.64] ;  /* 0x0000000c26429981 */ /* 0x010f28000c1e1900 */
[----:B------:R-:W4:Y:S04]  /*5f20*/  LDL.LU.64 R38, [R1+0x188] ;  /* 0x0001880001267983 */ /* 0x000f280000300a00 */
[----:B------:R0:W-:Y:S04]  /*5f30*/  STL.S16 [R1+0x114], R18 ;  /* 0x0001141201007387 */ /* 0x0001e80000100600 */
[----:B------:R1:W-:Y:S04]  /*5f40*/  STL [R1+0x134], R19 ;  /* 0x0001341301007387 */ /* 0x0003e80000100800 */
[----:B0-----:R-:W4:Y:S04]  /*5f50*/  LDL.LU R18, [R1+0x1c0] ;  /* 0x0001c00001127983 */ /* 0x001f280000300800 */
[----:B-1----:R-:W4:Y:S04]  /*5f60*/  LDL.LU R19, [R1+0x1b0] ;  /* 0x0001b00001137983 */ /* 0x002f280000300800 */
[----:B---3--:R-:W3:Y:S04]  /*5f70*/  @!P5 LDG.E R40, desc[UR12][R34.64] ;  /* 0x0000000c2228d981 */ /* 0x008ee8000c1e1900 */
[----:B------:R-:W3:Y:S04]  /*5f80*/  LDL.LU.64 R34, [R1+0x198] ;  /* 0x0001980001227983 */ /* 0x000ee80000300a00 */
[----:B--2---:R-:W2:Y:S04]  /*5f90*/  @!P0 LDG.E R33, desc[UR12][R36.64] ;  /* 0x0000000c24218981 */ /* 0x004ea8000c1e1900 */
[----:B------:R-:W2:Y:S01]  /*5fa0*/  LDL.LU.64 R36, [R1+0x190] ;  /* 0x0001900001247983 */ /* 0x000ea20000300a00 */
[----:B------:R-:W-:-:S04]  /*5fb0*/  PRMT R7, R7, 0x5410, RZ ;  /* 0x0000541007077816 */ /* 0x000fc800000000ff */
[----:B------:R-:W-:Y:S02]  /*5fc0*/  @!P6 PRMT R7, R7, 0x5410, R64 ;  /* 0x000054100707e816 */ /* 0x000fe40000000040 */
[----:B------:R-:W-:Y:S02]  /*5fd0*/  LOP3.LUT P6, RZ, R80, 0x1000000, RZ, 0xc0, !PT ;  /* 0x0100000050ff7812 */ /* 0x000fe400078cc0ff */
[----:B------:R-:W-:Y:S01]  /*5fe0*/  PRMT R71, R71, 0x5410, RZ ;  /* 0x0000541047477816 */ /* 0x000fe200000000ff */
[----:B------:R0:W-:Y:S01]  /*5ff0*/  STL [R1+0x68], R25 ;  /* 0x0000681901007387 */ /* 0x0001e20000100800 */
[C---:B------:R-:W-:Y:S02]  /*6000*/  LOP3.LUT P0, RZ, R79.reuse, 0x200, RZ, 0xc0, !PT ;  /* 0x000002004fff7812 */ /* 0x040fe4000780c0ff */
[----:B------:R-:W-:Y:S02]  /*6010*/  LOP3.LUT P1, RZ, R79, 0x80, RZ, 0xc0, !PT ;  /* 0x000000804fff7812 */ /* 0x000fe4000782c0ff */
[----:B------:R-:W-:-:S02]  /*6020*/  PRMT R30, R30, 0x5410, RZ ;  /* 0x000054101e1e7816 */ /* 0x000fc400000000ff */
[----:B0-----:R-:W-:-:S03]  /*6030*/  PRMT R25, RZ, 0x7610, R25 ;  /* 0x00007610ff197816 */ /* 0x001fc60000000019 */
[--C-:B------:R-:W-:Y:S02]  /*6040*/  @!P6 SHF.R.U32.HI R25, RZ, 0x10, R52.reuse ;  /* 0x00000010ff19e819 */ /* 0x100fe40000011634 */
[----:B------:R-:W-:Y:S02]  /*6050*/  @!P6 PRMT R71, R71, 0x5410, R52 ;  /* 0x000054104747e816 */ /* 0x000fe40000000034 */
[----:B------:R-:W-:Y:S02]  /*6060*/  LOP3.LUT P6, RZ, R79, 0x800, RZ, 0xc0, !PT ;  /* 0x000008004fff7812 */ /* 0x000fe400078cc0ff */
[----:B------:R-:W-:Y:S02]  /*6070*/  @!P4 PRMT R30, R30, 0x5410, R60 ;  /* 0x000054101e1ec816 */ /* 0x000fe4000000003c */
[C---:B------:R-:W-:Y:S02]  /*6080*/  LOP3.LUT P4, RZ, R80.reuse, 0x400000, RZ, 0xc0, !PT ;  /* 0x0040000050ff7812 */ /* 0x040fe4000788c0ff */
[----:B------:R-:W-:-:S02]  /*6090*/  LOP3.LUT P2, RZ, R80, 0x100000, RZ, 0xc0, !PT ;  /* 0x0010000050ff7812 */ /* 0x000fc4000784c0ff */
[----:B------:R-:W-:Y:S02]  /*60a0*/  LOP3.LUT P5, RZ, R80, 0x40000, RZ, 0xc0, !PT ;  /* 0x0004000050ff7812 */ /* 0x000fe400078ac0ff */
[----:B------:R-:W-:Y:S01]  /*60b0*/  PRMT R25, R25, 0x5410, RZ ;  /* 0x0000541019197816 */ /* 0x000fe200000000ff */
[----:B------:R0:W-:Y:S04]  /*60c0*/  STL [R1+0x50], R76 ;  /* 0x0000504c01007387 */ /* 0x0001e80000100800 */
[----:B------:R1:W-:Y:S01]  /*60d0*/  STL [R1+0x54], R72 ;  /* 0x0000544801007387 */ /* 0x0003e20000100800 */
[----:B------:R-:W-:-:S03]  /*60e0*/  @!P6 PRMT R25, R25, 0x5410, R53 ;  /* 0x000054101919e816 */ /* 0x000fc60000000035 */
[----:B------:R1:W-:Y:S01]  /*60f0*/  STL [R1+0x58], R73 ;  /* 0x0000584901007387 */ /* 0x0003e20000100800 */
[----:B0-----:R-:W-:Y:S02]  /*6100*/  PRMT R76, RZ, 0x7610, R76 ;  /* 0x00007610ff4c7816 */ /* 0x001fe4000000004c */
[----:B------:R-:W-:Y:S02]  /*6110*/  @!P1 SHF.R.U32.HI R76, RZ, 0x10, R54 ;  /* 0x00000010ff4c9819 */ /* 0x000fe40000011636 */
[----:B-1----:R-:W-:Y:S02]  /*6120*/  PRMT R72, RZ, 0x7610, R72 ;  /* 0x00007610ff487816 */ /* 0x002fe40000000048 */
[----:B------:R-:W-:Y:S02]  /*6130*/  @!P6 SHF.R.U32.HI R72, RZ, 0x10, R53 ;  /* 0x00000010ff48e819 */ /* 0x000fe40000011635 */
[----:B------:R-:W-:Y:S02]  /*6140*/  PRMT R73, RZ, 0x7610, R73 ;  /* 0x00007610ff497816 */ /* 0x000fe40000000049 */
[----:B------:R-:W-:-:S02]  /*6150*/  @!P0 SHF.R.U32.HI R73, RZ, 0x10, R44 ;  /* 0x00000010ff498819 */ /* 0x000fc4000001162c */
[----:B------:R-:W-:Y:S02]  /*6160*/  LOP3.LUT P6, RZ, R80, 0x40, RZ, 0xc0, !PT ;  /* 0x0000004050ff7812 */ /* 0x000fe400078cc0ff */
[----:B------:R-:W-:Y:S02]  /*6170*/  PRMT R72, R72, 0x5410, RZ ;  /* 0x0000541048487816 */ /* 0x000fe400000000ff */
[----:B------:R-:W-:Y:S02]  /*6180*/  PRMT R73, R73, 0x5410, RZ ;  /* 0x0000541049497816 */ /* 0x000fe400000000ff */
[----:B------:R-:W-:Y:S01]  /*6190*/  PRMT R76, R76, 0x5410, RZ ;  /* 0x000054104c4c7816 */ /* 0x000fe200000000ff */
[----:B------:R0:W-:Y:S01]  /*61a0*/  STL [R1+0x70], R32 ;  /* 0x0000702001007387 */ /* 0x0001e20000100800 */
[----:B------:R-:W-:-:S03]  /*61b0*/  @!P4 PRMT R72, R72, 0x5410, R50 ;  /* 0x000054104848c816 */ /* 0x000fc60000000032 */
[----:B------:R1:W-:Y:S01]  /*61c0*/  STL [R1+0x78], R41 ;  /* 0x0000782901007387 */ /* 0x0003e20000100800 */
[----:B------:R-:W-:-:S03]  /*61d0*/  @!P2 PRMT R73, R73, 0x5410, R48 ;  /* 0x000054104949a816 */ /* 0x000fc60000000030 */
[----:B------:R1:W-:Y:S01]  /*61e0*/  STL [R1+0x80], R64 ;  /* 0x0000804001007387 */ /* 0x0003e20000100800 */
[----:B------:R-:W-:Y:S02]  /*61f0*/  @!P5 PRMT R76, R76, 0x5410, R55 ;  /* 0x000054104c4cd816 */ /* 0x000fe40000000037 */
[----:B0-----:R-:W-:Y:S01]  /*6200*/  PRMT R32, RZ, 0x7610, R32 ;  /* 0x00007610ff207816 */ /* 0x001fe20000000020 */
[----:B------:R0:W-:Y:S01]  /*6210*/  STL [R1+0x84], R62 ;  /* 0x0000843e01007387 */ /* 0x0001e20000100800 */
[----:B------:R-:W-:Y:S02]  /*6220*/  @!P4 SHF.R.U32.HI R32, RZ, 0x10, R50 ;  /* 0x00000010ff20c819 */ /* 0x000fe40000011632 */
[----:B-1----:R-:W-:Y:S02]  /*6230*/  PRMT R41, RZ, 0x7610, R41 ;  /* 0x00007610ff297816 */ /* 0x002fe40000000029 */
[----:B------:R-:W-:Y:S02]  /*6240*/  @!P2 SHF.R.U32.HI R41, RZ, 0x10, R48 ;  /* 0x00000010ff29a819 */ /* 0x000fe40000011630 */
[----:B------:R-:W-:-:S02]  /*6250*/  PRMT R64, RZ, 0x7610, R64 ;  /* 0x00007610ff407816 */ /* 0x000fc40000000040 */
[----:B------:R-:W-:Y:S01]  /*6260*/  @!P5 SHF.R.U32.HI R64, RZ, 0x10, R55 ;  /* 0x00000010ff40d819 */ /* 0x000fe20000011637 */
[----:B0-----:R-:W-:Y:S01]  /*6270*/  IMAD.MOV.U32 R62, RZ, RZ, RZ ;  /* 0x000000ffff3e7224 */ /* 0x001fe200078e00ff */
[C---:B------:R-:W-:Y:S02]  /*6280*/  LOP3.LUT P4, RZ, R79.reuse, 0x400, RZ, 0xc0, !PT ;  /* 0x000004004fff7812 */ /* 0x040fe4000788c0ff */
[C---:B------:R-:W-:Y:S02]  /*6290*/  LOP3.LUT P2, RZ, R79.reuse, 0x100, RZ, 0xc0, !PT ;  /* 0x000001004fff7812 */ /* 0x040fe4000784c0ff */
[C---:B------:R-:W-:Y:S02]  /*62a0*/  LOP3.LUT P5, RZ, R79.reuse, 0x40, RZ, 0xc0, !PT ;  /* 0x000000404fff7812 */ /* 0x040fe400078ac0ff */
[----:B------:R-:W-:Y:S01]  /*62b0*/  LOP3.LUT R79, R79, 0xfffffffb, RZ, 0xc0, !PT ;  /* 0xfffffffb4f4f7812 */ /* 0x000fe200078ec0ff */
[----:B----4-:R0:W4:Y:S03]  /*62c0*/  @!P6 LDG.E R62, desc[UR12][R38.64] ;  /* 0x0000000c263ee981 */ /* 0x010126000c1e1900 */
[----:B------:R-:W-:-:S02]  /*62d0*/  @P6 LOP3.LUT R79, R79, 0x4, RZ, 0xfc, !PT ;  /* 0x000000044f4f6812 */ /* 0x000fc400078efcff */
[----:B------:R-:W-:Y:S02]  /*62e0*/  LOP3.LUT P6, RZ, R80, 0x10000, RZ, 0xc0, !PT ;  /* 0x0001000050ff7812 */ /* 0x000fe400078cc0ff */
[----:B------:R-:W-:Y:S01]  /*62f0*/  PRMT R32, R32, 0x5410, RZ ;  /* 0x0000541020207816 */ /* 0x000fe200000000ff */
[----:B------:R1:W-:Y:S03]  /*6300*/  STL [R1+0x8c], R56 ;  /* 0x00008c3801007387 */ /* 0x0003e60000100800 */
[----:B------:R-:W-:Y:S02]  /*6310*/  @!P0 PRMT R32, R32, 0x5410, R44 ;  /* 0x0000541020208816 */ /* 0x000fe4000000002c */
[----:B------:R-:W-:Y:S02]  /*6320*/  LOP3.LUT P0, RZ, R80, 0x20, RZ, 0xc0, !PT ;  /* 0x0000002050ff7812 */ /* 0x000fe4000780c0ff */
[----:B0-----:R-:W-:Y:S01]  /*6330*/  PRMT R39, RZ, 0x7610, R39 ;  /* 0x00007610ff277816 */ /* 0x001fe20000000027 */
[----:B-1----:R-:W-:-:S02]  /*6340*/  HFMA2.MMA R56, -RZ, RZ, 0, 0 ;  /* 0x00000000ff387435 */ /* 0x002fc400000001ff */
[----:B------:R-:W-:-:S04]  /*6350*/  @!P6 SHF.R.U32.HI R39, RZ, 0x10, R0 ;  /* 0x00000010ff27e819 */ /* 0x000fc80000011600 */
[----:B------:R-:W-:Y:S02]  /*6360*/  PRMT R39, R39, 0x5410, RZ ;  /* 0x0000541027277816 */ /* 0x000fe400000000ff */
[----:B------:R-:W-:Y:S02]  /*6370*/  PRMT R41, R41, 0x5410, RZ ;  /* 0x0000541029297816 */ /* 0x000fe400000000ff */
[----:B------:R-:W-:Y:S02]  /*6380*/  PRMT R64, R64, 0x5410, RZ ;  /* 0x0000541040407816 */ /* 0x000fe400000000ff */
[----:B------:R-:W-:Y:S02]  /*6390*/  @!P2 PRMT R39, R39, 0x5410, R6 ;  /* 0x000054102727a816 */ /* 0x000fe40000000006 */
[----:B------:R-:W-:Y:S02]  /*63a0*/  LOP3.LUT R79, R79, 0xfffffff7, RZ, 0xc0, !PT ;  /* 0xfffffff74f4f7812 */ /* 0x000fe400078ec0ff */
[----:B------:R-:W-:-:S02]  /*63b0*/  PRMT R38, RZ, 0x7610, R38 ;  /* 0x00007610ff267816 */ /* 0x000fc40000000026 */
[----:B------:R-:W-:Y:S02]  /*63c0*/  @!P1 PRMT R41, R41, 0x5410, R54 ;  /* 0x0000541029299816 */ /* 0x000fe40000000036 */
[--C-:B------:R-:W-:Y:S02]  /*63d0*/  @!P5 SHF.R.U32.HI R38, RZ, 0x10, R5.reuse ;  /* 0x00000010ff26d819 */ /* 0x100fe40000011605 */
[----:B------:R-:W-:Y:S02]  /*63e0*/  @!P5 PRMT R64, R64, 0x5410, R5 ;  /* 0x000054104040d816 */ /* 0x000fe40000000005 */
[C---:B------:R-:W-:Y:S02]  /*63f0*/  LOP3.LUT P1, RZ, R80.reuse, 0x10, RZ, 0xc0, !PT ;  /* 0x0000001050ff7812 */ /* 0x040fe4000782c0ff */
[----:B------:R-:W-:Y:S02]  /*6400*/  LOP3.LUT P5, RZ, R80, 0x8, RZ, 0xc0, !PT ;  /* 0x0000000850ff7812 */ /* 0x000fe400078ac0ff */
[----:B------:R-:W-:Y:S01]  /*6410*/  @P0 LOP3.LUT R79, R79, 0x8, RZ, 0xfc, !PT ;  /* 0x000000084f4f0812 */ /* 0x000fe200078efcff */
[----:B------:R0:W-:Y:S03]  /*6420*/  STL [R1+0x94], R52 ;  /* 0x0000943401007387 */ /* 0x0001e60000100800 */
[----:B------:R-:W-:Y:S01]  /*6430*/  LOP3.LUT R79, R79, 0xffffffdf, RZ, 0xc0, !PT ;  /* 0xffffffdf4f4f7812 */ /* 0x000fe200078ec0ff */
[----:B------:R1:W-:Y:S01]  /*6440*/  STL [R1+0x9c], R50 ;  /* 0x00009c3201007387 */ /* 0x0003e20000100800 */
[----:B0-----:R-:W-:Y:S01]  /*6450*/  IMAD.MOV.U32 R52, RZ, RZ, RZ ;  /* 0x000000ffff347224 */ /* 0x001fe200078e00ff */
[----:B-1----:R-:W-:-:S02]  /*6460*/  MOV R50, RZ ;  /* 0x000000ff00327202 */ /* 0x002fc40000000f00 */
[----:B------:R-:W-:-:S03]  /*6470*/  PRMT R38, R38, 0x5410, RZ ;  /* 0x0000541026267816 */ /* 0x000fc600000000ff */
[----:B---3--:R-:W3:Y:S04]  /*6480*/  @!P1 LDG.E R52, desc[UR12][R34.64] ;  /* 0x0000000c22349981 */ /* 0x008ee8000c1e1900 */
[----:B------:R0:W4:Y:S01]  /*6490*/  @!P5 LDG.E R50, desc[UR12][R28.64] ;  /* 0x0000000c1c32d981 */ /* 0x000122000c1e1900 */
[----:B------:R-:W-:Y:S02]  /*64a0*/  @!P6 PRMT R38, R38, 0x5410, R0 ;  /* 0x000054102626e816 */ /* 0x000fe40000000000 */
[----:B------:R-:W-:Y:S02]  /*64b0*/  LOP3.LUT P6, RZ, R80, 0x1000, RZ, 0xc0, !PT ;  /* 0x0000100050ff7812 */ /* 0x000fe400078cc0ff */
[----:B0-----:R-:W-:Y:S02]  /*64c0*/  PRMT R28, RZ, 0x7610, R28 ;  /* 0x00007610ff1c7816 */ /* 0x001fe4000000001c */
[----:B------:R-:W-:-:S04]  /*64d0*/  @!P3 SHF.R.U32.HI R28, RZ, 0x10, R31 ;  /* 0x00000010ff1cb819 */ /* 0x000fc8000001161f */
[----:B------:R-:W-:Y:S02]  /*64e0*/  PRMT R28, R28, 0x5410, RZ ;  /* 0x000054101c1c7816 */ /* 0x000fe400000000ff */
[----:B------:R-:W-:Y:S01]  /*64f0*/  PRMT R29, RZ, 0x7610, R29 ;  /* 0x00007610ff1d7816 */ /* 0x000fe2000000001d */
[----:B------:R0:W-:Y:S01]  /*6500*/  STL [R1+0xa0], R44 ;  /* 0x0000a02c01007387 */ /* 0x0001e20000100800 */
[----:B------:R-:W-:Y:S02]  /*6510*/  PRMT R34, RZ, 0x7610, R34 ;  /* 0x00007610ff227816 */ /* 0x000fe40000000022 */
[----:B------:R-:W-:Y:S02]  /*6520*/  PRMT R35, RZ, 0x7610, R35 ;  /* 0x00007610ff237816 */ /* 0x000fe40000000023 */
[----:B------:R-:W-:Y:S02]  /*6530*/  @!P4 SHF.R.U32.HI R34, RZ, 0x10, R3 ;  /* 0x00000010ff22c819 */ /* 0x000fe40000011603 */
[----:B------:R-:W-:Y:S01]  /*6540*/  @!P6 SHF.R.U32.HI R35, RZ, 0x10, R8 ;  /* 0x00000010ff23e819 */ /* 0x000fe20000011608 */
[----:B0-----:R-:W-:Y:S01]  /*6550*/  IMAD.MOV.U32 R44, RZ, RZ, RZ ;  /* 0x000000ffff2c7224 */ /* 0x001fe200078e00ff */
[----:B------:R0:W-:Y:S02]  /*6560*/  STL [R1+0xa4], R48 ;  /* 0x0000a43001007387 */ /* 0x0001e40000100800 */
[----:B------:R-:W-:-:S04]  /*6570*/  PRMT R35, R35, 0x5410, RZ ;  /* 0x0000541023237816 */ /* 0x000fc800000000ff */
[----:B------:R-:W-:Y:S01]  /*6580*/  @!P3 PRMT R35, R35, 0x5410, R31 ;  /* 0x000054102323b816 */ /* 0x000fe2000000001f */
[----:B0-----:R-:W-:Y:S01]  /*6590*/  HFMA2.MMA R48, -RZ, RZ, 0, 0 ;  /* 0x00000000ff307435 */ /* 0x001fe200000001ff */
[----:B------:R-:W-:Y:S01]  /*65a0*/  LOP3.LUT P3, RZ, R80, 0x1, RZ, 0xc0, !PT ;  /* 0x0000000150ff7812 */ /* 0x000fe2000786c0ff */
[----:B------:R0:W-:Y:S02]  /*65b0*/  STL [R1+0xb4], R0 ;  /* 0x0000b40001007387 */ /* 0x0001e40000100800 */
[----:B0-----:R-:W-:-:S10]  /*65c0*/  IMAD.MOV.U32 R0, RZ, RZ, RZ ;  /* 0x000000ffff007224 */ /* 0x001fd400078e00ff */
[----:B------:R-:W4:Y:S04]  /*65d0*/  @!P3 LDG.E R0, desc[UR12][R22.64] ;  /* 0x0000000c1600b981 */ /* 0x000f28000c1e1900 */
[----:B--2---:R0:W2:Y:S02]  /*65e0*/  @!P0 LDG.E R56, desc[UR12][R36.64] ;  /* 0x0000000c24388981 */ /* 0x0040a4000c1e1900 */
[----:B0-----:R-:W-:Y:S02]  /*65f0*/  PRMT R36, RZ, 0x7610, R36 ;  /* 0x00007610ff247816 */ /* 0x001fe40000000024 */
[----:B------:R-:W-:Y:S02]  /*6600*/  @!P2 SHF.R.U32.HI R36, RZ, 0x10, R6 ;  /* 0x00000010ff24a819 */ /* 0x000fe40000011606 */
[----:B------:R-:W-:-:S02]  /*6610*/  LOP3.LUT P2, RZ, R80, 0x4, RZ, 0xc0, !PT ;  /* 0x0000000450ff7812 */ /* 0x000fc4000784c0ff */
[----:B------:R-:W-:-:S11]  /*6620*/  LOP3.LUT P0, RZ, R80, 0x4000, RZ, 0xc0, !PT ;  /* 0x0000400050ff7812 */ /* 0x000fd6000780c0ff */
[----:B------:R-:W-:Y:S02]  /*6630*/  @P2 LOP3.LUT R79, R79, 0x20, RZ, 0xfc, !PT ;  /* 0x000000204f4f2812 */ /* 0x000fe400078efcff */
[----:B------:R-:W-:Y:S02]  /*6640*/  LOP3.LUT P2, RZ, R80, 0x400, RZ, 0xc0, !PT ;  /* 0x0000040050ff7812 */ /* 0x000fe4000784c0ff */
[----:B------:R-:W-:Y:S02]  /*6650*/  LOP3.LUT R79, R79, 0xffffffef, RZ, 0xc0, !PT ;  /* 0xffffffef4f4f7812 */ /* 0x000fe400078ec0ff */
[----:B------:R-:W-:Y:S02]  /*6660*/  PRMT R37, RZ, 0x7610, R37 ;  /* 0x00007610ff257816 */ /* 0x000fe40000000025 */
[----:B------:R-:W-:Y:S02]  /*6670*/  @P1 LOP3.LUT R79, R79, 0x10, RZ, 0xfc, !PT ;  /* 0x000000104f4f1812 */ /* 0x000fe400078efcff */
[----:B------:R-:W-:-:S05]  /*6680*/  @!P0 SHF.R.U32.HI R37, RZ, 0x10, R2 ;  /* 0x00000010ff258819 */ /* 0x000fca0000011602 */
[--C-:B------:R-:W-:Y:S02]  /*6690*/  @!P2 SHF.R.U32.HI R29, RZ, 0x10, R24.reuse ;  /* 0x00000010ff1da819 */ /* 0x100fe40000011618 */
[----:B------:R-:W-:Y:S02]  /*66a0*/  @!P2 PRMT R28, R28, 0x5410, R24 ;  /* 0x000054101c1ca816 */ /* 0x000fe40000000018 */
[----:B------:R-:W-:Y:S02]  /*66b0*/  LOP3.LUT P2, RZ, R79, 0x20, RZ, 0xc0, !PT ;  /* 0x000000204fff7812 */ /* 0x000fe4000784c0ff */
[----:B------:R-:W-:-:S04]  /*66c0*/  PRMT R37, R37, 0x5410, RZ ;  /* 0x0000541025257816 */ /* 0x000fc800000000ff */
[----:B------:R-:W-:Y:S02]  /*66d0*/  @!P4 PRMT R37, R37, 0x5410, R3 ;  /* 0x000054102525c816 */ /* 0x000fe40000000003 */
[----:B------:R-:W-:-:S05]  /*66e0*/  LOP3.LUT P4, RZ, R80, 0x2, RZ, 0xc0, !PT ;  /* 0x0000000250ff7812 */ /* 0x000fca000788c0ff */
[----:B------:R0:W2:Y:S08]  /*66f0*/  @!P2 LDG.E R44, desc[UR12][R18.64] ;  /* 0x0000000c122ca981 */ /* 0x0000b0000c1e1900 */
[----:B------:R1:W2:Y:S01]  /*6700*/  @!P4 LDG.E R48, desc[UR12][R20.64] ;  /* 0x0000000c1430c981 */ /* 0x0002a2000c1e1900 */
[----:B------:R-:W-:Y:S02]  /*6710*/  PRMT R36, R36, 0x5410, RZ ;  /* 0x0000541024247816 */ /* 0x000fe400000000ff */
[----:B------:R-:W-:Y:S01]  /*6720*/  PRMT R34, R34, 0x5410, RZ ;  /* 0x0000541022227816 */ /* 0x000fe200000000ff */
[----:B------:R0:W-:Y:S04]  /*6730*/  STL [R1+0xac], R55 ;  /* 0x0000ac3701007387 */ /* 0x0001e80000100800 */
[----:B------:R1:W-:Y:S01]  /*6740*/  STL [R1+0x90], R57 ;  /* 0x0000903901007387 */ /* 0x0003e20000100800 */
[----:B------:R-:W-:-:S03]  /*6750*/  @!P0 PRMT R36, R36, 0x5410, R2 ;  /* 0x0000541024248816 */ /* 0x000fc60000000002 */
[----:B------:R1:W-:Y:S04]  /*6760*/  STL [R1+0xa8], R54 ;  /* 0x0000a83601007387 */ /* 0x0003e80000100800 */
[----:B0-----:R-:W2:Y:S01]  /*6770*/  LDL.LU.S16 R55, [R1+0x114] ;  /* 0x0001140001377983 */ /* 0x001ea20000300600 */
[----:B------:R-:W-:-:S03]  /*6780*/  @!P6 PRMT R34, R34, 0x5410, R8 ;  /* 0x000054102222e816 */ /* 0x000fc60000000008 */
[----:B-1----:R-:W2:Y:S01]  /*6790*/  LDL.S16 R57, [R1+0x112] ;  /* 0x0001120001397983 */ /* 0x002ea20000100600 */
[----:B------:R-:W-:-:S03]  /*67a0*/  LOP3.LUT P1, RZ, R80, 0x200, RZ, 0xc0, !PT ;  /* 0x0000020050ff7812 */ /* 0x000fc6000782c0ff */
[----:B------:R-:W2:Y:S01]  /*67b0*/  LDL.LU R54, [R1+0x110] ;  /* 0x0001100001367983 */ /* 0x000ea20000300800 */
[C---:B------:R-:W-:Y:S02]  /*67c0*/  LOP3.LUT P0, RZ, R80.reuse, 0x100, RZ, 0xc0, !PT ;  /* 0x0000010050ff7812 */ /* 0x040fe4000780c0ff */
[----:B------:R-:W-:Y:S02]  /*67d0*/  LOP3.LUT P6, RZ, R80, 0x80, RZ, 0xc0, !PT ;  /* 0x0000008050ff7812 */ /* 0x000fe400078cc0ff */
[----:B------:R-:W2:Y:S04]  /*67e0*/  LDL.S16 R80, [R1+0x116] ;  /* 0x0001160001507983 */ /* 0x000ea80000100600 */
[----:B------:R0:W-:Y:S04]  /*67f0*/  STL [R1+0x98], R53 ;  /* 0x0000983501007387 */ /* 0x0001e80000100800 */
[----:B0-----:R-:W2:Y:S01]  /*6800*/  LDL.LU R53, [R1+0x134] ;  /* 0x0001340001357983 */ /* 0x001ea20000300800 */
[----:B------:R-:W-:-:S02]  /*6810*/  PRMT R18, RZ, 0x7610, R18 ;  /* 0x00007610ff127816 */ /* 0x000fc40000000012 */
[----:B------:R-:W-:-:S04]  /*6820*/  @!P1 SHF.R.U32.HI R18, RZ, 0x10, R40 ;  /* 0x00000010ff129819 */ /* 0x000fc80000011628 */
[----:B------:R-:W-:Y:S02]  /*6830*/  PRMT R18, R18, 0x5410, RZ ;  /* 0x0000541012127816 */ /* 0x000fe400000000ff */
[----:B------:R-:W-:Y:S02]  /*6840*/  PRMT R19, RZ, 0x7610, R19 ;  /* 0x00007610ff137816 */ /* 0x000fe40000000013 */
[--C-:B------:R-:W-:Y:S02]  /*6850*/  @!P0 SHF.R.U32.HI R19, RZ, 0x10, R33.reuse ;  /* 0x00000010ff138819 */ /* 0x100fe40000011621 */
[----:B------:R-:W-:Y:S02]  /*6860*/  @!P0 PRMT R18, R18, 0x5410, R33 ;  /* 0x0000541012128816 */ /* 0x000fe40000000021 */
[----:B------:R-:W-:Y:S02]  /*6870*/  LOP3.LUT P0, RZ, R79, 0x8, RZ, 0xc0, !PT ;  /* 0x000000084fff7812 */ /* 0x000fe4000780c0ff */
[----:B------:R-:W-:-:S04]  /*6880*/  PRMT R29, R29, 0x5410, RZ ;  /* 0x000054101d1d7816 */ /* 0x000fc800000000ff */
[----:B------:R-:W-:Y:S02]  /*6890*/  @!P1 PRMT R29, R29, 0x5410, R40 ;  /* 0x000054101d1d9816 */ /* 0x000fe40000000028 */
[----:B------:R-:W-:Y:S02]  /*68a0*/  LOP3.LUT P1, RZ, R79, 0x10, RZ, 0xc0, !PT ;  /* 0x000000104fff7812 */ /* 0x000fe4000782c0ff */
[----:B------:R-:W-:Y:S01]  /*68b0*/  PRMT R21, RZ, 0x7610, R21 ;  /* 0x00007610ff157816 */ /* 0x000fe20000000015 */
[----:B------:R0:W-:Y:S02]  /*68c0*/  STL [R1+0xb8], R6 ;  /* 0x0000b80601007387 */ /* 0x0001e40000100800 */
[----:B0-----:R-:W-:Y:S02]  /*68d0*/  PRMT R6, RZ, 0x7610, R6 ;  /* 0x00007610ff067816 */ /* 0x001fe40000000006 */
[----:B------:R0:W-:Y:S06]  /*68e0*/  STL [R1+0xbc], R2 ;  /* 0x0000bc0201007387 */ /* 0x0001ec0000100800 */
[----:B---3--:R-:W-:-:S02]  /*68f0*/  @!P1 SHF.R.U32.HI R6, RZ, 0x10, R52 ;  /* 0x00000010ff069819 */ /* 0x008fc40000011634 */
[----:B0-----:R-:W-:Y:S01]  /*6900*/  MOV R2, RZ ;  /* 0x000000ff00027202 */ /* 0x001fe20000000f00 */
[----:B------:R0:W-:Y:S02]  /*6910*/  STL [R1+0xc0], R3 ;  /* 0x0000c00301007387 */ /* 0x0001e40000100800 */
[----:B0-----:R-:W-:Y:S02]  /*6920*/  PRMT R3, RZ, 0x7610, R3 ;  /* 0x00007610ff037816 */ /* 0x001fe40000000003 */
[----:B------:R0:W-:Y:S02]  /*6930*/  STL [R1+0xc4], R8 ;  /* 0x0000c40801007387 */ /* 0x0001e40000100800 */
[----:B0-----:R-:W-:Y:S02]  /*6940*/  IMAD.MOV.U32 R8, RZ, RZ, RZ ;  /* 0x000000ffff087224 */ /* 0x001fe400078e00ff */
[----:B------:R0:W-:Y:S01]  /*6950*/  STL [R1+0xcc], R24 ;  /* 0x0000cc1801007387 */ /* 0x0001e20000100800 */
[----:B------:R-:W-:-:S03]  /*6960*/  HADD2.F32 R85, -RZ, R85.H0_H0 ;  /* 0x20000055ff557230 */ /* 0x000fc60000004100 */
[----:B------:R1:W-:Y:S01]  /*6970*/  STL [R1+0xc8], R31 ;  /* 0x0000c81f01007387 */ /* 0x0003e20000100800 */
[----:B0-----:R-:W-:-:S05]  /*6980*/  HADD2.F32 R24, -RZ, R77.H0_H0 ;  /* 0x2000004dff187230 */ /* 0x001fca0000004100 */
[----:B-1----:R-:W-:Y:S01]  /*6990*/  FADD.FTZ R31, R85, R24 ;  /* 0x00000018551f7221 */ /* 0x002fe20000010000 */
[----:B------:R-:W-:Y:S01]  /*69a0*/  HADD2.F32 R77, -RZ, R77.H1_H1 ;  /* 0x3000004dff4d7230 */ /* 0x000fe20000004100 */
[----:B------:R-:W-:-:S04]  /*69b0*/  PRMT R6, R6, 0x5410, RZ ;  /* 0x0000541006067816 */ /* 0x000fc800000000ff */
[----:B----4-:R-:W-:Y:S02]  /*69c0*/  @!P5 PRMT R6, R6, 0x5410, R50 ;  /* 0x000054100606d816 */ /* 0x010fe40000000032 */
[----:B--2---:R-:W-:-:S04]  /*69d0*/  @!P0 SHF.R.U32.HI R21, RZ, 0x10, R56 ;  /* 0x00000010ff158819 */ /* 0x004fc80000011638 */
[----:B------:R-:W-:-:S04]  /*69e0*/  PRMT R21, R21, 0x5410, RZ ;  /* 0x0000541015157816 */ /* 0x000fc800000000ff */
[----:B------:R-:W-:Y:S02]  /*69f0*/  @!P1 PRMT R21, R21, 0x5410, R52 ;  /* 0x0000541015159816 */ /* 0x000fe40000000034 */
[----:B------:R-:W-:-:S13]  /*6a00*/  LOP3.LUT P1, RZ, R81, 0x80000000, RZ, 0xc0, !PT ;  /* 0x8000000051ff7812 */ /* 0x000fda000782c0ff */
[----:B------:R0:W2:Y:S02]  /*6a10*/  @!P1 LDG.E R2, desc[UR12][R14.64] ;  /* 0x0000000c0e029981 */ /* 0x0000a4000c1e1900 */
[----:B0-----:R-:W-:Y:S02]  /*6a20*/  PRMT R14, RZ, 0x7610, R14 ;  /* 0x00007610ff0e7816 */ /* 0x001fe4000000000e */
[----:B------:R-:W-:-:S04]  /*6a30*/  @!P5 SHF.R.U32.HI R14, RZ, 0x10, R50 ;  /* 0x00000010ff0ed819 */ /* 0x000fc80000011632 */
[----:B------:R-:W-:Y:S02]  /*6a40*/  PRMT R14, R14, 0x5410, RZ ;  /* 0x000054100e0e7816 */ /* 0x000fe400000000ff */
[----:B------:R-:W-:Y:S02]  /*6a50*/  PRMT R15, RZ, 0x7610, R15 ;  /* 0x00007610ff0f7816 */ /* 0x000fe4000000000f */
[--C-:B------:R-:W-:Y:S02]  /*6a60*/  @!P2 SHF.R.U32.HI R3, RZ, 0x10, R44.reuse ;  /* 0x00000010ff03a819 */ /* 0x100fe4000001162c */
[----:B------:R-:W-:Y:S02]  /*6a70*/  @!P2 PRMT R14, R14, 0x5410, R44 ;  /* 0x000054100e0ea816 */ /* 0x000fe4000000002c */
[----:B------:R-:W-:Y:S02]  /*6a80*/  LOP3.LUT P2, RZ, R81, 0x20000000, RZ, 0xc0, !PT ;  /* 0x2000000051ff7812 */ /* 0x000fe4000784c0ff */
[----:B------:R-:W-:-:S04]  /*6a90*/  @!P4 SHF.R.U32.HI R15, RZ, 0x10, R48 ;  /* 0x00000010ff0fc819 */ /* 0x000fc80000011630 */
[----:B------:R-:W-:-:S07]  /*6aa0*/  PRMT R15, R15, 0x5410, RZ ;  /* 0x000054100f0f7816 */ /* 0x000fce00000000ff */
[----:B------:R0:W3:Y:S01]  /*6ab0*/  @!P2 LDG.E R8, desc[UR12][R16.64] ;  /* 0x0000000c1008a981 */ /* 0x0000e2000c1e1900 */
[----:B------:R-:W-:Y:S02]  /*6ac0*/  @!P3 PRMT R15, R15, 0x5410, R0 ;  /* 0x000054100f0fb816 */ /* 0x000fe40000000000 */
[----:B0-----:R-:W-:Y:S02]  /*6ad0*/  PRMT R16, RZ, 0x7610, R16 ;  /* 0x00007610ff107816 */ /* 0x001fe40000000010 */
[----:B------:R-:W-:Y:S02]  /*6ae0*/  @!P3 SHF.R.U32.HI R16, RZ, 0x10, R0 ;  /* 0x00000010ff10b819 */ /* 0x000fe40000011600 */
[----:B------:R-:W-:Y:S01]  /*6af0*/  LOP3.LUT P3, RZ, R81, 0x8000000, RZ, 0xc0, !PT ;  /* 0x0800000051ff7812 */ /* 0x000fe2000786c0ff */
[----:B------:R-:W-:-:S12]  /*6b00*/  HFMA2.MMA R17, -RZ, RZ, 0, 0 ;  /* 0x00000000ff117435 */ /* 0x000fd800000001ff */
[----:B------:R0:W4:Y:S02]  /*6b10*/  @!P3 LDG.E R17, desc[UR12][R26.64] ;  /* 0x0000000c1a11b981 */ /* 0x000124000c1e1900 */
[----:B0-----:R-:W-:Y:S01]  /*6b20*/  FMUL.FTZ R26, R24, R24 ;  /* 0x00000018181a7220 */ /* 0x001fe20000410000 */
[----:B------:R-:W-:-:S03]  /*6b30*/  HADD2.F32 R24, -RZ, R84.H0_H0 ;  /* 0x20000054ff187230 */ /* 0x000fc60000004100 */
[----:B------:R-:W-:Y:S02]  /*6b40*/  FFMA.FTZ R85, R85, R85, R26 ;  /* 0x0000005555557223 */ /* 0x000fe4000001001a */
[----:B------:R-:W-:Y:S01]  /*6b50*/  FMUL.FTZ R26, R24, R24 ;  /* 0x00000018181a7220 */ /* 0x000fe20000410000 */
[----:B------:R-:W-:-:S03]  /*6b60*/  FADD.FTZ R27, R77, R24 ;  /* 0x000000184d1b7221 */ /* 0x000fc60000010000 */
[----:B------:R-:W-:Y:S01]  /*6b70*/  FFMA.FTZ R24, R77, R77, R26 ;  /* 0x0000004d4d187223 */ /* 0x000fe2000001001a */
[----:B------:R-:W-:Y:S01]  /*6b80*/  FADD.FTZ R26, RZ, R31 ;  /* 0x0000001fff1a7221 */ /* 0x000fe20000010000 */
[----:B------:R-:W-:-:S03]  /*6b90*/  HADD2.F32 R84, -RZ, R84.H1_H1 ;  /* 0x30000054ff547230 */ /* 0x000fc60000004100 */
[----:B------:R-:W-:Y:S01]  /*6ba0*/  FADD.FTZ R26, R26, R27 ;  /* 0x0000001b1a1a7221 */ /* 0x000fe20000010000 */
[----:B------:R-:W-:-:S05]  /*6bb0*/  HADD2.F32 R27, -RZ, R67.H0_H0 ;  /* 0x20000043ff1b7230 */ /* 0x000fca0000004100 */
[----:B------:R-:W-:Y:S01]  /*6bc0*/  FMUL.FTZ R31, R27, R27 ;  /* 0x0000001b1b1f7220 */ /* 0x000fe20000410000 */
[----:B------:R-:W-:Y:S01]  /*6bd0*/  FADD.FTZ R27, R84, R27 ;  /* 0x0000001b541b7221 */ /* 0x000fe20000010000 */
[----:B------:R-:W-:-:S03]  /*6be0*/  HADD2.F32 R67, -RZ, R67.H1_H1 ;  /* 0x30000043ff437230 */ /* 0x000fc60000004100 */
[----:B------:R-:W-:Y:S01]  /*6bf0*/  FADD.FTZ R26, R26, R27 ;  /* 0x0000001b1a1a7221 */ /* 0x000fe20000010000 */
[----:B------:R-:W-:Y:S01]  /*6c00*/  HADD2.F32 R27, -RZ, R68.H0_H0 ;  /* 0x20000044ff1b7230 */ /* 0x000fe20000004100 */
[----:B------:R-:W-:Y:S01]  /*6c10*/  LOP3.LUT P5, RZ, R81, 0x40000000, RZ, 0xc0, !PT ;  /* 0x4000000051ff7812 */ /* 0x000fe200078ac0ff */
[----:B------:R-:W-:-:S03]  /*6c20*/  FFMA.FTZ R84, R84, R84, R31 ;  /* 0x0000005454547223 */ /* 0x000fc6000001001f */
[----:B------:R-:W-:Y:S01]  /*6c30*/  FMUL.FTZ R31, R27, R27 ;  /* 0x0000001b1b1f7220 */ /* 0x000fe20000410000 */
[C---:B------:R-:W-:Y:S01]  /*6c40*/  FADD.FTZ R27, R67.reuse, R27 ;  /* 0x0000001b431b7221 */ /* 0x040fe20000010000 */
[----:B------:R-:W-:Y:S01]  /*6c50*/  CS2R R22, SRZ ;  /* 0x0000000000167805 */ /* 0x000fe2000001ff00 */
[----:B------:R-:W-:Y:S02]  /*6c60*/  HADD2.F32 R68, -RZ, R68.H1_H1 ;  /* 0x30000044ff447230 */ /* 0x000fe40000004100 */
[----:B------:R-:W-:Y:S01]  /*6c70*/  FADD.FTZ R26, R26, R27 ;  /* 0x0000001b1a1a7221 */ /* 0x000fe20000010000 */
[--C-:B------:R-:W-:Y:S02]  /*6c80*/  HADD2.F32 R27, -RZ, R63.reuse.H0_H0 ;  /* 0x2000003fff1b7230 */ /* 0x100fe40000004100 */
[----:B------:R-:W-:Y:S01]  /*6c90*/  FFMA.FTZ R67, R67, R67, R31 ;  /* 0x0000004343437223 */ /* 0x000fe2000001001f */
[----:B------:R0:W4:Y:S01]  /*6ca0*/  @!P5 LDG.E R23, desc[UR12][R46.64] ;  /* 0x0000000c2e17d981 */ /* 0x000122000c1e1900 */
[----:B------:R-:W-:-:S02]  /*6cb0*/  HADD2.F32 R63, -RZ, R63.H1_H1 ;  /* 0x3000003fff3f7230 */ /* 0x000fc40000004100 */
[----:B------:R-:W-:Y:S01]  /*6cc0*/  FMUL.FTZ R31, R27, R27 ;  /* 0x0000001b1b1f7220 */ /* 0x000fe20000410000 */
[----:B------:R-:W-:Y:S01]  /*6cd0*/  FADD.FTZ R85, RZ, R85 ;  /* 0x00000055ff557221 */ /* 0x000fe20000010000 */
[C---:B0-----:R-:W-:Y:S01]  /*6ce0*/  FADD.FTZ R46, R68.reuse, R27 ;  /* 0x0000001b442e7221 */ /* 0x041fe20000010000 */
[--C-:B------:R-:W-:Y:S02]  /*6cf0*/  HADD2.F32 R27, -RZ, R61.reuse.H0_H0 ;  /* 0x2000003dff1b7230 */ /* 0x100fe40000004100 */
[----:B------:R-:W-:Y:S01]  /*6d00*/  FFMA.FTZ R68, R68, R68, R31 ;  /* 0x0000004444447223 */ /* 0x000fe2000001001f */
[----:B------:R-:W-:Y:S01]  /*6d10*/  FADD.FTZ R24, R85, R24 ;  /* 0x0000001855187221 */ /* 0x000fe20000010000 */
[----:B------:R-:W-:Y:S01]  /*6d20*/  FADD.FTZ R26, R26, R46 ;  /* 0x0000002e1a1a7221 */ /* 0x000fe20000010000 */
[----:B------:R-:W-:Y:S02]  /*6d30*/  HADD2.F32 R61, -RZ, R61.H1_H1 ;  /* 0x3000003dff3d7230 */ /* 0x000fe40000004100 */
[----:B------:R-:W-:Y:S01]  /*6d40*/  FMUL.FTZ R31, R27, R27 ;  /* 0x0000001b1b1f7220 */ /* 0x000fe20000410000 */
[----:B------:R-:W-:Y:S01]  /*6d50*/  FADD.FTZ R46, R63, R27 ;  /* 0x0000001b3f2e7221 */ /* 0x000fe20000010000 */
[----:B------:R-:W-:-:S02]  /*6d60*/  HADD2.F32 R27, -RZ, R58.H0_H0 ;  /* 0x2000003aff1b7230 */ /* 0x000fc40000004100 */
[----:B------:R-:W-:Y:S01]  /*6d70*/  FADD.FTZ R24, R24, R84 ;  /* 0x0000005418187221 */ /* 0x000fe20000010000 */
[----:B------:R-:W-:Y:S01]  /*6d80*/  FFMA.FTZ R63, R63, R63, R31 ;  /* 0x0000003f3f3f7223 */ /* 0x000fe2000001001f */
[----:B------:R-:W-:Y:S01]  /*6d90*/  FADD.FTZ R26, R26, R46 ;  /* 0x0000002e1a1a7221 */ /* 0x000fe20000010000 */
[----:B------:R-:W-:Y:S01]  /*6da0*/  FMUL.FTZ R31, R27, R27 ;  /* 0x0000001b1b1f7220 */ /* 0x000fe20000410000 */
[C---:B------:R-:W-:Y:S01]  /*6db0*/  FADD.FTZ R46, R61.reuse, R27 ;  /* 0x0000001b3d2e7221 */ /* 0x040fe20000010000 */
[----:B------:R-:W-:Y:S02]  /*6dc0*/  HADD2.F32 R27, -RZ, R59.H0_H0 ;  /* 0x2000003bff1b7230 */ /* 0x000fe40000004100 */
[----:B------:R-:W-:Y:S01]  /*6dd0*/  FADD.FTZ R24, R24, R67 ;  /* 0x0000004318187221 */ /* 0x000fe20000010000 */
[----:B------:R-:W-:Y:S02]  /*6de0*/  HADD2.F32 R58, -RZ, R58.H1_H1 ;  /* 0x3000003aff3a7230 */ /* 0x000fe40000004100 */
[----:B------:R-:W-:Y:S01]  /*6df0*/  FFMA.FTZ R61, R61, R61, R31 ;  /* 0x0000003d3d3d7223 */ /* 0x000fe2000001001f */
[----:B------:R-:W-:Y:S01]  /*6e00*/  FADD.FTZ R26, R26, R46 ;  /* 0x0000002e1a1a7221 */ /* 0x000fe20000010000 */
[----:B------:R-:W-:Y:S01]  /*6e10*/  FADD.FTZ R24, R24, R68 ;  /* 0x0000004418187221 */ /* 0x000fe20000010000 */
[----:B------:R-:W-:-:S02]  /*6e20*/  HADD2.F32 R31, -RZ, R65.H0_H0 ;  /* 0x20000041ff1f7230 */ /* 0x000fc40000004100 */
[----:B------:R-:W-:Y:S01]  /*6e30*/  FMUL.FTZ R46, R27, R27 ;  /* 0x0000001b1b2e7220 */ /* 0x000fe20000410000 */
[----:B------:R-:W-:Y:S01]  /*6e40*/  FADD.FTZ R27, R58, R27 ;  /* 0x0000001b3a1b7221 */ /* 0x000fe20000010000 */
[----:B------:R-:W-:Y:S02]  /*6e50*/  HADD2.F32 R59, -RZ, R59.H1_H1 ;  /* 0x3000003bff3b7230 */ /* 0x000fe40000004100 */
[----:B------:R-:W-:Y:S01]  /*6e60*/  FADD.FTZ R24, R24, R63 ;  /* 0x0000003f18187221 */ /* 0x000fe20000010000 */
[----:B------:R-:W-:Y:S01]  /*6e70*/  FFMA.FTZ R58, R58, R58, R46 ;  /* 0x0000003a3a3a7223 */ /* 0x000fe2000001002e */
[----:B------:R-:W-:Y:S01]  /*6e80*/  FADD.FTZ R26, R26, R27 ;  /* 0x0000001b1a1a7221 */ /* 0x000fe20000010000 */
[----:B------:R-:W-:Y:S01]  /*6e90*/  FMUL.FTZ R46, R31, R31 ;  /* 0x0000001f1f2e7220 */ /* 0x000fe20000410000 */
[----:B------:R-:W-:Y:S02]  /*6ea0*/  HADD2.F32 R27, -RZ, R69.H0_H0 ;  /* 0x20000045ff1b7230 */ /* 0x000fe40000004100 */
[----:B------:R-:W-:Y:S01]  /*6eb0*/  FADD.FTZ R31, R59, R31 ;  /* 0x0000001f3b1f7221 */ /* 0x000fe20000010000 */
[----:B------:R-:W-:Y:S01]  /*6ec0*/  FADD.FTZ R24, R24, R61 ;  /* 0x0000003d18187221 */ /* 0x000fe20000010000 */
[----:B------:R-:W-:-:S02]  /*6ed0*/  HADD2.F32 R65, -RZ, R65.H1_H1 ;  /* 0x30000041ff417230 */ /* 0x000fc40000004100 */
[----:B------:R-:W-:Y:S01]  /*6ee0*/  FFMA.FTZ R59, R59, R59, R46 ;  /* 0x0000003b3b3b7223 */ /* 0x000fe2000001002e */
[----:B------:R-:W-:Y:S01]  /*6ef0*/  FADD.FTZ R26, R26, R31 ;  /* 0x0000001f1a1a7221 */ /* 0x000fe20000010000 */
[----:B------:R-:W-:Y:S01]  /*6f00*/  FMUL.FTZ R46, R27, R27 ;  /* 0x0000001b1b2e7220 */ /* 0x000fe20000410000 */
[----:B------:R-:W-:Y:S02]  /*6f10*/  HADD2.F32 R31, -RZ, R70.H0_H0 ;  /* 0x20000046ff1f7230 */ /* 0x000fe40000004100 */
[----:B------:R-:W-:Y:S01]  /*6f20*/  FADD.FTZ R24, R24, R58 ;  /* 0x0000003a18187221 */ /* 0x000fe20000010000 */
[C---:B------:R-:W-:Y:S01]  /*6f30*/  FADD.FTZ R27, R65.reuse, R27 ;  /* 0x0000001b411b7221 */ /* 0x040fe20000010000 */
[----:B------:R-:W-:Y:S02]  /*6f40*/  HADD2.F32 R69, -RZ, R69.H1_H1 ;  /* 0x30000045ff457230 */ /* 0x000fe40000004100 */
[----:B------:R-:W-:Y:S01]  /*6f50*/  FFMA.FTZ R65, R65, R65, R46 ;  /* 0x0000004141417223 */ /* 0x000fe2000001002e */
[----:B------:R-:W-:Y:S01]  /*6f60*/  FADD.FTZ R24, R24, R59 ;  /* 0x0000003b18187221 */ /* 0x000fe20000010000 */
[----:B------:R-:W-:Y:S01]  /*6f70*/  FMUL.FTZ R46, R31, R31 ;  /* 0x0000001f1f2e7220 */ /* 0x000fe20000410000 */
[----:B------:R-:W-:Y:S01]  /*6f80*/  FADD.FTZ R26, R26, R27 ;  /* 0x0000001b1a1a7221 */ /* 0x000fe20000010000 */
[----:B------:R-:W-:Y:S01]  /*6f90*/  FADD.FTZ R31, R69, R31 ;  /* 0x0000001f451f7221 */ /* 0x000fe20000010000 */
[----:B------:R-:W-:-:S02]  /*6fa0*/  HADD2.F32 R27, -RZ, R45.H0_H0 ;  /* 0x2000002dff1b7230 */ /* 0x000fc40000004100 */
[----:B------:R-:W-:Y:S01]  /*6fb0*/  FADD.FTZ R24, R24, R65 ;  /* 0x0000004118187221 */ /* 0x000fe20000010000 */
[----:B------:R-:W-:Y:S01]  /*6fc0*/  FFMA.FTZ R46, R69, R69, R46 ;  /* 0x00000045452e7223 */ /* 0x000fe2000001002e */
[----:B------:R-:W-:Y:S02]  /*6fd0*/  HADD2.F32 R70, -RZ, R70.H1_H1 ;  /* 0x30000046ff467230 */ /* 0x000fe40000004100 */
[----:B------:R-:W-:Y:S01]  /*6fe0*/  FADD.FTZ R26, R26, R31 ;  /* 0x0000001f1a1a7221 */ /* 0x000fe20000010000 */
[----:B------:R-:W-:Y:S01]  /*6ff0*/  FMUL.FTZ R31, R27, R27 ;  /* 0x0000001b1b1f7220 */ /* 0x000fe20000410000 */
[----:B------:R-:W-:Y:S01]  /*7000*/  FADD.FTZ R24, R24, R46 ;  /* 0x0000002e18187221 */ /* 0x000fe20000010000 */
[----:B------:R-:W-:Y:S02]  /*7010*/  HADD2.F32 R46, -RZ, R49.H0_H0 ;  /* 0x20000031ff2e7230 */ /* 0x000fe40000004100 */
[----:B------:R-:W-:Y:S01]  /*7020*/  FADD.FTZ R27, R70, R27 ;  /* 0x0000001b461b7221 */ /* 0x000fe20000010000 */
[----:B------:R-:W-:-:S02]  /*7030*/  HADD2.F32 R45, -RZ, R45.H1_H1 ;  /* 0x3000002dff2d7230 */ /* 0x000fc40000004100 */
[----:B------:R-:W-:Y:S01]  /*7040*/  FFMA.FTZ R31, R70, R70, R31 ;  /* 0x00000046461f7223 */ /* 0x000fe2000001001f */
[----:B------:R-:W-:Y:S01]  /*7050*/  FADD.FTZ R26, R26, R27 ;  /* 0x0000001b1a1a7221 */ /* 0x000fe20000010000 */
[----:B------:R-:W-:Y:S01]  /*7060*/  FMUL.FTZ R47, R46, R46 ;  /* 0x0000002e2e2f7220 */ /* 0x000fe20000410000 */
[----:B------:R-:W-:Y:S02]  /*7070*/  HADD2.F32 R27, -RZ, R51.H0_H0 ;  /* 0x20000033ff1b7230 */ /* 0x000fe40000004100 */
[C---:B------:R-:W-:Y:S01]  /*7080*/  FADD.FTZ R46, R45.reuse, R46 ;  /* 0x0000002e2d2e7221 */ /* 0x040fe20000010000 */
[----:B------:R-:W-:Y:S01]  /*7090*/  FADD.FTZ R24, R24, R31 ;  /* 0x0000001f18187221 */ /* 0x000fe20000010000 */
[----:B------:R-:W-:Y:S02]  /*70a0*/  HADD2.F32 R31, -RZ, R88.H0_H0 ;  /* 0x20000058ff1f7230 */ /* 0x000fe40000004100 */
[----:B------:R-:W-:Y:S01]  /*70b0*/  FFMA.FTZ R47, R45, R45, R47 ;  /* 0x0000002d2d2f7223 */ /* 0x000fe2000001002f */
[----:B------:R-:W-:Y:S01]  /*70c0*/  FADD.FTZ R46, R26, R46 ;  /* 0x0000002e1a2e7221 */ /* 0x000fe20000010000 */
[----:B------:R-:W-:Y:S01]  /*70d0*/  FMUL.FTZ R26, R27, R27 ;  /* 0x0000001b1b1a7220 */ /* 0x000fe20000410000 */
[----:B------:R-:W-:-:S02]  /*70e0*/  HADD2.F32 R87, -RZ, R87.H0_H0 ;  /* 0x20000057ff577230 */ /* 0x000fc40000004100 */
[C---:B------:R-:W-:Y:S01]  /*70f0*/  FADD.FTZ R27, R31.reuse, R27 ;  /* 0x0000001b1f1b7221 */ /* 0x040fe20000010000 */
[----:B------:R-:W-:Y:S01]  /*7100*/  FADD.FTZ R24, R24, R47 ;  /* 0x0000002f18187221 */ /* 0x000fe20000010000 */
[----:B------:R-:W-:Y:S01]  /*7110*/  FFMA.FTZ R26, R31, R31, R26 ;  /* 0x0000001f1f1a7223 */ /* 0x000fe2000001001a */
[----:B------:R-:W-:Y:S02]  /*7120*/  HADD2.F32 R86, -RZ, R86.H0_H0 ;  /* 0x20000056ff567230 */ /* 0x000fe40000004100 */
[----:B------:R-:W-:Y:S01]  /*7130*/  FADD.FTZ R46, R46, R27 ;  /* 0x0000001b2e2e7221 */ /* 0x000fe20000010000 */
[----:B------:R-:W-:Y:S02]  /*7140*/  HADD2.F32 R88, -RZ, R88.H1_H1 ;  /* 0x30000058ff587230 */ /* 0x000fe40000004100 */
[----:B------:R-:W-:Y:S01]  /*7150*/  FMUL.FTZ R27, R87, R87 ;  /* 0x00000057571b7220 */ /* 0x000fe20000410000 */
[----:B------:R-:W-:Y:S01]  /*7160*/  FADD.FTZ R24, R24, R26 ;  /* 0x0000001a18187221 */ /* 0x000fe20000010000 */
[----:B------:R-:W-:-:S02]  /*7170*/  HADD2.F32 R26, -RZ, R89.H0_H0 ;  /* 0x20000059ff1a7230 */ /* 0x000fc40000004100 */
[----:B------:R-:W-:Y:S01]  /*7180*/  FMUL.FTZ R31, R86, R86 ;  /* 0x00000056561f7220 */ /* 0x000fe20000410000 */
[----:B------:R-:W-:Y:S02]  /*7190*/  HADD2.F32 R90, -RZ, R90.H0_H0 ;  /* 0x2000005aff5a7230 */ /* 0x000fe40000004100 */
[----:B------:R-:W-:Y:S01]  /*71a0*/  FFMA.FTZ R27, R88, R88, R27 ;  /* 0x00000058581b7223 */ /* 0x000fe2000001001b */
[----:B------:R-:W-:Y:S02]  /*71b0*/  HADD2.F32 R89, -RZ, R89.H1_H1 ;  /* 0x30000059ff597230 */ /* 0x000fe40000004100 */
[C---:B------:R-:W-:Y:S01]  /*71c0*/  FADD.FTZ R86, R26.reuse, R86 ;  /* 0x000000561a567221 */ /* 0x040fe20000010000 */
[----:B------:R-:W-:Y:S01]  /*71d0*/  FFMA.FTZ R31, R26, R26, R31 ;  /* 0x0000001a1a1f7223 */ /* 0x000fe2000001001f */
[----:B------:R-:W-:Y:S01]  /*71e0*/  FADD.FTZ R24, R24, R27 ;  /* 0x0000001b18187221 */ /* 0x000fe20000010000 */
[----:B------:R-:W-:Y:S01]  /*71f0*/  FMUL.FTZ R26, R90, R90 ;  /* 0x0000005a5a1a7220 */ /* 0x000fe20000410000 */
[----:B------:R-:W-:-:S02]  /*7200*/  HADD2.F32 R83, -RZ, R83.H0_H0 ;  /* 0x20000053ff537230 */ /* 0x000fc40000004100 */
[----:B------:R-:W-:Y:S01]  /*7210*/  FADD.FTZ R24, R24, R31 ;  /* 0x0000001f18187221 */ /* 0x000fe20000010000 */
[----:B------:R-:W-:Y:S02]  /*7220*/  HADD2.F32 R27, -RZ, R82.H1_H1 ;  /* 0x30000052ff1b7230 */ /* 0x000fe40000004100 */
[----:B------:R-:W-:Y:S01]  /*7230*/  FFMA.FTZ R26, R89, R89, R26 ;  /* 0x00000059591a7223 */ /* 0x000fe2000001001a */
[----:B------:R-:W-:Y:S02]  /*7240*/  HADD2.F32 R91, -RZ, R91.H0_H0 ;  /* 0x2000005bff5b7230 */ /* 0x000fe40000004100 */
[----:B------:R-:W-:Y:S01]  /*7250*/  FMUL.FTZ R31, R83, R83 ;  /* 0x00000053531f7220 */ /* 0x000fe20000410000 */
[----:B------:R-:W-:Y:S01]  /*7260*/  FADD.FTZ R87, R88, R87 ;  /* 0x0000005758577221 */ /* 0x000fe20000010000 */
[----:B------:R-:W-:Y:S01]  /*7270*/  FADD.FTZ R24, R24, R26 ;  /* 0x0000001a18187221 */ /* 0x000fe20000010000 */
[----:B------:R-:W-:Y:S02]  /*7280*/  HADD2.F32 R92, -RZ, R92.H0_H0 ;  /* 0x2000005cff5c7230 */ /* 0x000fe40000004100 */
[----:B------:R-:W-:Y:S01]  /*7290*/  FFMA.FTZ R31, R27, R27, R31 ;  /* 0x0000001b1b1f7223 */ /* 0x000fe2000001001f */
[----:B------:R-:W-:Y:S01]  /*72a0*/  FMUL.FTZ R26, R91, R91 ;  /* 0x0000005b5b1a7220 */ /* 0x000fe20000410000 */
[----:B------:R-:W-:Y:S01]  /*72b0*/  FADD.FTZ R46, R46, R87 ;  /* 0x000000572e2e7221 */ /* 0x000fe20000010000 */
[----:B------:R-:W-:-:S02]  /*72c0*/  HADD2.F32 R93, -RZ, R93.H0_H0 ;  /* 0x2000005dff5d7230 */ /* 0x000fc40000004100 */
[----:B------:R-:W-:Y:S01]  /*72d0*/  FADD.FTZ R24, R24, R31 ;  /* 0x0000001f18187221 */ /* 0x000fe20000010000 */
[----:B------:R-:W-:Y:S01]  /*72e0*/  FFMA.FTZ R26, R92, R92, R26 ;  /* 0x0000005c5c1a7223 */ /* 0x000fe2000001001a */
[----:B------:R-:W-:Y:S01]  /*72f0*/  FADD.FTZ R46, R46, R86 ;  /* 0x000000562e2e7221 */ /* 0x000fe20000010000 */
[----:B------:R-:W-:Y:S01]  /*7300*/  FADD.FTZ R90, R89, R90 ;  /* 0x0000005a595a7221 */ /* 0x000fe20000010000 */
[----:B------:R-:W-:Y:S01]  /*7310*/  FADD.FTZ R83, R27, R83 ;  /* 0x000000531b537221 */ /* 0x000fe20000010000 */
[----:B------:R0:W-:Y:S01]  /*7320*/  STL [R1+0x88], R60 ;  /* 0x0000883c01007387 */ /* 0x0001e20000100800 */
[----:B------:R-:W-:Y:S02]  /*7330*/  HADD2.F32 R27, -RZ, R55.H0_H0 ;  /* 0x20000037ff1b7230 */ /* 0x000fe40000004100 */
[----:B------:R-:W-:Y:S01]  /*7340*/  FMUL.FTZ R31, R93, R93 ;  /* 0x0000005d5d1f7220 */ /* 0x000fe20000410000 */
[----:B------:R-:W-:Y:S01]  /*7350*/  FADD.FTZ R24, R24, R26 ;  /* 0x0000001a18187221 */ /* 0x000fe20000010000 */
[----:B------:R-:W-:Y:S01]  /*7360*/  FADD.FTZ R46, R46, R90 ;  /* 0x0000005a2e2e7221 */ /* 0x000fe20000010000 */
[----:B------:R-:W-:-:S02]  /*7370*/  HADD2.F32 R26, -RZ, R54.H0_H0 ;  /* 0x20000036ff1a7230 */ /* 0x000fc40000004100 */
[C---:B------:R-:W-:Y:S01]  /*7380*/  FADD.FTZ R93, R27.reuse, R93 ;  /* 0x0000005d1b5d7221 */ /* 0x040fe20000010000 */
[----:B0-----:R-:W2:Y:S01]  /*7390*/  LDL.LU R60, [R1+0x130] ;  /* 0x00013000013c7983 */ /* 0x001ea20000300800 */
[----:B------:R-:W-:Y:S01]  /*73a0*/  FFMA.FTZ R31, R27, R27, R31 ;  /* 0x0000001b1b1f7223 */ /* 0x000fe2000001001f */
[----:B------:R-:W-:Y:S01]  /*73b0*/  FADD.FTZ R46, R46, R83 ;  /* 0x000000532e2e7221 */ /* 0x000fe20000010000 */
[----:B------:R-:W-:Y:S01]  /*73c0*/  FADD.FTZ R91, R92, R91 ;  /* 0x0000005b5c5b7221 */ /* 0x000fe20000010000 */
[----:B------:R-:W-:Y:S02]  /*73d0*/  HADD2.F32 R27, -RZ, R80.H0_H0 ;  /* 0x20000050ff1b7230 */ /* 0x000fe40000004100 */
[----:B------:R-:W-:Y:S01]  /*73e0*/  FMUL.FTZ R45, R26, R26 ;  /* 0x0000001a1a2d7220 */ /* 0x000fe20000410000 */
[----:B------:R-:W-:Y:S01]  /*73f0*/  FADD.FTZ R46, R46, R91 ;  /* 0x0000005b2e2e7221 */ /* 0x000fe20000010000 */
[----:B------:R-:W-:Y:S01]  /*7400*/  FADD.FTZ R24, R24, R31 ;  /* 0x0000001f18187221 */ /* 0x000fe20000010000 */
[C---:B------:R-:W-:Y:S01]  /*7410*/  FADD.FTZ R26, R27.reuse, R26 ;  /* 0x0000001a1b1a7221 */ /* 0x040fe20000010000 */
[----:B------:R-:W-:Y:S01]  /*7420*/  FFMA.FTZ R45, R27, R27, R45 ;  /* 0x0000001b1b2d7223 */ /* 0x000fe2000001002d */
[----:B------:R-:W-:-:S02]  /*7430*/  HADD2.F32 R27, -RZ, R53.H0_H0 ;  /* 0x20000035ff1b7230 */ /* 0x000fc40000004100 */
[----:B------:R-:W-:Y:S01]  /*7440*/  FADD.FTZ R46, R46, R93 ;  /* 0x0000005d2e2e7221 */ /* 0x000fe20000010000 */
[----:B------:R-:W-:Y:S02]  /*7450*/  HADD2.F32 R31, -RZ, R57.H0_H0 ;  /* 0x20000039ff1f7230 */ /* 0x000fe40000004100 */
[----:B------:R-:W-:Y:S01]  /*7460*/  FADD.FTZ R24, R24, R45 ;  /* 0x0000002d18187221 */ /* 0x000fe20000010000 */
[----:B------:R-:W-:Y:S01]  /*7470*/  FMUL.FTZ R45, R27, R27 ;  /* 0x0000001b1b2d7220 */ /* 0x000fe20000410000 */
[----:B------:R-:W-:Y:S01]  /*7480*/  FADD.FTZ R26, R46, R26 ;  /* 0x0000001a2e1a7221 */ /* 0x000fe20000010000 */
[C---:B------:R-:W-:Y:S02]  /*7490*/  FADD.FTZ R27, R31.reuse, R27 ;  /* 0x0000001b1f1b7221 */ /* 0x040fe40000010000 */
[----:B------:R-:W-:Y:S01]  /*74a0*/  FFMA.FTZ R45, R31, R31, R45 ;  /* 0x0000001f1f2d7223 */ /* 0x000fe2000001002d */
[----:B------:R-:W-:Y:S02]  /*74b0*/  HADD2.F32 R47, -RZ, R13.H0_H0 ;  /* 0x2000000dff2f7230 */ /* 0x000fe40000004100 */
[----:B------:R-:W-:Y:S01]  /*74c0*/  FADD.FTZ R31, R26, R27 ;  /* 0x0000001b1a1f7221 */ /* 0x000fe20000010000 */
[----:B------:R-:W-:Y:S01]  /*74d0*/  HADD2.F32 R26, -RZ, R12.H0_H0 ;  /* 0x2000000cff1a7230 */ /* 0x000fe20000004100 */
[----:B------:R-:W3:Y:S04]  /*74e0*/  LDL.LU R13, [R1+0x180] ;  /* 0x00018000010d7983 */ /* 0x000ee80000300800 */
[----:B------:R-:W3:Y:S01]  /*74f0*/  LDL.LU R12, [R1+0x184] ;  /* 0x00018400010c7983 */ /* 0x000ee20000300800 */
[----:B------:R-:W-:-:S04]  /*7500*/  PRMT R3, R3, 0x5410, RZ ;  /* 0x0000541003037816 */ /* 0x000fc800000000ff */
[----:B------:R-:W-:Y:S02]  /*7510*/  @!P4 PRMT R3, R3, 0x5410, R48 ;  /* 0x000054100303c816 */ /* 0x000fe40000000030 */
[----:B------:R-:W-:Y:S02]  /*7520*/  LOP3.LUT P4, RZ, R81, 0x10000000, RZ, 0xc0, !PT ;  /* 0x1000000051ff7812 */ /* 0x000fe4000788c0ff */
[----:B------:R-:W-:Y:S02]  /*7530*/  PRMT R19, R19, 0x5410, RZ ;  /* 0x0000541013137816 */ /* 0x000fe400000000ff */
[----:B------:R-:W-:Y:S02]  /*7540*/  PRMT R20, RZ, 0x7610, R20 ;  /* 0x00007610ff147816 */ /* 0x000fe40000000014 */
[--C-:B------:R-:W-:Y:S02]  /*7550*/  @!P6 SHF.R.U32.HI R20, RZ, 0x10, R66.reuse ;  /* 0x00000010ff14e819 */ /* 0x100fe40000011642 */
[----:B------:R-:W-:-:S02]  /*7560*/  @!P6 PRMT R19, R19, 0x5410, R66 ;  /* 0x000054101313e816 */ /* 0x000fc40000000042 */
[----:B------:R-:W-:Y:S01]  /*7570*/  LOP3.LUT P6, RZ, R79, 0x4, RZ, 0xc0, !PT ;  /* 0x000000044fff7812 */ /* 0x000fe200078cc0ff */
[----:B------:R-:W-:Y:S02]  /*7580*/  HADD2.F32 R49, -RZ, R49.H1_H1 ;  /* 0x30000031ff317230 */ /* 0x000fe40000004100 */
[----:B------:R-:W4:Y:S01]  /*7590*/  @!P4 LDG.E R22, desc[UR12][R74.64] ;  /* 0x0000000c4a16c981 */ /* 0x000f22000c1e1900 */
[----:B------:R-:W-:-:S03]  /*75a0*/  PRMT R20, R20, 0x5410, RZ ;  /* 0x0000541014147816 */ /* 0x000fc600000000ff */
[----:B------:R0:W-:Y:S06]  /*75b0*/  STL [R1+0xb0], R5 ;  /* 0x0000b00501007387 */ /* 0x0001ec0000100800 */
[--C-:B------:R-:W-:Y:S02]  /*75c0*/  @!P6 PRMT R20, R20, 0x5410, R62.reuse ;  /* 0x000054101414e816 */ /* 0x100fe4000000003e */
[----:B0-----:R-:W-:Y:S02]  /*75d0*/  PRMT R5, RZ, 0x7610, R5 ;  /* 0x00007610ff057816 */ /* 0x001fe40000000005 */
[----:B------:R-:W-:-:S02]  /*75e0*/  @!P6 SHF.R.U32.HI R5, RZ, 0x10, R62 ;  /* 0x00000010ff05e819 */ /* 0x000fc4000001163e */
[----:B------:R-:W-:Y:S01]  /*75f0*/  LOP3.LUT P6, RZ, R79, 0x2, RZ, 0xc0, !PT ;  /* 0x000000024fff7812 */ /* 0x000fe200078cc0ff */
[----:B------:R-:W-:Y:S01]  /*7600*/  FADD.FTZ R24, R24, R45 ;  /* 0x0000002d18187221 */ /* 0x000fe20000010000 */
[----:B------:R-:W-:Y:S02]  /*7610*/  HADD2.F32 R45, -RZ, R11.H0_H0 ;  /* 0x2000000bff2d7230 */ /* 0x000fe40000004100 */
[----:B------:R-:W-:Y:S01]  /*7620*/  HADD2.F32 R58, -RZ, R51.H1_H1 ;  /* 0x30000033ff3a7230 */ /* 0x000fe20000004100 */
[----:B------:R0:W5:Y:S01]  /*7630*/  LDL.LU R11, [R1+0x178] ;  /* 0x00017800010b7983 */ /* 0x0001620000300800 */
[----:B------:R-:W-:Y:S01]  /*7640*/  PRMT R5, R5, 0x5410, RZ ;  /* 0x0000541005057816 */ /* 0x000fe200000000ff */
[----:B--2---:R-:W-:-:S05]  /*7650*/  HADD2.F32 R46, -RZ, R60.H0_H0 ;  /* 0x2000003cff2e7230 */ /* 0x004fca0000004100 */
[----:B------:R-:W-:Y:S01]  /*7660*/  FMUL.FTZ R27, R46, R46 ;  /* 0x0000002e2e1b7220 */ /* 0x000fe20000410000 */
[----:B------:R-:W-:-:S04]  /*7670*/  FADD.FTZ R46, R49, R46 ;  /* 0x0000002e312e7221 */ /* 0x000fc80000010000 */
[----:B------:R-:W-:Y:S01]  /*7680*/  FADD.FTZ R46, R31, R46 ;  /* 0x0000002e1f2e7221 */ /* 0x000fe20000010000 */
[----:B------:R-:W-:Y:S01]  /*7690*/  FMUL.FTZ R31, R26, R26 ;  /* 0x0000001a1a1f7220 */ /* 0x000fe20000410000 */
[----:B------:R-:W-:-:S04]  /*76a0*/  FADD.FTZ R26, R47, R26 ;  /* 0x0000001a2f1a7221 */ /* 0x000fc80000010000 */
[----:B------:R-:W-:Y:S01]  /*76b0*/  FADD.FTZ R46, R46, R26 ;  /* 0x0000001a2e2e7221 */ /* 0x000fe20000010000 */
[----:B------:R-:W-:-:S06]  /*76c0*/  IMAD.MOV.U32 R26, RZ, RZ, RZ ;  /* 0x000000ffff1a7224 */ /* 0x000fcc00078e00ff */
[----:B---3--:R-:W2:Y:S01]  /*76d0*/  @!P6 LDG.E R26, desc[UR12][R12.64] ;  /* 0x0000000c0c1ae981 */ /* 0x008ea2000c1e1900 */
[----:B------:R-:W-:Y:S01]  /*76e0*/  FFMA.FTZ R27, R49, R49, R27 ;  /* 0x00000031311b7223 */ /* 0x000fe2000001001b */
[----:B------:R-:W-:-:S03]  /*76f0*/  FFMA.FTZ R31, R47, R47, R31 ;  /* 0x0000002f2f1f7223 */ /* 0x000fc6000001001f */
[----:B------:R-:W-:Y:S01]  /*7700*/  FADD.FTZ R24, R24, R27 ;  /* 0x0000001b18187221 */ /* 0x000fe20000010000 */
[----:B------:R-:W-:Y:S02]  /*7710*/  HADD2.F32 R27, -RZ, R10.H0_H0 ;  /* 0x2000000aff1b7230 */ /* 0x000fe40000004100 */
[----:B------:R0:W5:Y:S01]  /*7720*/  LDL.LU R10, [R1+0x17c] ;  /* 0x00017c00010a7983 */ /* 0x0001620000300800 */
[----:B------:R-:W-:Y:S01]  /*7730*/  FADD.FTZ R24, R24, R31 ;  /* 0x0000001f18187221 */ /* 0x000fe20000010000 */
[----:B------:R-:W-:Y:S02]  /*7740*/  HADD2.F32 R31, -RZ, R78.H0_H0 ;  /* 0x2000004eff1f7230 */ /* 0x000fe40000004100 */
[----:B------:R-:W-:Y:S01]  /*7750*/  FMUL.FTZ R54, R27, R27 ;  /* 0x0000001b1b367220 */ /* 0x000fe20000410000 */
[C---:B------:R-:W-:Y:S01]  /*7760*/  FADD.FTZ R27, R45.reuse, R27 ;  /* 0x0000001b2d1b7221 */ /* 0x040fe20000010000 */
[----:B------:R0:W5:Y:S02]  /*7770*/  LDL.LU.64 R12, [R1+0x170] ;  /* 0x00017000010c7983 */ /* 0x0001640000300a00 */
[----:B------:R-:W-:Y:S01]  /*7780*/  FFMA.FTZ R45, R45, R45, R54 ;  /* 0x0000002d2d2d7223 */ /* 0x000fe20000010036 */
[----:B------:R-:W-:Y:S01]  /*7790*/  FADD.FTZ R27, R46, R27 ;  /* 0x0000001b2e1b7221 */ /* 0x000fe20000010000 */
[----:B------:R-:W-:Y:S01]  /*77a0*/  FMUL.FTZ R47, R31, R31 ;  /* 0x0000001f1f2f7220 */ /* 0x000fe20000410000 */
[----:B------:R-:W-:Y:S01]  /*77b0*/  FADD.FTZ R54, R58, R31 ;  /* 0x0000001f3a367221 */ /* 0x000fe20000010000 */
[----:B------:R-:W-:Y:S01]  /*77c0*/  HADD2.F32 R46, -RZ, R4.H0_H0 ;  /* 0x20000004ff2e7230 */ /* 0x000fe20000004100 */
[----:B------:R0:W5:Y:S01]  /*77d0*/  LDL.LU R78, [R1+0x168] ;  /* 0x00016800014e7983 */ /* 0x0001620000300800 */
[----:B------:R-:W-:-:S02]  /*77e0*/  HADD2.F32 R31, -RZ, R82.H0_H0 ;  /* 0x20000052ff1f7230 */ /* 0x000fc40000004100 */
[----:B------:R-:W-:Y:S01]  /*77f0*/  FADD.FTZ R24, R24, R45 ;  /* 0x0000002d18187221 */ /* 0x000fe20000010000 */
[----:B------:R-:W-:Y:S01]  /*7800*/  FADD.FTZ R54, R27, R54 ;  /* 0x000000361b367221 */ /* 0x000fe20000010000 */
[----:B------:R-:W-:Y:S01]  /*7810*/  FFMA.FTZ R47, R58, R58, R47 ;  /* 0x0000003a3a2f7223 */ /* 0x000fe2000001002f */
[----:B------:R-:W-:Y:S02]  /*7820*/  HADD2.F32 R27, -RZ, R7.H0_H0 ;  /* 0x20000007ff1b7230 */ /* 0x000fe40000004100 */
[----:B------:R-:W-:Y:S01]  /*7830*/  FADD.FTZ R45, R31, R46 ;  /* 0x0000002e1f2d7221 */ /* 0x000fe20000010000 */
[----:B------:R-:W-:Y:S01]  /*7840*/  FMUL.FTZ R58, R46, R46 ;  /* 0x0000002e2e3a7220 */ /* 0x000fe20000410000 */
[----:B------:R-:W-:Y:S01]  /*7850*/  FADD.FTZ R24, R24, R47 ;  /* 0x0000002f18187221 */ /* 0x000fe20000010000 */
[----:B------:R-:W-:Y:S02]  /*7860*/  HADD2.F32 R4, -RZ, R4.H1_H1 ;  /* 0x30000004ff047230 */ /* 0x000fe40000004100 */
[----:B------:R-:W-:Y:S01]  /*7870*/  FADD.FTZ R45, R54, R45 ;  /* 0x0000002d362d7221 */ /* 0x000fe20000010000 */
[----:B------:R-:W-:Y:S01]  /*7880*/  FMUL.FTZ R47, R27, R27 ;  /* 0x0000001b1b2f7220 */ /* 0x000fe20000410000 */
[----:B------:R-:W-:-:S02]  /*7890*/  HADD2.F32 R54, -RZ, R9.H0_H0 ;  /* 0x20000009ff367230 */ /* 0x000fc40000004100 */
[----:B------:R-:W-:Y:S01]  /*78a0*/  FFMA.FTZ R31, R31, R31, R58 ;  /* 0x0000001f1f1f7223 */ /* 0x000fe2000001003a */
[----:B------:R-:W-:Y:S02]  /*78b0*/  HADD2.F32 R7, -RZ, R7.H1_H1 ;  /* 0x30000007ff077230 */ /* 0x000fe40000004100 */
[C---:B------:R-:W-:Y:S01]  /*78c0*/  FADD.FTZ R46, R4.reuse, R27 ;  /* 0x0000001b042e7221 */ /* 0x040fe20000010000 */
[----:B------:R-:W-:Y:S01]  /*78d0*/  FFMA.FTZ R47, R4, R4, R47 ;  /* 0x00000004042f7223 */ /* 0x000fe2000001002f */
[----:B------:R-:W-:Y:S01]  /*78e0*/  FMUL.FTZ R4, R54, R54 ;  /* 0x0000003636047220 */ /* 0x000fe20000410000 */
[----:B------:R-:W-:Y:S01]  /*78f0*/  FADD.FTZ R24, R24, R31 ;  /* 0x0000001f18187221 */ /* 0x000fe20000010000 */
[C---:B------:R-:W-:Y:S02]  /*7900*/  FADD.FTZ R54, R7.reuse, R54 ;  /* 0x0000003607367221 */ /* 0x040fe40000010000 */
[----:B------:R-:W-:Y:S01]  /*7910*/  FFMA.FTZ R7, R7, R7, R4 ;  /* 0x0000000707077223 */ /* 0x000fe20000010004 */
[----:B------:R-:W-:Y:S01]  /*7920*/  FADD.FTZ R24, R24, R47 ;  /* 0x0000002f18187221 */ /* 0x000fe20000010000 */
[----:B------:R-:W-:-:S02]  /*7930*/  HADD2.F32 R4, -RZ, R30.H0_H0 ;  /* 0x2000001eff047230 */ /* 0x000fc40000004100 */
[----:B------:R-:W-:Y:S02]  /*7940*/  HADD2.F32 R9, -RZ, R9.H1_H1 ;  /* 0x30000009ff097230 */ /* 0x000fe40000004100 */
[----:B------:R-:W-:Y:S01]  /*7950*/  FADD.FTZ R7, R24, R7 ;  /* 0x0000000718077221 */ /* 0x000fe20000010000 */
[----:B------:R-:W-:Y:S02]  /*7960*/  HADD2.F32 R27, -RZ, R42.H0_H0 ;  /* 0x2000002aff1b7230 */ /* 0x000fe40000004100 */
[----:B------:R-:W-:Y:S01]  /*7970*/  FMUL.FTZ R24, R4, R4 ;  /* 0x0000000404187220 */ /* 0x000fe20000410000 */
[----:B------:R-:W-:Y:S02]  /*7980*/  HADD2.F32 R30, -RZ, R30.H1_H1 ;  /* 0x3000001eff1e7230 */ /* 0x000fe40000004100 */
[C---:B------:R-:W-:Y:S01]  /*7990*/  FADD.FTZ R4, R9.reuse, R4 ;  /* 0x0000000409047221 */ /* 0x040fe20000010000 */
[----:B------:R-:W-:Y:S02]  /*79a0*/  HADD2.F32 R31, -RZ, R43.H0_H0 ;  /* 0x2000002bff1f7230 */ /* 0x000fe40000004100 */
[----:B------:R-:W-:Y:S01]  /*79b0*/  FFMA.FTZ R24, R9, R9, R24 ;  /* 0x0000000909187223 */ /* 0x000fe20000010018 */
[----:B------:R-:W-:Y:S01]  /*79c0*/  FMUL.FTZ R9, R27, R27 ;  /* 0x0000001b1b097220 */ /* 0x000fe20000410000 */
[----:B------:R-:W-:Y:S01]  /*79d0*/  FADD.FTZ R45, R45, R46 ;  /* 0x0000002e2d2d7221 */ /* 0x000fe20000010000 */
[----:B------:R-:W-:Y:S01]  /*79e0*/  FADD.FTZ R27, R30, R27 ;  /* 0x0000001b1e1b7221 */ /* 0x000fe20000010000 */
[----:B------:R-:W-:-:S02]  /*79f0*/  HADD2.F32 R42, -RZ, R42.H1_H1 ;  /* 0x3000002aff2a7230 */ /* 0x000fc40000004100 */
[----:B------:R-:W-:Y:S01]  /*7a00*/  FFMA.FTZ R30, R30, R30, R9 ;  /* 0x0000001e1e1e7223 */ /* 0x000fe20000010009 */
[----:B------:R-:W-:Y:S01]  /*7a10*/  FADD.FTZ R7, R7, R24 ;  /* 0x0000001807077221 */ /* 0x000fe20000010000 */
[----:B------:R-:W-:Y:S01]  /*7a20*/  FMUL.FTZ R9, R31, R31 ;  /* 0x0000001f1f097220 */ /* 0x000fe20000410000 */
[----:B------:R-:W-:Y:S01]  /*7a30*/  FADD.FTZ R45, R45, R54 ;  /* 0x000000362d2d7221 */ /* 0x000fe20000010000 */
[C---:B------:R-:W-:Y:S01]  /*7a40*/  FADD.FTZ R31, R42.reuse, R31 ;  /* 0x0000001f2a1f7221 */ /* 0x040fe20000010000 */
[----:B------:R-:W-:Y:S02]  /*7a50*/  HADD2.F32 R24, -RZ, R71.H0_H0 ;  /* 0x20000047ff187230 */ /* 0x000fe40000004100 */
[----:B------:R-:W-:Y:S01]  /*7a60*/  FADD.FTZ R7, R7, R30 ;  /* 0x0000001e07077221 */ /* 0x000fe20000010000 */
[----:B------:R-:W-:Y:S01]  /*7a70*/  FFMA.FTZ R42, R42, R42, R9 ;  /* 0x0000002a2a2a7223 */ /* 0x000fe20000010009 */
[----:B------:R-:W-:Y:S01]  /*7a80*/  FADD.FTZ R4, R45, R4 ;  /* 0x000000042d047221 */ /* 0x000fe20000010000 */
[----:B------:R-:W-:-:S02]  /*7a90*/  HADD2.F32 R43, -RZ, R43.H1_H1 ;  /* 0x3000002bff2b7230 */ /* 0x000fc40000004100 */
[----:B------:R-:W-:Y:S01]  /*7aa0*/  FMUL.FTZ R30, R24, R24 ;  /* 0x00000018181e7220 */ /* 0x000fe20000410000 */
[----:B------:R-:W-:Y:S01]  /*7ab0*/  FADD.FTZ R7, R7, R42 ;  /* 0x0000002a07077221 */ /* 0x000fe20000010000 */
[----:B------:R-:W-:Y:S01]  /*7ac0*/  FADD.FTZ R4, R4, R27 ;  /* 0x0000001b04047221 */ /* 0x000fe20000010000 */
[----:B------:R-:W-:Y:S02]  /*7ad0*/  HADD2.F32 R42, -RZ, R25.H0_H0 ;  /* 0x20000019ff2a7230 */ /* 0x000fe40000004100 */
[C---:B------:R-:W-:Y:S01]  /*7ae0*/  FADD.FTZ R9, R43.reuse, R24 ;  /* 0x000000182b097221 */ /* 0x040fe20000010000 */
[----:B------:R-:W-:Y:S01]  /*7af0*/  FFMA.FTZ R30, R43, R43, R30 ;  /* 0x0000002b2b1e7223 */ /* 0x000fe2000001001e */
[----:B------:R-:W-:Y:S01]  /*7b00*/  FADD.FTZ R4, R4, R31 ;  /* 0x0000001f04047221 */ /* 0x000fe20000010000 */
[----:B------:R-:W-:Y:S02]  /*7b10*/  HADD2.F32 R71, -RZ, R71.H1_H1 ;  /* 0x30000047ff477230 */ /* 0x000fe40000004100 */
[----:B------:R-:W-:Y:S01]  /*7b20*/  FMUL.FTZ R24, R42, R42 ;  /* 0x0000002a2a187220 */ /* 0x000fe20000410000 */
[----:B------:R-:W-:Y:S01]  /*7b30*/  FADD.FTZ R7, R7, R30 ;  /* 0x0000001e07077221 */ /* 0x000fe20000010000 */
[----:B------:R-:W-:Y:S01]  /*7b40*/  FADD.FTZ R4, R4, R9 ;  /* 0x0000000904047221 */ /* 0x000fe20000010000 */
[----:B------:R-:W-:-:S02]  /*7b50*/  HADD2.F32 R30, -RZ, R72.H0_H0 ;  /* 0x20000048ff1e7230 */ /* 0x000fc40000004100 */
[C---:B------:R-:W-:Y:S01]  /*7b60*/  FADD.FTZ R9, R71.reuse, R42 ;  /* 0x0000002a47097221 */ /* 0x040fe20000010000 */
[----:B------:R-:W-:Y:S01]  /*7b70*/  FFMA.FTZ R24, R71, R71, R24 ;  /* 0x0000004747187223 */ /* 0x000fe20000010018 */
[----:B------:R-:W-:Y:S02]  /*7b80*/  HADD2.F32 R25, -RZ, R25.H1_H1 ;  /* 0x30000019ff197230 */ /* 0x000fe40000004100 */
[----:B------:R-:W-:Y:S01]  /*7b90*/  FADD.FTZ R4, R4, R9 ;  /* 0x0000000904047221 */ /* 0x000fe20000010000 */
[----:B------:R-:W-:Y:S01]  /*7ba0*/  FADD.FTZ R7, R7, R24 ;  /* 0x0000001807077221 */ /* 0x000fe20000010000 */
[----:B------:R-:W-:Y:S01]  /*7bb0*/  FMUL.FTZ R24, R30, R30 ;  /* 0x0000001e1e187220 */ /* 0x000fe20000410000 */
[----:B------:R-:W-:Y:S01]  /*7bc0*/  FADD.FTZ R9, R25, R30 ;  /* 0x0000001e19097221 */ /* 0x000fe20000010000 */
[----:B------:R-:W-:Y:S02]  /*7bd0*/  HADD2.F32 R27, -RZ, R32.H0_H0 ;  /* 0x20000020ff1b7230 */ /* 0x000fe40000004100 */
[----:B------:R-:W-:-:S02]  /*7be0*/  HADD2.F32 R72, -RZ, R72.H1_H1 ;  /* 0x30000048ff487230 */ /* 0x000fc40000004100 */
[----:B------:R-:W-:Y:S01]  /*7bf0*/  FFMA.FTZ R24, R25, R25, R24 ;  /* 0x0000001919187223 */ /* 0x000fe20000010018 */
[----:B------:R-:W-:Y:S01]  /*7c00*/  FADD.FTZ R4, R4, R9 ;  /* 0x0000000904047221 */ /* 0x000fe20000010000 */
[----:B------:R-:W-:Y:S02]  /*7c10*/  HADD2.F32 R25, -RZ, R73.H0_H0 ;  /* 0x20000049ff197230 */ /* 0x000fe40000004100 */
[----:B------:R-:W-:Y:S01]  /*7c20*/  FMUL.FTZ R9, R27, R27 ;  /* 0x0000001b1b097220 */ /* 0x000fe20000410000 */
[C---:B------:R-:W-:Y:S01]  /*7c30*/  FADD.FTZ R27, R72.reuse, R27 ;  /* 0x0000001b481b7221 */ /* 0x040fe20000010000 */
[----:B------:R-:W-:Y:S02]  /*7c40*/  HADD2.F32 R32, -RZ, R32.H1_H1 ;  /* 0x30000020ff207230 */ /* 0x000fe40000004100 */
[----:B------:R-:W-:Y:S01]  /*7c50*/  FADD.FTZ R7, R7, R24 ;  /* 0x0000001807077221 */ /* 0x000fe20000010000 */
[----:B------:R-:W-:Y:S01]  /*7c60*/  FFMA.FTZ R72, R72, R72, R9 ;  /* 0x0000004848487223 */ /* 0x000fe20000010009 */
[----:B------:R-:W-:Y:S01]  /*7c70*/  FMUL.FTZ R9, R25, R25 ;  /* 0x0000001919097220 */ /* 0x000fe20000410000 */
[----:B------:R-:W-:-:S02]  /*7c80*/  HADD2.F32 R24, -RZ, R41.H0_H0 ;  /* 0x20000029ff187230 */ /* 0x000fc40000004100 */
[C---:B------:R-:W-:Y:S01]  /*7c90*/  FADD.FTZ R25, R32.reuse, R25 ;  /* 0x0000001920197221 */ /* 0x040fe20000010000 */
[----:B------:R-:W-:Y:S01]  /*7ca0*/  FADD.FTZ R7, R7, R72 ;  /* 0x0000004807077221 */ /* 0x000fe20000010000 */
[----:B------:R-:W-:Y:S01]  /*7cb0*/  FFMA.FTZ R32, R32, R32, R9 ;  /* 0x0000002020207223 */ /* 0x000fe20000010009 */
[----:B------:R-:W-:Y:S02]  /*7cc0*/  HADD2.F32 R73, -RZ, R73.H1_H1 ;  /* 0x30000049ff497230 */ /* 0x000fe40000004100 */
[----:B------:R-:W-:Y:S01]  /*7cd0*/  FADD.FTZ R4, R4, R27 ;  /* 0x0000001b04047221 */ /* 0x000fe20000010000 */
[----:B------:R-:W-:Y:S02]  /*7ce0*/  HADD2.F32 R41, -RZ, R41.H1_H1 ;  /* 0x30000029ff297230 */ /* 0x000fe40000004100 */
[----:B------:R-:W-:Y:S01]  /*7cf0*/  FADD.FTZ R7, R7, R32 ;  /* 0x0000002007077221 */ /* 0x000fe20000010000 */
[----:B------:R-:W-:Y:S02]  /*7d00*/  HADD2.F32 R32, -RZ, R76.H0_H0 ;  /* 0x2000004cff207230 */ /* 0x000fe40000004100 */
[----:B------:R-:W-:Y:S01]  /*7d10*/  FADD.FTZ R4, R4, R25 ;  /* 0x0000001904047221 */ /* 0x000fe20000010000 */
[----:B------:R-:W-:Y:S01]  /*7d20*/  FADD.FTZ R9, R73, R24 ;  /* 0x0000001849097221 */ /* 0x000fe20000010000 */
[----:B------:R-:W-:-:S03]  /*7d30*/  HADD2.F32 R25, -RZ, R64.H0_H0 ;  /* 0x20000040ff197230 */ /* 0x000fc60000004100 */
[----:B------:R-:W-:Y:S01]  /*7d40*/  FADD.FTZ R4, R4, R9 ;  /* 0x0000000904047221 */ /* 0x000fe20000010000 */
[----:B------:R-:W-:Y:S01]  /*7d50*/  FADD.FTZ R9, R41, R32 ;  /* 0x0000002029097221 */ /* 0x000fe20000010000 */
[----:B------:R-:W-:Y:S02]  /*7d60*/  HADD2.F32 R76, -RZ, R76.H1_H1 ;  /* 0x3000004cff4c7230 */ /* 0x000fe40000004100 */
[----:B------:R-:W-:Y:S01]  /*7d70*/  FMUL.FTZ R30, R24, R24 ;  /* 0x00000018181e7220 */ /* 0x000fe20000410000 */
[----:B------:R-:W-:Y:S01]  /*7d80*/  FADD.FTZ R4, R4, R9 ;  /* 0x0000000904047221 */ /* 0x000fe20000010000 */
[----:B------:R-:W-:Y:S01]  /*7d90*/  FMUL.FTZ R9, R25, R25 ;  /* 0x0000001919097220 */ /* 0x000fe20000410000 */
[----:B------:R-:W-:Y:S01]  /*7da0*/  FADD.FTZ R25, R76, R25 ;  /* 0x000000194c197221 */ /* 0x000fe20000010000 */
[----:B------:R-:W-:Y:S02]  /*7db0*/  HADD2.F32 R27, -RZ, R38.H0_H0 ;  /* 0x20000026ff1b7230 */ /* 0x000fe40000004100 */
[----:B------:R-:W-:-:S02]  /*7dc0*/  HADD2.F32 R64, -RZ, R64.H1_H1 ;  /* 0x30000040ff407230 */ /* 0x000fc40000004100 */
[----:B------:R-:W-:Y:S01]  /*7dd0*/  FFMA.FTZ R30, R73, R73, R30 ;  /* 0x00000049491e7223 */ /* 0x000fe2000001001e */
[----:B------:R-:W-:Y:S01]  /*7de0*/  FMUL.FTZ R24, R32, R32 ;  /* 0x0000002020187220 */ /* 0x000fe20000410000 */
[----:B------:R-:W-:Y:S01]  /*7df0*/  FFMA.FTZ R76, R76, R76, R9 ;  /* 0x0000004c4c4c7223 */ /* 0x000fe20000010009 */
[----:B------:R-:W-:Y:S01]  /*7e00*/  FADD.FTZ R4, R4, R25 ;  /* 0x0000001904047221 */ /* 0x000fe20000010000 */
[----:B------:R-:W-:Y:S02]  /*7e10*/  HADD2.F32 R25, -RZ, R39.H0_H0 ;  /* 0x20000027ff197230 */ /* 0x000fe40000004100 */
[----:B------:R-:W-:Y:S01]  /*7e20*/  FMUL.FTZ R9, R27, R27 ;  /* 0x0000001b1b097220 */ /* 0x000fe20000410000 */
[----:B------:R-:W-:Y:S02]  /*7e30*/  HADD2.F32 R38, -RZ, R38.H1_H1 ;  /* 0x30000026ff267230 */ /* 0x000fe40000004100 */
[C---:B------:R-:W-:Y:S01]  /*7e40*/  FADD.FTZ R27, R64.reuse, R27 ;  /* 0x0000001b401b7221 */ /* 0x040fe20000010000 */
[----:B------:R-:W-:Y:S01]  /*7e50*/  FADD.FTZ R7, R7, R30 ;  /* 0x0000001e07077221 */ /* 0x000fe20000010000 */
[----:B------:R-:W-:Y:S01]  /*7e60*/  FFMA.FTZ R24, R41, R41, R24 ;  /* 0x0000002929187223 */ /* 0x000fe20000010018 */
[----:B------:R-:W-:Y:S01]  /*7e70*/  FFMA.FTZ R64, R64, R64, R9 ;  /* 0x0000004040407223 */ /* 0x000fe20000010009 */
[----:B------:R-:W-:Y:S01]  /*7e80*/  FMUL.FTZ R9, R25, R25 ;  /* 0x0000001919097220 */ /* 0x000fe20000410000 */
[----:B------:R-:W-:Y:S01]  /*7e90*/  FADD.FTZ R4, R4, R27 ;  /* 0x0000001b04047221 */ /* 0x000fe20000010000 */
[----:B------:R-:W-:Y:S01]  /*7ea0*/  FADD.FTZ R25, R38, R25 ;  /* 0x0000001926197221 */ /* 0x000fe20000010000 */
[----:B------:R-:W-:Y:S01]  /*7eb0*/  FADD.FTZ R7, R7, R24 ;  /* 0x0000001807077221 */ /* 0x000fe20000010000 */
[----:B------:R-:W-:-:S02]  /*7ec0*/  HADD2.F32 R24, -RZ, R36.H0_H0 ;  /* 0x20000024ff187230 */ /* 0x000fc40000004100 */
[----:B------:R-:W-:Y:S02]  /*7ed0*/  HADD2.F32 R39, -RZ, R39.H1_H1 ;  /* 0x30000027ff277230 */ /* 0x000fe40000004100 */
[----:B------:R-:W-:Y:S01]  /*7ee0*/  FADD.FTZ R4, R4, R25 ;  /* 0x0000001904047221 */ /* 0x000fe20000010000 */
[----:B------:R-:W-:Y:S02]  /*7ef0*/  HADD2.F32 R25, -RZ, R37.H0_H0 ;  /* 0x20000025ff197230 */ /* 0x000fe40000004100 */
[----:B------:R-:W-:Y:S01]  /*7f00*/  FADD.FTZ R7, R7, R76 ;  /* 0x0000004c07077221 */ /* 0x000fe20000010000 */
[----:B------:R-:W-:Y:S01]  /*7f10*/  FFMA.FTZ R38, R38, R38, R9 ;  /* 0x0000002626267223 */ /* 0x000fe20000010009 */
[----:B------:R-:W-:Y:S02]  /*7f20*/  HADD2.F32 R36, -RZ, R36.H1_H1 ;  /* 0x30000024ff247230 */ /* 0x000fe40000004100 */
[----:B------:R-:W-:Y:S01]  /*7f30*/  FADD.FTZ R9, R39, R24 ;  /* 0x0000001827097221 */ /* 0x000fe20000010000 */
[----:B------:R-:W-:Y:S01]  /*7f40*/  FADD.FTZ R7, R7, R64 ;  /* 0x0000004007077221 */ /* 0x000fe20000010000 */
[----:B------:R-:W-:Y:S01]  /*7f50*/  FMUL.FTZ R30, R24, R24 ;  /* 0x00000018181e7220 */ /* 0x000fe20000410000 */
[----:B------:R-:W-:Y:S01]  /*7f60*/  FMUL.FTZ R27, R25, R25 ;  /* 0x00000019191b7220 */ /* 0x000fe20000410000 */
[----:B------:R-:W-:Y:S01]  /*7f70*/  FADD.FTZ R4, R4, R9 ;  /* 0x0000000904047221 */ /* 0x000fe20000010000 */
[----:B------:R-:W-:Y:S01]  /*7f80*/  FADD.FTZ R25, R36, R25 ;  /* 0x0000001924197221 */ /* 0x000fe20000010000 */
[----:B------:R-:W-:-:S02]  /*7f90*/  HADD2.F32 R24, -RZ, R34.H0_H0 ;  /* 0x20000022ff187230 */ /* 0x000fc40000004100 */
[----:B------:R-:W-:Y:S02]  /*7fa0*/  HADD2.F32 R37, -RZ, R37.H1_H1 ;  /* 0x30000025ff257230 */ /* 0x000fe40000004100 */
[----:B------:R-:W-:Y:S01]  /*7fb0*/  FADD.FTZ R7, R7, R38 ;  /* 0x0000002607077221 */ /* 0x000fe20000010000 */
[----:B------:R-:W-:Y:S01]  /*7fc0*/  FFMA.FTZ R30, R39, R39, R30 ;  /* 0x00000027271e7223 */ /* 0x000fe2000001001e */
[----:B------:R-:W-:Y:S01]  /*7fd0*/  FADD.FTZ R4, R4, R25 ;  /* 0x0000001904047221 */ /* 0x000fe20000010000 */
[----:B------:R-:W-:Y:S02]  /*7fe0*/  HADD2.F32 R25, -RZ, R35.H0_H0 ;  /* 0x20000023ff197230 */ /* 0x000fe40000004100 */
[----:B------:R-:W-:Y:S01]  /*7ff0*/  FADD.FTZ R9, R37, R24 ;  /* 0x0000001825097221 */ /* 0x000fe20000010000 */
[----:B------:R-:W-:Y:S02]  /*8000*/  HADD2.F32 R34, -RZ, R34.H1_H1 ;  /* 0x30000022ff227230 */ /* 0x000fe40000004100 */
[----:B------:R-:W-:Y:S01]  /*8010*/  FADD.FTZ R7, R7, R30 ;  /* 0x0000001e07077221 */ /* 0x000fe20000010000 */
[----:B------:R-:W-:Y:S01]  /*8020*/  FFMA.FTZ R36, R36, R36, R27 ;  /* 0x0000002424247223 */ /* 0x000fe2000001001b */
[----:B------:R-:W-:Y:S01]  /*8030*/  FMUL.FTZ R30, R24, R24 ;  /* 0x00000018181e7220 */ /* 0x000fe20000410000 */
[----:B------:R-:W-:Y:S01]  /*8040*/  FADD.FTZ R4, R4, R9 ;  /* 0x0000000904047221 */ /* 0x000fe20000010000 */
[----:B------:R-:W-:Y:S01]  /*8050*/  FMUL.FTZ R9, R25, R25 ;  /* 0x0000001919097220 */ /* 0x000fe20000410000 */
[----:B------:R-:W-:-:S02]  /*8060*/  HADD2.F32 R24, -RZ, R28.H0_H0 ;  /* 0x2000001cff187230 */ /* 0x000fc40000004100 */
[C---:B------:R-:W-:Y:S01]  /*8070*/  FADD.FTZ R25, R34.reuse, R25 ;  /* 0x0000001922197221 */ /* 0x040fe20000010000 */
[----:B------:R-:W-:Y:S02]  /*8080*/  HADD2.F32 R35, -RZ, R35.H1_H1 ;  /* 0x30000023ff237230 */ /* 0x000fe40000004100 */
[----:B------:R-:W-:Y:S01]  /*8090*/  FADD.FTZ R7, R7, R36 ;  /* 0x0000002407077221 */ /* 0x000fe20000010000 */
[----:B------:R-:W-:Y:S01]  /*80a0*/  FFMA.FTZ R30, R37, R37, R30 ;  /* 0x00000025251e7223 */ /* 0x000fe2000001001e */
[----:B------:R-:W-:Y:S01]  /*80b0*/  FFMA.FTZ R34, R34, R34, R9 ;  /* 0x0000002222227223 */ /* 0x000fe20000010009 */
[----:B------:R-:W-:Y:S01]  /*80c0*/  FADD.FTZ R4, R4, R25 ;  /* 0x0000001904047221 */ /* 0x000fe20000010000 */
[----:B------:R-:W-:Y:S02]  /*80d0*/  HADD2.F32 R25, -RZ, R29.H0_H0 ;  /* 0x2000001dff197230 */ /* 0x000fe40000004100 */
[----:B------:R-:W-:Y:S01]  /*80e0*/  FADD.FTZ R7, R7, R30 ;  /* 0x0000001e07077221 */ /* 0x000fe20000010000 */
[----:B------:R-:W-:Y:S01]  /*80f0*/  FADD.FTZ R9, R35, R24 ;  /* 0x0000001823097221 */ /* 0x000fe20000010000 */
[----:B------:R-:W-:Y:S01]  /*8100*/  FMUL.FTZ R30, R24, R24 ;  /* 0x00000018181e7220 */ /* 0x000fe20000410000 */
[----:B------:R-:W-:-:S02]  /*8110*/  HADD2.F32 R28, -RZ, R28.H1_H1 ;  /* 0x3000001cff1c7230 */ /* 0x000fc40000004100 */
[----:B------:R-:W-:Y:S01]  /*8120*/  FADD.FTZ R7, R7, R34 ;  /* 0x0000002207077221 */ /* 0x000fe20000010000 */
[----:B------:R-:W-:Y:S01]  /*8130*/  FADD.FTZ R4, R4, R9 ;  /* 0x0000000904047221 */ /* 0x000fe20000010000 */
[----:B------:R-:W-:Y:S01]  /*8140*/  FFMA.FTZ R30, R35, R35, R30 ;  /* 0x00000023231e7223 */ /* 0x000fe2000001001e */
[----:B------:R-:W-:Y:S01]  /*8150*/  FMUL.FTZ R9, R25, R25 ;  /* 0x0000001919097220 */ /* 0x000fe20000410000 */
[--C-:B------:R-:W-:Y:S02]  /*8160*/  HADD2.F32 R24, -RZ, R18.reuse.H0_H0 ;  /* 0x20000012ff187230 */ /* 0x100fe40000004100 */
[C---:B------:R-:W-:Y:S01]  /*8170*/  FADD.FTZ R25, R28.reuse, R25 ;  /* 0x000000191c197221 */ /* 0x040fe20000010000 */
[----:B------:R-:W-:Y:S02]  /*8180*/  HADD2.F32 R29, -RZ, R29.H1_H1 ;  /* 0x3000001dff1d7230 */ /* 0x000fe40000004100 */
[----:B------:R-:W-:Y:S02]  /*8190*/  HADD2.F32 R27, -RZ, R19.H0_H0 ;  /* 0x20000013ff1b7230 */ /* 0x000fe40000004100 */
[----:B------:R-:W-:Y:S01]  /*81a0*/  FADD.FTZ R7, R7, R30 ;  /* 0x0000001e07077221 */ /* 0x000fe20000010000 */
[----:B------:R-:W-:Y:S01]  /*81b0*/  FFMA.FTZ R28, R28, R28, R9 ;  /* 0x0000001c1c1c7223 */ /* 0x000fe20000010009 */
[----:B------:R-:W-:Y:S01]  /*81c0*/  FMUL.FTZ R30, R24, R24 ;  /* 0x00000018181e7220 */ /* 0x000fe20000410000 */
[----:B------:R-:W-:Y:S01]  /*81d0*/  FADD.FTZ R4, R4, R25 ;  /* 0x0000001904047221 */ /* 0x000fe20000010000 */
[----:B------:R-:W-:Y:S01]  /*81e0*/  FADD.FTZ R9, R29, R24 ;  /* 0x000000181d097221 */ /* 0x000fe20000010000 */
[----:B------:R-:W-:Y:S01]  /*81f0*/  HADD2.F32 R18, -RZ, R18.H1_H1 ;  /* 0x30000012ff127230 */ /* 0x000fe20000004100 */
[----:B------:R-:W-:Y:S01]  /*8200*/  @!P0 PRMT R5, R5, 0x5410, R56 ;  /* 0x0000541005058816 */ /* 0x000fe20000000038 */
[----:B------:R-:W-:Y:S01]  /*8210*/  FMUL.FTZ R25, R27, R27 ;  /* 0x0000001b1b197220 */ /* 0x000fe20000410000 */
[----:B------:R-:W-:-:S02]  /*8220*/  HADD2.F32 R24, -RZ, R20.H0_H0 ;  /* 0x20000014ff187230 */ /* 0x000fc40000004100 */
[----:B------:R-:W-:Y:S01]  /*8230*/  FADD.FTZ R7, R7, R28 ;  /* 0x0000001c07077221 */ /* 0x000fe20000010000 */
[----:B------:R-:W-:Y:S01]  /*8240*/  FFMA.FTZ R30, R29, R29, R30 ;  /* 0x0000001d1d1e7223 */ /* 0x000fe2000001001e */
[----:B------:R-:W-:Y:S01]  /*8250*/  FADD.FTZ R4, R4, R9 ;  /* 0x0000000904047221 */ /* 0x000fe20000010000 */
[C---:B------:R-:W-:Y:S01]  /*8260*/  FADD.FTZ R9, R18.reuse, R27 ;  /* 0x0000001b12097221 */ /* 0x040fe20000010000 */
[----:B------:R-:W-:Y:S01]  /*8270*/  FFMA.FTZ R18, R18, R18, R25 ;  /* 0x0000001212127223 */ /* 0x000fe20000010019 */
[----:B------:R-:W-:Y:S02]  /*8280*/  HADD2.F32 R19, -RZ, R19.H1_H1 ;  /* 0x30000013ff137230 */ /* 0x000fe40000004100 */
[----:B------:R-:W-:Y:S01]  /*8290*/  FMUL.FTZ R28, R24, R24 ;  /* 0x00000018181c7220 */ /* 0x000fe20000410000 */
[----:B------:R-:W-:Y:S02]  /*82a0*/  HADD2.F32 R25, -RZ, R5.H0_H0 ;  /* 0x20000005ff197230 */ /* 0x000fe40000004100 */
[----:B------:R-:W-:Y:S01]  /*82b0*/  FADD.FTZ R7, R7, R30 ;  /* 0x0000001e07077221 */ /* 0x000fe20000010000 */
[----:B------:R-:W-:Y:S01]  /*82c0*/  FADD.FTZ R4, R4, R9 ;  /* 0x0000000904047221 */ /* 0x000fe20000010000 */
[----:B------:R-:W-:-:S02]  /*82d0*/  HADD2.F32 R20, -RZ, R20.H1_H1 ;  /* 0x30000014ff147230 */ /* 0x000fc40000004100 */
[C---:B------:R-:W-:Y:S01]  /*82e0*/  FADD.FTZ R9, R19.reuse, R24 ;  /* 0x0000001813097221 */ /* 0x040fe20000010000 */
[----:B------:R-:W-:Y:S01]  /*82f0*/  FFMA.FTZ R28, R19, R19, R28 ;  /* 0x00000013131c7223 */ /* 0x000fe2000001001c */
[----:B------:R-:W-:Y:S01]  /*8300*/  FADD.FTZ R7, R7, R18 ;  /* 0x0000001207077221 */ /* 0x000fe20000010000 */
[----:B------:R-:W-:Y:S01]  /*8310*/  FMUL.FTZ R19, R25, R25 ;  /* 0x0000001919137220 */ /* 0x000fe20000410000 */
[C---:B------:R-:W-:Y:S01]  /*8320*/  FADD.FTZ R25, R20.reuse, R25 ;  /* 0x0000001914197221 */ /* 0x040fe20000010000 */
[----:B------:R-:W-:Y:S02]  /*8330*/  HADD2.F32 R18, -RZ, R21.H0_H0 ;  /* 0x20000015ff127230 */ /* 0x000fe40000004100 */
[----:B------:R-:W-:Y:S01]  /*8340*/  FADD.FTZ R7, R7, R28 ;  /* 0x0000001c07077221 */ /* 0x000fe20000010000 */
[----:B------:R-:W-:Y:S01]  /*8350*/  FFMA.FTZ R20, R20, R20, R19 ;  /* 0x0000001414147223 */ /* 0x000fe20000010013 */
[----:B------:R-:W-:Y:S02]  /*8360*/  HADD2.F32 R5, -RZ, R5.H1_H1 ;  /* 0x30000005ff057230 */ /* 0x000fe40000004100 */
[----:B------:R-:W-:Y:S01]  /*8370*/  FADD.FTZ R4, R4, R9 ;  /* 0x0000000904047221 */ /* 0x000fe20000010000 */
[----:B------:R-:W-:-:S02]  /*8380*/  HADD2.F32 R24, -RZ, R6.H0_H0 ;  /* 0x20000006ff187230 */ /* 0x000fc40000004100 */
[----:B------:R-:W-:Y:S01]  /*8390*/  FADD.FTZ R7, R7, R20 ;  /* 0x0000001407077221 */ /* 0x000fe20000010000 */
[----:B------:R-:W-:Y:S01]  /*83a0*/  FMUL.FTZ R20, R18, R18 ;  /* 0x0000001212147220 */ /* 0x000fe20000410000 */
[----:B------:R-:W-:Y:S01]  /*83b0*/  FADD.FTZ R4, R4, R25 ;  /* 0x0000001904047221 */ /* 0x000fe20000010000 */
[C---:B------:R-:W-:Y:S01]  /*83c0*/  FADD.FTZ R9, R5.reuse, R18 ;  /* 0x0000001205097221 */ /* 0x040fe20000010000 */
[----:B------:R-:W-:Y:S02]  /*83d0*/  HADD2.F32 R21, -RZ, R21.H1_H1 ;  /* 0x30000015ff157230 */ /* 0x000fe40000004100 */
[----:B------:R-:W-:Y:S01]  /*83e0*/  FFMA.FTZ R20, R5, R5, R20 ;  /* 0x0000000505147223 */ /* 0x000fe20000010014 */
[----:B------:R-:W-:Y:S01]  /*83f0*/  FADD.FTZ R4, R4, R9 ;  /* 0x0000000904047221 */ /* 0x000fe20000010000 */
[----:B------:R-:W-:Y:S02]  /*8400*/  HADD2.F32 R9, -RZ, R14.H0_H0 ;  /* 0x2000000eff097230 */ /* 0x000fe40000004100 */
[----:B------:R-:W-:Y:S01]  /*8410*/  FADD.FTZ R5, R21, R24 ;  /* 0x0000001815057221 */ /* 0x000fe20000010000 */
[----:B------:R-:W-:Y:S01]  /*8420*/  FMUL.FTZ R18, R24, R24 ;  /* 0x0000001818127220 */ /* 0x000fe20000410000 */
[----:B------:R-:W-:-:S02]  /*8430*/  HADD2.F32 R6, -RZ, R6.H1_H1 ;  /* 0x30000006ff067230 */ /* 0x000fc40000004100 */
[----:B------:R-:W-:Y:S01]  /*8440*/  FADD.FTZ R7, R7, R20 ;  /* 0x0000001407077221 */ /* 0x000fe20000010000 */
[----:B------:R-:W-:Y:S01]  /*8450*/  FADD.FTZ R4, R4, R5 ;  /* 0x0000000504047221 */ /* 0x000fe20000010000 */
[----:B------:R-:W-:Y:S01]  /*8460*/  FFMA.FTZ R18, R21, R21, R18 ;  /* 0x0000001515127223 */ /* 0x000fe20000010012 */
[----:B------:R-:W-:Y:S02]  /*8470*/  HADD2.F32 R19, -RZ, R3.H0_H0 ;  /* 0x20000003ff137230 */ /* 0x000fe40000004100 */
[----:B------:R-:W-:Y:S01]  /*8480*/  FMUL.FTZ R5, R9, R9 ;  /* 0x0000000909057220 */ /* 0x000fe20000410000 */
[C---:B------:R-:W-:Y:S01]  /*8490*/  FADD.FTZ R9, R6.reuse, R9 ;  /* 0x0000000906097221 */ /* 0x040fe20000010000 */
[----:B------:R-:W-:Y:S01]  /*84a0*/  FADD.FTZ R7, R7, R18 ;  /* 0x0000001207077221 */ /* 0x000fe20000010000 */
[----:B------:R-:W-:Y:S02]  /*84b0*/  HADD2.F32 R14, -RZ, R14.H1_H1 ;  /* 0x3000000eff0e7230 */ /* 0x000fe40000004100 */
[----:B------:R-:W-:Y:S01]  /*84c0*/  FFMA.FTZ R6, R6, R6, R5 ;  /* 0x0000000606067223 */ /* 0x000fe20000010005 */
[----:B------:R-:W-:Y:S01]  /*84d0*/  FMUL.FTZ R5, R19, R19 ;  /* 0x0000001313057220 */ /* 0x000fe20000410000 */
[----:B------:R-:W-:-:S02]  /*84e0*/  HADD2.F32 R18, -RZ, R15.H0_H0 ;  /* 0x2000000fff127230 */ /* 0x000fc40000004100 */
[C---:B------:R-:W-:Y:S01]  /*84f0*/  FADD.FTZ R19, R14.reuse, R19 ;  /* 0x000000130e137221 */ /* 0x040fe20000010000 */
[----:B------:R-:W-:Y:S01]  /*8500*/  FADD.FTZ R6, R7, R6 ;  /* 0x0000000607067221 */ /* 0x000fe20000010000 */
[----:B------:R-:W-:Y:S01]  /*8510*/  FFMA.FTZ R5, R14, R14, R5 ;  /* 0x0000000e0e057223 */ /* 0x000fe20000010005 */
[----:B------:R-:W-:Y:S02]  /*8520*/  HADD2.F32 R3, -RZ, R3.H1_H1 ;  /* 0x30000003ff037230 */ /* 0x000fe40000004100 */
[----:B------:R-:W-:Y:S01]  /*8530*/  FMUL.FTZ R14, R18, R18 ;  /* 0x00000012120e7220 */ /* 0x000fe20000410000 */
[----:B------:R-:W-:Y:S01]  /*8540*/  FADD.FTZ R4, R4, R9 ;  /* 0x0000000904047221 */ /* 0x000fe20000010000 */
[--C-:B------:R-:W-:Y:S01]  /*8550*/  FADD.FTZ R6, R6, R5.reuse ;  /* 0x0000000506067221 */ /* 0x100fe20000010000 */
[----:B------:R-:W-:Y:S01]  /*8560*/  PRMT R5, RZ, 0x7610, R5 ;  /* 0x00007610ff057816 */ /* 0x000fe20000000005 */
[C---:B------:R-:W-:Y:S01]  /*8570*/  FADD.FTZ R7, R3.reuse, R18 ;  /* 0x0000001203077221 */ /* 0x040fe20000010000 */
[----:B------:R-:W-:Y:S01]  /*8580*/  FFMA.FTZ R9, R3, R3, R14 ;  /* 0x0000000303097223 */ /* 0x000fe2000001000e */
[----:B------:R-:W-:-:S02]  /*8590*/  PRMT R3, RZ, 0x7610, R3 ;  /* 0x00007610ff037816 */ /* 0x000fc40000000003 */
[----:B------:R-:W-:Y:S01]  /*85a0*/  @!P1 SHF.R.U32.HI R5, RZ, 0x10, R2 ;  /* 0x00000010ff059819 */ /* 0x000fe20000011602 */
[----:B------:R-:W-:Y:S01]  /*85b0*/  HADD2.F32 R16, -RZ, R16.H0_H0 ;  /* 0x20000010ff107230 */ /* 0x000fe20000004100 */
[----:B------:R-:W-:Y:S01]  /*85c0*/  @!P1 PRMT R3, R2, 0x7610, R3 ;  /* 0x0000761002039816 */ /* 0x000fe20000000003 */
[----:B------:R-:W-:Y:S02]  /*85d0*/  HADD2.F32 R15, -RZ, R15.H1_H1 ;  /* 0x3000000fff0f7230 */ /* 0x000fe40000004100 */
[----:B------:R-:W-:Y:S01]  /*85e0*/  FADD.FTZ R4, R4, R19 ;  /* 0x0000001304047221 */ /* 0x000fe20000010000 */
[----:B------:R-:W-:Y:S02]  /*85f0*/  HADD2.F32 R18, -RZ, R5.H0_H0 ;  /* 0x20000005ff127230 */ /* 0x000fe40000004100 */
[----:B------:R-:W-:Y:S01]  /*8600*/  FMUL.FTZ R14, R16, R16 ;  /* 0x00000010100e7220 */ /* 0x000fe20000410000 */
[----:B------:R-:W-:Y:S02]  /*8610*/  HADD2.F32 R3, -RZ, R3.H0_H0 ;  /* 0x20000003ff037230 */ /* 0x000fe40000004100 */
[----:B------:R-:W-:Y:S01]  /*8620*/  FADD.FTZ R4, R4, R7 ;  /* 0x0000000704047221 */ /* 0x000fe20000010000 */
[C---:B------:R-:W-:Y:S01]  /*8630*/  FADD.FTZ R5, R15.reuse, R16 ;  /* 0x000000100f057221 */ /* 0x040fe20000010000 */
[----:B------:R-:W-:Y:S01]  /*8640*/  FMUL.FTZ R16, R18, R18 ;  /* 0x0000001212107220 */ /* 0x000fe20000410000 */
[----:B------:R-:W-:Y:S01]  /*8650*/  FADD.FTZ R6, R6, R9 ;  /* 0x0000000906067221 */ /* 0x000fe20000010000 */
[----:B------:R-:W-:Y:S01]  /*8660*/  FFMA.FTZ R15, R15, R15, R14 ;  /* 0x0000000f0f0f7223 */ /* 0x000fe2000001000e */
[----:B------:R-:W-:Y:S01]  /*8670*/  FADD.FTZ R4, R4, R5 ;  /* 0x0000000504047221 */ /* 0x000fe20000010000 */
[C---:B------:R-:W-:Y:S01]  /*8680*/  FADD.FTZ R5, R3.reuse, R18 ;  /* 0x0000001203057221 */ /* 0x040fe20000010000 */
[----:B------:R-:W-:Y:S01]  /*8690*/  FFMA.FTZ R16, R3, R3, R16 ;  /* 0x0000000303107223 */ /* 0x000fe20000010010 */
[----:B------:R-:W-:Y:S01]  /*86a0*/  PRMT R3, RZ, 0x7610, R3 ;  /* 0x00007610ff037816 */ /* 0x000fe20000000003 */
[----:B------:R-:W-:Y:S01]  /*86b0*/  FADD.FTZ R7, R6, R15 ;  /* 0x0000000f06077221 */ /* 0x000fe20000010000 */
[----:B------:R-:W-:Y:S01]  /*86c0*/  PRMT R14, RZ, 0x7610, R14 ;  /* 0x00007610ff0e7816 */ /* 0x000fe2000000000e */
[----:B------:R-:W-:Y:S01]  /*86d0*/  FADD.FTZ R6, R4, R5 ;  /* 0x0000000504067221 */ /* 0x000fe20000010000 */
[----:B------:R-:W-:-:S02]  /*86e0*/  @!P2 SHF.R.U32.HI R14, RZ, 0x10, R8 ;  /* 0x00000010ff0ea819 */ /* 0x000fc40000011608 */
[----:B------:R-:W-:Y:S02]  /*86f0*/  @!P2 PRMT R3, R8, 0x7610, R3 ;  /* 0x000076100803a816 */ /* 0x000fe40000000003 */
[----:B------:R-:W-:Y:S02]  /*8700*/  PRMT R4, RZ, 0x7610, R4 ;  /* 0x00007610ff047816 */ /* 0x000fe40000000004 */
[----:B----4-:R-:W-:Y:S01]  /*8710*/  @!P3 SHF.R.U32.HI R4, RZ, 0x10, R17 ;  /* 0x00000010ff04b819 */ /* 0x010fe20000011611 */
[----:B------:R-:W-:Y:S01]  /*8720*/  HADD2.F32 R14, -RZ, R14.H0_H0 ;  /* 0x2000000eff0e7230 */ /* 0x000fe20000004100 */
[----:B------:R-:W-:Y:S01]  /*8730*/  PRMT R5, RZ, 0x7610, R5 ;  /* 0x00007610ff057816 */ /* 0x000fe20000000005 */
[----:B------:R-:W-:Y:S01]  /*8740*/  HADD2.F32 R9, -RZ, R3.H0_H0 ;  /* 0x20000003ff097230 */ /* 0x000fe20000004100 */
[----:B------:R-:W-:Y:S01]  /*8750*/  PRMT R4, R4, 0x5410, RZ ;  /* 0x0000541004047816 */ /* 0x000fe200000000ff */
[----:B------:R-:W-:Y:S01]  /*8760*/  FADD.FTZ R7, R7, R16 ;  /* 0x0000001007077221 */ /* 0x000fe20000010000 */
[----:B------:R-:W-:Y:S01]  /*8770*/  FMUL.FTZ R16, R14, R14 ;  /* 0x0000000e0e107220 */ /* 0x000fe20000410000 */
[----:B------:R-:W-:Y:S01]  /*8780*/  @!P3 PRMT R5, R17, 0x7610, R5 ;  /* 0x000076101105b816 */ /* 0x000fe20000000005 */
[----:B------:R-:W-:Y:S01]  /*8790*/  FADD.FTZ R15, R9, R14 ;  /* 0x0000000e090f7221 */ /* 0x000fe20000010000 */
[----:B------:R-:W-:Y:S01]  /*87a0*/  PRMT R3, RZ, 0x7610, R3 ;  /* 0x00007610ff037816 */ /* 0x000fe20000000003 */
[----:B------:R-:W-:Y:S01]  /*87b0*/  HADD2.F32 R14, -RZ, R4.H0_H0 ;  /* 0x20000004ff0e7230 */ /* 0x000fe20000004100 */
[--C-:B------:R-:W-:Y:S01]  /*87c0*/  @!P4 SHF.R.U32.HI R3, RZ, 0x10, R22.reuse ;  /* 0x00000010ff03c819 */ /* 0x100fe20000011616 */
[----:B------:R-:W-:Y:S01]  /*87d0*/  HADD2.F32 R5, -RZ, R5.H0_H0 ;  /* 0x20000005ff057230 */ /* 0x000fe20000004100 */
[----:B------:R-:W-:-:S02]  /*87e0*/  @!P4 PRMT R4, R4, 0x5410, R22 ;  /* 0x000054100404c816 */ /* 0x000fc40000000016 */
[----:B------:R-:W-:Y:S01]  /*87f0*/  FMUL.FTZ R18, R14, R14 ;  /* 0x0000000e0e127220 */ /* 0x000fe20000410000 */
[----:B------:R-:W-:Y:S02]  /*8800*/  HADD2.F32 R20, -RZ, R3.H0_H0 ;  /* 0x20000003ff147230 */ /* 0x000fe40000004100 */
[C---:B------:R-:W-:Y:S01]  /*8810*/  FADD.FTZ R3, R5.reuse, R14 ;  /* 0x0000000e05037221 */ /* 0x040fe20000010000 */
[----:B------:R-:W-:Y:S01]  /*8820*/  FFMA.FTZ R18, R5, R5, R18 ;  /* 0x0000000505127223 */ /* 0x000fe20000010012 */
[----:B------:R-:W-:Y:S02]  /*8830*/  HADD2.F32 R5, -RZ, R4.H1_H1 ;  /* 0x30000004ff057230 */ /* 0x000fe40000004100 */
[----:B------:R-:W-:Y:S01]  /*8840*/  FMUL.FTZ R14, R20, R20 ;  /* 0x00000014140e7220 */ /* 0x000fe20000410000 */
[----:B------:R-:W-:Y:S01]  /*8850*/  FFMA.FTZ R16, R9, R9, R16 ;  /* 0x0000000909107223 */ /* 0x000fe20000010010 */
[----:B------:R-:W-:Y:S01]  /*8860*/  PRMT R4, RZ, 0x7610, R4 ;  /* 0x00007610ff047816 */ /* 0x000fe20000000004 */
[C---:B------:R-:W-:Y:S01]  /*8870*/  FADD.FTZ R9, R5.reuse, R20 ;  /* 0x0000001405097221 */ /* 0x040fe20000010000 */
[----:B------:R-:W-:Y:S01]  /*8880*/  FFMA.FTZ R14, R5, R5, R14 ;  /* 0x00000005050e7223 */ /* 0x000fe2000001000e */
[----:B------:R-:W-:-:S02]  /*8890*/  @!P5 SHF.R.U32.HI R4, RZ, 0x10, R23 ;  /* 0x00000010ff04d819 */ /* 0x000fc40000011617 */
[----:B------:R-:W-:Y:S01]  /*88a0*/  PRMT R5, RZ, 0x7610, R5 ;  /* 0x00007610ff057816 */ /* 0x000fe20000000005 */
[----:B------:R-:W-:Y:S01]  /*88b0*/  FADD.FTZ R6, R6, R15 ;  /* 0x0000000f06067221 */ /* 0x000fe20000010000 */
[----:B------:R-:W-:Y:S02]  /*88c0*/  PRMT R4, R4, 0x5410, RZ ;  /* 0x0000541004047816 */ /* 0x000fe400000000ff */
[----:B------:R-:W-:Y:S01]  /*88d0*/  @!P5 PRMT R5, R23, 0x7610, R5 ;  /* 0x000076101705d816 */ /* 0x000fe20000000005 */
[--C-:B------:R-:W-:Y:S01]  /*88e0*/  FADD.FTZ R6, R6, R3.reuse ;  /* 0x0000000306067221 */ /* 0x100fe20000010000 */
[----:B------:R-:W-:Y:S01]  /*88f0*/  FADD.FTZ R7, R7, R16 ;  /* 0x0000001007077221 */ /* 0x000fe20000010000 */
[----:B------:R-:W-:Y:S01]  /*8900*/  PRMT R3, RZ, 0x7610, R3 ;  /* 0x00007610ff037816 */ /* 0x000fe20000000003 */
[----:B------:R-:W1:Y:S01]  /*8910*/  S2R R15, SR_LANEID ;  /* 0x00000000000f7919 */ /* 0x000e620000000000 */
[--C-:B--2---:R-:W-:Y:S01]  /*8920*/  @!P6 SHF.R.U32.HI R3, RZ, 0x10, R26.reuse ;  /* 0x00000010ff03e819 */ /* 0x104fe2000001161a */
[----:B------:R-:W-:Y:S01]  /*8930*/  HADD2.F32 R16, -RZ, R4.H0_H0 ;  /* 0x20000004ff107230 */ /* 0x000fe20000004100 */
[----:B------:R-:W-:Y:S01]  /*8940*/  @!P6 PRMT R4, R4, 0x5410, R26 ;  /* 0x000054100404e816 */ /* 0x000fe2000000001a */
[----:B------:R-:W-:-:S02]  /*8950*/  HADD2.F32 R5, -RZ, R5.H0_H0 ;  /* 0x20000005ff057230 */ /* 0x000fc40000004100 */
[----:B------:R-:W-:Y:S01]  /*8960*/  FADD.FTZ R7, R7, R18 ;  /* 0x0000001207077221 */ /* 0x000fe20000010000 */
[----:B------:R-:W-:Y:S01]  /*8970*/  FADD.FTZ R6, R6, R9 ;  /* 0x0000000906067221 */ /* 0x000fe20000010000 */
[----:B------:R-:W-:Y:S02]  /*8980*/  HADD2.F32 R9, -RZ, R3.H0_H0 ;  /* 0x20000003ff097230 */ /* 0x000fe40000004100 */
[----:B------:R-:W-:Y:S01]  /*8990*/  FMUL.FTZ R18, R16, R16 ;  /* 0x0000001010127220 */ /* 0x000fe20000410000 */
[----:B------:R-:W-:Y:S02]  /*89a0*/  HADD2.F32 R4, -RZ, R4.H1_H1 ;  /* 0x30000004ff047230 */ /* 0x000fe40000004100 */
[C---:B------:R-:W-:Y:S01]  /*89b0*/  FADD.FTZ R3, R5.reuse, R16 ;  /* 0x0000001005037221 */ /* 0x040fe20000010000 */
[----:B------:R-:W-:Y:S01]  /*89c0*/  FFMA.FTZ R18, R5, R5, R18 ;  /* 0x0000000505127223 */ /* 0x000fe20000010012 */
[----:B------:R-:W-:Y:S02]  /*89d0*/  FMUL.FTZ R5, R9, R9 ;  /* 0x0000000909057220 */ /* 0x000fe40000410000 */
[----:B------:R-:W-:Y:S01]  /*89e0*/  FADD.FTZ R3, R6, R3 ;  /* 0x0000000306037221 */ /* 0x000fe20000010000 */
[C---:B------:R-:W-:Y:S01]  /*89f0*/  FADD.FTZ R6, R4.reuse, R9 ;  /* 0x0000000904067221 */ /* 0x040fe20000010000 */
[----:B------:R-:W-:Y:S01]  /*8a00*/  FADD.FTZ R7, R7, R14 ;  /* 0x0000000e07077221 */ /* 0x000fe20000010000 */
[----:B------:R-:W-:-:S02]  /*8a10*/  FFMA.FTZ R14, R4, R4, R5 ;  /* 0x00000004040e7223 */ /* 0x000fc40000010005 */
[----:B------:R-:W-:Y:S01]  /*8a20*/  FADD.FTZ R4, R3, R6 ;  /* 0x0000000603047221 */ /* 0x000fe20000010000 */
[----:B------:R-:W-:-:S04]  /*8a30*/  FADD.FTZ R7, R7, R18 ;  /* 0x0000001207077221 */ /* 0x000fc80000010000 */
[----:B------:R-:W-:Y:S01]  /*8a40*/  FADD.FTZ R3, R7, R14 ;  /* 0x0000000e07037221 */ /* 0x000fe20000010000 */
[----:B------:R-:W2:Y:S04]  /*8a50*/  SHFL.DOWN PT, R5, R4, 0x1, 0x1f ;  /* 0x08201f0004057f89 */ /* 0x000ea800000e0000 */
[----:B------:R-:W3:Y:S01]  /*8a60*/  SHFL.DOWN PT, R6, R3, 0x1, 0x1f ;  /* 0x08201f0003067f89 */ /* 0x000ee200000e0000 */
[----:B-1----:R-:W-:-:S13]  /*8a70*/  ISETP.GT.AND P1, PT, R15, 0x1e, PT ;  /* 0x0000001e0f00780c */ /* 0x002fda0003f24270 */
[----:B--2---:R-:W-:Y:S01]  /*8a80*/  @!P1 FADD.FTZ R4, R4, R5 ;  /* 0x0000000504049221 */ /* 0x004fe20000010000 */
[----:B---3--:R-:W-:-:S04]  /*8a90*/  @!P1 FADD.FTZ R3, R3, R6 ;  /* 0x0000000603039221 */ /* 0x008fc80000010000 */
[----:B------:R-:W1:Y:S04]  /*8aa0*/  SHFL.DOWN PT, R5, R4, 0x2, 0x1f ;  /* 0x08401f0004057f89 */ /* 0x000e6800000e0000 */
[----:B------:R-:W2:Y:S01]  /*8ab0*/  SHFL.DOWN PT, R6, R3, 0x2, 0x1f ;  /* 0x08401f0003067f89 */ /* 0x000ea200000e0000 */
[----:B------:R-:W-:-:S13]  /*8ac0*/  ISETP.GT.AND P1, PT, R15, 0x1d, PT ;  /* 0x0000001d0f00780c */ /* 0x000fda0003f24270 */
[----:B-1----:R-:W-:Y:S01]  /*8ad0*/  @!P1 FADD.FTZ R4, R4, R5 ;  /* 0x0000000504049221 */ /* 0x002fe20000010000 */
[----:B--2---:R-:W-:-:S04]  /*8ae0*/  @!P1 FADD.FTZ R3, R3, R6 ;  /* 0x0000000603039221 */ /* 0x004fc80000010000 */
[----:B------:R-:W1:Y:S04]  /*8af0*/  SHFL.DOWN PT, R5, R4, 0x4, 0x1f ;  /* 0x08801f0004057f89 */ /* 0x000e6800000e0000 */
[----:B------:R-:W2:Y:S01]  /*8b00*/  SHFL.DOWN PT, R6, R3, 0x4, 0x1f ;  /* 0x08801f0003067f89 */ /* 0x000ea200000e0000 */
[----:B------:R-:W-:-:S13]  /*8b10*/  ISETP.GT.AND P1, PT, R15, 0x1b, PT ;  /* 0x0000001b0f00780c */ /* 0x000fda0003f24270 */
[----:B-1----:R-:W-:Y:S01]  /*8b20*/  @!P1 FADD.FTZ R4, R4, R5 ;  /* 0x0000000504049221 */ /* 0x002fe20000010000 */
[----:B--2---:R-:W-:-:S04]  /*8b30*/  @!P1 FADD.FTZ R3, R3, R6 ;  /* 0x0000000603039221 */ /* 0x004fc80000010000 */
[----:B------:R-:W1:Y:S04]  /*8b40*/  SHFL.DOWN PT, R5, R4, 0x8, 0x1f ;  /* 0x09001f0004057f89 */ /* 0x000e6800000e0000 */
[----:B------:R-:W2:Y:S01]  /*8b50*/  SHFL.DOWN PT, R14, R3, 0x8, 0x1f ;  /* 0x09001f00030e7f89 */ /* 0x000ea200000e0000 */
[----:B------:R-:W-:Y:S01]  /*8b60*/  ISETP.GT.AND P1, PT, R15, 0x17, PT ;  /* 0x000000170f00780c */ /* 0x000fe20003f24270 */
[----:B------:R-:W3:Y:S01]  /*8b70*/  S2R R6, SR_TID.X ;  /* 0x0000000000067919 */ /* 0x000ee20000002100 */
[----:B------:R-:W4:Y:S11]  /*8b80*/  S2UR UR7, SR_CgaCtaId ;  /* 0x00000000000779c3 */ /* 0x000f360000008800 */
[----:B-1----:R-:W-:Y:S01]  /*8b90*/  @!P1 FADD.FTZ R4, R4, R5 ;  /* 0x0000000504049221 */ /* 0x002fe20000010000 */
[----:B--2---:R-:W-:-:S04]  /*8ba0*/  @!P1 FADD.FTZ R3, R3, R14 ;  /* 0x0000000e03039221 */ /* 0x004fc80000010000 */
[----:B------:R-:W1:Y:S04]  /*8bb0*/  SHFL.DOWN PT, R7, R4, 0x10, 0x1f ;  /* 0x0a001f0004077f89 */ /* 0x000e6800000e0000 */
        /* <DEDUP_REMOVED lines=21> */
[----:B----4-:R-:W-:Y:S01]  /*8d10*/  ULEA UR6, UR7, UR6, 0x18 ;  /* 0x0000000607067291 */ /* 0x010fe2000f8ec03f */
[----:B------:R-:W-:Y:S01]  /*8d20*/  ISETP.NE.AND P2, PT, R6, RZ, PT ;  /* 0x000000ff0600720c */ /* 0x000fe20003f45270 */
[----:B-1----:R-:W-:Y:S01]  /*8d30*/  @!P1 FADD.FTZ R4, R4, R7 ;  /* 0x0000000704049221 */ /* 0x002fe20000010000 */
[----:B------:R-:W-:Y:S01]  /*8d40*/  SHF.R.S32.HI R5, RZ, 0x5, R5 ;  /* 0x00000005ff057819 */ /* 0x000fe20000011405 */
[----:B------:R1:W-:Y:S01]  /*8d50*/  STL [R1+0xf8], R2 ;  /* 0x0000f80201007387 */ /* 0x0003e20000100800 */
[----:B--2---:R-:W-:-:S02]  /*8d60*/  @!P1 FADD.FTZ R3, R3, R14 ;  /* 0x0000000e03039221 */ /* 0x004fc40000010000 */
[----:B------:R-:W-:Y:S01]  /*8d70*/  LEA R5, R5, UR6, 0x3 ;  /* 0x0000000605057c11 */ /* 0x000fe2000f8e18ff */
[----:B------:R-:W-:Y:S01]  /*8d80*/  ULDC UR7, c[0x0][0xc] ;  /* 0x0000030000077ab9 */ /* 0x000fe20000000800 */
[----:B-1----:R-:W-:Y:S01]  /*8d90*/  MOV R2, R4 ;  /* 0x0000000400027202 */ /* 0x002fe20000000f00 */
[----:B------:R-:W-:Y:S04]  /*8da0*/  BSSY B0, `(.L_x_4432) ;  /* 0x0000038000007945 */ /* 0x000fe80003800000 */
[----:B------:R0:W-:Y:S01]  /*8db0*/  @!P3 STS.64 [R5+0x18], R2 ;  /* 0x000018020500b388 */ /* 0x0001e20000000a00 */
[----:B------:R-:W-:Y:S01]  /*8dc0*/  BAR.SYNC.DEFER_BLOCKING 0x0 ;  /* 0x0000000000007b1d */ /* 0x000fe20000010000 */
[----:B------:R-:W-:-:S05]  /*8dd0*/  LOP3.LUT P0, RZ, R79, 0x1, RZ, 0xc0, !PT ;  /* 0x000000014fff7812 */ /* 0x000fca000780c0ff */
[----:B------:R-:W-:Y:S08]  /*8de0*/  @P2 BRA `(.L_x_4433) ;  /* 0x0000000000cc2947 */ /* 0x000ff00003800000 */
[----:B------:R-:W1:Y:S01]  /*8df0*/  S2UR UR10, SR_CgaCtaId ;  /* 0x00000000000a79c3 */ /* 0x000e620000008800 */
[----:B------:R-:W-:Y:S02]  /*8e00*/  UMOV UR6, 0x400 ;  /* 0x0000040000067882 */ /* 0x000fe40000000000 */
[----:B-1----:R-:W-:-:S09]  /*8e10*/  ULEA UR6, UR10, UR6, 0x18 ;  /* 0x000000060a067291 */ /* 0x002fd2000f8ec03f */
[----:B------:R-:W0:Y:S04]  /*8e20*/  LDS.128 R32, [UR6+0x20] ;  /* 0x00002006ff207984 */ /* 0x000e280008000c00 */
[----:B------:R-:W1:Y:S04]  /*8e30*/  LDS.128 R36, [UR6+0x30] ;  /* 0x00003006ff247984 */ /* 0x000e680008000c00 */
[----:B------:R-:W2:Y:S04]  /*8e40*/  LDS.128 R28, [UR6+0x40] ;  /* 0x00004006ff1c7984 */ /* 0x000ea80008000c00 */
[----:B------:R-:W3:Y:S04]  /*8e50*/  LDS.128 R16, [UR6+0x50] ;  /* 0x00005006ff107984 */ /* 0x000ee80008000c00 */
[----:B------:R-:W4:Y:S04]  /*8e60*/  LDS.128 R24, [UR6+0x60] ;  /* 0x00006006ff187984 */ /* 0x000f280008000c00 */
[----:B------:R-:W4:Y:S01]  /*8e70*/  LDS.128 R20, [UR6+0x70] ;  /* 0x00007006ff147984 */ /* 0x000f220008000c00 */
[----:B0-----:R-:W-:Y:S01]  /*8e80*/  FADD.FTZ R5, R2, R32 ;  /* 0x0000002002057221 */ /* 0x001fe20000010000 */
[----:B------:R-:W-:-:S02]  /*8e90*/  FADD.FTZ R0, R3, R33 ;  /* 0x0000002103007221 */ /* 0x000fc40000010000 */
[----:B------:R-:W-:Y:S01]  /*8ea0*/  LDS.64 R2, [UR6+0xb0] ;  /* 0x0000b006ff027984 */ /* 0x000fe20008000a00 */
        /* <DEDUP_REMOVED lines=39> */
.L_x_4433:
[----:B------:R-:W-:Y:S05]  /*9120*/  BSYNC B0 ;  /* 0x0000000000007941 */ /* 0x000fea0003800000 */
.L_x_4432:
[----:B------:R-:W-:-:S06]  /*9130*/  UISETP.GE.U32.AND UP0, UPT, UR7, 0x2, UPT ;  /* 0x000000020700788c */ /* 0x000fcc000bf06070 */
[----:B------:R-:W-:-:S13]  /*9140*/  PLOP3.LUT P1, PT, PT, PT, UP0, 0x80, 0x0 ;  /* 0x000000000000781c */ /* 0x000fda0003f2f008 */
[----:B------:R-:W-:Y:S05]  /*9150*/  @!P1 BRA `(.L_x_4434) ;  /* 0x00000010009c9947 */ /* 0x000fea0003800000 */
[----:B------:R-:W1:Y:S01]  /*9160*/  LDC R7, c[0x0][0x10] ;  /* 0x00000400ff077b82 */ /* 0x000e620000000800 */
[----:B------:R-:W2:Y:S01]  /*9170*/  S2R R8, SR_CTAID.Y ;  /* 0x0000000000087919 */ /* 0x000ea20000002600 */
[----:B------:R-:W-:Y:S01]  /*9180*/  ULOP3.LUT UR6, UR4, 0x1, URZ, 0xc0, !UPT ;  /* 0x0000000104067892 */ /* 0x000fe2000f8ec03f */
[----:B------:R-:W-:Y:S05]  /*9190*/  BSSY B0, `(.L_x_4435) ;  /* 0x0000021000007945 */ /* 0x000fea0003800000 */
[----:B0-----:R-:W0:Y:S08]  /*91a0*/  LDC.64 R4, c[0x0][0x240] ;  /* 0x00009000ff047b82 */ /* 0x001e300000000a00 */
[----:B------:R-:W3:Y:S01]  /*91b0*/  LDC.64 R14, c[0x0][0x248] ;  /* 0x00009200ff0e7b82 */ /* 0x000ee20000000a00 */
[----:B-1----:R-:W-:-:S04]  /*91c0*/  IMAD R9, R7, UR6, RZ ;  /* 0x0000000607097c24 */ /* 0x002fc8000f8e02ff */
[C---:B------:R-:W-:Y:S02]  /*91d0*/  IMAD R0, R9.reuse, UR7, RZ ;  /* 0x0000000709007c24 */ /* 0x040fe4000f8e02ff */
[----:B--2---:R-:W-:-:S03]  /*91e0*/  IMAD.IADD R17, R9, 0x1, R8 ;  /* 0x0000000109117824 */ /* 0x004fc600078e0208 */
[----:B------:R-:W-:Y:S01]  /*91f0*/  SHF.L.U32 R9, R0, 0x1, RZ ;  /* 0x0000000100097819 */ /* 0x000fe200000006ff */
[----:B0-----:R-:W-:-:S04]  /*9200*/  IMAD.WIDE.U32 R16, R17, 0x4, R4 ;  /* 0x0000000411107825 */ /* 0x001fc800078e0004 */
        /* <DEDUP_REMOVED lines=20> */
.L_x_4437:
[----:B------:R-:W2:Y:S04]  /*9350*/  LDG.E.STRONG.GPU R0, desc[UR12][R16.64] ;  /* 0x0000000c10007981 */ /* 0x000ea8000c1ef900 */
[----:B--2---:R-:W-:Y:S04]  /*9360*/  CCTL.IVALL ;  /* 0x00000000ff00798f */ /* 0x004fe80002000000 */
[----:B------:R0:W-:Y:S01]  /*9370*/  STL [R1], R0 ;  /* 0x0000000001007387 */ /* 0x0001e20000100800 */
[----:B------:R-:W-:-:S13]  /*9380*/  ISETP.NE.AND P1, PT, R0, UR6, PT ;  /* 0x0000000600007c0c */ /* 0x000fda000bf25270 */
[----:B0-----:R-:W-:Y:S05]  /*9390*/  @P1 BRA `(.L_x_4437) ;  /* 0xfffffffc00ec1947 */ /* 0x001fea000383ffff */
.L_x_4436:
[----:B------:R-:W-:Y:S05]  /*93a0*/  BSYNC B0 ;  /* 0x0000000000007941 */ /* 0x000fea0003800000 */
.L_x_4435:
        /* <DEDUP_REMOVED lines=18> */
.L_x_4441:
        /* <DEDUP_REMOVED lines=115> */
.L_x_4440:
        /* <DEDUP_REMOVED lines=61> */
.L_x_4442:
[----:B------:R-:W-:-:S13]  /*9fd0*/  ISETP.NE.OR P1, PT, R0, RZ, P1 ;  /* 0x000000ff0000720c */ /* 0x000fda0000f25670 */
[----:B------:R-:W-:Y:S05]  /*9fe0*/  @!P1 BRA `(.L_x_4438) ;  /* 0x00000000007c9947 */ /* 0x000fea0003800000 */
.L_x_4439:
        /* <DEDUP_REMOVED lines=31> */
.L_x_4438:
        /* <DEDUP_REMOVED lines=11> */
.L_x_4444:
[----:B------:R-:W-:Y:S05]  /*a290*/  BSYNC B0 ;  /* 0x0000000000007941 */ /* 0x000fea0003800000 */
.L_x_4443:
        /* <DEDUP_REMOVED lines=19> */
.L_x_4434:
[----:B------:R-:W-:Y:S01]  /*a3d0*/  ULDC.64 UR6, c[0x0][0x218] ;  /* 0x0000860000067ab9 */ /* 0x000fe20000000a00 */
[C---:B------:R-:W-:Y:S01]  /*a3e0*/  LOP3.LUT P1, RZ, R6.reuse, UR14, RZ, 0xfc, !PT ;  /* 0x0000000e06ff7c12 */ /* 0x040fe2000f82fcff */
[----:B------:R-:W-:Y:S01]  /*a3f0*/  IMAD.WIDE.U32 R16, R6, -0x33333333, RZ ;  /* 0xcccccccd06107825 */ /* 0x000fe200078e00ff */
[----:B------:R-:W-:Y:S01]  /*a400*/  ISETP.EQ.U32.AND P3, PT, RZ, UR6, PT ;  /* 0x00000006ff007c0c */ /* 0x000fe2000bf62070 */
[----:B------:R-:W-:Y:S01]  /*a410*/  UIADD3 UR9, -UR9, URZ, URZ ;  /* 0x0000003f09097290 */ /* 0x000fe2000fffe13f */
[----:B0-----:R-:W0:Y:S01]  /*a420*/  LDC.64 R4, c[0x0][0x228] ;  /* 0x00008a00ff047b82 */ /* 0x001e220000000a00 */
[----:B------:R-:W-:Y:S01]  /*a430*/  ULDC UR6, c[0x0][0x288] ;  /* 0x0000a20000067ab9 */ /* 0x000fe20000000800 */
[----:B------:R-:W-:Y:S01]  /*a440*/  ISETP.EQ.OR.EX P1, PT, RZ, UR7, P1, P3 ;  /* 0x00000007ff007c0c */ /* 0x000fe20008f22730 */
[----:B------:R-:W-:Y:S01]  /*a450*/  UIMAD UR6, UR6, UR9, UR8 ;  /* 0x00000009060672a4 */ /* 0x000fe2000f8e0208 */
[----:B------:R-:W-:Y:S01]  /*a460*/  SHF.R.U32.HI R17, RZ, 0x6, R17 ;  /* 0x00000006ff117819 */ /* 0x000fe20000011611 */
[----:B------:R-:W-:Y:S01]  /*a470*/  ULDC.64 UR10, c[0x0][0x278] ;  /* 0x00009e00000a7ab9 */ /* 0x000fe20000000a00 */
[----:B------:R-:W-:Y:S01]  /*a480*/  ULDC.64 UR16, c[0x0][0x270] ;  /* 0x00009c0000107ab9 */ /* 0x000fe20000000a00 */
[----:B------:R-:W-:Y:S01]  /*a490*/  ULDC.64 UR18, c[0x0][0x210] ;  /* 0x0000840000127ab9 */ /* 0x000fe20000000a00 */
[----:B------:R-:W1:Y:S01]  /*a4a0*/  S2UR UR7, SR_CgaCtaId ;  /* 0x00000000000779c3 */ /* 0x000e620000008800 */
[----:B------:R-:W-:-:S02]  /*a4b0*/  IMAD R17, R17, -0x50, R6 ;  /* 0xffffffb011117824 */ /* 0x000fc400078e0206 */
[----:B------:R-:W-:Y:S01]  /*a4c0*/  IMAD.U32 R0, RZ, RZ, UR6 ;  /* 0x00000006ff007e24 */ /* 0x000fe2000f8e00ff */
[----:B------:R-:W-:Y:S02]  /*a4d0*/  UMOV UR6, 0x400 ;  /* 0x0000040000067882 */ /* 0x000fe40000000000 */
[----:B------:R-:W-:Y:S01]  /*a4e0*/  SHF.L.U32 R7, R17, 0x1, RZ ;  /* 0x0000000111077819 */ /* 0x000fe200000006ff */
[----:B------:R-:W-:Y:S01]  /*a4f0*/  IMAD.U32 R17, RZ, RZ, UR8 ;  /* 0x00000008ff117e24 */ /* 0x000fe2000f8e00ff */
[----:B------:R-:W2:Y:S03]  /*a500*/  @!P1 LDC.64 R8, c[0x0][0x218] ;  /* 0x00008600ff089b82 */ /* 0x000ea60000000a00 */
[----:B------:R-:W-:-:S05]  /*a510*/  IMAD R7, R0, 0xa0, R7 ;  /* 0x000000a000077824 */ /* 0x000fca00078e0207 */
[----:B------:R-:W3:Y:S01]  /*a520*/  LDC.64 R14, c[0x0][0x230] ;  /* 0x00008c00ff0e7b82 */ /* 0x000ee20000000a00 */
[----:B0-----:R-:W-:Y:S01]  /*a530*/  IMAD.WIDE R4, R7, 0x4, R4 ;  /* 0x0000000407047825 */ /* 0x001fe200078e0204 */
[----:B-1----:R-:W-:-:S03]  /*a540*/  ULEA UR6, UR7, UR6, 0x18 ;  /* 0x0000000607067291 */ /* 0x002fc6000f8ec03f */
[----:B------:R-:W-:Y:S02]  /*a550*/  ULDC UR7, c[0x0][0x2a4] ;  /* 0x0000a90000077ab9 */ /* 0x000fe40000000800 */
[----:B------:R-:W-:Y:S01]  /*a560*/  @!P1 FMUL.FTZ R16, R2, UR7 ;  /* 0x0000000702109c20 */ /* 0x000fe20008410000 */
[----:B--2---:R-:W-:-:S04]  /*a570*/  @!P1 IMAD.WIDE R8, R17, 0x8, R8 ;  /* 0x0000000811089825 */ /* 0x004fc800078e0208 */
[----:B------:R-:W-:Y:S01]  /*a580*/  @!P1 FMUL.FTZ R17, R3, UR7 ;  /* 0x0000000703119c20 */ /* 0x000fe20008410000 */
[----:B------:R0:W-:Y:S04]  /*a590*/  @!P2 STS.64 [UR6+0xc0], R2 ;  /* 0x0000c002ff00a988 */ /* 0x0001e80008000a06 */
[----:B------:R-:W-:Y:S01]  /*a5a0*/  @!P1 STG.E.64 desc[UR12][R8.64], R16 ;  /* 0x0000001008009986 */ /* 0x000fe2000c101b0c */
[----:B---3--:R-:W-:Y:S01]  /*a5b0*/  IMAD.WIDE R6, R7, 0x4, R14 ;  /* 0x0000000407067825 */ /* 0x008fe200078e020e */
[----:B------:R-:W-:Y:S06]  /*a5c0*/  BAR.SYNC.DEFER_BLOCKING 0x0 ;  /* 0x0000000000007b1d */ /* 0x000fec0000010000 */
[----:B------:R-:W5:Y:S04]  /*a5d0*/  LDG.E.64 R4, desc[UR12][R4.64] ;  /* 0x0000000c04047981 */ /* 0x000f68000c1e1b00 */
[----:B------:R-:W5:Y:S01]  /*a5e0*/  LDG.E.64 R6, desc[UR12][R6.64] ;  /* 0x0000000c06067981 */ /* 0x000f62000c1e1b00 */
[----:B0-----:R-:W-:Y:S01]  /*a5f0*/  HFMA2.MMA R2, -RZ, RZ, 1.875, 0 ;  /* 0x3f800000ff027435 */ /* 0x001fe200000001ff */
[----:B------:R-:W-:-:S02]  /*a600*/  IMAD.MOV.U32 R3, RZ, RZ, RZ ;  /* 0x000000ffff037224 */ /* 0x000fc400078e00ff */
        /* <DEDUP_REMOVED lines=9> */
[----:B0-----:R-:W-:-:S04]  /*a6a0*/  @P1 FADD.FTZ R14, R14, R15 ;  /* 0x0000000f0e0e1221 */ /* 0x001fc80000010000 */
[----:B------:R0:W1:Y:S03]  /*a6b0*/  @P1 MUFU.RSQ R2, R14 ;  /* 0x0000000e00021308 */ /* 0x0000660000001400 */
.L_x_4447:
[----:B------:R-:W2:Y:S04]  /*a6c0*/  LDL R8, [UR6] ;  /* 0x00000006ff087983 */ /* 0x000ea80008100800 */
[----:B0-----:R-:W3:Y:S04]  /*a6d0*/  LDL R14, [UR6+0x4] ;  /* 0x00000406ff0e7983 */ /* 0x001ee80008100800 */
[----:B------:R-:W4:Y:S04]  /*a6e0*/  LDL R16, [UR6+0x8] ;  /* 0x00000806ff107983 */ /* 0x000f280008100800 */
[----:B------:R-:W3:Y:S01]  /*a6f0*/  LDL R36, [UR6+0xc] ;  /* 0x00000c06ff247983 */ /* 0x000ee20008100800 */
[C---:B-----5:R-:W-:Y:S01]  /*a700*/  LEA R20, R3.reuse, R78, 0x3 ;  /* 0x0000004e03147211 */ /* 0x060fe200078e18ff */
[----:B------:R-:W-:Y:S01]  /*a710*/  VIADD R3, R3, 0x4 ;  /* 0x0000000403037836 */ /* 0x000fe20000000000 */
[----:B------:R-:W-:Y:S01]  /*a720*/  UIADD3 UR6, UR6, 0x10, URZ ;  /* 0x0000001006067890 */ /* 0x000fe2000fffe03f */
[----:B------:R-:W-:Y:S01]  /*a730*/  BSSY B0, `(.L_x_4445) ;  /* 0x0000088000007945 */ /* 0x000fe20003800000 */
[C---:B------:R-:W-:Y:S01]  /*a740*/  ISETP.GE.U32.AND P1, PT, R20.reuse, UR10, PT ;  /* 0x0000000a14007c0c */ /* 0x040fe2000bf26070 */
[----:B------:R-:W-:Y:S01]  /*a750*/  VIADD R41, R20, 0x8 ;  /* 0x0000000814297836 */ /* 0x000fe20000000000 */
[----:B------:R-:W-:-:S02]  /*a760*/  SHF.R.S32.HI R29, RZ, 0x1f, R20 ;  /* 0x0000001fff1d7819 */ /* 0x000fc40000011414 */
[----:B------:R-:W-:Y:S02]  /*a770*/  IADD3 R45, R20, 0x10, RZ ;  /* 0x00000010142d7810 */ /* 0x000fe40007ffe0ff */
[----:B------:R-:W-:Y:S02]  /*a780*/  ISETP.GE.OR.EX P1, PT, R29, UR11, P0, P1 ;  /* 0x0000000b1d007c0c */ /* 0x000fe40008726710 */
[----:B------:R-:W-:Y:S02]  /*a790*/  ISETP.GE.U32.AND P3, PT, R41, UR10, PT ;  /* 0x0000000a29007c0c */ /* 0x000fe4000bf66070 */
[----:B------:R-:W-:Y:S02]  /*a7a0*/  SHF.R.S32.HI R43, RZ, 0x1f, R41 ;  /* 0x0000001fff2b7819 */ /* 0x000fe40000011429 */
[----:B------:R-:W-:Y:S02]  /*a7b0*/  ISETP.GE.U32.AND P2, PT, R45, UR10, PT ;  /* 0x0000000a2d007c0c */ /* 0x000fe4000bf46070 */
[----:B------:R-:W-:-:S02]  /*a7c0*/  ISETP.GE.OR.EX P3, PT, R43, UR11, P0, P3 ;  /* 0x0000000b2b007c0c */ /* 0x000fc40008766730 */
[----:B------:R-:W-:-:S03]  /*a7d0*/  SHF.R.S32.HI R47, RZ, 0x1f, R45 ;  /* 0x0000001fff2f7819 */ /* 0x000fc6000001142d */
[----:B------:R-:W0:Y:S01]  /*a7e0*/  @!P1 LDC.64 R48, c[0x0][0x270] ;  /* 0x00009c00ff309b82 */ /* 0x000e220000000a00 */
[----:B------:R-:W-:Y:S01]  /*a7f0*/  ISETP.GE.OR.EX P2, PT, R47, UR11, P0, P2 ;  /* 0x0000000b2f007c0c */ /* 0x000fe20008746720 */
[----:B------:R-:W-:Y:S01]  /*a800*/  @!P1 IMAD.MOV.U32 R30, RZ, RZ, R10 ;  /* 0x000000ffff1e9224 */ /* 0x000fe200078e000a */
[----:B------:R-:W-:-:S03]  /*a810*/  @!P1 MOV R31, R13 ;  /* 0x0000000d001f9202 */ /* 0x000fc60000000f00 */
[----:B0-----:R-:W-:-:S04]  /*a820*/  @!P1 IMAD.WIDE.U32 R30, R20, R48, R30 ;  /* 0x00000030141e9225 */ /* 0x001fc800078e001e */
[----:B--2---:R-:W-:-:S05]  /*a830*/  HADD2.F32 R9, -RZ, R8.H0_H0 ;  /* 0x20000008ff097230 */ /* 0x004fca0000004100 */
[----:B------:R-:W-:Y:S01]  /*a840*/  FADD.FTZ R15, -R0, R9 ;  /* 0x00000009000f7221 */ /* 0x000fe20000010100 */
[----:B------:R-:W-:-:S03]  /*a850*/  HADD2.F32 R9, -RZ, R8.H1_H1 ;  /* 0x30000008ff097230 */ /* 0x000fc60000004100 */
[-C--:B-1----:R-:W-:Y:S02]  /*a860*/  FMUL.FTZ R15, R15, R2.reuse ;  /* 0x000000020f0f7220 */ /* 0x082fe40000410000 */
[----:B------:R-:W-:Y:S01]  /*a870*/  FADD.FTZ R9, -R0, R9 ;  /* 0x0000000900097221 */ /* 0x000fe20000010100 */
[----:B---3--:R-:W-:Y:S02]  /*a880*/  HADD2.F32 R27, -RZ, R36.H0_H0 ;  /* 0x20000024ff1b7230 */ /* 0x008fe40000004100 */
[----:B------:R-:W-:Y:S01]  /*a890*/  FFMA.FTZ R23, R4, R15, R6 ;  /* 0x0000000f04177223 */ /* 0x000fe20000010006 */
[--C-:B------:R-:W-:Y:S02]  /*a8a0*/  HADD2.F32 R15, -RZ, R14.reuse.H0_H0 ;  /* 0x2000000eff0f7230 */ /* 0x100fe40000004100 */
[----:B------:R-:W-:Y:S01]  /*a8b0*/  FMUL.FTZ R8, R9, R2 ;  /* 0x0000000209087220 */ /* 0x000fe20000410000 */
[----:B------:R-:W-:Y:S01]  /*a8c0*/  @P4 FMUL.FTZ R9, R23, -1.4426950216293334961 ;  /* 0xbfb8aa3b17094820 */ /* 0x000fe20000410000 */
[C---:B------:R-:W-:Y:S01]  /*a8d0*/  FADD.FTZ R27, -R0.reuse, R27 ;  /* 0x0000001b001b7221 */ /* 0x040fe20000010100 */
[----:B------:R-:W-:Y:S01]  /*a8e0*/  FADD.FTZ R17, -R0, R15 ;  /* 0x0000000f00117221 */ /* 0x000fe20000010100 */
[----:B------:R-:W-:-:S02]  /*a8f0*/  HADD2.F32 R15, -RZ, R14.H1_H1 ;  /* 0x3000000eff0f7230 */ /* 0x000fc40000004100 */
[----:B------:R-:W-:Y:S01]  /*a900*/  FFMA.FTZ R32, R5, R8, R7 ;  /* 0x0000000805207223 */ /* 0x000fe20000010007 */
[-C--:B------:R-:W-:Y:S01]  /*a910*/  FMUL.FTZ R27, R27, R2.reuse ;  /* 0x000000021b1b7220 */ /* 0x080fe20000410000 */
[-C--:B------:R-:W-:Y:S01]  /*a920*/  FMUL.FTZ R17, R17, R2.reuse ;  /* 0x0000000211117220 */ /* 0x080fe20000410000 */
[----:B------:R-:W0:Y:S01]  /*a930*/  @P4 MUFU.EX2 R9, R9 ;  /* 0x0000000900094308 */ /* 0x000e220000000800 */
[----:B------:R-:W-:Y:S01]  /*a940*/  FADD.FTZ R15, -R0, R15 ;  /* 0x0000000f000f7221 */ /* 0x000fe20000010100 */
[----:B------:R-:W-:Y:S01]  /*a950*/  @P4 FMUL.FTZ R8, R32, -1.4426950216293334961 ;  /* 0xbfb8aa3b20084820 */ /* 0x000fe20000410000 */
[----:B------:R-:W-:Y:S01]  /*a960*/  FFMA.FTZ R21, R4, R17, R6 ;  /* 0x0000001104157223 */ /* 0x000fe20000010006 */
[--C-:B----4-:R-:W-:Y:S02]  /*a970*/  HADD2.F32 R17, -RZ, R16.reuse.H0_H0 ;  /* 0x20000010ff117230 */ /* 0x110fe40000004100 */
[----:B------:R-:W-:Y:S01]  /*a980*/  FMUL.FTZ R28, R15, R2 ;  /* 0x000000020f1c7220 */ /* 0x000fe20000410000 */
[----:B------:R-:W-:Y:S01]  /*a990*/  @P4 FMUL.FTZ R15, R21, -1.4426950216293334961 ;  /* 0xbfb8aa3b150f4820 */ /* 0x000fe20000410000 */
[----:B------:R-:W1:Y:S02]  /*a9a0*/  @P4 MUFU.EX2 R14, R8 ;  /* 0x00000008000e4308 */ /* 0x000e640000000800 */
[----:B------:R-:W-:Y:S01]  /*a9b0*/  FFMA.FTZ R28, R5, R28, R7 ;  /* 0x0000001c051c7223 */ /* 0x000fe20000010007 */
[----:B------:R-:W-:Y:S01]  /*a9c0*/  FADD.FTZ R19, -R0, R17 ;  /* 0x0000001100137221 */ /* 0x000fe20000010100 */
[----:B------:R-:W-:-:S02]  /*a9d0*/  HADD2.F32 R17, -RZ, R16.H1_H1 ;  /* 0x30000010ff117230 */ /* 0x000fc40000004100 */
[----:B------:R-:W-:Y:S01]  /*a9e0*/  @P4 FMUL.FTZ R16, R28, -1.4426950216293334961 ;  /* 0xbfb8aa3b1c104820 */ /* 0x000fe20000410000 */
[-C--:B------:R-:W-:Y:S02]  /*a9f0*/  FMUL.FTZ R19, R19, R2.reuse ;  /* 0x0000000213137220 */ /* 0x080fe40000410000 */
[----:B------:R-:W-:Y:S01]  /*aa00*/  FADD.FTZ R25, -R0, R17 ;  /* 0x0000001100197221 */ /* 0x000fe20000010100 */
[----:B------:R2:W-:Y:S01]  /*aa10*/  @P4 MUFU.EX2 R26, R16 ;  /* 0x00000010001a4308 */ /* 0x0005e20000000800 */
[C-C-:B------:R-:W-:Y:S01]  /*aa20*/  FFMA.FTZ R17, R4.reuse, R19, R6.reuse ;  /* 0x0000001304117223 */ /* 0x140fe20000010006 */
[----:B0-----:R-:W-:Y:S01]  /*aa30*/  @P4 FADD.FTZ R9, R9, 1 ;  /* 0x3f80000009094421 */ /* 0x001fe20000010000 */
[----:B------:R-:W-:Y:S02]  /*aa40*/  FMUL.FTZ R22, R25, R2 ;  /* 0x0000000219167220 */ /* 0x000fe40000410000 */
[----:B------:R-:W-:Y:S02]  /*aa50*/  @P4 FMUL.FTZ R18, R17, -1.4426950216293334961 ;  /* 0xbfb8aa3b11124820 */ /* 0x000fe40000410000 */
[----:B------:R-:W-:Y:S01]  /*aa60*/  FFMA.FTZ R22, R5, R22, R7 ;  /* 0x0000001605167223 */ /* 0x000fe20000010007 */
[----:B------:R-:W-:Y:S01]  /*aa70*/  @P4 MUFU.EX2 R15, R15 ;  /* 0x0000000f000f4308 */ /* 0x000fe20000000800 */
[----:B--2---:R-:W-:-:S02]  /*aa80*/  FFMA.FTZ R16, R4, R27, R6 ;  /* 0x0000001b04107223 */ /* 0x004fc40000010006 */
[----:B------:R-:W-:Y:S02]  /*aa90*/  @P4 FMUL.FTZ R19, R22, -1.4426950216293334961 ;  /* 0xbfb8aa3b16134820 */ /* 0x000fe40000410000 */
[----:B------:R-:W-:-:S03]  /*aaa0*/  @P4 FMUL.FTZ R24, R16, -1.4426950216293334961 ;  /* 0xbfb8aa3b10184820 */ /* 0x000fc60000410000 */
[----:B------:R1:W0:Y:S08]  /*aab0*/  @P4 MUFU.EX2 R33, R18 ;  /* 0x0000001200214308 */ /* 0x0002300000000800 */
[----:B------:R2:W3:Y:S01]  /*aac0*/  @P4 MUFU.EX2 R38, R24 ;  /* 0x0000001800264308 */ /* 0x0004e20000000800 */
[----:B-1----:R-:W-:-:S07]  /*aad0*/  @P4 FADD.FTZ R18, R14, 1 ;  /* 0x3f8000000e124421 */ /* 0x002fce0000010000 */
[----:B------:R-:W1:Y:S01]  /*aae0*/  @P4 MUFU.RCP R27, R18 ;  /* 0x00000012001b4308 */ /* 0x000e620000001000 */
[----:B--2---:R-:W2:Y:S01]  /*aaf0*/  @!P1 LDC.64 R24, c[0x0][0x210] ;  /* 0x00008400ff189b82 */ /* 0x004ea20000000a00 */
[----:B0-----:R-:W-:-:S06]  /*ab00*/  @P4 FADD.FTZ R33, R33, 1 ;  /* 0x3f80000021214421 */ /* 0x001fcc0000010000 */
[----:B------:R0:W4:Y:S01]  /*ab10*/  @P4 MUFU.RCP R8, R9 ;  /* 0x0000000900084308 */ /* 0x0001220000001000 */
[----:B---3--:R-:W-:-:S07]  /*ab20*/  @P4 FADD.FTZ R38, R38, 1 ;  /* 0x3f80000026264421 */ /* 0x008fce0000010000 */
[----:B------:R3:W2:Y:S01]  /*ab30*/  @P4 MUFU.EX2 R35, R19 ;  /* 0x0000001300234308 */ /* 0x0006a20000000800 */
[----:B0-----:R-:W-:Y:S02]  /*ab40*/  @!P1 IMAD R9, R29, R48, RZ ;  /* 0x000000301d099224 */ /* 0x001fe400078e02ff */
[----:B------:R-:W-:Y:S01]  /*ab50*/  @P4 FADD.FTZ R29, R26, 1 ;  /* 0x3f8000001a1d4421 */ /* 0x000fe20000010000 */
[----:B-1----:R-:W-:Y:S01]  /*ab60*/  @P4 FMUL.FTZ R32, R32, R27 ;  /* 0x0000001b20204220 */ /* 0x002fe20000410000 */
[----:B------:R-:W-:Y:S02]  /*ab70*/  @!P1 IMAD R37, R20, R49, R9 ;  /* 0x0000003114259224 */ /* 0x000fe400078e0209 */
[----:B------:R-:W-:Y:S02]  /*ab80*/  HADD2.F32 R9, -RZ, R36.H1_H1 ;  /* 0x30000024ff097230 */ /* 0x000fe40000004100 */
[----:B------:R-:W0:Y:S01]  /*ab90*/  @P4 MUFU.RCP R29, R29 ;  /* 0x0000001d001d4308 */ /* 0x000e220000001000 */
[----:B---3--:R-:W-:Y:S01]  /*aba0*/  @P4 FADD.FTZ R19, R15, 1 ;  /* 0x3f8000000f134421 */ /* 0x008fe20000010000 */
[----:B----4-:R-:W-:Y:S01]  /*abb0*/  @P4 FMUL.FTZ R23, R23, R8 ;  /* 0x0000000817174220 */ /* 0x010fe20000410000 */
[----:B------:R-:W1:Y:S01]  /*abc0*/  @!P3 LDC.64 R14, c[0x0][0x270] ;  /* 0x00009c00ff0ebb82 */ /* 0x000e620000000a00 */
[----:B------:R-:W-:Y:S01]  /*abd0*/  FADD.FTZ R27, -R0, R9 ;  /* 0x00000009001b7221 */ /* 0x000fe20000010100 */
[----:B--2---:R-:W-:Y:S01]  /*abe0*/  @!P1 LEA R26, P5, R30, R24, 0x1 ;  /* 0x000000181e1a9211 */ /* 0x004fe200078a08ff */
[----:B------:R-:W-:Y:S01]  /*abf0*/  @!P1 IMAD.IADD R31, R31, 0x1, R37 ;  /* 0x000000011f1f9824 */ /* 0x000fe200078e0225 */
[----:B------:R-:W-:Y:S01]  /*ac00*/  @!P1 F2FP.F16.F32.PACK_AB R39, R32, R23 ;  /* 0x000000172027923e */ /* 0x000fe200000000ff */
[----:B------:R2:W3:Y:S01]  /*ac10*/  @P4 MUFU.RCP R34, R19 ;  /* 0x0000001300224308 */ /* 0x0004e20000001000 */
[----:B------:R-:W-:Y:S01]  /*ac20*/  FMUL.FTZ R24, R27, R2 ;  /* 0x000000021b187220 */ /* 0x000fe20000410000 */
[----:B------:R-:W-:Y:S01]  /*ac30*/  @P4 FADD.FTZ R35, R35, 1 ;  /* 0x3f80000023234421 */ /* 0x000fe20000010000 */
[----:B------:R-:W4:Y:S01]  /*ac40*/  @!P2 LDC.64 R8, c[0x0][0x270] ;  /* 0x00009c00ff08ab82 */ /* 0x000f220000000a00 */
[----:B------:R-:W-:Y:S01]  /*ac50*/  @!P1 LEA.HI.X R27, R30, R25, R31, 0x1, P5 ;  /* 0x000000191e1b9211 */ /* 0x000fe200028f0c1f */
[----:B------:R-:W-:Y:S01]  /*ac60*/  FFMA.FTZ R37, R5, R24, R7 ;  /* 0x0000001805257223 */ /* 0x000fe20000010007 */
[----:B------:R-:W-:Y:S01]  /*ac70*/  @!P3 MOV R30, R10 ;  /* 0x0000000a001eb202 */ /* 0x000fe20000000f00 */
[----:B------:R-:W-:Y:S01]  /*ac80*/  @!P3 IMAD.MOV.U32 R31, RZ, RZ, R13 ;  /* 0x000000ffff1fb224 */ /* 0x000fe200078e000d */
[----:B------:R-:W1:Y:S01]  /*ac90*/  @P4 MUFU.RCP R36, R33 ;  /* 0x0000002100244308 */ /* 0x000e620000001000 */
[----:B------:R-:W-:Y:S01]  /*aca0*/  @P4 FMUL.FTZ R23, R37, -1.4426950216293334961 ;  /* 0xbfb8aa3b25174820 */ /* 0x000fe20000410000 */
[----:B0-----:R-:W-:Y:S01]  /*acb0*/  @P4 FMUL.FTZ R28, R28, R29 ;  /* 0x0000001d1c1c4220 */ /* 0x001fe20000410000 */
[----:B--2---:R-:W0:Y:S01]  /*acc0*/  @!P3 LDC.64 R18, c[0x0][0x210] ;  /* 0x00008400ff12bb82 */ /* 0x004e220000000a00 */
[----:B------:R2:W-:Y:S04]  /*acd0*/  @!P1 STG.E desc[UR12][R26.64], R39 ;  /* 0x000000271a009986 */ /* 0x0005e8000c10190c */
[----:B------:R-:W2:Y:S01]  /*ace0*/  @P4 MUFU.EX2 R23, R23 ;  /* 0x0000001700174308 */ /* 0x000ea20000000800 */
[----:B---3--:R-:W-:-:S02]  /*acf0*/  @P4 FMUL.FTZ R21, R21, R34 ;  /* 0x0000002215154220 */ /* 0x008fc40000410000 */
[----:B------:R-:W3:Y:S01]  /*ad00*/  @!P2 LDC.64 R24, c[0x0][0x210] ;  /* 0x00008400ff18ab82 */ /* 0x000ee20000000a00 */
[-C--:B-1----:R-:W-:Y:S02]  /*ad10*/  @!P3 IMAD R32, R43, R14.reuse, RZ ;  /* 0x0000000e2b20b224 */ /* 0x082fe400078e02ff */
[----:B------:R-:W-:Y:S01]  /*ad20*/  @!P3 IMAD.WIDE.U32 R30, R41, R14, R30 ;  /* 0x0000000e291eb225 */ /* 0x000fe200078e001e */
[----:B------:R-:W-:Y:S01]  /*ad30*/  @!P3 F2FP.F16.F32.PACK_AB R29, R28, R21 ;  /* 0x000000151c1db23e */ /* 0x000fe200000000ff */
[----:B------:R-:W1:Y:S02]  /*ad40*/  @P4 MUFU.RCP R35, R35 ;  /* 0x0000002300234308 */ /* 0x000e640000001000 */
[----:B------:R-:W-:Y:S01]  /*ad50*/  @P4 FMUL.FTZ R17, R17, R36 ;  /* 0x0000002411114220 */ /* 0x000fe20000410000 */
[----:B------:R-:W-:Y:S02]  /*ad60*/  @!P3 IMAD R15, R41, R15, R32 ;  /* 0x0000000f290fb224 */ /* 0x000fe400078e0220 */
[----:B----4-:R-:W-:-:S02]  /*ad70*/  @!P2 IMAD R28, R47, R8, RZ ;  /* 0x000000082f1ca224 */ /* 0x010fc400078e02ff */
[----:B--2---:R-:W-:Y:S01]  /*ad80*/  VIADD R27, R20, 0x18 ;  /* 0x00000018141b7836 */ /* 0x004fe20000000000 */
[----:B------:R-:W-:Y:S01]  /*ad90*/  @!P3 IADD3 R14, R31, R15, RZ ;  /* 0x0000000f1f0eb210 */ /* 0x000fe20007ffe0ff */
[----:B------:R-:W-:Y:S01]  /*ada0*/  @!P2 IMAD R9, R45, R9, R28 ;  /* 0x000000092d09a224 */ /* 0x000fe200078e021c */
[----:B------:R-:W-:Y:S01]  /*adb0*/  @!P2 MOV R15, R13 ;  /* 0x0000000d000fa202 */ /* 0x000fe20000000f00 */
[----:B------:R-:W-:Y:S01]  /*adc0*/  @P4 FADD.FTZ R23, R23, 1 ;  /* 0x3f80000017174421 */ /* 0x000fe20000010000 */
[C---:B0-----:R-:W-:Y:S01]  /*add0*/  @!P3 LEA R18, P5, R30.reuse, R18, 0x1 ;  /* 0x000000121e12b211 */ /* 0x041fe200078a08ff */
[----:B------:R-:W0:Y:S03]  /*ade0*/  @P4 MUFU.RCP R21, R38 ;  /* 0x0000002600154308 */ /* 0x000e260000001000 */
[----:B------:R-:W-:Y:S01]  /*adf0*/  @!P3 LEA.HI.X R19, R30, R19, R14, 0x1, P5 ;  /* 0x000000131e13b211 */ /* 0x000fe200028f0c0e */
[----:B------:R-:W-:-:S02]  /*ae00*/  @!P2 IMAD.MOV.U32 R14, RZ, RZ, R10 ;  /* 0x000000ffff0ea224 */ /* 0x000fc400078e000a */
[----:B-1----:R-:W-:Y:S02]  /*ae10*/  @P4 FMUL.FTZ R22, R22, R35 ;  /* 0x0000002316164220 */ /* 0x002fe40000410000 */
[----:B------:R-:W-:Y:S01]  /*ae20*/  @!P2 IMAD.WIDE.U32 R14, R45, R8, R14 ;  /* 0x000000082d0ea225 */ /* 0x000fe200078e000e */
[----:B------:R1:W-:Y:S01]  /*ae30*/  @!P3 STG.E desc[UR12][R18.64], R29 ;  /* 0x0000001d1200b986 */ /* 0x0003e2000c10190c */
[----:B------:R-:W2:Y:S01]  /*ae40*/  @P4 MUFU.RCP R8, R23 ;  /* 0x0000001700084308 */ /* 0x000ea20000001000 */
[----:B------:R-:W-:Y:S02]  /*ae50*/  @!P2 F2FP.F16.F32.PACK_AB R17, R22, R17 ;  /* 0x000000111611a23e */ /* 0x000fe400000000ff */
[----:B---3--:R-:W-:Y:S02]  /*ae60*/  @!P2 LEA R24, P1, R14, R24, 0x1 ;  /* 0x000000180e18a211 */ /* 0x008fe400078208ff */
[----:B------:R-:W-:Y:S01]  /*ae70*/  @!P2 IADD3 R9, R15, R9, RZ ;  /* 0x000000090f09a210 */ /* 0x000fe20007ffe0ff */
[----:B0-----:R-:W-:-:S03]  /*ae80*/  @P4 FMUL.FTZ R16, R16, R21 ;  /* 0x0000001510104220 */ /* 0x001fc60000410000 */
[----:B------:R-:W-:Y:S02]  /*ae90*/  @!P2 LEA.HI.X R25, R14, R25, R9, 0x1, P1 ;  /* 0x000000190e19a211 */ /* 0x000fe400008f0c09 */
[----:B------:R-:W-:Y:S02]  /*aea0*/  ISETP.GE.U32.AND P1, PT, R27, UR10, PT ;  /* 0x0000000a1b007c0c */ /* 0x000fe4000bf26070 */
[----:B------:R-:W-:Y:S01]  /*aeb0*/  SHF.R.S32.HI R14, RZ, 0x1f, R27 ;  /* 0x0000001fff0e7819 */ /* 0x000fe2000001141b */
[----:B------:R1:W-:Y:S01]  /*aec0*/  @!P2 STG.E desc[UR12][R24.64], R17 ;  /* 0x000000111800a986 */ /* 0x0003e2000c10190c */
[----:B------:R-:W-:Y:S02]  /*aed0*/  ISETP.NE.AND P2, PT, R3, 0x40, PT ;  /* 0x000000400300780c */ /* 0x000fe40003f45270 */
[----:B------:R-:W-:Y:S01]  /*aee0*/  ISETP.GE.OR.EX P1, PT, R14, UR11, P0, P1 ;  /* 0x0000000b0e007c0c */ /* 0x000fe20008726710 */
[----:B--2---:R-:W-:-:S12]  /*aef0*/  @P4 FMUL.FTZ R37, R37, R8 ;  /* 0x0000000825254220 */ /* 0x004fd80000410000 */
[----:B-1----:R-:W-:Y:S05]  /*af00*/  @P1 BRA `(.L_x_4446) ;  /* 0x0000000000281947 */ /* 0x002fea0003800000 */
[----:B------:R-:W-:Y:S01]  /*af10*/  MOV R8, R10 ;  /* 0x0000000a00087202 */ /* 0x000fe20000000f00 */
[----:B------:R-:W-:Y:S01]  /*af20*/  IMAD R14, R14, UR16, RZ ;  /* 0x000000100e0e7c24 */ /* 0x000fe2000f8e02ff */
[----:B------:R-:W-:Y:S01]  /*af30*/  F2FP.F16.F32.PACK_AB R37, R37, R16 ;  /* 0x000000102525723e */ /* 0x000fe200000000ff */
[----:B------:R-:W-:Y:S02]  /*af40*/  IMAD.MOV.U32 R9, RZ, RZ, R13 ;  /* 0x000000ffff097224 */ /* 0x000fe400078e000d */
[C---:B------:R-:W-:Y:S02]  /*af50*/  IMAD R15, R27.reuse, UR17, R14 ;  /* 0x000000111b0f7c24 */ /* 0x040fe4000f8e020e */
[----:B------:R-:W-:-:S05]  /*af60*/  IMAD.WIDE.U32 R8, R27, UR16, R8 ;  /* 0x000000101b087c25 */ /* 0x000fca000f8e0008 */
[----:B------:R-:W-:Y:S02]  /*af70*/  IADD3 R9, R9, R15, RZ ;  /* 0x0000000f09097210 */ /* 0x000fe40007ffe0ff */
[----:B------:R-:W-:-:S04]  /*af80*/  LEA R14, P1, R8, UR18, 0x1 ;  /* 0x00000012080e7c11 */ /* 0x000fc8000f8208ff */
[----:B------:R-:W-:-:S05]  /*af90*/  LEA.HI.X R15, R8, UR19, R9, 0x1, P1 ;  /* 0x00000013080f7c11 */ /* 0x000fca00088f0c09 */
[----:B------:R0:W-:Y:S04]  /*afa0*/  STG.E desc[UR12][R14.64], R37 ;  /* 0x000000250e007986 */ /* 0x0001e8000c10190c */
.L_x_4446:
[----:B------:R-:W-:Y:S05]  /*afb0*/  BSYNC B0 ;  /* 0x0000000000007941 */ /* 0x000fea0003800000 */
.L_x_4445:
        /* <DEDUP_REMOVED lines=11> */
.L_x_4449:
        /* <DEDUP_REMOVED lines=9> */
.L_x_5621:


//--------------------- .text._Z35group_norm_nhwc_fwd_one_pass_kernelI11Fp16IOBf16WLi64ELi160ELi640EEv26Group_norm_nhwc_fwd_params --------------------------
	.section	.text._Z35group_norm_nhwc_fwd_one_pass_kernelI11Fp16IOBf16WLi64ELi160ELi640EEv26Group_norm_nhwc_fwd_params,"ax",@progbits
	.align	128
        .global         _Z35group_norm_nhwc_fwd_one_pass_kernelI11Fp16IOBf16WLi64ELi160ELi640EEv26Group_norm_nhwc_fwd_params
        .type           _Z35group_norm_nhwc_fwd_one_pass_kernelI11Fp16IOBf16WLi64ELi160ELi640EEv26Group_norm_nhwc_fwd_params,@function
        .size           _Z35group_norm_nhwc_fwd_one_pass_kernelI11Fp16IOBf16WLi64ELi160ELi640EEv26Group_norm_nhwc_fwd_params,(.L_x_5622 - _Z35group_norm_nhwc_fwd_one_pass_kernelI11Fp16IOBf16WLi64ELi160ELi640EEv26Group_norm_nhwc_fwd_params)
        .other          _Z35group_norm_nhwc_fwd_one_pass_kernelI11Fp16IOBf16WLi64ELi160ELi640EEv26Group_norm_nhwc_fwd_params,@"STO_CUDA_ENTRY STV_DEFAULT"
_Z35group_norm_nhwc_fwd_one_pass_kernelI11Fp16IOBf16WLi64ELi160ELi640EEv26Group_norm_nhwc_fwd_params:
.text._Z35group_norm_nhwc_fwd_one_pass_kernelI11Fp16IOBf16WLi64ELi160ELi640EEv26Group_norm_nhwc_fwd_params:
        /* <DEDUP_REMOVED lines=38> */
.L_x_4483:
[----:B012---:R-:W0:Y:S01]  /*0260*/  LDC R13, c[0x0][0x288] ;  /* 0x0000a200ff0d7b82 */ /* 0x007e220000000800 */
[----:B---3--:R-:W-:Y:S01]  /*0270*/  IABS R11, R32 ;  /* 0x00000020000b7213 */ /* 0x008fe20000000000 */
[----:B------:R-:W-:Y:S01]  /*0280*/  ULDC.64 UR14, c[0x0][0x278] ;  /* 0x00009e00000e7ab9 */ /* 0x000fe20000000a00 */
[----:B------:R-:W-:Y:S01]  /*0290*/  SHF.R.S32.HI R21, RZ, 0x1f, R26 ;  /* 0x0000001fff157819 */ /* 0x000fe2000001141a */
[----:B------:R-:W-:Y:S01]  /*02a0*/  ULDC.64 UR12, c[0x0][0x280] ;  /* 0x0000a000000c7ab9 */ /* 0x000fe20000000a00 */
[----:B------:R-:W-:Y:S02]  /*02b0*/  ISETP.GE.U32.AND P5, PT, R27, UR14, PT ;  /* 0x0000000e1b007c0c */ /* 0x000fe4000bfa6070 */
[----:B------:R-:W-:Y:S01]  /*02c0*/  ISETP.GE.U32.AND P4, PT, R26, UR14, PT ;  /* 0x0000000e1a007c0c */ /* 0x000fe2000bf86070 */
[----:B------:R-:W1:Y:S01]  /*02d0*/  @P0 LDC.64 R16, c[0x0][0x270] ;  /* 0x00009c00ff100b82 */ /* 0x000e620000000a00 */
[----:B------:R-:W-:Y:S02]  /*02e0*/  SHF.R.S32.HI R29, RZ, 0x1f, R25 ;  /* 0x0000001fff1d7819 */ /* 0x000fe40000011419 */
[----:B------:R-:W-:-:S04]  /*02f0*/  ISETP.GE.AND.EX P4, PT, R21, UR15, PT, P4 ;  /* 0x0000000f15007c0c */ /* 0x000fc8000bf86340 */
[----:B------:R-:W-:Y:S01]  /*0300*/  ISETP.GT.U32.OR P4, PT, R5, 0x27f, P4 ;  /* 0x0000027f0500780c */ /* 0x000fe20002784470 */
[----:B------:R-:W2:Y:S01]  /*0310*/  @P0 LDC.64 R14, c[0x0][0x220] ;  /* 0x00008800ff0e0b82 */ /* 0x000ea20000000a00 */
[----:B0-----:R-:W-:-:S04]  /*0320*/  IABS R10, R13 ;  /* 0x0000000d000a7213 */ /* 0x001fc80000000000 */
[----:B----4-:R-:W0:Y:S01]  /*0330*/  I2F.RP R8, R10 ;  /* 0x0000000a00087306 */ /* 0x010e220000209400 */
        /* <DEDUP_REMOVED lines=18> */
[----:B------:R-:W-:Y:S02]  /*0460*/  ISETP.NE.AND P2, PT, R13, RZ, PT ;  /* 0x000000ff0d00720c */ /* 0x000fe40003f45270 */
[----:B------:R-:W-:-:S04]  /*0470*/  SHF.R.S32.HI R7, RZ, 0x1f, R27 ;  /* 0x0000001fff077819 */ /* 0x000fc8000001141b */
[----:B------:R-:W-:-:S04]  /*0480*/  ISETP.GE.AND.EX P5, PT, R7, UR15, PT, P5 ;  /* 0x0000000f07007c0c */ /* 0x000fc8000bfa6350 */
[----:B------:R-:W-:Y:S02]  /*0490*/  ISETP.GT.U32.OR P5, PT, R5, 0x27f, P5 ;  /* 0x0000027f0500780c */ /* 0x000fe40002fa4470 */
[----:B------:R-:W-:-:S04]  /*04a0*/  @P1 IADD3 R9, R9, 0x1, RZ ;  /* 0x0000000109091810 */ /* 0x000fc80007ffe0ff */
        /* <DEDUP_REMOVED lines=33> */
[----:B------:R-:W-:Y:S01]  /*06c0*/  ISETP.GT.U32.OR P3, PT, R5, 0x27f, P3 ;  /* 0x0000027f0500780c */ /* 0x000fe20001f64470 */
[----:B-1----:R-:W-:Y:S01]  /*06d0*/  @!P4 IMAD R21, R21, R12, RZ ;  /* 0x0000000c1515c224 */ /* 0x002fe200078e02ff */
[----:B------:R-:W-:Y:S02]  /*06e0*/  @P0 LEA.HI.X R39, R18, R15, R19, 0x1, P1 ;  /* 0x0000000f12270211 */ /* 0x000fe400008f0c13 */
[----:B------:R-:W-:Y:S02]  /*06f0*/  @!P5 IADD3 R35, R17, R35, RZ ;  /* 0x000000231123d210 */ /* 0x000fe40007ffe0ff */
[----:B------:R-:W-:Y:S01]  /*0700*/  SHF.R.S32.HI R19, RZ, 0x1f, R24 ;  /* 0x0000001fff137819 */ /* 0x000fe20000011418 */
[----:B------:R-:W1:Y:S01]  /*0710*/  @!P2 LDC.64 R14, c[0x0][0x270] ;  /* 0x00009c00ff0eab82 */ /* 0x000e620000000a00 */
[----:B---3--:R-:W-:-:S02]  /*0720*/  @!P5 LEA R40, P6, R16, R10, 0x1 ;  /* 0x0000000a1028d211 */ /* 0x008fc400078c08ff */
[----:B------:R-:W-:Y:S02]  /*0730*/  ISETP.GE.U32.AND P1, PT, R24, UR14, PT ;  /* 0x0000000e18007c0c */ /* 0x000fe4000bf26070 */
[----:B------:R-:W-:Y:S01]  /*0740*/  @!P5 LEA.HI.X R41, R16, R11, R35, 0x1, P6 ;  /* 0x0000000b1029d211 */ /* 0x000fe200030f0c23 */
[C---:B------:R-:W-:Y:S01]  /*0750*/  @!P4 IMAD R35, R26.reuse, R13, R21 ;  /* 0x0000000d1a23c224 */ /* 0x040fe200078e0215 */
[----:B------:R-:W-:Y:S01]  /*0760*/  @!P4 MOV R10, R42 ;  /* 0x0000002a000ac202 */ /* 0x000fe20000000f00 */
[----:B------:R-:W2:Y:S01]  /*0770*/  @!P2 LDC.64 R16, c[0x0][0x220] ;  /* 0x00008800ff10ab82 */ /* 0x000ea20000000a00 */
[----:B------:R-:W-:Y:S02]  /*0780*/  @!P4 MOV R11, R45 ;  /* 0x0000002d000bc202 */ /* 0x000fe40000000f00 */
[----:B------:R-:W-:Y:S02]  /*0790*/  CS2R R20, SRZ ;  /* 0x0000000000147805 */ /* 0x000fe4000001ff00 */
[----:B------:R-:W-:Y:S01]  /*07a0*/  ISETP.GE.AND.EX P1, PT, R19, UR15, PT, P1 ;  /* 0x0000000f13007c0c */ /* 0x000fe2000bf26310 */
[----:B------:R-:W-:-:S03]  /*07b0*/  @!P4 IMAD.WIDE.U32 R12, R26, R12, R10 ;  /* 0x0000000c1a0cc225 */ /* 0x000fc600078e000a */
[----:B------:R-:W-:Y:S01]  /*07c0*/  ISETP.GT.U32.OR P1, PT, R5, 0x27f, P1 ;  /* 0x0000027f0500780c */ /* 0x000fe20000f24470 */
[----:B------:R-:W3:Y:S01]  /*07d0*/  @!P3 LDC.64 R10, c[0x0][0x270] ;  /* 0x00009c00ff0abb82 */ /* 0x000ee20000000a00 */
[----:B------:R-:W4:Y:S01]  /*07e0*/  @!P5 LDG.E R20, desc[UR8][R40.64] ;  /* 0x000000082814d981 */ /* 0x000f22000c1e1900 */
[C---:B0-----:R-:W-:Y:S02]  /*07f0*/  @!P4 LEA R36, P6, R12.reuse, R8, 0x1 ;  /* 0x000000080c24c211 */ /* 0x041fe400078c08ff */
[----:B------:R-:W-:Y:S01]  /*0800*/  @!P4 IADD3 R13, R13, R35, RZ ;  /* 0x000000230d0dc210 */ /* 0x000fe20007ffe0ff */
[----:B------:R0:W5:Y:S01]  /*0810*/  @P0 LDG.E R21, desc[UR8][R38.64] ;  /* 0x0000000826150981 */ /* 0x000162000c1e1900 */
[----:B------:R-:W-:Y:S01]  /*0820*/  ISETP.GE.U32.AND P5, PT, R23, UR14, PT ;  /* 0x0000000e17007c0c */ /* 0x000fe2000bfa6070 */
[----:B-1----:R-:W-:Y:S01]  /*0830*/  @!P2 IMAD R8, R29, R14, RZ ;  /* 0x0000000e1d08a224 */ /* 0x002fe200078e02ff */
[----:B------:R-:W-:Y:S02]  /*0840*/  SHF.R.S32.HI R29, RZ, 0x1f, R23 ;  /* 0x0000001fff1d7819 */ /* 0x000fe40000011417 */
[----:B------:R-:W-:Y:S01]  /*0850*/  @!P4 LEA.HI.X R37, R12, R9, R13, 0x1, P6 ;  /* 0x000000090c25c211 */ /* 0x000fe200030f0c0d */
[----:B------:R-:W-:Y:S01]  /*0860*/  @!P2 IMAD R18, R25, R15, R8 ;  /* 0x0000000f1912a224 */ /* 0x000fe200078e0208 */
[----:B------:R-:W-:Y:S01]  /*0870*/  ISETP.GE.AND.EX P5, PT, R29, UR15, PT, P5 ;  /* 0x0000000f1d007c0c */ /* 0x000fe2000bfa6350 */
[----:B------:R-:W1:Y:S01]  /*0880*/  @!P1 LDC.64 R8, c[0x0][0x270] ;  /* 0x00009c00ff089b82 */ /* 0x000e620000000a00 */
[----:B0-----:R-:W-:-:S02]  /*0890*/  @!P2 MOV R38, R42 ;  /* 0x0000002a0026a202 */ /* 0x001fc40000000f00 */
[----:B------:R-:W-:Y:S02]  /*08a0*/  @!P2 MOV R39, R45 ;  /* 0x0000002d0027a202 */ /* 0x000fe40000000f00 */
[----:B------:R-:W-:-:S03]  /*08b0*/  MOV R34, RZ ;  /* 0x000000ff00227202 */ /* 0x000fc60000000f00 */
[----:B------:R-:W0:Y:S01]  /*08c0*/  @!P3 LDC.64 R12, c[0x0][0x220] ;  /* 0x00008800ff0cbb82 */ /* 0x000e220000000a00 */
[----:B------:R-:W-:Y:S01]  /*08d0*/  ISETP.GT.U32.OR P5, PT, R5, 0x27f, P5 ;  /* 0x0000027f0500780c */ /* 0x000fe20002fa4470 */
[----:B------:R-:W-:Y:S01]  /*08e0*/  @!P2 IMAD.WIDE.U32 R14, R25, R14, R38 ;  /* 0x0000000e190ea225 */ /* 0x000fe200078e0026 */
[----:B------:R-:W-:Y:S01]  /*08f0*/  SHF.R.S32.HI R35, RZ, 0x1f, R22 ;  /* 0x0000001fff237819 */ /* 0x000fe20000011416 */
[----:B------:R3:W5:Y:S01]  /*0900*/  @!P4 LDG.E R34, desc[UR8][R36.64] ;  /* 0x000000082422c981 */ /* 0x000762000c1e1900 */
[----:B------:R-:W-:Y:S02]  /*0910*/  ISETP.GE.U32.AND P4, PT, R22, UR14, PT ;  /* 0x0000000e16007c0c */ /* 0x000fe4000bf86070 */
[----:B------:R-:W-:Y:S02]  /*0920*/  @!P2 IADD3 R15, R15, R18, RZ ;  /* 0x000000120f0fa210 */ /* 0x000fe40007ffe0ff */
[----:B--2---:R-:W-:Y:S01]  /*0930*/  @!P2 LEA R40, P6, R14, R16, 0x1 ;  /* 0x000000100e28a211 */ /* 0x004fe200078c08ff */
[----:B---3--:R-:W-:Y:S01]  /*0940*/  @!P3 IMAD R16, R7, R10, RZ ;  /* 0x0000000a0710b224 */ /* 0x008fe200078e02ff */
[----:B------:R-:W-:-:S02]  /*0950*/  ISETP.GE.AND.EX P4, PT, R35, UR15, PT, P4 ;  /* 0x0000000f23007c0c */ /* 0x000fc4000bf86340 */
[----:B------:R-:W-:Y:S01]  /*0960*/  @!P2 LEA.HI.X R41, R14, R17, R15, 0x1, P6 ;  /* 0x000000110e29a211 */ /* 0x000fe200030f0c0f */
[----:B------:R-:W-:Y:S01]  /*0970*/  @!P3 IMAD R39, R30, R11, R16 ;  /* 0x0000000b1e27b224 */ /* 0x000fe200078e0210 */
[----:B------:R-:W2:Y:S01]  /*0980*/  @!P1 LDC.64 R14, c[0x0][0x220] ;  /* 0x00008800ff0e9b82 */ /* 0x000ea20000000a00 */
[----:B------:R-:W-:Y:S02]  /*0990*/  @!P3 MOV R36, R42 ;  /* 0x0000002a0024b202 */ /* 0x000fe40000000f00 */
[----:B------:R-:W-:Y:S02]  /*09a0*/  @!P3 MOV R37, R45 ;  /* 0x0000002d0025b202 */ /* 0x000fe40000000f00 */
[----:B------:R-:W-:-:S03]  /*09b0*/  ISETP.GT.U32.OR P4, PT, R5, 0x27f, P4 ;  /* 0x0000027f0500780c */ /* 0x000fc60002784470 */
[----:B------:R-:W3:Y:S01]  /*09c0*/  @!P5 LDC.64 R16, c[0x0][0x270] ;  /* 0x00009c00ff10db82 */ /* 0x000ee20000000a00 */
[----:B------:R-:W-:Y:S01]  /*09d0*/  @!P3 IMAD.WIDE.U32 R10, R30, R10, R36 ;  /* 0x0000000a1e0ab225 */ /* 0x000fe200078e0024 */
[----:B------:R-:W-:-:S03]  /*09e0*/  @!P1 MOV R18, R42 ;  /* 0x0000002a00129202 */ /* 0x000fc60000000f00 */
[----:B-1----:R-:W-:Y:S01]  /*09f0*/  @!P1 IMAD R37, R19, R8, RZ ;  /* 0x0000000813259224 */ /* 0x002fe200078e02ff */
[----:B------:R-:W-:Y:S02]  /*0a00*/  @!P3 IADD3 R11, R11, R39, RZ ;  /* 0x000000270b0bb210 */ /* 0x000fe40007ffe0ff */
[----:B------:R-:W-:Y:S02]  /*0a10*/  @!P1 MOV R19, R45 ;  /* 0x0000002d00139202 */ /* 0x000fe40000000f00 */
[----:B0-----:R-:W-:Y:S01]  /*0a20*/  @!P3 LEA R38, P6, R10, R12, 0x1 ;  /* 0x0000000c0a26b211 */ /* 0x001fe200078c08ff */
[C---:B------:R-:W-:Y:S02]  /*0a30*/  @!P1 IMAD R37, R24.reuse, R9, R37 ;  /* 0x0000000918259224 */ /* 0x040fe400078e0225 */
[----:B------:R-:W-:Y:S01]  /*0a40*/  @!P1 IMAD.WIDE.U32 R18, R24, R8, R18 ;  /* 0x0000000818129225 */ /* 0x000fe200078e0012 */
[----:B------:R-:W-:Y:S01]  /*0a50*/  @!P3 LEA.HI.X R39, R10, R13, R11, 0x1, P6 ;  /* 0x0000000d0a27b211 */ /* 0x000fe200030f0c0b */
[----:B------:R-:W0:Y:S01]  /*0a60*/  @!P4 LDC.64 R8, c[0x0][0x270] ;  /* 0x00009c00ff08cb82 */ /* 0x000e220000000a00 */
[----:B------:R-:W-:-:S02]  /*0a70*/  MOV R36, RZ ;  /* 0x000000ff00247202 */ /* 0x000fc40000000f00 */
[----:B------:R-:W-:-:S04]  /*0a80*/  @!P1 IADD3 R37, R19, R37, RZ ;  /* 0x0000002513259210 */ /* 0x000fc80007ffe0ff */
[----:B------:R1:W5:Y:S01]  /*0a90*/  @!P3 LDG.E R36, desc[UR8][R38.64] ;  /* 0x000000082624b981 */ /* 0x000362000c1e1900 */
[----:B------:R-:W1:Y:S01]  /*0aa0*/  @!P5 LDC.64 R10, c[0x0][0x220] ;  /* 0x00008800ff0adb82 */ /* 0x000e620000000a00 */
[C---:B--2---:R-:W-:Y:S01]  /*0ab0*/  @!P1 LEA R14, P3, R18.reuse, R14, 0x1 ;  /* 0x0000000e120e9211 */ /* 0x044fe200078608ff */
[----:B---3--:R-:W-:Y:S01]  /*0ac0*/  @!P5 IMAD R12, R29, R16, RZ ;  /* 0x000000101d0cd224 */ /* 0x008fe200078e02ff */
[----:B------:R-:W-:Y:S02]  /*0ad0*/  @!P5 MOV R19, R45 ;  /* 0x0000002d0013d202 */ /* 0x000fe40000000f00 */
[----:B------:R-:W-:Y:S01]  /*0ae0*/  @!P1 LEA.HI.X R15, R18, R15, R37, 0x1, P3 ;  /* 0x0000000f120f9211 */ /* 0x000fe200018f0c25 */
[----:B------:R-:W-:Y:S01]  /*0af0*/  @!P5 IMAD R17, R23, R17, R12 ;  /* 0x000000111711d224 */ /* 0x000fe200078e020c */
[----:B------:R-:W-:Y:S01]  /*0b00*/  @!P5 MOV R18, R42 ;  /* 0x0000002a0012d202 */ /* 0x000fe20000000f00 */
[----:B------:R-:W2:Y:S01]  /*0b10*/  @!P4 LDC.64 R12, c[0x0][0x220] ;  /* 0x00008800ff0ccb82 */ /* 0x000ea20000000a00 */
[----:B------:R-:W-:-:S03]  /*0b20*/  MOV R37, RZ ;  /* 0x000000ff00257202 */ /* 0x000fc60000000f00 */
[----:B------:R-:W-:-:S03]  /*0b30*/  @!P5 IMAD.WIDE.U32 R18, R23, R16, R18 ;  /* 0x000000101712d225 */ /* 0x000fc600078e0012 */
[----:B------:R3:W5:Y:S02]  /*0b40*/  @!P2 LDG.E R37, desc[UR8][R40.64] ;  /* 0x000000082825a981 */ /* 0x000764000c1e1900 */
[----:B------:R-:W-:Y:S01]  /*0b50*/  @!P5 IADD3 R16, R19, R17, RZ ;  /* 0x000000111310d210 */ /* 0x000fe20007ffe0ff */
[----:B0-----:R-:W-:Y:S01]  /*0b60*/  @!P4 IMAD R17, R35, R8, RZ ;  /* 0x000000082311c224 */ /* 0x001fe200078e02ff */
[----:B-1----:R-:W-:-:S03]  /*0b70*/  @!P5 LEA R10, P2, R18, R10, 0x1 ;  /* 0x0000000a120ad211 */ /* 0x002fc600078408ff */
[----:B------:R-:W-:Y:S01]  /*0b80*/  @!P4 IMAD R9, R22, R9, R17 ;  /* 0x000000091609c224 */ /* 0x000fe200078e0211 */
[----:B------:R-:W-:Y:S02]  /*0b90*/  @!P4 MOV R17, R45 ;  /* 0x0000002d0011c202 */ /* 0x000fe40000000f00 */
[----:B------:R-:W-:Y:S02]  /*0ba0*/  @!P5 LEA.HI.X R11, R18, R11, R16, 0x1, P2 ;  /* 0x0000000b120bd211 */ /* 0x000fe400010f0c10 */
[----:B------:R-:W-:Y:S02]  /*0bb0*/  @!P4 MOV R16, R42 ;  /* 0x0000002a0010c202 */ /* 0x000fe40000000f00 */
[----:B------:R-:W-:-:S03]  /*0bc0*/  CS2R R38, SRZ ;  /* 0x0000000000267805 */ /* 0x000fc6000001ff00 */
[----:B------:R-:W-:-:S03]  /*0bd0*/  @!P4 IMAD.WIDE.U32 R16, R22, R8, R16 ;  /* 0x000000081610c225 */ /* 0x000fc600078e0010 */
[----:B------:R0:W5:Y:S02]  /*0be0*/  @!P1 LDG.E R38, desc[UR8][R14.64] ;  /* 0x000000080e269981 */ /* 0x000164000c1e1900 */
[----:B------:R-:W-:Y:S02]  /*0bf0*/  @!P4 IADD3 R8, R17, R9, RZ ;  /* 0x000000091108c210 */ /* 0x000fe40007ffe0ff */
[----:B------:R1:W5:Y:S01]  /*0c00*/  @!P5 LDG.E R39, desc[UR8][R10.64] ;  /* 0x000000080a27d981 */ /* 0x000362000c1e1900 */
[C---:B--2---:R-:W-:Y:S02]  /*0c10*/  @!P4 LEA R12, P1, R16.reuse, R12, 0x1 ;  /* 0x0000000c100cc211 */ /* 0x044fe400078208ff */
[----:B---3--:R-:W-:Y:S02]  /*0c20*/  MOV R40, RZ ;  /* 0x000000ff00287202 */ /* 0x008fe40000000f00 */
[----:B------:R-:W-:-:S05]  /*0c30*/  @!P4 LEA.HI.X R13, R16, R13, R8, 0x1, P1 ;  /* 0x0000000d100dc211 */ /* 0x000fca00008f0c08 */
[----:B------:R2:W3:Y:S01]  /*0c40*/  @!P4 LDG.E R40, desc[UR8][R12.64] ;  /* 0x000000080c28c981 */ /* 0x0004e2000c1e1900 */
[----:B------:R-:W-:Y:S01]  /*0c50*/  ISETP.GT.AND P1, PT, R4, 0x1e, PT ;  /* 0x0000001e0400780c */ /* 0x000fe20003f24270 */
[--C-:B----4-:R-:W-:Y:S02]  /*0c60*/  HADD2.F32 R8, -RZ, R20.reuse.H1_H1 ;  /* 0x30000014ff087230 */ /* 0x110fe40000004100 */
[----:B------:R-:W-:-:S03]  /*0c70*/  HADD2.F32 R9, -RZ, R20.H0_H0 ;  /* 0x20000014ff097230 */ /* 0x000fc60000004100 */
[----:B------:R-:W-:Y:S02]  /*0c80*/  FMUL.FTZ R16, R8, R8 ;  /* 0x0000000808107220 */ /* 0x000fe40000410000 */
[C---:B0-----:R-:W-:Y:S02]  /*0c90*/  FADD.FTZ R14, R9.reuse, R8 ;  /* 0x00000008090e7221 */ /* 0x041fe40000010000 */
[----:B------:R-:W-:Y:S01]  /*0ca0*/  FFMA.FTZ R9, R9, R9, R16 ;  /* 0x0000000909097223 */ /* 0x000fe20000010010 */
[--C-:B-----5:R-:W-:Y:S02]  /*0cb0*/  HADD2.F32 R16, -RZ, R21.reuse.H1_H1 ;  /* 0x30000015ff107230 */ /* 0x120fe40000004100 */
[----:B-1----:R-:W-:-:S03]  /*0cc0*/  HADD2.F32 R11, -RZ, R21.H0_H0 ;  /* 0x20000015ff0b7230 */ /* 0x002fc60000004100 */
[----:B--2---:R-:W-:Y:S02]  /*0cd0*/  FMUL.FTZ R12, R16, R16 ;  /* 0x00000010100c7220 */ /* 0x004fe40000410000 */
[C---:B------:R-:W-:Y:S02]  /*0ce0*/  FADD.FTZ R16, R11.reuse, R16 ;  /* 0x000000100b107221 */ /* 0x040fe40000010000 */
[----:B------:R-:W-:Y:S01]  /*0cf0*/  FFMA.FTZ R12, R11, R11, R12 ;  /* 0x0000000b0b0c7223 */ /* 0x000fe2000001000c */
[--C-:B------:R-:W-:Y:S02]  /*0d00*/  HADD2.F32 R17, -RZ, R34.reuse.H1_H1 ;  /* 0x30000022ff117230 */ /* 0x100fe40000004100 */
[----:B------:R-:W-:Y:S02]  /*0d10*/  HADD2.F32 R8, -RZ, R34.H0_H0 ;  /* 0x20000022ff087230 */ /* 0x000fe40000004100 */
[----:B------:R-:W-:Y:S01]  /*0d20*/  FADD.FTZ R16, RZ, R16 ;  /* 0x00000010ff107221 */ /* 0x000fe20000010000 */
[----:B------:R-:W-:Y:S01]  /*0d30*/  FADD.FTZ R12, RZ, R12 ;  /* 0x0000000cff0c7221 */ /* 0x000fe20000010000 */
[----:B------:R-:W-:Y:S01]  /*0d40*/  FMUL.FTZ R15, R17, R17 ;  /* 0x00000011110f7220 */ /* 0x000fe20000410000 */
[----:B------:R-:W-:-:S03]  /*0d50*/  FADD.FTZ R10, R8, R17 ;  /* 0x00000011080a7221 */ /* 0x000fc60000010000 */
        /* <DEDUP_REMOVED lines=17> */
[--C-:B------:R-:W-:Y:S02]  /*0e70*/  HADD2.F32 R14, -RZ, R38.reuse.H1_H1 ;  /* 0x30000026ff0e7230 */ /* 0x100fe40000004100 */
        /* <DEDUP_REMOVED lines=105> */
.L_x_4451:
[----:B------:R-:W-:Y:S05]  /*1510*/  BSYNC B0 ;  /* 0x0000000000007941 */ /* 0x000fea0003800000 */
.L_x_4450:
        /* <DEDUP_REMOVED lines=28> */
.L_x_4454:
[----:B-1----:R-:W2:Y:S04]  /*16e0*/  LDG.E.STRONG.GPU R10, desc[UR8][R8.64] ;  /* 0x00000008080a7981 */ /* 0x002ea8000c1ef900 */
[----:B--2---:R-:W-:Y:S01]  /*16f0*/  CCTL.IVALL ;  /* 0x00000000ff00798f */ /* 0x004fe20002000000 */
[----:B------:R-:W-:Y:S05]  /*1700*/  YIELD ;  /* 0x0000000000007946 */ /* 0x000fea0003800000 */
[----:B------:R-:W-:-:S13]  /*1710*/  ISETP.NE.AND P1, PT, R10, R13, PT ;  /* 0x0000000d0a00720c */ /* 0x000fda0003f25270 */
[----:B------:R-:W-:Y:S05]  /*1720*/  @P1 BRA `(.L_x_4454) ;  /* 0xfffffffc00ec1947 */ /* 0x000fea000383ffff */
.L_x_4453:
        /* <DEDUP_REMOVED lines=11> */
.L_x_4456:
        /* <DEDUP_REMOVED lines=63> */
.L_x_4455:
        /* <DEDUP_REMOVED lines=19> */
.L_x_4458:
[----:B------:R-:W-:Y:S05]  /*1d00*/  BSYNC B0 ;  /* 0x0000000000007941 */ /* 0x000fea0003800000 */
.L_x_4457:
        /* <DEDUP_REMOVED lines=32> */
.L_x_4452:
        /* <DEDUP_REMOVED lines=21> */
[----:B------:R3:W4:Y:S04]  /*2060*/  LDG.E.U16 R41, desc[UR8][R12.64+0x2] ;  /* 0x000002080c297981 */ /* 0x000728000c1e1500 */
[----:B------:R-:W5:Y:S04]  /*2070*/  LDG.E.U16 R18, desc[UR8][R16.64] ;  /* 0x0000000810127981 */ /* 0x000f68000c1e1500 */
[----:B------:R0:W5:Y:S01]  /*2080*/  LDG.E.U16 R19, desc[UR8][R16.64+0x2] ;  /* 0x0000020810137981 */ /* 0x000162000c1e1500 */
[----:B------:R-:W-:Y:S01]  /*2090*/  ISETP.NE.AND P6, PT, RZ, UR10, PT ;  /* 0x0000000aff007c0c */ /* 0x000fe2000bfc5270 */
[----:B-1----:R-:W-:-:S02]  /*20a0*/  HADD2.F32 R9, -RZ, R21.H1_H1 ;  /* 0x30000015ff097230 */ /* 0x002fc40000004100 */
[----:B------:R-:W1:Y:S01]  /*20b0*/  LDS.64 R10, [UR5+0xc0] ;  /* 0x0000c005ff0a7984 */ /* 0x000e620008000a00 */
[----:B------:R-:W-:Y:S02]  /*20c0*/  HADD2.F32 R21, -RZ, R21.H0_H0 ;  /* 0x20000015ff157230 */ /* 0x000fe40000004100 */
[--C-:B---3--:R-:W-:Y:S02]  /*20d0*/  HADD2.F32 R13, -RZ, R36.reuse.H0_H0 ;  /* 0x20000024ff0d7230 */ /* 0x108fe40000004100 */
[----:B0-----:R-:W-:Y:S02]  /*20e0*/  HADD2.F32 R17, -RZ, R36.H1_H1 ;  /* 0x30000024ff117230 */ /* 0x001fe40000004100 */
[----:B-1----:R-:W-:-:S04]  /*20f0*/  FMUL.FTZ R10, R10, UR6 ;  /* 0x000000060a0a7c20 */ /* 0x002fc80008410000 */
[----:B------:R-:W-:Y:S01]  /*2100*/  FMUL.FTZ R8, R10, R10 ;  /* 0x0000000a0a087220 */ /* 0x000fe20000410000 */
[--C-:B------:R-:W-:Y:S01]  /*2110*/  FADD.FTZ R16, R9, -R10.reuse ;  /* 0x8000000a09107221 */ /* 0x100fe20000010000 */
[----:B------:R-:W-:Y:S02]  /*2120*/  FADD.FTZ R12, R21, -R10 ;  /* 0x8000000a150c7221 */ /* 0x000fe40000010000 */
[----:B------:R-:W-:-:S05]  /*2130*/  FFMA.FTZ R11, R11, UR6, -R8 ;  /* 0x000000060b0b7c23 */ /* 0x000fca0008010808 */
[----:B------:R-:W-:-:S13]  /*2140*/  FSETP.GTU.FTZ.AND P1, PT, R11, RZ, PT ;  /* 0x000000ff0b00720b */ /* 0x000fda0003f3c000 */
[----:B------:R-:W0:Y:S02]  /*2150*/  @P1 LDC R14, c[0x0][0x238] ;  /* 0x00008e00ff0e1b82 */ /* 0x000e240000000800 */
[----:B0-----:R-:W-:Y:S01]  /*2160*/  @P1 FADD.FTZ R14, R11, R14 ;  /* 0x0000000e0b0e1221 */ /* 0x001fe20000010000 */
[----:B------:R-:W-:-:S06]  /*2170*/  MOV R11, 0x3f800000 ;  /* 0x3f800000000b7802 */ /* 0x000fcc0000000f00 */
[----:B------:R-:W0:Y:S02]  /*2180*/  @P1 MUFU.RSQ R11, R14 ;  /* 0x0000000e000b1308 */ /* 0x000e240000001400 */
[-C--:B0-----:R-:W-:Y:S01]  /*2190*/  FMUL.FTZ R16, R16, R11.reuse ;  /* 0x0000000b10107220 */ /* 0x081fe20000410000 */
[----:B------:R-:W-:Y:S01]  /*21a0*/  FMUL.FTZ R21, R12, R11 ;  /* 0x0000000b0c157220 */ /* 0x000fe20000410000 */
[----:B--2---:R-:W-:Y:S02]  /*21b0*/  SHF.L.U32 R6, R6, 0x10, RZ ;  /* 0x0000001006067819 */ /* 0x004fe400000006ff */
[----:B----4-:R-:W-:Y:S02]  /*21c0*/  SHF.L.U32 R8, R41, 0x10, RZ ;  /* 0x0000001029087819 */ /* 0x010fe400000006ff */
[----:B-----5:R-:W-:Y:S02]  /*21d0*/  SHF.L.U32 R9, R18, 0x10, RZ ;  /* 0x0000001012097819 */ /* 0x020fe400000006ff */
[----:B------:R-:W-:-:S03]  /*21e0*/  SHF.L.U32 R15, R19, 0x10, RZ ;  /* 0x00000010130f7819 */ /* 0x000fc600000006ff */
[----:B------:R-:W-:Y:S02]  /*21f0*/  FFMA.FTZ R21, R6, R21, R9 ;  /* 0x0000001506157223 */ /* 0x000fe40000010009 */
        /* <DEDUP_REMOVED lines=12> */
.L_x_4459:
        /* <DEDUP_REMOVED lines=14> */
.L_x_4461:
[----:B------:R-:W-:Y:S05]  /*23a0*/  BSYNC B0 ;  /* 0x0000000000007941 */ /* 0x000fea0003800000 */
.L_x_4460:
[----:B------:R-:W-:Y:S01]  /*23b0*/  HADD2.F32 R16, -RZ, R39.H0_H0 ;  /* 0x20000027ff107230 */ /* 0x000fe20000004100 */
[----:B------:R-:W-:Y:S01]  /*23c0*/  ULDC.64 UR12, c[0x0][0x278] ;  /* 0x00009e00000c7ab9 */ /* 0x000fe20000000a00 */
[--C-:B------:R-:W-:Y:S02]  /*23d0*/  HADD2.F32 R19, -RZ, R20.reuse.H0_H0 ;  /* 0x20000014ff137230 */ /* 0x100fe40000004100 */
[--C-:B0-----:R-:W-:Y:S01]  /*23e0*/  FADD.FTZ R28, R17, -R10.reuse ;  /* 0x8000000a111c7221 */ /* 0x101fe20000010000 */
[----:B------:R-:W-:Y:S02]  /*23f0*/  HADD2.F32 R29, -RZ, R20.H1_H1 ;  /* 0x30000014ff1d7230 */ /* 0x000fe40000004100 */
[--C-:B------:R-:W-:Y:S01]  /*2400*/  FADD.FTZ R20, R13, -R10.reuse ;  /* 0x8000000a0d147221 */ /* 0x100fe20000010000 */
[----:B------:R-:W-:Y:S02]  /*2410*/  HADD2.F32 R12, -RZ, R37.H0_H0 ;  /* 0x20000025ff0c7230 */ /* 0x000fe40000004100 */
[----:B------:R-:W-:Y:S01]  /*2420*/  FADD.FTZ R13, R16, -R10 ;  /* 0x8000000a100d7221 */ /* 0x000fe20000010000 */
[----:B------:R-:W-:Y:S01]  /*2430*/  HADD2.F32 R14, -RZ, R38.H0_H0 ;  /* 0x20000026ff0e7230 */ /* 0x000fe20000004100 */
[----:B------:R-:W-:Y:S01]  /*2440*/  ISETP.GE.U32.AND P1, PT, R30, UR12, PT ;  /* 0x0000000c1e007c0c */ /* 0x000fe2000bf26070 */
[----:B------:R-:W-:Y:S01]  /*2450*/  HADD2.F32 R18, -RZ, R40.H0_H0 ;  /* 0x20000028ff127230 */ /* 0x000fe20000004100 */
[----:B------:R-:W-:Y:S01]  /*2460*/  ISETP.GE.U32.AND P2, PT, R27, UR12, PT ;  /* 0x0000000c1b007c0c */ /* 0x000fe2000bf46070 */
[--C-:B------:R-:W-:Y:S01]  /*2470*/  HADD2.F32 R21, -RZ, R34.reuse.H0_H0 ;  /* 0x20000022ff157230 */ /* 0x100fe20000004100 */
[----:B------:R-:W-:Y:S01]  /*2480*/  SHF.R.S32.HI R16, RZ, 0x1f, R27 ;  /* 0x0000001fff107819 */ /* 0x000fe2000001141b */
[----:B------:R-:W-:-:S02]  /*2490*/  HADD2.F32 R41, -RZ, R34.H1_H1 ;  /* 0x30000022ff297230 */ /* 0x000fc40000004100 */
[--C-:B------:R-:W-:Y:S01]  /*24a0*/  FADD.FTZ R34, R19, -R10.reuse ;  /* 0x8000000a13227221 */ /* 0x100fe20000010000 */
[----:B------:R-:W-:Y:S02]  /*24b0*/  HADD2.F32 R37, -RZ, R37.H1_H1 ;  /* 0x30000025ff257230 */ /* 0x000fe40000004100 */
        /* <DEDUP_REMOVED lines=44> */
.L_x_4462:
        /* <DEDUP_REMOVED lines=14> */
.L_x_4464:
[----:B------:R-:W-:Y:S05]  /*2860*/  BSYNC B0 ;  /* 0x0000000000007941 */ /* 0x000fea0003800000 */
.L_x_4463:
        /* <DEDUP_REMOVED lines=13> */
.L_x_4465:
[----:B------:R-:W-:Y:S04]  /*2940*/  BSSY B0, `(.L_x_4466) ;  /* 0x000000e000007945 */ /* 0x000fe80003800000 */
[----:B------:R-:W-:Y:S05]  /*2950*/  @P2 BRA `(.L_x_4467) ;  /* 0x0000000000302947 */ /* 0x000fea0003800000 */
[----:B------:R-:W-:Y:S01]  /*2960*/  ULDC.64 UR14, c[0x0][0x270] ;  /* 0x00009c00000e7ab9 */ /* 0x000fe20000000a00 */
[----:B------:R-:W-:Y:S01]  /*2970*/  MOV R10, R42 ;  /* 0x0000002a000a7202 */ /* 0x000fe20000000f00 */
[----:B------:R-:W-:Y:S01]  /*2980*/  IMAD R16, R16, UR14, RZ ;  /* 0x0000000e10107c24 */ /* 0x000fe2000f8e02ff */
[----:B------:R-:W-:Y:S02]  /*2990*/  MOV R11, R45 ;  /* 0x0000002d000b7202 */ /* 0x000fe40000000f00 */
[----:B------:R-:W-:Y:S01]  /*29a0*/  F2FP.F16.F32.PACK_AB R7, R7, R34 ;  /* 0x000000220707723e */ /* 0x000fe200000000ff */
[C---:B0-----:R-:W-:Y:S02]  /*29b0*/  IMAD R13, R27.reuse, UR15, R16 ;  /* 0x0000000f1b0d7c24 */ /* 0x041fe4000f8e0210 */
[----:B------:R-:W-:Y:S01]  /*29c0*/  IMAD.WIDE.U32 R10, R27, UR14, R10 ;  /* 0x0000000e1b0a7c25 */ /* 0x000fe2000f8e000a */
[----:B------:R-:W-:Y:S02]  /*29d0*/  ULDC.64 UR14, c[0x0][0x210] ;  /* 0x00008400000e7ab9 */ /* 0x000fe40000000a00 */
[----:B------:R-:W-:-:S02]  /*29e0*/  LEA R12, P1, R10, UR14, 0x1 ;  /* 0x0000000e0a0c7c11 */ /* 0x000fc4000f8208ff */
[----:B------:R-:W-:-:S04]  /*29f0*/  IADD3 R13, R11, R13, RZ ;  /* 0x0000000d0b0d7210 */ /* 0x000fc80007ffe0ff */
[----:B------:R-:W-:-:S05]  /*2a00*/  LEA.HI.X R13, R10, UR15, R13, 0x1, P1 ;  /* 0x0000000f0a0d7c11 */ /* 0x000fca00088f0c0d */
[----:B------:R1:W-:Y:S02]  /*2a10*/  STG.E desc[UR8][R12.64], R7 ;  /* 0x000000070c007986 */ /* 0x0003e4000c101908 */
.L_x_4467:
[----:B------:R-:W-:Y:S05]  /*2a20*/  BSYNC B0 ;  /* 0x0000000000007941 */ /* 0x000fea0003800000 */
.L_x_4466:
[----:B01----:R-:W-:Y:S01]  /*2a30*/  SHF.R.S32.HI R12, RZ, 0x1f, R26 ;  /* 0x0000001fff0c7819 */ /* 0x003fe2000001141a */
[C---:B------:R-:W-:Y:S01]  /*2a40*/  FFMA.FTZ R21, R6.reuse, R21, R9 ;  /* 0x0000001506157223 */ /* 0x040fe20000010009 */
[----:B------:R-:W-:Y:S01]  /*2a50*/  SHF.R.S32.HI R11, RZ, 0x1f, R25 ;  /* 0x0000001fff0b7819 */ /* 0x000fe20000011419 */
[C-C-:B------:R-:W-:Y:S01]  /*2a60*/  FFMA.FTZ R17, R6.reuse, R17, R9.reuse ;  /* 0x0000001106117223 */ /* 0x140fe20000010009 */
[----:B------:R-:W-:Y:S01]  /*2a70*/  SHF.R.S32.HI R7, RZ, 0x1f, R24 ;  /* 0x0000001fff077819 */ /* 0x000fe20000011418 */
[C---:B------:R-:W-:Y:S01]  /*2a80*/  FFMA.FTZ R14, R6.reuse, R14, R9 ;  /* 0x0000000e060e7223 */ /* 0x040fe20000010009 */
[----:B------:R-:W-:Y:S01]  /*2a90*/  SHF.R.S32.HI R10, RZ, 0x1f, R23 ;  /* 0x0000001fff0a7819 */ /* 0x000fe20000011417 */
[--C-:B------:R-:W-:Y:S01]  /*2aa0*/  FFMA.FTZ R19, R6, R19, R9.reuse ;  /* 0x0000001306137223 */ /* 0x100fe20000010009 */
[----:B------:R-:W-:Y:S01]  /*2ab0*/  ISETP.GE.U32.AND P5, PT, R26, UR12, PT ;  /* 0x0000000c1a007c0c */ /* 0x000fe2000bfa6070 */
[----:B------:R-:W-:Y:S01]  /*2ac0*/  FFMA.FTZ R6, R6, R18, R9 ;  /* 0x0000001206067223 */ /* 0x000fe20000010009 */
[----:B------:R-:W-:Y:S01]  /*2ad0*/  ISETP.GE.U32.AND P1, PT, R25, UR12, PT ;  /* 0x0000000c19007c0c */ /* 0x000fe2000bf26070 */
[--C-:B------:R-:W-:Y:S01]  /*2ae0*/  FFMA.FTZ R16, R8, R37, R15.reuse ;  /* 0x0000002508107223 */ /* 0x100fe2000001000f */
[----:B------:R-:W-:Y:S01]  /*2af0*/  ISETP.GE.U32.AND P2, PT, R24, UR12, PT ;  /* 0x0000000c18007c0c */ /* 0x000fe2000bf46070 */
[C-C-:B------:R-:W-:Y:S01]  /*2b00*/  FFMA.FTZ R29, R8.reuse, R38, R15.reuse ;  /* 0x00000026081d7223 */ /* 0x140fe2000001000f */
[----:B------:R-:W-:Y:S01]  /*2b10*/  ISETP.GE.U32.AND P3, PT, R23, UR12, PT ;  /* 0x0000000c17007c0c */ /* 0x000fe2000bf66070 */
[--C-:B------:R-:W-:Y:S01]  /*2b20*/  FFMA.FTZ R18, R8, R39, R15.reuse ;  /* 0x0000002708127223 */ /* 0x100fe2000001000f */
[----:B------:R-:W-:Y:S01]  /*2b30*/  ISETP.GE.U32.AND P4, PT, R22, UR12, PT ;  /* 0x0000000c16007c0c */ /* 0x000fe2000bf86070 */
[--C-:B------:R-:W-:Y:S01]  /*2b40*/  FFMA.FTZ R37, R8, R40, R15.reuse ;  /* 0x0000002808257223 */ /* 0x100fe2000001000f */
        /* <DEDUP_REMOVED lines=22> */
.L_x_4468:
        /* <DEDUP_REMOVED lines=14> */
.L_x_4470:
[----:B------:R-:W-:Y:S05]  /*2d90*/  BSYNC B0 ;  /* 0x0000000000007941 */ /* 0x000fea0003800000 */
.L_x_4469:
        /* <DEDUP_REMOVED lines=11> */
.L_x_4471:
        /* <DEDUP_REMOVED lines=14> */
.L_x_4473:
[----:B------:R-:W-:Y:S05]  /*2f30*/  BSYNC B0 ;  /* 0x0000000000007941 */ /* 0x000fea0003800000 */
.L_x_4472:
        /* <DEDUP_REMOVED lines=11> */
.L_x_4474:
        /* <DEDUP_REMOVED lines=14> */
.L_x_4476:
[----:B------:R-:W-:Y:S05]  /*30d0*/  BSYNC B0 ;  /* 0x0000000000007941 */ /* 0x000fea0003800000 */
.L_x_4475:
[----:B------:R-:W-:Y:S05]  /*30e0*/  @!P6 BRA `(.L_x_4477) ;  /* 0x000000000028e947 */ /* 0x000fea0003800000 */
[----:B------:R-:W-:Y:S01]  /*30f0*/  FMUL.FTZ R7, R19, -1.4426950216293334961 ;  /* 0xbfb8aa3b13077820 */ /* 0x000fe20000410000 */
[----:B------:R-:W-:-:S05]  /*3100*/  FMUL.FTZ R9, R18, -1.4426950216293334961 ;  /* 0xbfb8aa3b12097820 */ /* 0x000fca0000410000 */
        /* <DEDUP_REMOVED lines=8> */
.L_x_4477:
        /* <DEDUP_REMOVED lines=14> */
.L_x_4479:
[----:B------:R-:W-:Y:S05]  /*3270*/  BSYNC B0 ;  /* 0x0000000000007941 */ /* 0x000fea0003800000 */
.L_x_4478:
        /* <DEDUP_REMOVED lines=8> */
[----:B012---:R-:W0:Y:S01]  /*3300*/  MUFU.RCP R12, R11 ;  /* 0x0000000b000c7308 */ /* 0x007e220000001000 */
[----:B---3--:R-:W-:Y:S01]  /*3310*/  FMUL.FTZ R6, R6, R9 ;  /* 0x0000000906067220 */ /* 0x008fe20000410000 */
[----:B0-----:R-:W-:-:S07]  /*3320*/  FMUL.FTZ R37, R37, R12 ;  /* 0x0000000c25257220 */ /* 0x001fce0000410000 */
.L_x_4480:
        /* <DEDUP_REMOVED lines=13> */
.L_x_4482:
[----:B------:R-:W-:Y:S05]  /*3400*/  BSYNC B0 ;  /* 0x0000000000007941 */ /* 0x000fea0003800000 */
.L_x_4481:
[----:B------:R-:W5:Y:S01]  /*3410*/  LDC R7, c[0x0][0x10] ;  /* 0x00000400ff077b82 */ /* 0x000f620000000800 */
[----:B------:R-:W-:Y:S02]  /*3420*/  IADD3 R2, R2, 0x1, RZ ;  /* 0x0000000102027810 */ /* 0x000fe40007ffe0ff */
[----:B-----5:R-:W-:-:S04]  /*3430*/  IADD3 R32, R7, R32, RZ ;  /* 0x0000002007207210 */ /* 0x020fc80007ffe0ff */
[----:B------:R-:W-:-:S13]  /*3440*/  ISETP.GE.AND P1, PT, R32, UR4, PT ;  /* 0x0000000420007c0c */ /* 0x000fda000bf26270 */
[----:B------:R-:W-:Y:S05]  /*3450*/  @!P1 BRA `(.L_x_4483) ;  /* 0xffffffcc00809947 */ /* 0x000fea000383ffff */
[----:B------:R-:W-:Y:S05]  /*3460*/  EXIT ;  /* 0x000000000000794d */ /* 0x000fea0003800000 */
.L_x_4484:
        /* <DEDUP_REMOVED lines=9> */
.L_x_5622:


//--------------------- .text._Z35group_norm_nhwc_fwd_one_pass_kernelI11Fp16IOBf16WLi128ELi160ELi640EEv26Group_norm_nhwc_fwd_params --------------------------
	.section	.text._Z35group_norm_nhwc_fwd_one_pass_kernelI11Fp16IOBf16WLi128ELi160ELi640EEv26Group_norm_nhwc_fwd_params,"ax",@progbits
	.align	128
        .global         _Z35group_norm_nhwc_fwd_one_pass_kernelI11Fp16IOBf16WLi128ELi160ELi640EEv26Group_norm_nhwc_fwd_params
        .type           _Z35group_norm_nhwc_fwd_one_pass_kernelI11Fp16IOBf16WLi128ELi160ELi640EEv26Group_norm_nhwc_fwd_params,@function
        .size           _Z35group_norm_nhwc_fwd_one_pass_kernelI11Fp16IOBf16WLi128ELi160ELi640EEv26Group_norm_nhwc_fwd_params,(.L_x_5623 - _Z35group_norm_nhwc_fwd_one_pass_kernelI11Fp16IOBf16WLi128ELi160ELi640EEv26Group_norm_nhwc_fwd_params)
        .other          _Z35group_norm_nhwc_fwd_one_pass_kernelI11Fp16IOBf16WLi128ELi160ELi640EEv26Group_norm_nhwc_fwd_params,@"STO_CUDA_ENTRY STV_DEFAULT"
_Z35group_norm_nhwc_fwd_one_pass_kernelI11Fp16IOBf16WLi128ELi160ELi640EEv26Group_norm_nhwc_fwd_params:
.text._Z35group_norm_nhwc_fwd_one_pass_kernelI11Fp16IOBf16WLi128ELi160ELi640EEv26Group_norm_nhwc_fwd_params:
        /* <DEDUP_REMOVED lines=47> */
.L_x_4542:
[----:B------:R-:W0:Y:S01]  /*02f0*/  LDC R31, c[0x0][0x288] ;  /* 0x0000a200ff1f7b82 */ /* 0x000e220000000800 */
[----:B------:R-:W-:Y:S01]  /*0300*/  ULDC.64 UR14, c[0x0][0x278] ;  /* 0x00009e00000e7ab9 */ /* 0x000fe20000000a00 */
[----:B------:R-:W-:Y:S01]  /*0310*/  SHF.R.S32.HI R33, RZ, 0x1f, R9 ;  /* 0x0000001fff217819 */ /* 0x000fe20000011409 */
[----:B------:R-:W-:Y:S01]  /*0320*/  ULDC.64 UR12, c[0x0][0x280] ;  /* 0x0000a000000c7ab9 */ /* 0x000fe20000000a00 */
[----:B------:R-:W-:Y:S02]  /*0330*/  SHF.R.S32.HI R35, RZ, 0x1f, R10 ;  /* 0x0000001fff237819 */ /* 0x000fe4000001140a */
[----:B------:R-:W-:Y:S02]  /*0340*/  SHF.R.S32.HI R37, RZ, 0x1f, R11 ;  /* 0x0000001fff257819 */ /* 0x000fe4000001140b */
[----:B------:R-:W-:Y:S01]  /*0350*/  ISETP.GE.U32.AND P6, PT, R11, UR14, PT ;  /* 0x0000000e0b007c0c */ /* 0x000fe2000bfc6070 */
[----:B-1----:R-:W1:Y:S01]  /*0360*/  @P0 LDC.64 R58, c[0x0][0x220] ;  /* 0x00008800ff3a0b82 */ /* 0x002e620000000a00 */
[----:B------:R-:W-:-:S02]  /*0370*/  SHF.R.S32.HI R39, RZ, 0x1f, R12 ;  /* 0x0000001fff277819 */ /* 0x000fc4000001140c */
[----:B------:R-:W-:-:S04]  /*0380*/  ISETP.GE.AND.EX P6, PT, R37, UR15, PT, P6 ;  /* 0x0000000f25007c0c */ /* 0x000fc8000bfc6360 */
[----:B------:R-:W-:Y:S02]  /*0390*/  ISETP.GT.U32.OR P6, PT, R0, 0x27f, P6 ;  /* 0x0000027f0000780c */ /* 0x000fe400037c4470 */
[----:B0-----:R-:W-:Y:S02]  /*03a0*/  IABS R27, R31 ;  /* 0x0000001f001b7213 */ /* 0x001fe40000000000 */
        /* <DEDUP_REMOVED lines=471> */
.L_x_4486:
[----:B------:R-:W-:Y:S05]  /*2120*/  BSYNC B0 ;  /* 0x0000000000007941 */ /* 0x000fea0003800000 */
.L_x_4485:
        /* <DEDUP_REMOVED lines=28> */
.L_x_4489:
[----:B--2---:R-:W2:Y:S04]  /*22f0*/  LDG.E.STRONG.GPU R26, desc[UR8][R24.64] ;  /* 0x00000008181a7981 */ /* 0x004ea8000c1ef900 */
[----:B--2---:R-:W-:Y:S01]  /*2300*/  CCTL.IVALL ;  /* 0x00000000ff00798f */ /* 0x004fe20002000000 */
[----:B------:R-:W-:Y:S05]  /*2310*/  YIELD ;  /* 0x0000000000007946 */ /* 0x000fea0003800000 */
[----:B------:R-:W-:-:S13]  /*2320*/  ISETP.NE.AND P1, PT, R26, R71, PT ;  /* 0x000000471a00720c */ /* 0x000fda0003f25270 */
[----:B------:R-:W-:Y:S05]  /*2330*/  @P1 BRA `(.L_x_4489) ;  /* 0xfffffffc00ec1947 */ /* 0x000fea000383ffff */
.L_x_4488:
        /* <DEDUP_REMOVED lines=11> */
.L_x_4491:
        /* <DEDUP_REMOVED lines=63> */
.L_x_4490:
        /* <DEDUP_REMOVED lines=19> */
.L_x_4493:
[----:B------:R-:W-:Y:S05]  /*2910*/  BSYNC B0 ;  /* 0x0000000000007941 */ /* 0x000fea0003800000 */
.L_x_4492:
        /* <DEDUP_REMOVED lines=32> */
.L_x_4487:
        /* <DEDUP_REMOVED lines=20> */
[----:B------:R-:W2:Y:S04]  /*2c60*/  LDG.E.U16 R70, desc[UR8][R30.64] ;  /* 0x000000081e467981 */ /* 0x000ea8000c1e1500 */
[----:B-1----:R1:W3:Y:S04]  /*2c70*/  LDG.E.U16 R68, desc[UR8][R30.64+0x2] ;  /* 0x000002081e447981 */ /* 0x0022e8000c1e1500 */
[----:B------:R-:W4:Y:S04]  /*2c80*/  LDG.E.U16 R69, desc[UR8][R26.64] ;  /* 0x000000081a457981 */ /* 0x000f28000c1e1500 */
[----:B------:R5:W4:Y:S01]  /*2c90*/  LDG.E.U16 R71, desc[UR8][R26.64+0x2] ;  /* 0x000002081a477981 */ /* 0x000b22000c1e1500 */
[----:B0-----:R-:W-:Y:S01]  /*2ca0*/  MOV R28, 0x3f800000 ;  /* 0x3f800000001c7802 */ /* 0x001fe20000000f00 */
[----:B-1----:R-:W-:Y:S01]  /*2cb0*/  HADD2.F32 R31, -RZ, R42.H1_H1 ;  /* 0x3000002aff1f7230 */ /* 0x002fe20000004100 */
[----:B------:R-:W-:Y:S01]  /*2cc0*/  ISETP.NE.AND P5, PT, RZ, UR10, PT ;  /* 0x0000000aff007c0c */ /* 0x000fe2000bfa5270 */
[----:B------:R-:W0:Y:S02]  /*2cd0*/  LDS.64 R24, [UR5+0xc0] ;  /* 0x0000c005ff187984 */ /* 0x000e240008000a00 */
[----:B0-----:R-:W-:-:S04]  /*2ce0*/  FMUL.FTZ R32, R24, UR11 ;  /* 0x0000000b18207c20 */ /* 0x001fc80008410000 */
[----:B------:R-:W-:Y:S01]  /*2cf0*/  FMUL.FTZ R24, R32, R32 ;  /* 0x0000002020187220 */ /* 0x000fe20000410000 */
[----:B-----5:R-:W-:-:S03]  /*2d00*/  FADD.FTZ R27, R31, -R32 ;  /* 0x800000201f1b7221 */ /* 0x020fc60000010000 */
[----:B------:R-:W-:-:S05]  /*2d10*/  FFMA.FTZ R24, R25, UR11, -R24 ;  /* 0x0000000b19187c23 */ /* 0x000fca0008010818 */
[----:B------:R-:W-:-:S13]  /*2d20*/  FSETP.GTU.FTZ.AND P1, PT, R24, RZ, PT ;  /* 0x000000ff1800720b */ /* 0x000fda0003f3c000 */
[----:B------:R-:W0:Y:S02]  /*2d30*/  @P1 LDC R25, c[0x0][0x238] ;  /* 0x00008e00ff191b82 */ /* 0x000e240000000800 */
[----:B0-----:R-:W-:Y:S01]  /*2d40*/  @P1 FADD.FTZ R24, R24, R25 ;  /* 0x0000001918181221 */ /* 0x001fe20000010000 */
[----:B------:R-:W-:-:S03]  /*2d50*/  HADD2.F32 R25, -RZ, R42.H0_H0 ;  /* 0x2000002aff197230 */ /* 0x000fc60000004100 */
[----:B------:R-:W0:Y:S02]  /*2d60*/  @P1 MUFU.RSQ R28, R24 ;  /* 0x00000018001c1308 */ /* 0x000e240000001400 */
[----:B------:R-:W-:Y:S01]  /*2d70*/  FADD.FTZ R25, R25, -R32 ;  /* 0x8000002019197221 */ /* 0x000fe20000010000 */
[----:B0-----:R-:W-:-:S03]  /*2d80*/  FMUL.FTZ R27, R27, R28 ;  /* 0x0000001c1b1b7220 */ /* 0x001fc60000410000 */
[----:B------:R-:W-:Y:S01]  /*2d90*/  FMUL.FTZ R25, R25, R28 ;  /* 0x0000001c19197220 */ /* 0x000fe20000410000 */
[----:B--2---:R-:W-:Y:S02]  /*2da0*/  SHF.L.U32 R29, R70, 0x10, RZ ;  /* 0x00000010461d7819 */ /* 0x004fe400000006ff */
[----:B---3--:R-:W-:Y:S02]  /*2db0*/  SHF.L.U32 R30, R68, 0x10, RZ ;  /* 0x00000010441e7819 */ /* 0x008fe400000006ff */
[----:B----4-:R-:W-:Y:S02]  /*2dc0*/  SHF.L.U32 R42, R69, 0x10, RZ ;  /* 0x00000010452a7819 */ /* 0x010fe400000006ff */
[----:B------:R-:W-:-:S03]  /*2dd0*/  SHF.L.U32 R31, R71, 0x10, RZ ;  /* 0x00000010471f7819 */ /* 0x000fc600000006ff */
[----:B------:R-:W-:Y:S02]  /*2de0*/  FFMA.FTZ R25, R29, R25, R42 ;  /* 0x000000191d197223 */ /* 0x000fe4000001002a */
        /* <DEDUP_REMOVED lines=12> */
.L_x_4494:
        /* <DEDUP_REMOVED lines=14> */
.L_x_4496:
[----:B------:R-:W-:Y:S05]  /*2f90*/  BSYNC B0 ;  /* 0x0000000000007941 */ /* 0x000fea0003800000 */
.L_x_4495:
        /* <DEDUP_REMOVED lines=23> */
.L_x_4497:
        /* <DEDUP_REMOVED lines=14> */
.L_x_4499:
[----:B------:R-:W-:Y:S05]  /*31f0*/  BSYNC B0 ;  /* 0x0000000000007941 */ /* 0x000fea0003800000 */
.L_x_4498:
        /* <DEDUP_REMOVED lines=22> */
.L_x_4500:
        /* <DEDUP_REMOVED lines=14> */
.L_x_4502:
[----:B------:R-:W-:Y:S05]  /*3440*/  BSYNC B0 ;  /* 0x0000000000007941 */ /* 0x000fea0003800000 */
.L_x_4501:
        /* <DEDUP_REMOVED lines=24> */
.L_x_4503:
        /* <DEDUP_REMOVED lines=14> */
.L_x_4505:
[----:B------:R-:W-:Y:S05]  /*36b0*/  BSYNC B0 ;  /* 0x0000000000007941 */ /* 0x000fea0003800000 */
.L_x_4504:
        /* <DEDUP_REMOVED lines=27> */
.L_x_4506:
        /* <DEDUP_REMOVED lines=14> */
.L_x_4508:
[----:B------:R-:W-:Y:S05]  /*3950*/  BSYNC B0 ;  /* 0x0000000000007941 */ /* 0x000fea0003800000 */
.L_x_4507:
        /* <DEDUP_REMOVED lines=17> */
.L_x_4509:
        /* <DEDUP_REMOVED lines=14> */
.L_x_4511:
[----:B------:R-:W-:Y:S05]  /*3b50*/  BSYNC B0 ;  /* 0x0000000000007941 */ /* 0x000fea0003800000 */
.L_x_4510:
[----:B0-----:R-:W-:Y:S02]  /*3b60*/  HADD2.F32 R37, -RZ, R48.H1_H1 ;  /* 0x30000030ff257230 */ /* 0x001fe40000004100 */
[--C-:B------:R-:W-:Y:S01]  /*3b70*/  FADD.FTZ R35, R35, -R32.reuse ;  /* 0x8000002023237221 */ /* 0x100fe20000010000 */
[--C-:B------:R-:W-:Y:S02]  /*3b80*/  HADD2.F32 R39, -RZ, R50.reuse.H0_H0 ;  /* 0x20000032ff277230 */ /* 0x100fe40000004100 */
[----:B------:R-:W-:Y:S01]  /*3b90*/  FADD.FTZ R33, R33, -R32 ;  /* 0x8000002021217221 */ /* 0x000fe20000010000 */
[----:B------:R-:W-:Y:S01]  /*3ba0*/  HADD2.F32 R41, -RZ, R50.H1_H1 ;  /* 0x30000032ff297230 */ /* 0x000fe20000004100 */
[----:B------:R-:W-:Y:S01]  /*3bb0*/  ISETP.GE.U32.AND P6, PT, R14, UR12, PT ;  /* 0x0000000c0e007c0c */ /* 0x000fe2000bfc6070 */
[----:B------:R-:W-:Y:S01]  /*3bc0*/  HADD2.F32 R27, -RZ, R48.H0_H0 ;  /* 0x20000030ff1b7230 */ /* 0x000fe20000004100 */
[----:B------:R-:W-:Y:S01]  /*3bd0*/  ISETP.GE.U32.AND P1, PT, R15, UR12, PT ;  /* 0x0000000c0f007c0c */ /* 0x000fe2000bf26070 */
[--C-:B------:R-:W-:Y:S01]  /*3be0*/  HADD2.F32 R25, -RZ, R54.reuse.H0_H0 ;  /* 0x20000036ff197230 */ /* 0x100fe20000004100 */
[----:B------:R-:W-:Y:S01]  /*3bf0*/  ISETP.GE.U32.AND P2, PT, R16, UR12, PT ;  /* 0x0000000c10007c0c */ /* 0x000fe2000bf46070 */
[----:B------:R-:W-:Y:S01]  /*3c00*/  HADD2.F32 R69, -RZ, R54.H1_H1 ;  /* 0x30000036ff457230 */ /* 0x000fe20000004100 */
[----:B------:R-:W-:Y:S01]  /*3c10*/  ISETP.GE.U32.AND P3, PT, R17, UR12, PT ;  /* 0x0000000c11007c0c */ /* 0x000fe2000bf66070 */
[--C-:B------:R-:W-:Y:S01]  /*3c20*/  HADD2.F32 R71, -RZ, R56.reuse.H0_H0 ;  /* 0x20000038ff477230 */ /* 0x100fe20000004100 */
[----:B------:R-:W-:Y:S01]  /*3c30*/  ISETP.GE.U32.AND P4, PT, R18, UR12, PT ;  /* 0x0000000c12007c0c */ /* 0x000fe2000bf86070 */
        /* <DEDUP_REMOVED lines=55> */
[C---:B------:R-:W-:Y:S01]  /*3fb0*/  ISETP.GT.U32.OR P1, PT, R0.reuse, 0x27f, P1 ;  /* 0x0000027f0000780c */ /* 0x040fe20000f24470 */
[----:B------:R-:W-:Y:S01]  /*3fc0*/  FFMA.FTZ R58, R29, R24, R42 ;  /* 0x000000181d3a7223 */ /* 0x000fe2000001002a */
[----:B------:R-:W-:Y:S01]  /*3fd0*/  ISETP.GT.U32.OR P2, PT, R0, 0x27f, P2 ;  /* 0x0000027f0000780c */ /* 0x000fe20001744470 */
        /* <DEDUP_REMOVED lines=14> */
.L_x_4512:
        /* <DEDUP_REMOVED lines=14> */
.L_x_4514:
[----:B------:R-:W-:Y:S05]  /*41a0*/  BSYNC B0 ;  /* 0x0000000000007941 */ /* 0x000fea0003800000 */
.L_x_4513:
        /* <DEDUP_REMOVED lines=13> */
.L_x_4515:
        /* <DEDUP_REMOVED lines=14> */
.L_x_4517:
[----:B------:R-:W-:Y:S05]  /*4360*/  BSYNC B0 ;  /* 0x0000000000007941 */ /* 0x000fea0003800000 */
.L_x_4516:
[----:B------:R-:W-:Y:S01]  /*4370*/  FFMA.FTZ R50, R29, R50, R42 ;  /* 0x000000321d327223 */ /* 0x000fe2000001002a */
[----:B-1----:R-:W-:Y:S01]  /*4380*/  FFMA.FTZ R43, R30, R52, R31 ;  /* 0x000000341e2b7223 */ /* 0x002fe2000001001f */
        /* <DEDUP_REMOVED lines=11> */
.L_x_4518:
        /* <DEDUP_REMOVED lines=14> */
.L_x_4520:
[----:B------:R-:W-:Y:S05]  /*4520*/  BSYNC B0 ;  /* 0x0000000000007941 */ /* 0x000fea0003800000 */
.L_x_4519:
        /* <DEDUP_REMOVED lines=13> */
.L_x_4521:
        /* <DEDUP_REMOVED lines=14> */
.L_x_4523:
[----:B------:R-:W-:Y:S05]  /*46e0*/  BSYNC B0 ;  /* 0x0000000000007941 */ /* 0x000fea0003800000 */
.L_x_4522:
        /* <DEDUP_REMOVED lines=13> */
.L_x_4524:
        /* <DEDUP_REMOVED lines=14> */
.L_x_4526:
[----:B------:R-:W-:Y:S05]  /*48a0*/  BSYNC B0 ;  /* 0x0000000000007941 */ /* 0x000fea0003800000 */
.L_x_4525:
        /* <DEDUP_REMOVED lines=10> */
[----:B------:R-:W-:Y:S01]  /*4950*/  ISETP.GE.AND.EX P6, PT, R55, UR13, PT, P6 ;  /* 0x0000000d37007c0c */ /* 0x000fe2000bfc6360 */
[C-C-:B------:R-:W-:Y:S01]  /*4960*/  FFMA.FTZ R36, R30.reuse, R36, R31.reuse ;  /* 0x000000241e247223 */ /* 0x140fe2000001001f */
[----:B------:R-:W-:Y:S01]  /*4970*/  ISETP.GE.AND.EX P1, PT, R57, UR13, PT, P1 ;  /* 0x0000000d39007c0c */ /* 0x000fe2000bf26310 */
[C-C-:B------:R-:W-:Y:S01]  /*4980*/  FFMA.FTZ R34, R30.reuse, R34, R31.reuse ;  /* 0x000000221e227223 */ /* 0x140fe2000001001f */
[----:B------:R-:W-:Y:S01]  /*4990*/  ISETP.GE.AND.EX P2, PT, R53, UR13, PT, P2 ;  /* 0x0000000d35007c0c */ /* 0x000fe2000bf46320 */
[C-C-:B------:R-:W-:Y:S01]  /*49a0*/  FFMA.FTZ R28, R30.reuse, R28, R31.reuse ;  /* 0x0000001c1e1c7223 */ /* 0x140fe2000001001f */
        /* <DEDUP_REMOVED lines=20> */
.L_x_4527:
[----:B------:R-:W-:Y:S04]  /*4af0*/  BSSY B0, `(.L_x_4528) ;  /* 0x000000e000007945 */ /* 0x000fe80003800000 */
[----:B------:R-:W-:Y:S05]  /*4b00*/  @P6 BRA `(.L_x_4529) ;  /* 0x0000000000306947 */ /* 0x000fea0003800000 */
[----:B------:R-:W-:Y:S01]  /*4b10*/  ULDC.64 UR12, c[0x0][0x270] ;  /* 0x00009c00000c7ab9 */ /* 0x000fe20000000a00 */
[----:B------:R-:W-:Y:S01]  /*4b20*/  MOV R24, R64 ;  /* 0x0000004000187202 */ /* 0x000fe20000000f00 */
[----:B------:R-:W-:Y:S01]  /*4b30*/  IMAD R30, R55, UR12, RZ ;  /* 0x0000000c371e7c24 */ /* 0x000fe2000f8e02ff */
[----:B------:R-:W-:Y:S02]  /*4b40*/  MOV R25, R67 ;  /* 0x0000004300197202 */ /* 0x000fe40000000f00 */
[----:B------:R-:W-:Y:S01]  /*4b50*/  F2FP.F16.F32.PACK_AB R31, R31, R38 ;  /* 0x000000261f1f723e */ /* 0x000fe200000000ff */
[----:B01----:R-:W-:-:S04]  /*4b60*/  IMAD.WIDE.U32 R26, R19, UR12, R24 ;  /* 0x0000000c131a7c25 */ /* 0x003fc8000f8e0018 */
[----:B------:R-:W-:Y:S01]  /*4b70*/  IMAD R25, R19, UR13, R30 ;  /* 0x0000000d13197c24 */ /* 0x000fe2000f8e021e */
[----:B------:R-:W-:Y:S02]  /*4b80*/  ULDC.64 UR12, c[0x0][0x210] ;  /* 0x00008400000c7ab9 */ /* 0x000fe40000000a00 */
[----:B------:R-:W-:Y:S02]  /*4b90*/  LEA R24, P6, R26, UR12, 0x1 ;  /* 0x0000000c1a187c11 */ /* 0x000fe4000f8c08ff */
[----:B------:R-:W-:-:S04]  /*4ba0*/  IADD3 R25, R27, R25, RZ ;  /* 0x000000191b197210 */ /* 0x000fc80007ffe0ff */
[----:B------:R-:W-:-:S05]  /*4bb0*/  LEA.HI.X R25, R26, UR13, R25, 0x1, P6 ;  /* 0x0000000d1a197c11 */ /* 0x000fca000b0f0c19 */
[----:B------:R2:W-:Y:S02]  /*4bc0*/  STG.E desc[UR8][R24.64], R31 ;  /* 0x0000001f18007986 */ /* 0x0005e4000c101908 */
.L_x_4529:
[----:B------:R-:W-:Y:S05]  /*4bd0*/  BSYNC B0 ;  /* 0x0000000000007941 */ /* 0x000fea0003800000 */
.L_x_4528:
[----:B------:R-:W-:Y:S05]  /*4be0*/  @!P5 BRA `(.L_x_4530) ;  /* 0x000000000028d947 */ /* 0x000fea0003800000 */
[----:B--2---:R-:W-:Y:S01]  /*4bf0*/  FMUL.FTZ R24, R41, -1.4426950216293334961 ;  /* 0xbfb8aa3b29187820 */ /* 0x004fe20000410000 */
        /* <DEDUP_REMOVED lines=9> */
.L_x_4530:
[----:B------:R-:W-:Y:S04]  /*4c90*/  BSSY B0, `(.L_x_4531) ;  /* 0x000000e000007945 */ /* 0x000fe80003800000 */
[----:B------:R-:W-:Y:S05]  /*4ca0*/  @P1 BRA `(.L_x_4532) ;  /* 0x0000000000301947 */ /* 0x000fea0003800000 */
[----:B------:R-:W-:Y:S01]  /*4cb0*/  ULDC.64 UR12, c[0x0][0x270] ;  /* 0x00009c00000c7ab9 */ /* 0x000fe20000000a00 */
[----:B--2---:R-:W-:Y:S01]  /*4cc0*/  MOV R24, R64 ;  /* 0x0000004000187202 */ /* 0x004fe20000000f00 */
[----:B------:R-:W-:Y:S01]  /*4cd0*/  IMAD R57, R57, UR12, RZ ;  /* 0x0000000c39397c24 */ /* 0x000fe2000f8e02ff */
[----:B------:R-:W-:Y:S02]  /*4ce0*/  MOV R25, R67 ;  /* 0x0000004300197202 */ /* 0x000fe40000000f00 */
[----:B------:R-:W-:Y:S01]  /*4cf0*/  F2FP.F16.F32.PACK_AB R41, R40, R41 ;  /* 0x000000292829723e */ /* 0x000fe200000000ff */
[C---:B------:R-:W-:Y:S02]  /*4d00*/  IMAD R57, R20.reuse, UR13, R57 ;  /* 0x0000000d14397c24 */ /* 0x040fe4000f8e0239 */
[----:B01----:R-:W-:Y:S01]  /*4d10*/  IMAD.WIDE.U32 R26, R20, UR12, R24 ;  /* 0x0000000c141a7c25 */ /* 0x003fe2000f8e0018 */
[----:B------:R-:W-:Y:S02]  /*4d20*/  ULDC.64 UR12, c[0x0][0x210] ;  /* 0x00008400000c7ab9 */ /* 0x000fe40000000a00 */
[----:B------:R-:W-:-:S02]  /*4d30*/  LEA R24, P1, R26, UR12, 0x1 ;  /* 0x0000000c1a187c11 */ /* 0x000fc4000f8208ff */
[----:B------:R-:W-:-:S04]  /*4d40*/  IADD3 R57, R27, R57, RZ ;  /* 0x000000391b397210 */ /* 0x000fc80007ffe0ff */
[----:B------:R-:W-:-:S05]  /*4d50*/  LEA.HI.X R25, R26, UR13, R57, 0x1, P1 ;  /* 0x0000000d1a197c11 */ /* 0x000fca00088f0c39 */
[----:B------:R3:W-:Y:S02]  /*4d60*/  STG.E desc[UR8][R24.64], R41 ;  /* 0x0000002918007986 */ /* 0x0007e4000c101908 */
.L_x_4532:
[----:B------:R-:W-:Y:S05]  /*4d70*/  BSYNC B0 ;  /* 0x0000000000007941 */ /* 0x000fea0003800000 */
.L_x_4531:
[----:B------:R-:W-:Y:S05]  /*4d80*/  @!P5 BRA `(.L_x_4533) ;  /* 0x000000000028d947 */ /* 0x000fea0003800000 */
[----:B--23--:R-:W-:Y:S01]  /*4d90*/  FMUL.FTZ R24, R39, -1.4426950216293334961 ;  /* 0xbfb8aa3b27187820 */ /* 0x00cfe20000410000 */
        /* <DEDUP_REMOVED lines=9> */
.L_x_4533:
[----:B------:R-:W-:Y:S04]  /*4e30*/  BSSY B0, `(.L_x_4534) ;  /* 0x000000e000007945 */ /* 0x000fe80003800000 */
[----:B------:R-:W-:Y:S05]  /*4e40*/  @P2 BRA `(.L_x_4535) ;  /* 0x0000000000302947 */ /* 0x000fea0003800000 */
[----:B------:R-:W-:Y:S01]  /*4e50*/  ULDC.64 UR12, c[0x0][0x270] ;  /* 0x00009c00000c7ab9 */ /* 0x000fe20000000a00 */
[----:B--23--:R-:W-:Y:S01]  /*4e60*/  MOV R24, R64 ;  /* 0x0000004000187202 */ /* 0x00cfe20000000f00 */
        /* <DEDUP_REMOVED lines=10> */
.L_x_4535:
[----:B------:R-:W-:Y:S05]  /*4f10*/  BSYNC B0 ;  /* 0x0000000000007941 */ /* 0x000fea0003800000 */
.L_x_4534:
[----:B------:R-:W-:Y:S05]  /*4f20*/  @!P5 BRA `(.L_x_4536) ;  /* 0x000000000028d947 */ /* 0x000fea0003800000 */
[----:B--234-:R-:W-:Y:S01]  /*4f30*/  FMUL.FTZ R24, R37, -1.4426950216293334961 ;  /* 0xbfb8aa3b25187820 */ /* 0x01cfe20000410000 */
        /* <DEDUP_REMOVED lines=9> */
.L_x_4536:
[----:B------:R-:W-:Y:S04]  /*4fd0*/  BSSY B0, `(.L_x_4537) ;  /* 0x000000e000007945 */ /* 0x000fe80003800000 */
[----:B------:R-:W-:Y:S05]  /*4fe0*/  @P3 BRA `(.L_x_4538) ;  /* 0x0000000000303947 */ /* 0x000fea0003800000 */
[----:B------:R-:W-:Y:S01]  /*4ff0*/  ULDC.64 UR12, c[0x0][0x270] ;  /* 0x00009c00000c7ab9 */ /* 0x000fe20000000a00 */
[----:B--234-:R-:W-:Y:S01]  /*5000*/  MOV R24, R64 ;  /* 0x0000004000187202 */ /* 0x01cfe20000000f00 */
        /* <DEDUP_REMOVED lines=10> */
.L_x_4538:
[----:B------:R-:W-:Y:S05]  /*50b0*/  BSYNC B0 ;  /* 0x0000000000007941 */ /* 0x000fea0003800000 */
.L_x_4537:
[----:B------:R-:W-:Y:S05]  /*50c0*/  @!P5 BRA `(.L_x_4539) ;  /* 0x000000000028d947 */ /* 0x000fea0003800000 */
[----:B0-234-:R-:W-:Y:S01]  /*50d0*/  FMUL.FTZ R24, R29, -1.4426950216293334961 ;  /* 0xbfb8aa3b1d187820 */ /* 0x01dfe20000410000 */
        /* <DEDUP_REMOVED lines=9> */
.L_x_4539:
[----:B------:R-:W-:Y:S04]  /*5170*/  BSSY B0, `(.L_x_4540) ;  /* 0x000000d000007945 */ /* 0x000fe80003800000 */
[----:B------:R-:W-:Y:S05]  /*5180*/  @P4 BRA `(.L_x_4541) ;  /* 0x00000000002c4947 */ /* 0x000fea0003800000 */
[----:B------:R-:W-:Y:S01]  /*5190*/  ULDC.64 UR12, c[0x0][0x270] ;  /* 0x00009c00000c7ab9 */ /* 0x000fe20000000a00 */
[----:B------:R-:W-:Y:S01]  /*51a0*/  MOV R65, R67 ;  /* 0x0000004300417202 */ /* 0x000fe20000000f00 */
[----:B0-234-:R-:W-:Y:S01]  /*51b0*/  IMAD R24, R61, UR12, RZ ;  /* 0x0000000c3d187c24 */ /* 0x01dfe2000f8e02ff */
        /* <DEDUP_REMOVED lines=8> */
.L_x_4541:
[----:B------:R-:W-:Y:S05]  /*5240*/  BSYNC B0 ;  /* 0x0000000000007941 */ /* 0x000fea0003800000 */
.L_x_4540:
[----:B0-234-:R-:W0:Y:S01]  /*5250*/  LDC R25, c[0x0][0x10] ;  /* 0x00000400ff197b82 */ /* 0x01de220000000800 */
[----:B------:R-:W-:Y:S02]  /*5260*/  IADD3 R6, R6, 0x1, RZ ;  /* 0x0000000106067810 */ /* 0x000fe40007ffe0ff */
[----:B0-----:R-:W-:-:S04]  /*5270*/  IADD3 R4, R25, R4, RZ ;  /* 0x0000000419047210 */ /* 0x001fc80007ffe0ff */
[----:B------:R-:W-:-:S13]  /*5280*/  ISETP.GE.AND P1, PT, R4, UR4, PT ;  /* 0x0000000404007c0c */ /* 0x000fda000bf26270 */
[----:B------:R-:W-:Y:S05]  /*5290*/  @!P1 BRA `(.L_x_4542) ;  /* 0xffffffb000149947 */ /* 0x000fea000383ffff */
[----:B------:R-:W-:Y:S05]  /*52a0*/  EXIT ;  /* 0x000000000000794d */ /* 0x000fea0003800000 */
.L_x_4543:
        /* <DEDUP_REMOVED lines=13> */
.L_x_5623:


//--------------------- .text._Z35group_norm_nhwc_fwd_one_pass_kernelI11Fp16IOBf16WLi256ELi160ELi640EEv26Group_norm_nhwc_fwd_params --------------------------
	.section	.text._Z35group_norm_nhwc_fwd_one_pass_kernelI11Fp16IOBf16WLi256ELi160ELi640EEv26Group_norm_nhwc_fwd_params,"ax",@progbits
	.align	128
        .global         _Z35group_norm_nhwc_fwd_one_pass_kernelI11Fp16IOBf16WLi256ELi160ELi640EEv26Group_norm_nhwc_fwd_params
        .type           _Z35group_norm_nhwc_fwd_one_pass_kernelI11Fp16IOBf16WLi256ELi160ELi640EEv26Group_norm_nhwc_fwd_params,@function
        .size           _Z35group_norm_nhwc_fwd_one_pass_kernelI11Fp16IOBf16WLi256ELi160ELi640EEv26Group_norm_nhwc_fwd_params,(.L_x_5624 - _Z35group_norm_nhwc_fwd_one_pass_kernelI11Fp16IOBf16WLi256ELi160ELi640EEv26Group_norm_nhwc_fwd_params)
        .other          _Z35group_norm_nhwc_fwd_one_pass_kernelI11Fp16IOBf16WLi256ELi160ELi640EEv26Group_norm_nhwc_fwd_params,@"STO_CUDA_ENTRY STV_DEFAULT"
_Z35group_norm_nhwc_fwd_one_pass_kernelI11Fp16IOBf16WLi256ELi160ELi640EEv26Group_norm_nhwc_fwd_params:
.text._Z35group_norm_nhwc_fwd_one_pass_kernelI11Fp16IOBf16WLi256ELi160ELi640EEv26Group_norm_nhwc_fwd_params:
        /* <DEDUP_REMOVED lines=38> */
.L_x_4649:
[----:B01-3--:R-:W0:Y:S01]  /*0260*/  LDC R23, c[0x0][0x288] ;  /* 0x0000a200ff177b82 */ /* 0x00be220000000800 */
[----:B------:R-:W-:Y:S01]  /*0270*/  IABS R22, UR6 ;  /* 0x0000000600167c13 */ /* 0x000fe20008000000 */
[----:B------:R-:W-:Y:S01]  /*0280*/  ULDC.64 UR16, c[0x0][0x278] ;  /* 0x00009e0000107ab9 */ /* 0x000fe20000000a00 */
[----:B------:R-:W-:Y:S01]  /*0290*/  ULDC.64 UR14, c[0x0][0x280] ;  /* 0x0000a000000e7ab9 */ /* 0x000fe20000000a00 */
[----:B------:R-:W-:Y:S01]  /*02a0*/  ISETP.GE.U32.AND P3, PT, R4, UR16, PT ;  /* 0x0000001004007c0c */ /* 0x000fe2000bf66070 */
[----:B------:R-:W-:Y:S01]  /*02b0*/  HFMA2.MMA R36, -RZ, RZ, 0, 0 ;  /* 0x00000000ff247435 */ /* 0x000fe200000001ff */
[----:B------:R-:W-:Y:S02]  /*02c0*/  SHF.R.S32.HI R37, RZ, 0x1f, R6 ;  /* 0x0000001fff257819 */ /* 0x000fe40000011406 */
[----:B--2---:R-:W1:Y:S01]  /*02d0*/  @P0 LDC.64 R28, c[0x0][0x270] ;  /* 0x00009c00ff1c0b82 */ /* 0x004e620000000a00 */
        /* <DEDUP_REMOVED lines=864> */
.L_x_4545:
[----:B------:R-:W-:Y:S05]  /*38e0*/  BSYNC B0 ;  /* 0x0000000000007941 */ /* 0x000fea0003800000 */
.L_x_4544:
        /* <DEDUP_REMOVED lines=30> */
.L_x_4548:
[----:B-1----:R-:W2:Y:S04]  /*3ad0*/  LDG.E.STRONG.GPU R22, desc[UR10][R20.64] ;  /* 0x0000000a14167981 */ /* 0x002ea8000c1ef900 */
[----:B--2---:R-:W-:Y:S01]  /*3ae0*/  CCTL.IVALL ;  /* 0x00000000ff00798f */ /* 0x004fe20002000000 */
[----:B------:R-:W-:Y:S05]  /*3af0*/  YIELD ;  /* 0x0000000000007946 */ /* 0x000fea0003800000 */
[----:B------:R-:W-:-:S13]  /*3b00*/  ISETP.NE.AND P1, PT, R22, R27, PT ;  /* 0x0000001b1600720c */ /* 0x000fda0003f25270 */
[----:B------:R-:W-:Y:S05]  /*3b10*/  @P1 BRA `(.L_x_4548) ;  /* 0xfffffffc00ec1947 */ /* 0x000fea000383ffff */
.L_x_4547:
        /* <DEDUP_REMOVED lines=11> */
.L_x_4550:
        /* <DEDUP_REMOVED lines=67> */
.L_x_4549:
        /* <DEDUP_REMOVED lines=19> */
.L_x_4552:
[----:B------:R-:W-:Y:S05]  /*4130*/  BSYNC B0 ;  /* 0x0000000000007941 */ /* 0x000fea0003800000 */
.L_x_4551:
        /* <DEDUP_REMOVED lines=34> */
.L_x_4546:
        /* <DEDUP_REMOVED lines=8> */
[----:B------:R-:W1:Y:S08]  /*43e0*/  LDC.64 R26, c[0x0][0x228] ;  /* 0x00008a00ff1a7b82 */ /* 0x000e700000000a00 */
[----:B0-----:R-:W0:Y:S08]  /*43f0*/  LDC.64 R22, c[0x0][0x230] ;  /* 0x00008c00ff167b82 */ /* 0x001e300000000a00 */
[----:B------:R-:W3:Y:S01]  /*4400*/  @!P1 LDC.64 R20, c[0x0][0x218] ;  /* 0x00008600ff149b82 */ /* 0x000ee20000000a00 */
[----:B--2---:R-:W-:-:S03]  /*4410*/  ULEA UR7, UR8, UR7, 0x18 ;  /* 0x0000000708077291 */ /* 0x004fc6000f8ec03f */
[----:B------:R-:W-:Y:S01]  /*4420*/  ULDC UR8, c[0x0][0x2a4] ;  /* 0x0000a90000087ab9 */ /* 0x000fe20000000800 */
[----:B-1----:R-:W-:-:S05]  /*4430*/  IMAD.WIDE R26, R31, 0x2, R26 ;  /* 0x000000021f1a7825 */ /* 0x002fca00078e021a */
[----:B------:R-:W-:Y:S01]  /*4440*/  @!P3 STS.64 [UR7+0xc0], R24 ;  /* 0x0000c018ff00b988 */ /* 0x000fe20008000a07 */
[----:B0-----:R-:W-:-:S04]  /*4450*/  IMAD.WIDE R30, R31, 0x2, R22 ;  /* 0x000000021f1e7825 */ /* 0x001fc800078e0216 */
[----:B---3--:R-:W-:-:S04]  /*4460*/  @!P1 IMAD.WIDE R28, R29, 0x8, R20 ;  /* 0x000000081d1c9825 */ /* 0x008fc800078e0214 */
[----:B------:R-:W-:Y:S01]  /*4470*/  @!P1 FMUL.FTZ R21, R25, UR8 ;  /* 0x0000000819159c20 */ /* 0x000fe20008410000 */
[----:B------:R-:W-:-:S05]  /*4480*/  @!P1 FMUL.FTZ R20, R24, UR8 ;  /* 0x0000000818149c20 */ /* 0x000fca0008410000 */
[----:B------:R0:W-:Y:S01]  /*4490*/  @!P1 STG.E.64 desc[UR10][R28.64], R20 ;  /* 0x000000141c009986 */ /* 0x0001e2000c101b0a */
[----:B------:R-:W-:Y:S06]  /*44a0*/  BAR.SYNC.DEFER_BLOCKING 0x0 ;  /* 0x0000000000007b1d */ /* 0x000fec0000010000 */
[----:B------:R-:W2:Y:S04]  /*44b0*/  LDG.E.U16 R32, desc[UR10][R26.64] ;  /* 0x0000000a1a207981 */ /* 0x000ea8000c1e1500 */
[----:B------:R-:W3:Y:S04]  /*44c0*/  LDG.E.U16 R33, desc[UR10][R26.64+0x2] ;  /* 0x0000020a1a217981 */ /* 0x000ee8000c1e1500 */
[----:B------:R-:W4:Y:S04]  /*44d0*/  LDG.E.U16 R34, desc[UR10][R30.64] ;  /* 0x0000000a1e227981 */ /* 0x000f28000c1e1500 */
[----:B------:R-:W5:Y:S01]  /*44e0*/  LDG.E.U16 R18, desc[UR10][R30.64+0x2] ;  /* 0x0000020a1e127981 */ /* 0x000f62000c1e1500 */
[----:B------:R-:W-:Y:S01]  /*44f0*/  ISETP.NE.AND P5, PT, RZ, UR12, PT ;  /* 0x0000000cff007c0c */ /* 0x000fe2000bfa5270 */
[----:B0-----:R-:W-:-:S02]  /*4500*/  HADD2.F32 R20, -RZ, R62.H0_H0 ;  /* 0x2000003eff147230 */ /* 0x001fc40000004100 */
[----:B------:R-:W0:Y:S01]  /*4510*/  LDS.64 R22, [UR7+0xc0] ;  /* 0x0000c007ff167984 */ /* 0x000e220008000a00 */
[----:B------:R-:W-:Y:S02]  /*4520*/  HADD2.F32 R21, -RZ, R62.H1_H1 ;  /* 0x3000003eff157230 */ /* 0x000fe40000004100 */
[----:B0-----:R-:W-:-:S05]  /*4530*/  FMUL.FTZ R22, R22, UR8 ;  /* 0x0000000816167c20 */ /* 0x001fca0008410000 */
[----:B------:R-:W-:-:S13]  /*4540*/  R2UR UR7, R22 ;  /* 0x00000000160772ca */ /* 0x000fda00000e0000 */
        /* <DEDUP_REMOVED lines=12> */
[----:B0-----:R-:W-:-:S13]  /*4610*/  @P1 R2UR UR13, R22 ;  /* 0x00000000160d12ca */ /* 0x001fda00000e0000 */
[----:B------:R-:W-:Y:S02]  /*4620*/  @UP0 UMOV UR8, UR13 ;  /* 0x0000000d00080c82 */ /* 0x000fe40008000000 */
[----:B------:R-:W-:Y:S01]  /*4630*/  FMUL.FTZ R20, R20, UR8 ;  /* 0x0000000814147c20 */ /* 0x000fe20008410000 */
[----:B------:R-:W-:Y:S01]  /*4640*/  FMUL.FTZ R21, R21, UR8 ;  /* 0x0000000815157c20 */ /* 0x000fe20008410000 */
[----:B--2---:R-:W-:Y:S02]  /*4650*/  SHF.L.U32 R24, R32, 0x10, RZ ;  /* 0x0000001020187819 */ /* 0x004fe400000006ff */
[----:B---3--:R-:W-:Y:S02]  /*4660*/  SHF.L.U32 R25, R33, 0x10, RZ ;  /* 0x0000001021197819 */ /* 0x008fe400000006ff */
[----:B----4-:R-:W-:Y:S02]  /*4670*/  SHF.L.U32 R27, R34, 0x10, RZ ;  /* 0x00000010221b7819 */ /* 0x010fe400000006ff */
[----:B-----5:R-:W-:Y:S01]  /*4680*/  SHF.L.U32 R26, R18, 0x10, RZ ;  /* 0x00000010121a7819 */ /* 0x020fe200000006ff */
[----:B------:R-:W-:-:S02]  /*4690*/  HADD2.F32 R18, -RZ, R36.H0_H0 ;  /* 0x20000024ff127230 */ /* 0x000fc40000004100 */
[----:B------:R-:W-:Y:S01]  /*46a0*/  FFMA.FTZ R28, R24, R20, R27 ;  /* 0x00000014181c7223 */ /* 0x000fe2000001001b */
[----:B------:R-:W-:Y:S02]  /*46b0*/  HADD2.F32 R36, -RZ, R36.H1_H1 ;  /* 0x30000024ff247230 */ /* 0x000fe40000004100 */
        /* <DEDUP_REMOVED lines=12> */
.L_x_4553:
        /* <DEDUP_REMOVED lines=14> */
.L_x_4555:
[----:B------:R-:W-:Y:S05]  /*4860*/  BSYNC B0 ;  /* 0x0000000000007941 */ /* 0x000fea0003800000 */
.L_x_4554:
        /* <DEDUP_REMOVED lines=33> */
.L_x_4556:
        /* <DEDUP_REMOVED lines=14> */
.L_x_4558:
[----:B------:R-:W-:Y:S05]  /*4b60*/  BSYNC B0 ;  /* 0x0000000000007941 */ /* 0x000fea0003800000 */
.L_x_4557:
[----:B------:R-:W-:Y:S01]  /*4b70*/  FMUL.FTZ R18, R18, UR8 ;  /* 0x0000000812127c20 */ /* 0x000fe20008410000 */
[----:B------:R-:W-:Y:S01]  /*4b80*/  FMUL.FTZ R29, R29, UR8 ;  /* 0x000000081d1d7c20 */ /* 0x000fe20008410000 */
[----:B------:R-:W-:Y:S01]  /*4b90*/  FADD.FTZ R28, R28, -UR7 ;  /* 0x800000071c1c7e21 */ /* 0x000fe20008010000 */
[----:B------:R-:W-:Y:S01]  /*4ba0*/  FADD.FTZ R40, R40, -UR7 ;  /* 0x8000000728287e21 */ /* 0x000fe20008010000 */
[----:B------:R-:W-:Y:S01]  /*4bb0*/  FFMA.FTZ R17, R24, R18, R27 ;  /* 0x0000001218117223 */ /* 0x000fe2000001001b */
        /* <DEDUP_REMOVED lines=12> */
.L_x_4559:
        /* <DEDUP_REMOVED lines=14> */
.L_x_4561:
[----:B------:R-:W-:Y:S05]  /*4d60*/  BSYNC B0 ;  /* 0x0000000000007941 */ /* 0x000fea0003800000 */
.L_x_4560:
        /* <DEDUP_REMOVED lines=17> */
.L_x_4562:
        /* <DEDUP_REMOVED lines=14> */
.L_x_4564:
[----:B------:R-:W-:Y:S05]  /*4f60*/  BSYNC B0 ;  /* 0x0000000000007941 */ /* 0x000fea0003800000 */
.L_x_4563:
        /* <DEDUP_REMOVED lines=32> */
.L_x_4565:
        /* <DEDUP_REMOVED lines=14> */
.L_x_4567:
[----:B------:R-:W-:Y:S05]  /*5250*/  BSYNC B0 ;  /* 0x0000000000007941 */ /* 0x000fea0003800000 */
.L_x_4566:
        /* <DEDUP_REMOVED lines=17> */
.L_x_4568:
        /* <DEDUP_REMOVED lines=14> */
.L_x_4570:
[----:B------:R-:W-:Y:S05]  /*5450*/  BSYNC B0 ;  /* 0x0000000000007941 */ /* 0x000fea0003800000 */
.L_x_4569:
        /* <DEDUP_REMOVED lines=17> */
.L_x_4571:
        /* <DEDUP_REMOVED lines=14> */
.L_x_4573:
[----:B------:R-:W-:Y:S05]  /*5650*/  BSYNC B0 ;  /* 0x0000000000007941 */ /* 0x000fea0003800000 */
.L_x_4572:
        /* <DEDUP_REMOVED lines=32> */
.L_x_4574:
        /* <DEDUP_REMOVED lines=14> */
.L_x_4576:
[----:B------:R-:W-:Y:S05]  /*5940*/  BSYNC B0 ;  /* 0x0000000000007941 */ /* 0x000fea0003800000 */
.L_x_4575:
        /* <DEDUP_REMOVED lines=17> */
.L_x_4577:
        /* <DEDUP_REMOVED lines=14> */
.L_x_4579:
[----:B------:R-:W-:Y:S05]  /*5b40*/  BSYNC B0 ;  /* 0x0000000000007941 */ /* 0x000fea0003800000 */
.L_x_4578:
        /* <DEDUP_REMOVED lines=17> */
.L_x_4580:
        /* <DEDUP_REMOVED lines=10> */
[----:B-1----:R-:W-:-:S02]  /*5d00*/  LEA R20, P1, R18, UR16, 0x1 ;  /* 0x0000001012147c11 */ /* 0x002fc4000f8208ff */
[----:B------:R-:W-:-:S04]  /*5d10*/  IADD3 R49, R19, R49, RZ ;  /* 0x0000003113317210 */ /* 0x000fc80007ffe0ff */
[----:B------:R-:W-:-:S05]  /*5d20*/  LEA.HI.X R21, R18, UR17, R49, 0x1, P1 ;  /* 0x0000001112157c11 */ /* 0x000fca00088f0c31 */
[----:B------:R0:W-:Y:S02]  /*5d30*/  STG.E desc[UR10][R20.64], R17 ;  /* 0x0000001114007986 */ /* 0x0001e4000c10190a */
.L_x_4582:
[----:B------:R-:W-:Y:S05]  /*5d40*/  BSYNC B0 ;  /* 0x0000000000007941 */ /* 0x000fea0003800000 */
.L_x_4581:
[----:B------:R-:W-:Y:S01]  /*5d50*/  ISETP.GE.U32.AND P1, PT, R13, UR14, PT ;  /* 0x0000000e0d007c0c */ /* 0x000fe2000bf26070 */
[----:B0-----:R-:W-:Y:S01]  /*5d60*/  FADD.FTZ R17, R23, -UR7 ;  /* 0x8000000717117e21 */ /* 0x001fe20008010000 */
        /* <DEDUP_REMOVED lines=30> */
.L_x_4583:
        /* <DEDUP_REMOVED lines=14> */
.L_x_4585:
[----:B------:R-:W-:Y:S05]  /*6030*/  BSYNC B0 ;  /* 0x0000000000007941 */ /* 0x000fea0003800000 */
.L_x_4584:
        /* <DEDUP_REMOVED lines=17> */
.L_x_4586:
        /* <DEDUP_REMOVED lines=14> */
.L_x_4588:
[----:B------:R-:W-:Y:S05]  /*6230*/  BSYNC B0 ;  /* 0x0000000000007941 */ /* 0x000fea0003800000 */
.L_x_4587:
[----:B------:R-:W-:Y:S01]  /*6240*/  FMUL.FTZ R23, R23, UR8 ;  /* 0x0000000817177c20 */ /* 0x000fe20008410000 */
[----:B------:R-:W-:Y:S01]  /*6250*/  FMUL.FTZ R30, R30, UR8 ;  /* 0x000000081e1e7c20 */ /* 0x000fe20008410000 */
[--C-:B-1----:R-:W-:Y:S02]  /*6260*/  HADD2.F32 R29, -RZ, R60.reuse.H0_H0 ;  /* 0x2000003cff1d7230 */ /* 0x102fe40000004100 */
        /* <DEDUP_REMOVED lines=14> */
.L_x_4589:
        /* <DEDUP_REMOVED lines=14> */
.L_x_4591:
[----:B------:R-:W-:Y:S05]  /*6430*/  BSYNC B0 ;  /* 0x0000000000007941 */ /* 0x000fea0003800000 */
.L_x_4590:
[C---:B------:R-:W-:Y:S01]  /*6440*/  IADD3 R35, R58.reuse, 0x68, RZ ;  /* 0x000000683a237810 */ /* 0x040fe20007ffe0ff */
[----:B------:R-:W-:Y:S01]  /*6450*/  FADD.FTZ R18, R29, -UR7 ;  /* 0x800000071d127e21 */ /* 0x000fe20008010000 */
[----:B-1----:R-:W-:Y:S01]  /*6460*/  IADD3 R23, R58, 0x70, RZ ;  /* 0x000000703a177810 */ /* 0x002fe20007ffe0ff */
[----:B------:R-:W-:Y:S01]  /*6470*/  FADD.FTZ R19, R60, -UR7 ;  /* 0x800000073c137e21 */ /* 0x000fe20008010000 */
[----:B0-----:R-:W-:Y:S01]  /*6480*/  IADD3 R17, R58, 0x78, RZ ;  /* 0x000000783a117810 */ /* 0x001fe20007ffe0ff */
        /* <DEDUP_REMOVED lines=33> */
.L_x_4592:
        /* <DEDUP_REMOVED lines=14> */
.L_x_4594:
[----:B------:R-:W-:Y:S05]  /*6780*/  BSYNC B0 ;  /* 0x0000000000007941 */ /* 0x000fea0003800000 */
.L_x_4593:
[----:B------:R-:W-:Y:S01]  /*6790*/  FMUL.FTZ R32, R32, UR8 ;  /* 0x0000000820207c20 */ /* 0x000fe20008410000 */
[----:B------:R-:W-:Y:S01]  /*67a0*/  FMUL.FTZ R33, R33, UR8 ;  /* 0x0000000821217c20 */ /* 0x000fe20008410000 */
[----:B0-----:R-:W-:Y:S01]  /*67b0*/  FADD.FTZ R29, R34, -UR7 ;  /* 0x80000007221d7e21 */ /* 0x001fe20008010000 */
        /* <DEDUP_REMOVED lines=14> */
.L_x_4595:
        /* <DEDUP_REMOVED lines=14> */
.L_x_4597:
[----:B------:R-:W-:Y:S05]  /*6980*/  BSYNC B0 ;  /* 0x0000000000007941 */ /* 0x000fea0003800000 */
.L_x_4596:
        /* <DEDUP_REMOVED lines=17> */
.L_x_4598:
        /* <DEDUP_REMOVED lines=14> */
.L_x_4600:
[----:B------:R-:W-:Y:S05]  /*6b80*/  BSYNC B0 ;  /* 0x0000000000007941 */ /* 0x000fea0003800000 */
.L_x_4599:
[----:B------:R-:W-:Y:S01]  /*6b90*/  IADD3 R35, R58, 0x80, RZ ;  /* 0x000000803a237810 */ /* 0x000fe20007ffe0ff */
[----:B------:R-:W-:Y:S01]  /*6ba0*/  FADD.FTZ R18, R30, -UR7 ;  /* 0x800000071e127e21 */ /* 0x000fe20008010000 */
[----:B------:R-:W-:Y:S01]  /*6bb0*/  IADD3 R23, R58, 0x88, RZ ;  /* 0x000000883a177810 */ /* 0x000fe20007ffe0ff */
[----:B------:R-:W-:Y:S01]  /*6bc0*/  FADD.FTZ R19, R64, -UR7 ;  /* 0x8000000740137e21 */ /* 0x000fe20008010000 */
[----:B------:R-:W-:Y:S01]  /*6bd0*/  IADD3 R17, R58, 0x90, RZ ;  /* 0x000000903a117810 */ /* 0x000fe20007ffe0ff */
[--C-:B------:R-:W-:Y:S01]  /*6be0*/  HADD2.F32 R32, -RZ, R65.reuse.H0_H0 ;  /* 0x20000041ff207230 */ /* 0x100fe20000004100 */
[----:B------:R-:W-:Y:S01]  /*6bf0*/  ISETP.GE.U32.AND P1, PT, R35, UR14, PT ;  /* 0x0000000e23007c0c */ /* 0x000fe2000bf26070 */
[----:B0-----:R-:W-:Y:S01]  /*6c00*/  HADD2.F32 R33, -RZ, R65.H1_H1 ;  /* 0x30000041ff217230 */ /* 0x001fe20000004100 */
        /* <DEDUP_REMOVED lines=13> */
[----:B-1----:R-:W-:Y:S01]  /*6ce0*/  FFMA.FTZ R29, R24, R18, R27 ;  /* 0x00000012181d7223 */ /* 0x002fe2000001001b */
        /* <DEDUP_REMOVED lines=16> */
.L_x_4601:
        /* <DEDUP_REMOVED lines=14> */
.L_x_4603:
[----:B------:R-:W-:Y:S05]  /*6ed0*/  BSYNC B0 ;  /* 0x0000000000007941 */ /* 0x000fea0003800000 */
.L_x_4602:
        /* <DEDUP_REMOVED lines=17> */
.L_x_4604:
        /* <DEDUP_REMOVED lines=14> */
.L_x_4606:
[----:B------:R-:W-:Y:S05]  /*70d0*/  BSYNC B0 ;  /* 0x0000000000007941 */ /* 0x000fea0003800000 */
.L_x_4605:
        /* <DEDUP_REMOVED lines=17> */
.L_x_4607:
        /* <DEDUP_REMOVED lines=14> */
.L_x_4609:
[----:B------:R-:W-:Y:S05]  /*72d0*/  BSYNC B0 ;  /* 0x0000000000007941 */ /* 0x000fea0003800000 */
.L_x_4608:
        /* <DEDUP_REMOVED lines=38> */
.L_x_4610:
        /* <DEDUP_REMOVED lines=14> */
.L_x_4612:
[----:B------:R-:W-:Y:S05]  /*7620*/  BSYNC B0 ;  /* 0x0000000000007941 */ /* 0x000fea0003800000 */
.L_x_4611:
        /* <DEDUP_REMOVED lines=17> */
.L_x_4613:
        /* <DEDUP_REMOVED lines=14> */
.L_x_4615:
[----:B------:R-:W-:Y:S05]  /*7820*/  BSYNC B0 ;  /* 0x0000000000007941 */ /* 0x000fea0003800000 */
.L_x_4614:
        /* <DEDUP_REMOVED lines=17> */
.L_x_4616:
        /* <DEDUP_REMOVED lines=14> */
.L_x_4618:
[----:B------:R-:W-:Y:S05]  /*7a20*/  BSYNC B0 ;  /* 0x0000000000007941 */ /* 0x000fea0003800000 */
.L_x_4617:
[----:B------:R-:W-:Y:S01]  /*7a30*/  HADD2.F32 R22, -RZ, R80.H0_H0 ;  /* 0x20000050ff167230 */ /* 0x000fe20000004100 */
[C---:B------:R-:W-:Y:S01]  /*7a40*/  IADD3 R35, R58.reuse, 0xb8, RZ ;  /* 0x000000b83a237810 */ /* 0x040fe20007ffe0ff */
[----:B------:R-:W-:Y:S01]  /*7a50*/  HADD2.F32 R19, -RZ, R74.H0_H0 ;  /* 0x2000004aff137230 */ /* 0x000fe20000004100 */
[C---:B0-----:R-:W-:Y:S01]  /*7a60*/  IADD3 R33, R58.reuse, 0xc0, RZ ;  /* 0x000000c03a217810 */ /* 0x041fe20007ffe0ff */
[----:B-1----:R-:W-:Y:S01]  /*7a70*/  HADD2.F32 R20, -RZ, R76.H0_H0 ;  /* 0x2000004cff147230 */ /* 0x002fe20000004100 */
        /* <DEDUP_REMOVED lines=21> */
[----:B------:R-:W-:Y:S01]  /*7bd0*/  FMUL.FTZ R17, R17, UR8 ;  /* 0x0000000811117c20 */ /* 0x000fe20008410000 */
[----:B------:R-:W-:Y:S01]  /*7be0*/  ISETP.GE.U32.AND P2, PT, R33, UR14, PT ;  /* 0x0000000e21007c0c */ /* 0x000fe2000bf46070 */
[----:B------:R-:W-:Y:S01]  /*7bf0*/  FMUL.FTZ R22, R22, UR8 ;  /* 0x0000000816167c20 */ /* 0x000fe20008410000 */
[----:B------:R-:W-:Y:S01]  /*7c00*/  SHF.R.S32.HI R37, RZ, 0x1f, R35 ;  /* 0x0000001fff257819 */ /* 0x000fe20000011423 */
[----:B------:R-:W-:Y:S01]  /*7c10*/  FMUL.FTZ R36, R19, UR8 ;  /* 0x0000000813247c20 */ /* 0x000fe20008410000 */
[----:B------:R-:W-:Y:S01]  /*7c20*/  ISETP.GE.U32.AND P3, PT, R31, UR14, PT ;  /* 0x0000000e1f007c0c */ /* 0x000fe2000bf66070 */
[----:B------:R-:W-:Y:S01]  /*7c30*/  FMUL.FTZ R20, R20, UR8 ;  /* 0x0000000814147c20 */ /* 0x000fe20008410000 */
[----:B------:R-:W-:Y:S01]  /*7c40*/  ISETP.GE.U32.AND P4, PT, R29, UR14, PT ;  /* 0x0000000e1d007c0c */ /* 0x000fe2000bf86070 */
[----:B------:R-:W-:Y:S01]  /*7c50*/  FMUL.FTZ R32, R21, UR8 ;  /* 0x0000000815207c20 */ /* 0x000fe20008410000 */
[----:B------:R-:W-:Y:S01]  /*7c60*/  FMUL.FTZ R28, R23, UR8 ;  /* 0x00000008171c7c20 */ /* 0x000fe20008410000 */
[----:B------:R-:W-:Y:S01]  /*7c70*/  FMUL.FTZ R40, R30, UR8 ;  /* 0x000000081e287c20 */ /* 0x000fe20008410000 */
[----:B------:R-:W-:Y:S01]  /*7c80*/  FMUL.FTZ R42, R34, UR8 ;  /* 0x00000008222a7c20 */ /* 0x000fe20008410000 */
[----:B------:R-:W-:Y:S01]  /*7c90*/  FMUL.FTZ R44, R38, UR8 ;  /* 0x00000008262c7c20 */ /* 0x000fe20008410000 */
[----:B------:R-:W-:-:S02]  /*7ca0*/  HADD2.F32 R74, -RZ, R74.H1_H1 ;  /* 0x3000004aff4a7230 */ /* 0x000fc40000004100 */
        /* <DEDUP_REMOVED lines=16> */
[----:B------:R-:W-:Y:S01]  /*7db0*/  FFMA.FTZ R24, R24, R46, R27 ;  /* 0x0000002e18187223 */ /* 0x000fe2000001001b */
[C---:B------:R-:W-:Y:S01]  /*7dc0*/  ISETP.GT.U32.OR P6, PT, R0.reuse, 0x27f, P6 ;  /* 0x0000027f0000780c */ /* 0x040fe200037c4470 */
[----:B------:R-:W-:Y:S01]  /*7dd0*/  HADD2.F32 R76, -RZ, R76.H1_H1 ;  /* 0x3000004cff4c7230 */ /* 0x000fe20000004100 */
[C---:B------:R-:W-:Y:S01]  /*7de0*/  ISETP.GT.U32.OR P1, PT, R0.reuse, 0x27f, P1 ;  /* 0x0000027f0000780c */ /* 0x040fe20000f24470 */
[----:B------:R-:W-:Y:S01]  /*7df0*/  HADD2.F32 R78, -RZ, R78.H1_H1 ;  /* 0x3000004eff4e7230 */ /* 0x000fe20000004100 */
[----:B------:R-:W-:Y:S01]  /*7e00*/  ISETP.GT.U32.OR P2, PT, R0, 0x27f, P2 ;  /* 0x0000027f0000780c */ /* 0x000fe20001744470 */
[----:B------:R-:W-:Y:S01]  /*7e10*/  FADD.FTZ R74, R74, -UR7 ;  /* 0x800000074a4a7e21 */ /* 0x000fe20008010000 */
[C---:B------:R-:W-:Y:S01]  /*7e20*/  ISETP.GT.U32.OR P3, PT, R0.reuse, 0x27f, P3 ;  /* 0x0000027f0000780c */ /* 0x040fe20001f64470 */
[----:B------:R-:W-:Y:S01]  /*7e30*/  FFMA.FTZ R27, R25, R18, R26 ;  /* 0x00000012191b7223 */ /* 0x000fe2000001001a */
        /* <DEDUP_REMOVED lines=12> */
.L_x_4619:
        /* <DEDUP_REMOVED lines=14> */
.L_x_4621:
[----:B------:R-:W-:Y:S05]  /*7fe0*/  BSYNC B0 ;  /* 0x0000000000007941 */ /* 0x000fea0003800000 */
.L_x_4620:
        /* <DEDUP_REMOVED lines=17> */
.L_x_4622:
        /* <DEDUP_REMOVED lines=14> */
.L_x_4624:
[----:B------:R-:W-:Y:S05]  /*81e0*/  BSYNC B0 ;  /* 0x0000000000007941 */ /* 0x000fea0003800000 */
.L_x_4623:
[----:B0-----:R-:W-:Y:S01]  /*81f0*/  FADD.FTZ R27, R80, -UR7 ;  /* 0x80000007501b7e21 */ /* 0x001fe20008010000 */
[----:B------:R-:W-:Y:S01]  /*8200*/  FMUL.FTZ R40, R40, UR8 ;  /* 0x0000000828287c20 */ /* 0x000fe20008410000 */
        /* <DEDUP_REMOVED lines=12> */
.L_x_4625:
        /* <DEDUP_REMOVED lines=14> */
.L_x_4627:
[----:B------:R-:W-:Y:S05]  /*83b0*/  BSYNC B0 ;  /* 0x0000000000007941 */ /* 0x000fea0003800000 */
.L_x_4626:
        /* <DEDUP_REMOVED lines=13> */
.L_x_4628:
[----:B------:R-:W-:Y:S04]  /*8490*/  BSSY B0, `(.L_x_4629) ;  /* 0x000000e000007945 */ /* 0x000fe80003800000 */
[----:B------:R-:W-:Y:S05]  /*84a0*/  @P3 BRA `(.L_x_4630) ;  /* 0x0000000000303947 */ /* 0x000fea0003800000 */
[----:B------:R-:W-:Y:S01]  /*84b0*/  ULDC.64 UR16, c[0x0][0x270] ;  /* 0x00009c0000107ab9 */ /* 0x000fe20000000a00 */
[----:B------:R-:W-:Y:S01]  /*84c0*/  MOV R18, R86 ;  /* 0x0000005600127202 */ /* 0x000fe20000000f00 */
[----:B0-----:R-:W-:Y:S01]  /*84d0*/  IMAD R20, R73, UR16, RZ ;  /* 0x0000001049147c24 */ /* 0x001fe2000f8e02ff */
        /* <DEDUP_REMOVED lines=9> */
.L_x_4630:
[----:B------:R-:W-:Y:S05]  /*8570*/  BSYNC B0 ;  /* 0x0000000000007941 */ /* 0x000fea0003800000 */
.L_x_4629:
        /* <DEDUP_REMOVED lines=12> */
.L_x_4631:
        /* <DEDUP_REMOVED lines=14> */
.L_x_4633:
[----:B------:R-:W-:Y:S05]  /*8720*/  BSYNC B0 ;  /* 0x0000000000007941 */ /* 0x000fea0003800000 */
.L_x_4632:
[----:B01----:R-:W-:Y:S01]  /*8730*/  HADD2.F32 R21, -RZ, R82.H1_H1 ;  /* 0x30000052ff157230 */ /* 0x003fe20000004100 */
[C---:B------:R-:W-:Y:S01]  /*8740*/  IADD3 R37, R58.reuse, 0xd8, RZ ;  /* 0x000000d83a257810 */ /* 0x040fe20007ffe0ff */
[----:B------:R-:W-:Y:S01]  /*8750*/  HADD2.F32 R27, -RZ, R84.H1_H1 ;  /* 0x30000054ff1b7230 */ /* 0x000fe20000004100 */
[C---:B------:R-:W-:Y:S01]  /*8760*/  IADD3 R29, R58.reuse, 0xe0, RZ ;  /* 0x000000e03a1d7810 */ /* 0x040fe20007ffe0ff */
[----:B------:R-:W-:Y:S01]  /*8770*/  HADD2.F32 R30, -RZ, R90.H1_H1 ;  /* 0x3000005aff1e7230 */ /* 0x000fe20000004100 */
[C---:B------:R-:W-:Y:S01]  /*8780*/  IADD3 R20, R58.reuse, 0xe8, RZ ;  /* 0x000000e83a147810 */ /* 0x040fe20007ffe0ff */
[----:B------:R-:W-:Y:S01]  /*8790*/  HADD2.F32 R32, -RZ, R91.H1_H1 ;  /* 0x3000005bff207230 */ /* 0x000fe20000004100 */
[C---:B--2---:R-:W-:Y:S01]  /*87a0*/  IADD3 R19, R58.reuse, 0xf0, RZ ;  /* 0x000000f03a137810 */ /* 0x044fe20007ffe0ff */
        /* <DEDUP_REMOVED lines=43> */
.L_x_4634:
        /* <DEDUP_REMOVED lines=14> */
.L_x_4636:
[----:B------:R-:W-:Y:S05]  /*8b40*/  BSYNC B0 ;  /* 0x0000000000007941 */ /* 0x000fea0003800000 */
.L_x_4635:
        /* <DEDUP_REMOVED lines=11> */
.L_x_4637:
[----:B------:R-:W-:Y:S04]  /*8c00*/  BSSY B0, `(.L_x_4638) ;  /* 0x000000e000007945 */ /* 0x000fe80003800000 */
[----:B------:R-:W-:Y:S05]  /*8c10*/  @P1 BRA `(.L_x_4639) ;  /* 0x0000000000301947 */ /* 0x000fea0003800000 */
[----:B------:R-:W-:Y:S01]  /*8c20*/  ULDC.64 UR14, c[0x0][0x270] ;  /* 0x00009c00000e7ab9 */ /* 0x000fe20000000a00 */
[----:B0-----:R-:W-:Y:S01]  /*8c30*/  MOV R32, R86 ;  /* 0x0000005600207202 */ /* 0x001fe20000000f00 */
        /* <DEDUP_REMOVED lines=10> */
.L_x_4639:
[----:B------:R-:W-:Y:S05]  /*8ce0*/  BSYNC B0 ;  /* 0x0000000000007941 */ /* 0x000fea0003800000 */
.L_x_4638:
        /* <DEDUP_REMOVED lines=11> */
.L_x_4640:
        /* <DEDUP_REMOVED lines=8> */
[----:B0-----:R-:W-:Y:S01]  /*8e20*/  IMAD.WIDE.U32 R32, R20, UR14, R28 ;  /* 0x0000000e14207c25 */ /* 0x001fe2000f8e001c */
[----:B------:R-:W-:Y:S02]  /*8e30*/  ULDC.64 UR14, c[0x0][0x210] ;  /* 0x00008400000e7ab9 */ /* 0x000fe40000000a00 */
[----:B------:R-:W-:-:S02]  /*8e40*/  LEA R28, P1, R32, UR14, 0x1 ;  /* 0x0000000e201c7c11 */ /* 0x000fc4000f8208ff */
[----:B------:R-:W-:-:S04]  /*8e50*/  IADD3 R81, R33, R81, RZ ;  /* 0x0000005121517210 */ /* 0x000fc80007ffe0ff */
[----:B------:R-:W-:-:S05]  /*8e60*/  LEA.HI.X R29, R32, UR15, R81, 0x1, P1 ;  /* 0x0000000f201d7c11 */ /* 0x000fca00088f0c51 */
[----:B------:R2:W-:Y:S02]  /*8e70*/  STG.E desc[UR10][R28.64], R27 ;  /* 0x0000001b1c007986 */ /* 0x0005e4000c10190a */
.L_x_4642:
[----:B------:R-:W-:Y:S05]  /*8e80*/  BSYNC B0 ;  /* 0x0000000000007941 */ /* 0x000fea0003800000 */
.L_x_4641:
[----:B------:R-:W-:Y:S05]  /*8e90*/  @!P5 BRA `(.L_x_4643) ;  /* 0x000000000028d947 */ /* 0x000fea0003800000 */
        /* <DEDUP_REMOVED lines=10> */
.L_x_4643:
[----:B------:R-:W-:Y:S04]  /*8f40*/  BSSY B0, `(.L_x_4644) ;  /* 0x000000e000007945 */ /* 0x000fe80003800000 */
[----:B------:R-:W-:Y:S05]  /*8f50*/  @P3 BRA `(.L_x_4645) ;  /* 0x0000000000303947 */ /* 0x000fea0003800000 */
[----:B------:R-:W-:Y:S01]  /*8f60*/  ULDC.64 UR14, c[0x0][0x270] ;  /* 0x00009c00000e7ab9 */ /* 0x000fe20000000a00 */
[----:B------:R-:W-:Y:S01]  /*8f70*/  MOV R22, R86 ;  /* 0x0000005600167202 */ /* 0x000fe20000000f00 */
[----:B------:R-:W-:Y:S01]  /*8f80*/  IMAD R20, R83, UR14, RZ ;  /* 0x0000000e53147c24 */ /* 0x000fe2000f8e02ff */
[----:B-1----:R-:W-:Y:S02]  /*8f90*/  MOV R23, R89 ;  /* 0x0000005900177202 */ /* 0x002fe40000000f00 */
[----:B------:R-:W-:Y:S01]  /*8fa0*/  F2FP.F16.F32.PACK_AB R17, R30, R17 ;  /* 0x000000111e11723e */ /* 0x000fe200000000ff */
[----:B--2---:R-:W-:-:S04]  /*8fb0*/  IMAD.WIDE.U32 R26, R19, UR14, R22 ;  /* 0x0000000e131a7c25 */ /* 0x004fc8000f8e0016 */
[----:B------:R-:W-:Y:S01]  /*8fc0*/  IMAD R19, R19, UR15, R20 ;  /* 0x0000000f13137c24 */ /* 0x000fe2000f8e0214 */
[----:B------:R-:W-:Y:S02]  /*8fd0*/  ULDC.64 UR14, c[0x0][0x210] ;  /* 0x00008400000e7ab9 */ /* 0x000fe40000000a00 */
[----:B------:R-:W-:Y:S02]  /*8fe0*/  LEA R22, P1, R26, UR14, 0x1 ;  /* 0x0000000e1a167c11 */ /* 0x000fe4000f8208ff */
[----:B------:R-:W-:-:S04]  /*8ff0*/  IADD3 R19, R27, R19, RZ ;  /* 0x000000131b137210 */ /* 0x000fc80007ffe0ff */
[----:B------:R-:W-:-:S05]  /*9000*/  LEA.HI.X R23, R26, UR15, R19, 0x1, P1 ;  /* 0x0000000f1a177c11 */ /* 0x000fca00088f0c13 */
[----:B------:R3:W-:Y:S02]  /*9010*/  STG.E desc[UR10][R22.64], R17 ;  /* 0x0000001116007986 */ /* 0x0007e4000c10190a */
.L_x_4645:
[----:B------:R-:W-:Y:S05]  /*9020*/  BSYNC B0 ;  /* 0x0000000000007941 */ /* 0x000fea0003800000 */
.L_x_4644:
[----:B------:R-:W-:Y:S05]  /*9030*/  @!P5 BRA `(.L_x_4646) ;  /* 0x000000000028d947 */ /* 0x000fea0003800000 */
[----:B---3--:R-:W-:Y:S01]  /*9040*/  FMUL.FTZ R17, R24, -1.4426950216293334961 ;  /* 0xbfb8aa3b18117820 */ /* 0x008fe20000410000 */
        /* <DEDUP_REMOVED lines=9> */
.L_x_4646:
        /* <DEDUP_REMOVED lines=13> */
.L_x_4648:
[----:B------:R-:W-:Y:S05]  /*91b0*/  BSYNC B0 ;  /* 0x0000000000007941 */ /* 0x000fea0003800000 */
.L_x_4647:
[----:B------:R-:W-:Y:S01]  /*91c0*/  ULDC UR7, c[0x0][0x10] ;  /* 0x0000040000077ab9 */ /* 0x000fe20000000800 */
[----:B------:R-:W-:Y:S02]  /*91d0*/  UIADD3 UR4, UR4, 0x1, URZ ;  /* 0x0000000104047890 */ /* 0x000fe4000fffe03f */
[----:B------:R-:W-:-:S04]  /*91e0*/  UIADD3 UR6, UR7, UR6, URZ ;  /* 0x0000000607067290 */ /* 0x000fc8000fffe03f */
[----:B------:R-:W-:-:S06]  /*91f0*/  UISETP.GE.AND UP0, UPT, UR6, UR5, UPT ;  /* 0x000000050600728c */ /* 0x000fcc000bf06270 */
[----:B------:R-:W-:-:S13]  /*9200*/  PLOP3.LUT P1, PT, PT, PT, UP0, 0x80, 0x0 ;  /* 0x000000000000781c */ /* 0x000fda0003f2f008 */
[----:B------:R-:W-:Y:S05]  /*9210*/  @!P1 BRA `(.L_x_4649) ;  /* 0xffffff7000109947 */ /* 0x000fea000383ffff */
[----:B------:R-:W-:Y:S05]  /*9220*/  EXIT ;  /* 0x000000000000794d */ /* 0x000fea0003800000 */
.L_x_4650:
        /* <DEDUP_REMOVED lines=13> */
.L_x_5624:


//--------------------- .text._Z35group_norm_nhwc_fwd_one_pass_kernelI11Fp16IOBf16WLi512ELi160ELi640EEv26Group_norm_nhwc_fwd_params --------------------------
	.section	.text._Z35group_norm_nhwc_fwd_one_pass_kernelI11Fp16IOBf16WLi512ELi160ELi640EEv26Group_norm_nhwc_fwd_params,"ax",@progbits
	.align	128
        .global         _Z35group_norm_nhwc_fwd_one_pass_kernelI11Fp16IOBf16WLi512ELi160ELi640EEv26Group_norm_nhwc_fwd_params
        .type           _Z35group_norm_nhwc_fwd_one_pass_kernelI11Fp16IOBf16WLi512ELi160ELi640EEv26Group_norm_nhwc_fwd_params,@function
        .size           _Z35group_norm_nhwc_fwd_one_pass_kernelI11Fp16IOBf16WLi512ELi160ELi640EEv26Group_norm_nhwc_fwd_params,(.L_x_5625 - _Z35group_norm_nhwc_fwd_one_pass_kernelI11Fp16IOBf16WLi512ELi160ELi640EEv26Group_norm_nhwc_fwd_params)
        .other          _Z35group_norm_nhwc_fwd_one_pass_kernelI11Fp16IOBf16WLi512ELi160ELi640EEv26Group_norm_nhwc_fwd_params,@"STO_CUDA_ENTRY STV_DEFAULT"
_Z35group_norm_nhwc_fwd_one_pass_kernelI11Fp16IOBf16WLi512ELi160ELi640EEv26Group_norm_nhwc_fwd_params:
.text._Z35group_norm_nhwc_fwd_one_pass_kernelI11Fp16IOBf16WLi512ELi160ELi640EEv26Group_norm_nhwc_fwd_params:
        /* <DEDUP_REMOVED lines=19> */
.L_x_4667:
        /* <DEDUP_REMOVED lines=15> */
[----:B--2---:R-:W-:Y:S01]  /*0220*/  SHF.R.S32.HI R17, RZ, 0x1f, R5 ;  /* 0x0000001fff117819 */ /* 0x004fe20000011405 */
        /* <DEDUP_REMOVED lines=2287> */
.L_x_4652:
[----:B------:R-:W-:Y:S05]  /*9120*/  BSYNC B0 ;  /* 0x0000000000007941 */ /* 0x000fea0003800000 */
.L_x_4651:
        /* <DEDUP_REMOVED lines=34> */
.L_x_4656:
[----:B------:R-:W2:Y:S04]  /*9350*/  LDG.E.STRONG.GPU R0, desc[UR12][R16.64] ;  /* 0x0000000c10007981 */ /* 0x000ea8000c1ef900 */
[----:B--2---:R-:W-:Y:S04]  /*9360*/  CCTL.IVALL ;  /* 0x00000000ff00798f */ /* 0x004fe80002000000 */
[----:B------:R0:W-:Y:S01]  /*9370*/  STL [R1], R0 ;  /* 0x0000000001007387 */ /* 0x0001e20000100800 */
[----:B------:R-:W-:-:S13]  /*9380*/  ISETP.NE.AND P1, PT, R0, UR6, PT ;  /* 0x0000000600007c0c */ /* 0x000fda000bf25270 */
[----:B0-----:R-:W-:Y:S05]  /*9390*/  @P1 BRA `(.L_x_4656) ;  /* 0xfffffffc00ec1947 */ /* 0x001fea000383ffff */
.L_x_4655:
[----:B------:R-:W-:Y:S05]  /*93a0*/  BSYNC B0 ;  /* 0x0000000000007941 */ /* 0x000fea0003800000 */
.L_x_4654:
        /* <DEDUP_REMOVED lines=18> */
.L_x_4660:
        /* <DEDUP_REMOVED lines=115> */
.L_x_4659:
        /* <DEDUP_REMOVED lines=61> */
.L_x_4661:
[----:B------:R-:W-:-:S13]  /*9fd0*/  ISETP.NE.OR P1, PT, R0, RZ, P1 ;  /* 0x000000ff0000720c */ /* 0x000fda0000f25670 */
[----:B------:R-:W-:Y:S05]  /*9fe0*/  @!P1 BRA `(.L_x_4657) ;  /* 0x00000000007c9947 */ /* 0x000fea0003800000 */
.L_x_4658:
        /* <DEDUP_REMOVED lines=31> */
.L_x_4657:
        /* <DEDUP_REMOVED lines=11> */
.L_x_4663:
[----:B------:R-:W-:Y:S05]  /*a290*/  BSYNC B0 ;  /* 0x0000000000007941 */ /* 0x000fea0003800000 */
.L_x_4662:
        /* <DEDUP_REMOVED lines=19> */
.L_x_4653:
[----:B------:R-:W-:Y:S01]  /*a3d0*/  ULDC.64 UR6, c[0x0][0x218] ;  /* 0x0000860000067ab9 */ /* 0x000fe20000000a00 */
[C---:B------:R-:W-:Y:S01]  /*a3e0*/  LOP3.LUT P1, RZ, R6.reuse, UR14, RZ, 0xfc, !PT ;  /* 0x0000000e06ff7c12 */ /* 0x040fe2000f82fcff */
[----:B------:R-:W-:Y:S01]  /*a3f0*/  IMAD.WIDE.U32 R16, R6, -0x33333333, RZ ;  /* 0xcccccccd06107825 */ /* 0x000fe200078e00ff */
[----:B------:R-:W-:Y:S01]  /*a400*/  ISETP.EQ.U32.AND P3, PT, RZ, UR6, PT ;  /* 0x00000006ff007c0c */ /* 0x000fe2000bf62070 */
[----:B------:R-:W-:Y:S01]  /*a410*/  UIADD3 UR9, -UR9, URZ, URZ ;  /* 0x0000003f09097290 */ /* 0x000fe2000fffe13f */
[----:B------:R-:W1:Y:S01]  /*a420*/  LDC.64 R8, c[0x0][0x228] ;  /* 0x00008a00ff087b82 */ /* 0x000e620000000a00 */
[----:B------:R-:W-:Y:S01]  /*a430*/  ULDC UR6, c[0x0][0x288] ;  /* 0x0000a20000067ab9 */ /* 0x000fe20000000800 */
[----:B------:R-:W-:Y:S01]  /*a440*/  ISETP.EQ.OR.EX P1, PT, RZ, UR7, P1, P3 ;  /* 0x00000007ff007c0c */ /* 0x000fe20008f22730 */
[----:B------:R-:W-:Y:S01]  /*a450*/  UIMAD UR6, UR6, UR9, UR8 ;  /* 0x00000009060672a4 */ /* 0x000fe2000f8e0208 */
[----:B------:R-:W-:Y:S01]  /*a460*/  SHF.R.U32.HI R17, RZ, 0x6, R17 ;  /* 0x00000006ff117819 */ /* 0x000fe20000011611 */
[----:B------:R-:W-:Y:S01]  /*a470*/  IMAD.U32 R7, RZ, RZ, UR8 ;  /* 0x00000008ff077e24 */ /* 0x000fe2000f8e00ff */
[----:B------:R-:W-:Y:S01]  /*a480*/  ULDC.64 UR10, c[0x0][0x278] ;  /* 0x00009e00000a7ab9 */ /* 0x000fe20000000a00 */
[----:B------:R-:W-:Y:S01]  /*a490*/  ULDC.64 UR16, c[0x0][0x270] ;  /* 0x00009c0000107ab9 */ /* 0x000fe20000000a00 */
[----:B------:R-:W2:Y:S01]  /*a4a0*/  S2UR UR7, SR_CgaCtaId ;  /* 0x00000000000779c3 */ /* 0x000ea20000008800 */
[----:B------:R-:W-:Y:S01]  /*a4b0*/  IMAD R17, R17, -0x50, R6 ;  /* 0xffffffb011117824 */ /* 0x000fe200078e0206 */
[----:B------:R-:W-:Y:S01]  /*a4c0*/  ULDC.64 UR18, c[0x0][0x210] ;  /* 0x0000840000127ab9 */ /* 0x000fe20000000a00 */
[----:B------:R-:W-:Y:S01]  /*a4d0*/  IMAD.U32 R0, RZ, RZ, UR6 ;  /* 0x00000006ff007e24 */ /* 0x000fe2000f8e00ff */
[----:B------:R-:W-:-:S02]  /*a4e0*/  UMOV UR6, 0x400 ;  /* 0x0000040000067882 */ /* 0x000fc40000000000 */
[----:B------:R-:W-:Y:S02]  /*a4f0*/  SHF.L.U32 R17, R17, 0x1, RZ ;  /* 0x0000000111117819 */ /* 0x000fe400000006ff */
[----:B0-----:R-:W0:Y:S03]  /*a500*/  @!P1 LDC.64 R4, c[0x0][0x218] ;  /* 0x00008600ff049b82 */ /* 0x001e260000000a00 */
[----:B------:R-:W-:-:S05]  /*a510*/  IMAD R19, R0, 0xa0, R17 ;  /* 0x000000a000137824 */ /* 0x000fca00078e0211 */
[----:B------:R-:W3:Y:S01]  /*a520*/  LDC.64 R14, c[0x0][0x230] ;  /* 0x00008c00ff0e7b82 */ /* 0x000ee20000000a00 */
[----:B--2---:R-:W-:-:S03]  /*a530*/  ULEA UR6, UR7, UR6, 0x18 ;  /* 0x0000000607067291 */ /* 0x004fc6000f8ec03f */
[----:B------:R-:W-:Y:S02]  /*a540*/  ULDC UR7, c[0x0][0x2a4] ;  /* 0x0000a90000077ab9 */ /* 0x000fe40000000800 */
[----:B------:R-:W-:Y:S01]  /*a550*/  @!P1 FMUL.FTZ R17, R3, UR7 ;  /* 0x0000000703119c20 */ /* 0x000fe20008410000 */
[----:B------:R-:W-:Y:S01]  /*a560*/  @!P1 FMUL.FTZ R16, R2, UR7 ;  /* 0x0000000702109c20 */ /* 0x000fe20008410000 */
[----:B0-----:R-:W-:Y:S02]  /*a570*/  @!P1 IMAD.WIDE R4, R7, 0x8, R4 ;  /* 0x0000000807049825 */ /* 0x001fe400078e0204 */
[----:B------:R0:W-:Y:S02]  /*a580*/  @!P2 STS.64 [UR6+0xc0], R2 ;  /* 0x0000c002ff00a988 */ /* 0x0001e40008000a06 */
[C---:B-1----:R-:W-:Y:S02]  /*a590*/  IMAD.WIDE R6, R19.reuse, 0x2, R8 ;  /* 0x0000000213067825 */ /* 0x042fe400078e0208 */
[----:B------:R-:W-:Y:S02]  /*a5a0*/  @!P1 STG.E.64 desc[UR12][R4.64], R16 ;  /* 0x0000001004009986 */ /* 0x000fe4000c101b0c */
[----:B---3--:R-:W-:Y:S01]  /*a5b0*/  IMAD.WIDE R8, R19, 0x2, R14 ;  /* 0x0000000213087825 */ /* 0x008fe200078e020e */
[----:B------:R-:W-:Y:S06]  /*a5c0*/  BAR.SYNC.DEFER_BLOCKING 0x0 ;  /* 0x0000000000007b1d */ /* 0x000fec0000010000 */
[----:B------:R-:W2:Y:S04]  /*a5d0*/  LDG.E.U16 R14, desc[UR12][R6.64] ;  /* 0x0000000c060e7981 */ /* 0x000ea8000c1e1500 */
[----:B------:R-:W3:Y:S04]  /*a5e0*/  LDG.E.U16 R15, desc[UR12][R6.64+0x2] ;  /* 0x0000020c060f7981 */ /* 0x000ee8000c1e1500 */
[----:B------:R-:W4:Y:S04]  /*a5f0*/  LDG.E.U16 R18, desc[UR12][R8.64] ;  /* 0x0000000c08127981 */ /* 0x000f28000c1e1500 */
[----:B------:R-:W4:Y:S01]  /*a600*/  LDG.E.U16 R19, desc[UR12][R8.64+0x2] ;  /* 0x0000020c08137981 */ /* 0x000f22000c1e1500 */
[----:B0-----:R-:W-:-:S03]  /*a610*/  HFMA2.MMA R2, -RZ, RZ, 1.875, 0 ;  /* 0x3f800000ff027435 */ /* 0x001fc600000001ff */
        /* <DEDUP_REMOVED lines=10> */
[----:B------:R-:W-:-:S03]  /*a6c0*/  IMAD.MOV.U32 R3, RZ, RZ, RZ ;  /* 0x000000ffff037224 */ /* 0x000fc600078e00ff */
[----:B------:R0:W1:Y:S01]  /*a6d0*/  @P1 MUFU.RSQ R2, R20 ;  /* 0x0000001400021308 */ /* 0x0000620000001400 */
[----:B--2---:R-:W-:Y:S01]  /*a6e0*/  SHF.L.U32 R4, R14, 0x10, RZ ;  /* 0x000000100e047819 */ /* 0x004fe200000006ff */
[----:B---3--:R-:W-:Y:S01]  /*a6f0*/  IMAD.U32 R5, R15, 0x10000, RZ ;  /* 0x000100000f057824 */ /* 0x008fe200078e00ff */
[----:B----4-:R-:W-:Y:S01]  /*a700*/  SHF.L.U32 R7, R18, 0x10, RZ ;  /* 0x0000001012077819 */ /* 0x010fe200000006ff */
[----:B01----:R-:W-:-:S07]  /*a710*/  IMAD.U32 R6, R19, 0x10000, RZ ;  /* 0x0001000013067824 */ /* 0x003fce00078e00ff */
.L_x_4666:
[----:B--2---:R-:W2:Y:S04]  /*a720*/  LDL R8, [UR6] ;  /* 0x00000006ff087983 */ /* 0x004ea80008100800 */
        /* <DEDUP_REMOVED lines=20> */
[----:B------:R-:W-:Y:S01]  /*a870*/  @!P1 MOV R31, R13 ;  /* 0x0000000d001f9202 */ /* 0x000fe20000000f00 */
[-C--:B0-----:R-:W-:Y:S02]  /*a880*/  @!P1 IMAD R35, R35, R36.reuse, RZ ;  /* 0x0000002423239224 */ /* 0x081fe400078e02ff */
[----:B------:R-:W-:-:S04]  /*a890*/  @!P1 IMAD.WIDE.U32 R30, R20, R36, R30 ;  /* 0x00000024141e9225 */ /* 0x000fc800078e001e */
[----:B------:R-:W-:-:S04]  /*a8a0*/  @!P1 IMAD R37, R20, R37, R35 ;  /* 0x0000002514259224 */ /* 0x000fc800078e0223 */
[----:B------:R-:W-:Y:S02]  /*a8b0*/  @!P1 IMAD.IADD R31, R31, 0x1, R37 ;  /* 0x000000011f1f9824 */ /* 0x000fe400078e0225 */
[----:B--2---:R-:W-:-:S05]  /*a8c0*/  HADD2.F32 R9, -RZ, R8.H0_H0 ;  /* 0x20000008ff097230 */ /* 0x004fca0000004100 */
[----:B------:R-:W-:Y:S01]  /*a8d0*/  FADD.FTZ R15, -R0, R9 ;  /* 0x00000009000f7221 */ /* 0x000fe20000010100 */
[----:B------:R-:W-:-:S03]  /*a8e0*/  HADD2.F32 R9, -RZ, R8.H1_H1 ;  /* 0x30000008ff097230 */ /* 0x000fc60000004100 */
[-C--:B------:R-:W-:Y:S02]  /*a8f0*/  FMUL.FTZ R15, R15, R2.reuse ;  /* 0x000000020f0f7220 */ /* 0x080fe40000410000 */
[----:B------:R-:W-:Y:S01]  /*a900*/  FADD.FTZ R9, -R0, R9 ;  /* 0x0000000900097221 */ /* 0x000fe20000010100 */
[--C-:B---3--:R-:W-:Y:S02]  /*a910*/  HADD2.F32 R27, -RZ, R33.reuse.H0_H0 ;  /* 0x20000021ff1b7230 */ /* 0x108fe40000004100 */
[----:B------:R-:W-:Y:S01]  /*a920*/  FFMA.FTZ R23, R4, R15, R7 ;  /* 0x0000000f04177223 */ /* 0x000fe20000010007 */
[--C-:B------:R-:W-:Y:S02]  /*a930*/  HADD2.F32 R15, -RZ, R14.reuse.H0_H0 ;  /* 0x2000000eff0f7230 */ /* 0x100fe40000004100 */
[----:B------:R-:W-:Y:S01]  /*a940*/  FMUL.FTZ R9, R9, R2 ;  /* 0x0000000209097220 */ /* 0x000fe20000410000 */
[----:B------:R-:W-:Y:S02]  /*a950*/  HADD2.F32 R35, -RZ, R33.H1_H1 ;  /* 0x30000021ff237230 */ /* 0x000fe40000004100 */
[----:B------:R-:W-:Y:S01]  /*a960*/  @P4 FMUL.FTZ R8, R23, -1.4426950216293334961 ;  /* 0xbfb8aa3b17084820 */ /* 0x000fe20000410000 */
[C---:B------:R-:W-:Y:S01]  /*a970*/  FADD.FTZ R27, -R0.reuse, R27 ;  /* 0x0000001b001b7221 */ /* 0x040fe20000010100 */
[----:B------:R-:W-:Y:S01]  /*a980*/  FADD.FTZ R17, -R0, R15 ;  /* 0x0000000f00117221 */ /* 0x000fe20000010100 */
[----:B------:R-:W-:Y:S01]  /*a990*/  FFMA.FTZ R32, R5, R9, R6 ;  /* 0x0000000905207223 */ /* 0x000fe20000010006 */
[----:B------:R-:W-:-:S02]  /*a9a0*/  HADD2.F32 R15, -RZ, R14.H1_H1 ;  /* 0x3000000eff0f7230 */ /* 0x000fc40000004100 */
[-C--:B------:R-:W-:Y:S01]  /*a9b0*/  FMUL.FTZ R27, R27, R2.reuse ;  /* 0x000000021b1b7220 */ /* 0x080fe20000410000 */
[-C--:B------:R-:W-:Y:S01]  /*a9c0*/  FMUL.FTZ R17, R17, R2.reuse ;  /* 0x0000000211117220 */ /* 0x080fe20000410000 */
[----:B------:R-:W-:Y:S01]  /*a9d0*/  @P4 FMUL.FTZ R9, R32, -1.4426950216293334961 ;  /* 0xbfb8aa3b20094820 */ /* 0x000fe20000410000 */
[----:B------:R-:W0:Y:S01]  /*a9e0*/  @P4 MUFU.EX2 R8, R8 ;  /* 0x0000000800084308 */ /* 0x000e220000000800 */
[----:B------:R-:W-:Y:S01]  /*a9f0*/  FADD.FTZ R15, -R0, R15 ;  /* 0x0000000f000f7221 */ /* 0x000fe20000010100 */
[----:B------:R-:W-:Y:S01]  /*aa00*/  FFMA.FTZ R21, R4, R17, R7 ;  /* 0x0000001104157223 */ /* 0x000fe20000010007 */
[--C-:B----4-:R-:W-:Y:S02]  /*aa10*/  HADD2.F32 R17, -RZ, R18.reuse.H0_H0 ;  /* 0x20000012ff117230 */ /* 0x110fe40000004100 */
[C---:B------:R-:W-:Y:S01]  /*aa20*/  FADD.FTZ R35, -R0.reuse, R35 ;  /* 0x0000002300237221 */ /* 0x040fe20000010100 */
[-C--:B------:R-:W-:Y:S01]  /*aa30*/  FMUL.FTZ R15, R15, R2.reuse ;  /* 0x000000020f0f7220 */ /* 0x080fe20000410000 */
[----:B------:R-:W-:Y:S01]  /*aa40*/  @P4 FMUL.FTZ R14, R21, -1.4426950216293334961 ;  /* 0xbfb8aa3b150e4820 */ /* 0x000fe20000410000 */
[----:B------:R-:W-:Y:S01]  /*aa50*/  FADD.FTZ R19, -R0, R17 ;  /* 0x0000001100137221 */ /* 0x000fe20000010100 */
[----:B------:R-:W-:Y:S01]  /*aa60*/  HADD2.F32 R17, -RZ, R18.H1_H1 ;  /* 0x30000012ff117230 */ /* 0x000fe20000004100 */
[----:B------:R-:W1:Y:S01]  /*aa70*/  @P4 MUFU.EX2 R9, R9 ;  /* 0x0000000900094308 */ /* 0x000e620000000800 */
[--C-:B------:R-:W-:Y:S01]  /*aa80*/  FFMA.FTZ R28, R5, R15, R6.reuse ;  /* 0x0000000f051c7223 */ /* 0x100fe20000010006 */
[-C--:B------:R-:W-:Y:S01]  /*aa90*/  FMUL.FTZ R19, R19, R2.reuse ;  /* 0x0000000213137220 */ /* 0x080fe20000410000 */
[----:B------:R-:W-:Y:S01]  /*aaa0*/  FFMA.FTZ R18, R4, R27, R7 ;  /* 0x0000001b04127223 */ /* 0x000fe20000010007 */
[----:B------:R-:W-:Y:S01]  /*aab0*/  FADD.FTZ R25, -R0, R17 ;  /* 0x0000001100197221 */ /* 0x000fe20000010100 */
[----:B------:R-:W-:Y:S01]  /*aac0*/  @P4 FMUL.FTZ R15, R28, -1.4426950216293334961 ;  /* 0xbfb8aa3b1c0f4820 */ /* 0x000fe20000410000 */
[----:B------:R-:W-:Y:S01]  /*aad0*/  FFMA.FTZ R19, R4, R19, R7 ;  /* 0x0000001304137223 */ /* 0x000fe20000010007 */
[----:B0-----:R-:W-:Y:S01]  /*aae0*/  @P4 FADD.FTZ R8, R8, 1 ;  /* 0x3f80000008084421 */ /* 0x001fe20000010000 */
[----:B------:R-:W-:Y:S01]  /*aaf0*/  FMUL.FTZ R25, R25, R2 ;  /* 0x0000000219197220 */ /* 0x000fe20000410000 */
[----:B------:R-:W0:Y:S01]  /*ab00*/  @P4 MUFU.EX2 R16, R14 ;  /* 0x0000000e00104308 */ /* 0x000e220000000800 */
[----:B------:R-:W-:Y:S01]  /*ab10*/  @P4 FMUL.FTZ R24, R19, -1.4426950216293334961 ;  /* 0xbfb8aa3b13184820 */ /* 0x000fe20000410000 */
[----:B------:R-:W-:Y:S01]  /*ab20*/  @P4 FMUL.FTZ R29, R18, -1.4426950216293334961 ;  /* 0xbfb8aa3b121d4820 */ /* 0x000fe20000410000 */
[----:B------:R-:W-:-:S04]  /*ab30*/  FFMA.FTZ R22, R5, R25, R6 ;  /* 0x0000001905167223 */ /* 0x000fc80000010006 */
[----:B------:R-:W-:Y:S01]  /*ab40*/  @P4 FMUL.FTZ R25, R22, -1.4426950216293334961 ;  /* 0xbfb8aa3b16194820 */ /* 0x000fe20000410000 */
[----:B------:R1:W-:Y:S08]  /*ab50*/  @P4 MUFU.EX2 R17, R15 ;  /* 0x0000000f00114308 */ /* 0x0003f00000000800 */
[----:B------:R-:W2:Y:S01]  /*ab60*/  @P4 MUFU.EX2 R26, R24 ;  /* 0x00000018001a4308 */ /* 0x000ea20000000800 */
[----:B-1----:R-:W-:Y:S01]  /*ab70*/  @P4 FADD.FTZ R15, R9, 1 ;  /* 0x3f800000090f4421 */ /* 0x002fe20000010000 */
[----:B0-----:R-:W-:-:S06]  /*ab80*/  @P4 FADD.FTZ R16, R16, 1 ;  /* 0x3f80000010104421 */ /* 0x001fcc0000010000 */
[----:B------:R0:W-:Y:S08]  /*ab90*/  @P4 MUFU.EX2 R27, R25 ;  /* 0x00000019001b4308 */ /* 0x0001f00000000800 */
[----:B------:R1:W3:Y:S01]  /*aba0*/  @P4 MUFU.RCP R14, R8 ;  /* 0x00000008000e4308 */ /* 0x0002e20000001000 */
[----:B0-----:R-:W0:Y:S01]  /*abb0*/  @!P1 LDC.64 R24, c[0x0][0x210] ;  /* 0x00008400ff189b82 */ /* 0x001e220000000a00 */
[----:B--2---:R-:W-:-:S06]  /*abc0*/  @P4 FADD.FTZ R33, R26, 1 ;  /* 0x3f8000001a214421 */ /* 0x004fcc0000010000 */
[----:B------:R-:W2:Y:S01]  /*abd0*/  @P4 MUFU.RCP R15, R15 ;  /* 0x0000000f000f4308 */ /* 0x000ea20000001000 */
[----:B-1----:R-:W1:Y:S07]  /*abe0*/  @!P3 LDC.64 R8, c[0x0][0x270] ;  /* 0x00009c00ff08bb82 */ /* 0x002e6e0000000a00 */
[----:B------:R4:W-:Y:S01]  /*abf0*/  @P4 MUFU.EX2 R38, R29 ;  /* 0x0000001d00264308 */ /* 0x0009e20000000800 */
[----:B---3--:R-:W-:-:S07]  /*ac00*/  @P4 FMUL.FTZ R23, R23, R14 ;  /* 0x0000000e17174220 */ /* 0x008fce0000410000 */
[----:B------:R3:W3:Y:S01]  /*ac10*/  @P4 MUFU.RCP R34, R16 ;  /* 0x0000001000224308 */ /* 0x0006e20000001000 */
[----:B----4-:R-:W-:Y:S01]  /*ac20*/  @P4 FADD.FTZ R29, R17, 1 ;  /* 0x3f800000111d4421 */ /* 0x010fe20000010000 */
[----:B--2---:R-:W-:Y:S01]  /*ac30*/  @P4 FMUL.FTZ R32, R32, R15 ;  /* 0x0000000f20204220 */ /* 0x004fe20000410000 */
[C---:B0-----:R-:W-:Y:S01]  /*ac40*/  @!P1 LEA R26, P5, R30.reuse, R24, 0x1 ;  /* 0x000000181e1a9211 */ /* 0x041fe200078a08ff */
[----:B------:R-:W0:Y:S01]  /*ac50*/  @!P2 LDC.64 R14, c[0x0][0x270] ;  /* 0x00009c00ff0eab82 */ /* 0x000e220000000a00 */
[----:B------:R-:W-:Y:S01]  /*ac60*/  FMUL.FTZ R24, R35, R2 ;  /* 0x0000000223187220 */ /* 0x000fe20000410000 */
[----:B------:R-:W-:Y:S01]  /*ac70*/  @P4 FADD.FTZ R35, R27, 1 ;  /* 0x3f8000001b234421 */ /* 0x000fe20000010000 */
[----:B------:R-:W-:Y:S01]  /*ac80*/  @!P1 LEA.HI.X R27, R30, R25, R31, 0x1, P5 ;  /* 0x000000191e1b9211 */ /* 0x000fe200028f0c1f */
[----:B------:R-:W2:Y:S01]  /*ac90*/  @P4 MUFU.RCP R29, R29 ;  /* 0x0000001d001d4308 */ /* 0x000ea20000001000 */
[----:B------:R-:W-:Y:S01]  /*aca0*/  FFMA.FTZ R37, R5, R24, R6 ;  /* 0x0000001805257223 */ /* 0x000fe20000010006 */
[----:B------:R-:W-:Y:S01]  /*acb0*/  @!P1 F2FP.F16.F32.PACK_AB R39, R32, R23 ;  /* 0x000000172027923e */ /* 0x000fe200000000ff */
[----:B-1----:R-:W-:Y:S01]  /*acc0*/  @!P3 IMAD R32, R43, R8, RZ ;  /* 0x000000082b20b224 */ /* 0x002fe200078e02ff */
[----:B---3--:R-:W1:Y:S01]  /*acd0*/  @!P3 LDC.64 R16, c[0x0][0x210] ;  /* 0x00008400ff10bb82 */ /* 0x008e620000000a00 */
[----:B------:R-:W-:Y:S01]  /*ace0*/  @!P3 MOV R30, R10 ;  /* 0x0000000a001eb202 */ /* 0x000fe20000000f00 */
[----:B------:R-:W-:-:S02]  /*acf0*/  @!P3 IMAD.MOV.U32 R31, RZ, RZ, R13 ;  /* 0x000000ffff1fb224 */ /* 0x000fc400078e000d */
[----:B------:R-:W-:Y:S01]  /*ad00*/  @P4 FMUL.FTZ R23, R37, -1.4426950216293334961 ;  /* 0xbfb8aa3b25174820 */ /* 0x000fe20000410000 */
[----:B------:R-:W-:Y:S02]  /*ad10*/  @!P3 IMAD R9, R41, R9, R32 ;  /* 0x000000092909b224 */ /* 0x000fe400078e0220 */
[----:B------:R-:W-:Y:S01]  /*ad20*/  @P4 FMUL.FTZ R21, R21, R34 ;  /* 0x0000002215154220 */ /* 0x000fe20000410000 */
[----:B------:R-:W-:Y:S01]  /*ad30*/  @!P3 IMAD.WIDE.U32 R30, R41, R8, R30 ;  /* 0x00000008291eb225 */ /* 0x000fe200078e001e */
[----:B------:R-:W3:Y:S01]  /*ad40*/  @P4 MUFU.RCP R36, R33 ;  /* 0x0000002100244308 */ /* 0x000ee20000001000 */
[----:B------:R-:W4:Y:S01]  /*ad50*/  @!P2 LDC.64 R24, c[0x0][0x210] ;  /* 0x00008400ff18ab82 */ /* 0x000f220000000a00 */
[----:B------:R0:W-:Y:S01]  /*ad60*/  @!P1 STG.E desc[UR12][R26.64], R39 ;  /* 0x000000271a009986 */ /* 0x0001e2000c10190c */
[----:B------:R-:W-:Y:S01]  /*ad70*/  @P4 FADD.FTZ R38, R38, 1 ;  /* 0x3f80000026264421 */ /* 0x000fe20000010000 */
[----:B------:R-:W-:Y:S01]  /*ad80*/  @!P3 IADD3 R8, R31, R9, RZ ;  /* 0x000000091f08b210 */ /* 0x000fe20007ffe0ff */
[----:B--2---:R-:W-:Y:S01]  /*ad90*/  @P4 FMUL.FTZ R28, R28, R29 ;  /* 0x0000001d1c1c4220 */ /* 0x004fe20000410000 */
[----:B------:R-:W-:-:S02]  /*ada0*/  @!P2 MOV R9, R13 ;  /* 0x0000000d0009a202 */ /* 0x000fc40000000f00 */
[----:B------:R-:W2:Y:S02]  /*adb0*/  @P4 MUFU.EX2 R23, R23 ;  /* 0x0000001700174308 */ /* 0x000ea40000000800 */
[----:B------:R-:W-:Y:S01]  /*adc0*/  @!P3 F2FP.F16.F32.PACK_AB R29, R28, R21 ;  /* 0x000000151c1db23e */ /* 0x000fe200000000ff */
[----:B0-----:R-:W-:Y:S02]  /*add0*/  @!P2 IMAD R28, R47, R14, RZ ;  /* 0x0000000e2f1ca224 */ /* 0x001fe400078e02ff */
[----:B------:R-:W-:Y:S02]  /*ade0*/  VIADD R27, R20, 0x18 ;  /* 0x00000018141b7836 */ /* 0x000fe40000000000 */
[----:B------:R-:W-:Y:S01]  /*adf0*/  @!P2 IMAD R15, R45, R15, R28 ;  /* 0x0000000f2d0fa224 */ /* 0x000fe200078e021c */
[----:B-1----:R-:W-:Y:S01]  /*ae00*/  @!P3 LEA R16, P5, R30, R16, 0x1 ;  /* 0x000000101e10b211 */ /* 0x002fe200078a08ff */
[----:B------:R-:W0:Y:S01]  /*ae10*/  @P4 MUFU.RCP R35, R35 ;  /* 0x0000002300234308 */ /* 0x000e220000001000 */
[----:B---3--:R-:W-:-:S02]  /*ae20*/  @P4 FMUL.FTZ R19, R19, R36 ;  /* 0x0000002413134220 */ /* 0x008fc40000410000 */
[----:B------:R-:W-:Y:S01]  /*ae30*/  @!P3 LEA.HI.X R17, R30, R17, R8, 0x1, P5 ;  /* 0x000000111e11b211 */ /* 0x000fe200028f0c08 */
[----:B------:R-:W-:Y:S02]  /*ae40*/  @!P2 IMAD.MOV.U32 R8, RZ, RZ, R10 ;  /* 0x000000ffff08a224 */ /* 0x000fe400078e000a */
[----:B--2---:R-:W-:Y:S02]  /*ae50*/  @P4 FADD.FTZ R23, R23, 1 ;  /* 0x3f80000017174421 */ /* 0x004fe40000010000 */
[----:B------:R-:W-:Y:S01]  /*ae60*/  @!P2 IMAD.WIDE.U32 R8, R45, R14, R8 ;  /* 0x0000000e2d08a225 */ /* 0x000fe200078e0008 */
[----:B------:R-:W1:Y:S01]  /*ae70*/  @P4 MUFU.RCP R21, R38 ;  /* 0x0000002600154308 */ /* 0x000e620000001000 */
[----:B------:R2:W-:Y:S01]  /*ae80*/  @!P3 STG.E desc[UR12][R16.64], R29 ;  /* 0x0000001d1000b986 */ /* 0x0005e2000c10190c */
[----:B----4-:R-:W-:Y:S02]  /*ae90*/  @!P2 LEA R24, P1, R8, R24, 0x1 ;  /* 0x000000180818a211 */ /* 0x010fe400078208ff */
[----:B------:R-:W-:-:S04]  /*aea0*/  @!P2 IADD3 R9, R9, R15, RZ ;  /* 0x0000000f0909a210 */ /* 0x000fc80007ffe0ff */
[----:B------:R-:W3:Y:S01]  /*aeb0*/  @P4 MUFU.RCP R14, R23 ;  /* 0x00000017000e4308 */ /* 0x000ee20000001000 */
[----:B0-----:R-:W-:Y:S01]  /*aec0*/  @P4 FMUL.FTZ R22, R22, R35 ;  /* 0x0000002316164220 */ /* 0x001fe20000410000 */
[----:B------:R-:W-:Y:S02]  /*aed0*/  @!P2 LEA.HI.X R25, R8, R25, R9, 0x1, P1 ;  /* 0x000000190819a211 */ /* 0x000fe400008f0c09 */
[----:B------:R-:W-:Y:S02]  /*aee0*/  ISETP.GE.U32.AND P1, PT, R27, UR10, PT ;  /* 0x0000000a1b007c0c */ /* 0x000fe4000bf26070 */
[----:B------:R-:W-:Y:S02]  /*aef0*/  SHF.R.S32.HI R8, RZ, 0x1f, R27 ;  /* 0x0000001fff087819 */ /* 0x000fe4000001141b */
[----:B------:R-:W-:Y:S01]  /*af00*/  @!P2 F2FP.F16.F32.PACK_AB R19, R22, R19 ;  /* 0x000000131613a23e */ /* 0x000fe200000000ff */
[----:B-1----:R-:W-:Y:S01]  /*af10*/  @P4 FMUL.FTZ R18, R18, R21 ;  /* 0x0000001512124220 */ /* 0x002fe20000410000 */
[----:B------:R-:W-:-:S03]  /*af20*/  ISETP.GE.OR.EX P1, PT, R8, UR11, P0, P1 ;  /* 0x0000000b08007c0c */ /* 0x000fc60008726710 */
[----:B------:R2:W-:Y:S01]  /*af30*/  @!P2 STG.E desc[UR12][R24.64], R19 ;  /* 0x000000131800a986 */ /* 0x0005e2000c10190c */
[----:B------:R-:W-:Y:S01]  /*af40*/  ISETP.NE.AND P2, PT, R3, 0x40, PT ;  /* 0x000000400300780c */ /* 0x000fe20003f45270 */
[----:B---3--:R-:W-:-:S08]  /*af50*/  @P4 FMUL.FTZ R37, R37, R14 ;  /* 0x0000000e25254220 */ /* 0x008fd00000410000 */
[----:B------:R-:W-:Y:S05]  /*af60*/  @P1 BRA `(.L_x_4665) ;  /* 0x0000000000281947 */ /* 0x000fea0003800000 */
[----:B------:R-:W-:Y:S01]  /*af70*/  IMAD R14, R8, UR16, RZ ;  /* 0x00000010080e7c24 */ /* 0x000fe2000f8e02ff */
[----:B------:R-:W-:Y:S01]  /*af80*/  MOV R8, R10 ;  /* 0x0000000a00087202 */ /* 0x000fe20000000f00 */
[----:B------:R-:W-:Y:S01]  /*af90*/  IMAD.MOV.U32 R9, RZ, RZ, R13 ;  /* 0x000000ffff097224 */ /* 0x000fe200078e000d */
[----:B------:R-:W-:Y:S01]  /*afa0*/  F2FP.F16.F32.PACK_AB R37, R37, R18 ;  /* 0x000000122525723e */ /* 0x000fe200000000ff */
[C---:B------:R-:W-:Y:S02]  /*afb0*/  IMAD R15, R27.reuse, UR17, R14 ;  /* 0x000000111b0f7c24 */ /* 0x040fe4000f8e020e */
[----:B------:R-:W-:-:S05]  /*afc0*/  IMAD.WIDE.U32 R8, R27, UR16, R8 ;  /* 0x000000101b087c25 */ /* 0x000fca000f8e0008 */
[----:B------:R-:W-:Y:S02]  /*afd0*/  IADD3 R9, R9, R15, RZ ;  /* 0x0000000f09097210 */ /* 0x000fe40007ffe0ff */
[----:B------:R-:W-:-:S04]  /*afe0*/  LEA R14, P1, R8, UR18, 0x1 ;  /* 0x00000012080e7c11 */ /* 0x000fc8000f8208ff */
[----:B------:R-:W-:-:S05]  /*aff0*/  LEA.HI.X R15, R8, UR19, R9, 0x1, P1 ;  /* 0x00000013080f7c11 */ /* 0x000fca00088f0c09 */
[----:B------:R0:W-:Y:S04]  /*b000*/  STG.E desc[UR12][R14.64], R37 ;  /* 0x000000250e007986 */ /* 0x0001e8000c10190c */
.L_x_4665:
[----:B------:R-:W-:Y:S05]  /*b010*/  BSYNC B0 ;  /* 0x0000000000007941 */ /* 0x000fea0003800000 */
.L_x_4664:
        /* <DEDUP_REMOVED lines=11> */
.L_x_4668:
        /* <DEDUP_REMOVED lines=11> */
.L_x_5625:


//--------------------- .text._Z35group_norm_nhwc_fwd_one_pass_kernelI11Fp16IOFp16WLi64ELi160ELi640EEv26Group_norm_nhwc_fwd_params --------------------------
	.section	.text._Z35group_norm_nhwc_fwd_one_pass_kernelI11Fp16IOFp16WLi64ELi160ELi640EEv26Group_norm_nhwc_fwd_params,"ax",@progbits
	.align	128
        .global         _Z35group_norm_nhwc_fwd_one_pass_kernelI11Fp16IOFp16WLi64ELi160ELi640EEv26Group_norm_nhwc_fwd_params
        .type           _Z35group_norm_nhwc_fwd_one_pass_kernelI11Fp16IOFp16WLi64ELi160ELi640EEv26Group_norm_nhwc_fwd_params,@function
        .size           _Z35group_norm_nhwc_fwd_one_pass_kernelI11Fp16IOFp16WLi64ELi160ELi640EEv26Group_norm_nhwc_fwd_params,(.L_x_5626 - _Z35group_norm_nhwc_fwd_one_pass_kernelI11Fp16IOFp16WLi64ELi160ELi640EEv26Group_norm_nhwc_fwd_params)
        .other          _Z35group_norm_nhwc_fwd_one_pass_kernelI11Fp16IOFp16WLi64ELi160ELi640EEv26Group_norm_nhwc_fwd_params,@"STO_CUDA_ENTRY STV_DEFAULT"
_Z35group_norm_nhwc_fwd_one_pass_kernelI11Fp16IOFp16WLi64ELi160ELi640EEv26Group_norm_nhwc_fwd_params:
.text._Z35group_norm_nhwc_fwd_one_pass_kernelI11Fp16IOFp16WLi64ELi160ELi640EEv26Group_norm_nhwc_fwd_params:
        /* <DEDUP_REMOVED lines=38> */
.L_x_4702:
        /* <DEDUP_REMOVED lines=299> */
.L_x_4670:
[----:B------:R-:W-:Y:S05]  /*1510*/  BSYNC B0 ;  /* 0x0000000000007941 */ /* 0x000fea0003800000 */
.L_x_4669:
        /* <DEDUP_REMOVED lines=28> */
.L_x_4673:
[----:B-1----:R-:W2:Y:S04]  /*16e0*/  LDG.E.STRONG.GPU R10, desc[UR8][R8.64] ;  /* 0x00000008080a7981 */ /* 0x002ea8000c1ef900 */
[----:B--2---:R-:W-:Y:S01]  /*16f0*/  CCTL.IVALL ;  /* 0x00000000ff00798f */ /* 0x004fe20002000000 */
[----:B------:R-:W-:Y:S05]  /*1700*/  YIELD ;  /* 0x0000000000007946 */ /* 0x000fea0003800000 */
[----:B------:R-:W-:-:S13]  /*1710*/  ISETP.NE.AND P1, PT, R10, R13, PT ;  /* 0x0000000d0a00720c */ /* 0x000fda0003f25270 */
[----:B------:R-:W-:Y:S05]  /*1720*/  @P1 BRA `(.L_x_4673) ;  /* 0xfffffffc00ec1947 */ /* 0x000fea000383ffff */
.L_x_4672:
        /* <DEDUP_REMOVED lines=11> */
.L_x_4675:
        /* <DEDUP_REMOVED lines=63> */
.L_x_4674:
        /* <DEDUP_REMOVED lines=19> */
.L_x_4677:
[----:B------:R-:W-:Y:S05]  /*1d00*/  BSYNC B0 ;  /* 0x0000000000007941 */ /* 0x000fea0003800000 */
.L_x_4676:
        /* <DEDUP_REMOVED lines=32> */
.L_x_4671:
        /* <DEDUP_REMOVED lines=42> */
[----:B--2---:R-:W-:Y:S02]  /*21b0*/  HADD2.F32 R6, -RZ, R6.H0_H0 ;  /* 0x20000006ff067230 */ /* 0x004fe40000004100 */
[----:B----4-:R-:W-:Y:S02]  /*21c0*/  HADD2.F32 R8, -RZ, R41.H0_H0 ;  /* 0x20000029ff087230 */ /* 0x010fe40000004100 */
[----:B-----5:R-:W-:Y:S02]  /*21d0*/  HADD2.F32 R9, -RZ, R18.H0_H0 ;  /* 0x20000012ff097230 */ /* 0x020fe40000004100 */
[----:B------:R-:W-:-:S03]  /*21e0*/  HADD2.F32 R15, -RZ, R19.H0_H0 ;  /* 0x20000013ff0f7230 */ /* 0x000fc60000004100 */
        /* <DEDUP_REMOVED lines=13> */
.L_x_4678:
        /* <DEDUP_REMOVED lines=14> */
.L_x_4680:
[----:B------:R-:W-:Y:S05]  /*23a0*/  BSYNC B0 ;  /* 0x0000000000007941 */ /* 0x000fea0003800000 */
.L_x_4679:
        /* <DEDUP_REMOVED lines=61> */
.L_x_4681:
        /* <DEDUP_REMOVED lines=14> */
.L_x_4683:
[----:B------:R-:W-:Y:S05]  /*2860*/  BSYNC B0 ;  /* 0x0000000000007941 */ /* 0x000fea0003800000 */
.L_x_4682:
        /* <DEDUP_REMOVED lines=13> */
.L_x_4684:
        /* <DEDUP_REMOVED lines=14> */
.L_x_4686:
[----:B------:R-:W-:Y:S05]  /*2a20*/  BSYNC B0 ;  /* 0x0000000000007941 */ /* 0x000fea0003800000 */
.L_x_4685:
        /* <DEDUP_REMOVED lines=40> */
.L_x_4687:
        /* <DEDUP_REMOVED lines=14> */
.L_x_4689:
[----:B------:R-:W-:Y:S05]  /*2d90*/  BSYNC B0 ;  /* 0x0000000000007941 */ /* 0x000fea0003800000 */
.L_x_4688:
        /* <DEDUP_REMOVED lines=11> */
.L_x_4690:
        /* <DEDUP_REMOVED lines=14> */
.L_x_4692:
[----:B------:R-:W-:Y:S05]  /*2f30*/  BSYNC B0 ;  /* 0x0000000000007941 */ /* 0x000fea0003800000 */
.L_x_4691:
        /* <DEDUP_REMOVED lines=11> */
.L_x_4693:
        /* <DEDUP_REMOVED lines=14> */
.L_x_4695:
[----:B------:R-:W-:Y:S05]  /*30d0*/  BSYNC B0 ;  /* 0x0000000000007941 */ /* 0x000fea0003800000 */
.L_x_4694:
        /* <DEDUP_REMOVED lines=11> */
.L_x_4696:
        /* <DEDUP_REMOVED lines=14> */
.L_x_4698:
[----:B------:R-:W-:Y:S05]  /*3270*/  BSYNC B0 ;  /* 0x0000000000007941 */ /* 0x000fea0003800000 */
.L_x_4697:
        /* <DEDUP_REMOVED lines=11> */
.L_x_4699:
        /* <DEDUP_REMOVED lines=13> */
.L_x_4701:
[----:B------:R-:W-:Y:S05]  /*3400*/  BSYNC B0 ;  /* 0x0000000000007941 */ /* 0x000fea0003800000 */
.L_x_4700:
[----:B------:R-:W5:Y:S01]  /*3410*/  LDC R7, c[0x0][0x10] ;  /* 0x00000400ff077b82 */ /* 0x000f620000000800 */
[----:B------:R-:W-:Y:S02]  /*3420*/  IADD3 R2, R2, 0x1, RZ ;  /* 0x0000000102027810 */ /* 0x000fe40007ffe0ff */
[----:B-----5:R-:W-:-:S04]  /*3430*/  IADD3 R32, R7, R32, RZ ;  /* 0x0000002007207210 */ /* 0x020fc80007ffe0ff */
[----:B------:R-:W-:-:S13]  /*3440*/  ISETP.GE.AND P1, PT, R32, UR4, PT ;  /* 0x0000000420007c0c */ /* 0x000fda000bf26270 */
[----:B------:R-:W-:Y:S05]  /*3450*/  @!P1 BRA `(.L_x_4702) ;  /* 0xffffffcc00809947 */ /* 0x000fea000383ffff */
[----:B------:R-:W-:Y:S05]  /*3460*/  EXIT ;  /* 0x000000000000794d */ /* 0x000fea0003800000 */
.L_x_4703:
        /* <DEDUP_REMOVED lines=9> */
.L_x_5626:


//--------------------- .text._Z35group_norm_nhwc_fwd_one_pass_kernelI11Fp16IOFp16WLi128ELi160ELi640EEv26Group_norm_nhwc_fwd_params --------------------------
	.section	.text._Z35group_norm_nhwc_fwd_one_pass_kernelI11Fp16IOFp16WLi128ELi160ELi640EEv26Group_norm_nhwc_fwd_params,"ax",@progbits
	.align	128
        .global         _Z35group_norm_nhwc_fwd_one_pass_kernelI11Fp16IOFp16WLi128ELi160ELi640EEv26Group_norm_nhwc_fwd_params
        .type           _Z35group_norm_nhwc_fwd_one_pass_kernelI11Fp16IOFp16WLi128ELi160ELi640EEv26Group_norm_nhwc_fwd_params,@function
        .size           _Z35group_norm_nhwc_fwd_one_pass_kernelI11Fp16IOFp16WLi128ELi160ELi640EEv26Group_norm_nhwc_fwd_params,(.L_x_5627 - _Z35group_norm_nhwc_fwd_one_pass_kernelI11Fp16IOFp16WLi128ELi160ELi640EEv26Group_norm_nhwc_fwd_params)
        .other          _Z35group_norm_nhwc_fwd_one_pass_kernelI11Fp16IOFp16WLi128ELi160ELi640EEv26Group_norm_nhwc_fwd_params,@"STO_CUDA_ENTRY STV_DEFAULT"
_Z35group_norm_nhwc_fwd_one_pass_kernelI11Fp16IOFp16WLi128ELi160ELi640EEv26Group_norm_nhwc_fwd_params:
.text._Z35group_norm_nhwc_fwd_one_pass_kernelI11Fp16IOFp16WLi128ELi160ELi640EEv26Group_norm_nhwc_fwd_params:
        /* <DEDUP_REMOVED lines=47> */
.L_x_4761:
        /* <DEDUP_REMOVED lines=483> */
.L_x_4705:
[----:B------:R-:W-:Y:S05]  /*2120*/  BSYNC B0 ;  /* 0x0000000000007941 */ /* 0x000fea0003800000 */
.L_x_4704:
        /* <DEDUP_REMOVED lines=28> */
.L_x_4708:
[----:B--2---:R-:W2:Y:S04]  /*22f0*/  LDG.E.STRONG.GPU R26, desc[UR8][R24.64] ;  /* 0x00000008181a7981 */ /* 0x004ea8000c1ef900 */
[----:B--2---:R-:W-:Y:S01]  /*2300*/  CCTL.IVALL ;  /* 0x00000000ff00798f */ /* 0x004fe20002000000 */
[----:B------:R-:W-:Y:S05]  /*2310*/  YIELD ;  /* 0x0000000000007946 */ /* 0x000fea0003800000 */
[----:B------:R-:W-:-:S13]  /*2320*/  ISETP.NE.AND P1, PT, R26, R71, PT ;  /* 0x000000471a00720c */ /* 0x000fda0003f25270 */
[----:B------:R-:W-:Y:S05]  /*2330*/  @P1 BRA `(.L_x_4708) ;  /* 0xfffffffc00ec1947 */ /* 0x000fea000383ffff */
.L_x_4707:
        /* <DEDUP_REMOVED lines=11> */
.L_x_4710:
        /* <DEDUP_REMOVED lines=63> */
.L_x_4709:
        /* <DEDUP_REMOVED lines=19> */
.L_x_4712:
[----:B------:R-:W-:Y:S05]  /*2910*/  BSYNC B0 ;  /* 0x0000000000007941 */ /* 0x000fea0003800000 */
.L_x_4711:
        /* <DEDUP_REMOVED lines=32> */
.L_x_4706:
        /* <DEDUP_REMOVED lines=40> */
[----:B--2---:R-:W-:Y:S02]  /*2da0*/  HADD2.F32 R29, -RZ, R70.H0_H0 ;  /* 0x20000046ff1d7230 */ /* 0x004fe40000004100 */
[----:B---3--:R-:W-:Y:S02]  /*2db0*/  HADD2.F32 R30, -RZ, R68.H0_H0 ;  /* 0x20000044ff1e7230 */ /* 0x008fe40000004100 */
[----:B----4-:R-:W-:Y:S02]  /*2dc0*/  HADD2.F32 R42, -RZ, R69.H0_H0 ;  /* 0x20000045ff2a7230 */ /* 0x010fe40000004100 */
[----:B------:R-:W-:-:S03]  /*2dd0*/  HADD2.F32 R31, -RZ, R71.H0_H0 ;  /* 0x20000047ff1f7230 */ /* 0x000fc60000004100 */
        /* <DEDUP_REMOVED lines=13> */
.L_x_4713:
        /* <DEDUP_REMOVED lines=14> */
.L_x_4715:
[----:B------:R-:W-:Y:S05]  /*2f90*/  BSYNC B0 ;  /* 0x0000000000007941 */ /* 0x000fea0003800000 */
.L_x_4714:
        /* <DEDUP_REMOVED lines=23> */
.L_x_4716:
        /* <DEDUP_REMOVED lines=14> */
.L_x_4718:
[----:B------:R-:W-:Y:S05]  /*31f0*/  BSYNC B0 ;  /* 0x0000000000007941 */ /* 0x000fea0003800000 */
.L_x_4717:
        /* <DEDUP_REMOVED lines=22> */
.L_x_4719:
        /* <DEDUP_REMOVED lines=14> */
.L_x_4721:
[----:B------:R-:W-:Y:S05]  /*3440*/  BSYNC B0 ;  /* 0x0000000000007941 */ /* 0x000fea0003800000 */
.L_x_4720:
        /* <DEDUP_REMOVED lines=24> */
.L_x_4722:
        /* <DEDUP_REMOVED lines=14> */
.L_x_4724:
[----:B------:R-:W-:Y:S05]  /*36b0*/  BSYNC B0 ;  /* 0x0000000000007941 */ /* 0x000fea0003800000 */
.L_x_4723:
        /* <DEDUP_REMOVED lines=27> */
.L_x_4725:
        /* <DEDUP_REMOVED lines=14> */
.L_x_4727:
[----:B------:R-:W-:Y:S05]  /*3950*/  BSYNC B0 ;  /* 0x0000000000007941 */ /* 0x000fea0003800000 */
.L_x_4726:
        /* <DEDUP_REMOVED lines=17> */
.L_x_4728:
        /* <DEDUP_REMOVED lines=14> */
.L_x_4730:
[----:B------:R-:W-:Y:S05]  /*3b50*/  BSYNC B0 ;  /* 0x0000000000007941 */ /* 0x000fea0003800000 */
.L_x_4729:
        /* <DEDUP_REMOVED lines=86> */
.L_x_4731:
        /* <DEDUP_REMOVED lines=14> */
.L_x_4733:
[----:B------:R-:W-:Y:S05]  /*41a0*/  BSYNC B0 ;  /* 0x0000000000007941 */ /* 0x000fea0003800000 */
.L_x_4732:
        /* <DEDUP_REMOVED lines=13> */
.L_x_4734:
        /* <DEDUP_REMOVED lines=14> */
.L_x_4736:
[----:B------:R-:W-:Y:S05]  /*4360*/  BSYNC B0 ;  /* 0x0000000000007941 */ /* 0x000fea0003800000 */
.L_x_4735:
        /* <DEDUP_REMOVED lines=13> */
.L_x_4737:
        /* <DEDUP_REMOVED lines=14> */
.L_x_4739:
[----:B------:R-:W-:Y:S05]  /*4520*/  BSYNC B0 ;  /* 0x0000000000007941 */ /* 0x000fea0003800000 */
.L_x_4738:
        /* <DEDUP_REMOVED lines=13> */
.L_x_4740:
        /* <DEDUP_REMOVED lines=14> */
.L_x_4742:
[----:B------:R-:W-:Y:S05]  /*46e0*/  BSYNC B0 ;  /* 0x0000000000007941 */ /* 0x000fea0003800000 */
.L_x_4741:
        /* <DEDUP_REMOVED lines=13> */
.L_x_4743:
        /* <DEDUP_REMOVED lines=14> */
.L_x_4745:
[----:B------:R-:W-:Y:S05]  /*48a0*/  BSYNC B0 ;  /* 0x0000000000007941 */ /* 0x000fea0003800000 */
.L_x_4744:
        /* <DEDUP_REMOVED lines=36> */
.L_x_4746:
        /* <DEDUP_REMOVED lines=14> */
.L_x_4748:
[----:B------:R-:W-:Y:S05]  /*4bd0*/  BSYNC B0 ;  /* 0x0000000000007941 */ /* 0x000fea0003800000 */
.L_x_4747:
        /* <DEDUP_REMOVED lines=11> */
.L_x_4749:
        /* <DEDUP_REMOVED lines=14> */
.L_x_4751:
[----:B------:R-:W-:Y:S05]  /*4d70*/  BSYNC B0 ;  /* 0x0000000000007941 */ /* 0x000fea0003800000 */
.L_x_4750:
        /* <DEDUP_REMOVED lines=11> */
.L_x_4752:
        /* <DEDUP_REMOVED lines=14> */
.L_x_4754:
[----:B------:R-:W-:Y:S05]  /*4f10*/  BSYNC B0 ;  /* 0x0000000000007941 */ /* 0x000fea0003800000 */
.L_x_4753:
        /* <DEDUP_REMOVED lines=11> */
.L_x_4755:
        /* <DEDUP_REMOVED lines=14> */
.L_x_4757:
[----:B------:R-:W-:Y:S05]  /*50b0*/  BSYNC B0 ;  /* 0x0000000000007941 */ /* 0x000fea0003800000 */
.L_x_4756:
        /* <DEDUP_REMOVED lines=11> */
.L_x_4758:
        /* <DEDUP_REMOVED lines=13> */
.L_x_4760:
[----:B------:R-:W-:Y:S05]  /*5240*/  BSYNC B0 ;  /* 0x0000000000007941 */ /* 0x000fea0003800000 */
.L_x_4759:
[----:B0-234-:R-:W0:Y:S01]  /*5250*/  LDC R25, c[0x0][0x10] ;  /* 0x00000400ff197b82 */ /* 0x01de220000000800 */
[----:B------:R-:W-:Y:S02]  /*5260*/  IADD3 R6, R6, 0x1, RZ ;  /* 0x0000000106067810 */ /* 0x000fe40007ffe0ff */
[----:B0-----:R-:W-:-:S04]  /*5270*/  IADD3 R4, R25, R4, RZ ;  /* 0x0000000419047210 */ /* 0x001fc80007ffe0ff */
[----:B------:R-:W-:-:S13]  /*5280*/  ISETP.GE.AND P1, PT, R4, UR4, PT ;  /* 0x0000000404007c0c */ /* 0x000fda000bf26270 */
[----:B------:R-:W-:Y:S05]  /*5290*/  @!P1 BRA `(.L_x_4761) ;  /* 0xffffffb000149947 */ /* 0x000fea000383ffff */
[----:B------:R-:W-:Y:S05]  /*52a0*/  EXIT ;  /* 0x000000000000794d */ /* 0x000fea0003800000 */
.L_x_4762:
        /* <DEDUP_REMOVED lines=13> */
.L_x_5627:


//--------------------- .text._Z35group_norm_nhwc_fwd_one_pass_kernelI11Fp16IOFp16WLi256ELi160ELi640EEv26Group_norm_nhwc_fwd_params --------------------------
	.section	.text._Z35group_norm_nhwc_fwd_one_pass_kernelI11Fp16IOFp16WLi256ELi160ELi640EEv26Group_norm_nhwc_fwd_params,"ax",@progbits
	.align	128
        .global         _Z35group_norm_nhwc_fwd_one_pass_kernelI11Fp16IOFp16WLi256ELi160ELi640EEv26Group_norm_nhwc_fwd_params
        .type           _Z35group_norm_nhwc_fwd_one_pass_kernelI11Fp16IOFp16WLi256ELi160ELi640EEv26Group_norm_nhwc_fwd_params,@function
        .size           _Z35group_norm_nhwc_fwd_one_pass_kernelI11Fp16IOFp16WLi256ELi160ELi640EEv26Group_norm_nhwc_fwd_params,(.L_x_5628 - _Z35group_norm_nhwc_fwd_one_pass_kernelI11Fp16IOFp16WLi256ELi160ELi640EEv26Group_norm_nhwc_fwd_params)
        .other          _Z35group_norm_nhwc_fwd_one_pass_kernelI11Fp16IOFp16WLi256ELi160ELi640EEv26Group_norm_nhwc_fwd_params,@"STO_CUDA_ENTRY STV_DEFAULT"
_Z35group_norm_nhwc_fwd_one_pass_kernelI11Fp16IOFp16WLi256ELi160ELi640EEv26Group_norm_nhwc_fwd_params:
.text._Z35group_norm_nhwc_fwd_one_pass_kernelI11Fp16IOFp16WLi256ELi160ELi640EEv26Group_norm_nhwc_fwd_params:
        /* <DEDUP_REMOVED lines=38> */
.L_x_4868:
        /* <DEDUP_REMOVED lines=872> */
.L_x_4764:
[----:B------:R-:W-:Y:S05]  /*38e0*/  BSYNC B0 ;  /* 0x0000000000007941 */ /* 0x000fea0003800000 */
.L_x_4763:
        /* <DEDUP_REMOVED lines=30> */
.L_x_4767:
[----:B-1----:R-:W2:Y:S04]  /*3ad0*/  LDG.E.STRONG.GPU R22, desc[UR10][R20.64] ;  /* 0x0000000a14167981 */ /* 0x002ea8000c1ef900 */
[----:B--2---:R-:W-:Y:S01]  /*3ae0*/  CCTL.IVALL ;  /* 0x00000000ff00798f */ /* 0x004fe20002000000 */
[----:B------:R-:W-:Y:S05]  /*3af0*/  YIELD ;  /* 0x0000000000007946 */ /* 0x000fea0003800000 */
[----:B------:R-:W-:-:S13]  /*3b00*/  ISETP.NE.AND P1, PT, R22, R27, PT ;  /* 0x0000001b1600720c */ /* 0x000fda0003f25270 */
[----:B------:R-:W-:Y:S05]  /*3b10*/  @P1 BRA `(.L_x_4767) ;  /* 0xfffffffc00ec1947 */ /* 0x000fea000383ffff */
.L_x_4766:
        /* <DEDUP_REMOVED lines=11> */
.L_x_4769:
        /* <DEDUP_REMOVED lines=67> */
.L_x_4768:
        /* <DEDUP_REMOVED lines=19> */
.L_x_4771:
[----:B------:R-:W-:Y:S05]  /*4130*/  BSYNC B0 ;  /* 0x0000000000007941 */ /* 0x000fea0003800000 */
.L_x_4770:
        /* <DEDUP_REMOVED lines=34> */
.L_x_4765:
        /* <DEDUP_REMOVED lines=47> */
[----:B--2---:R-:W-:Y:S02]  /*4650*/  HADD2.F32 R24, -RZ, R32.H0_H0 ;  /* 0x20000020ff187230 */ /* 0x004fe40000004100 */
[----:B---3--:R-:W-:Y:S02]  /*4660*/  HADD2.F32 R25, -RZ, R33.H0_H0 ;  /* 0x20000021ff197230 */ /* 0x008fe40000004100 */
[----:B----4-:R-:W-:Y:S02]  /*4670*/  HADD2.F32 R27, -RZ, R34.H0_H0 ;  /* 0x20000022ff1b7230 */ /* 0x010fe40000004100 */
[----:B-----5:R-:W-:-:S03]  /*4680*/  HADD2.F32 R26, -RZ, R18.H0_H0 ;  /* 0x20000012ff1a7230 */ /* 0x020fc60000004100 */
[----:B------:R-:W-:Y:S01]  /*4690*/  FFMA.FTZ R28, R24, R20, R27 ;  /* 0x00000014181c7223 */ /* 0x000fe2000001001b */
[--C-:B------:R-:W-:Y:S02]  /*46a0*/  HADD2.F32 R18, -RZ, R36.reuse.H0_H0 ;  /* 0x20000024ff127230 */ /* 0x100fe40000004100 */
        /* <DEDUP_REMOVED lines=13> */
.L_x_4772:
        /* <DEDUP_REMOVED lines=14> */
.L_x_4774:
[----:B------:R-:W-:Y:S05]  /*4860*/  BSYNC B0 ;  /* 0x0000000000007941 */ /* 0x000fea0003800000 */
.L_x_4773:
        /* <DEDUP_REMOVED lines=33> */
.L_x_4775:
        /* <DEDUP_REMOVED lines=14> */
.L_x_4777:
[----:B------:R-:W-:Y:S05]  /*4b60*/  BSYNC B0 ;  /* 0x0000000000007941 */ /* 0x000fea0003800000 */
.L_x_4776:
        /* <DEDUP_REMOVED lines=17> */
.L_x_4778:
        /* <DEDUP_REMOVED lines=14> */
.L_x_4780:
[----:B------:R-:W-:Y:S05]  /*4d60*/  BSYNC B0 ;  /* 0x0000000000007941 */ /* 0x000fea0003800000 */
.L_x_4779:
        /* <DEDUP_REMOVED lines=17> */
.L_x_4781:
        /* <DEDUP_REMOVED lines=14> */
.L_x_4783:
[----:B------:R-:W-:Y:S05]  /*4f60*/  BSYNC B0 ;  /* 0x0000000000007941 */ /* 0x000fea0003800000 */
.L_x_4782:
        /* <DEDUP_REMOVED lines=32> */
.L_x_4784:
        /* <DEDUP_REMOVED lines=14> */
.L_x_4786:
[----:B------:R-:W-:Y:S05]  /*5250*/  BSYNC B0 ;  /* 0x0000000000007941 */ /* 0x000fea0003800000 */
.L_x_4785:
        /* <DEDUP_REMOVED lines=17> */
.L_x_4787:
        /* <DEDUP_REMOVED lines=14> */
.L_x_4789:
[----:B------:R-:W-:Y:S05]  /*5450*/  BSYNC B0 ;  /* 0x0000000000007941 */ /* 0x000fea0003800000 */
.L_x_4788:
        /* <DEDUP_REMOVED lines=17> */
.L_x_4790:
        /* <DEDUP_REMOVED lines=14> */
.L_x_4792:
[----:B------:R-:W-:Y:S05]  /*5650*/  BSYNC B0 ;  /* 0x0000000000007941 */ /* 0x000fea0003800000 */
.L_x_4791:
        /* <DEDUP_REMOVED lines=32> */
.L_x_4793:
        /* <DEDUP_REMOVED lines=14> */
.L_x_4795:
[----:B------:R-:W-:Y:S05]  /*5940*/  BSYNC B0 ;  /* 0x0000000000007941 */ /* 0x000fea0003800000 */
.L_x_4794:
        /* <DEDUP_REMOVED lines=17> */
.L_x_4796:
        /* <DEDUP_REMOVED lines=14> */
.L_x_4798:
[----:B------:R-:W-:Y:S05]  /*5b40*/  BSYNC B0 ;  /* 0x0000000000007941 */ /* 0x000fea0003800000 */
.L_x_4797:
        /* <DEDUP_REMOVED lines=17> */
.L_x_4799:
        /* <DEDUP_REMOVED lines=14> */
.L_x_4801:
[----:B------:R-:W-:Y:S05]  /*5d40*/  BSYNC B0 ;  /* 0x0000000000007941 */ /* 0x000fea0003800000 */
.L_x_4800:
        /* <DEDUP_REMOVED lines=32> */
.L_x_4802:
        /* <DEDUP_REMOVED lines=14> */
.L_x_4804:
[----:B------:R-:W-:Y:S05]  /*6030*/  BSYNC B0 ;  /* 0x0000000000007941 */ /* 0x000fea0003800000 */
.L_x_4803:
        /* <DEDUP_REMOVED lines=17> */
.L_x_4805:
        /* <DEDUP_REMOVED lines=14> */
.L_x_4807:
[----:B------:R-:W-:Y:S05]  /*6230*/  BSYNC B0 ;  /* 0x0000000000007941 */ /* 0x000fea0003800000 */
.L_x_4806:
        /* <DEDUP_REMOVED lines=17> */
.L_x_4808:
        /* <DEDUP_REMOVED lines=14> */
.L_x_4810:
[----:B------:R-:W-:Y:S05]  /*6430*/  BSYNC B0 ;  /* 0x0000000000007941 */ /* 0x000fea0003800000 */
.L_x_4809:
        /* <DEDUP_REMOVED lines=38> */
.L_x_4811:
        /* <DEDUP_REMOVED lines=14> */
.L_x_4813:
[----:B------:R-:W-:Y:S05]  /*6780*/  BSYNC B0 ;  /* 0x0000000000007941 */ /* 0x000fea0003800000 */
.L_x_4812:
        /* <DEDUP_REMOVED lines=17> */
.L_x_4814:
        /* <DEDUP_REMOVED lines=14> */
.L_x_4816:
[----:B------:R-:W-:Y:S05]  /*6980*/  BSYNC B0 ;  /* 0x0000000000007941 */ /* 0x000fea0003800000 */
.L_x_4815:
        /* <DEDUP_REMOVED lines=17> */
.L_x_4817:
        /* <DEDUP_REMOVED lines=14> */
.L_x_4819:
[----:B------:R-:W-:Y:S05]  /*6b80*/  BSYNC B0 ;  /* 0x0000000000007941 */ /* 0x000fea0003800000 */
.L_x_4818:
        /* <DEDUP_REMOVED lines=38> */
.L_x_4820:
        /* <DEDUP_REMOVED lines=14> */
.L_x_4822:
[----:B------:R-:W-:Y:S05]  /*6ed0*/  BSYNC B0 ;  /* 0x0000000000007941 */ /* 0x000fea0003800000 */
.L_x_4821:
        /* <DEDUP_REMOVED lines=17> */
.L_x_4823:
        /* <DEDUP_REMOVED lines=14> */
.L_x_4825:
[----:B------:R-:W-:Y:S05]  /*70d0*/  BSYNC B0 ;  /* 0x0000000000007941 */ /* 0x000fea0003800000 */
.L_x_4824:
        /* <DEDUP_REMOVED lines=17> */
.L_x_4826:
        /* <DEDUP_REMOVED lines=14> */
.L_x_4828:
[----:B------:R-:W-:Y:S05]  /*72d0*/  BSYNC B0 ;  /* 0x0000000000007941 */ /* 0x000fea0003800000 */
.L_x_4827:
        /* <DEDUP_REMOVED lines=38> */
.L_x_4829:
        /* <DEDUP_REMOVED lines=14> */
.L_x_4831:
[----:B------:R-:W-:Y:S05]  /*7620*/  BSYNC B0 ;  /* 0x0000000000007941 */ /* 0x000fea0003800000 */
.L_x_4830:
        /* <DEDUP_REMOVED lines=17> */
.L_x_4832:
        /* <DEDUP_REMOVED lines=14> */
.L_x_4834:
[----:B------:R-:W-:Y:S05]  /*7820*/  BSYNC B0 ;  /* 0x0000000000007941 */ /* 0x000fea0003800000 */
.L_x_4833:
        /* <DEDUP_REMOVED lines=17> */
.L_x_4835:
        /* <DEDUP_REMOVED lines=14> */
.L_x_4837:
[----:B------:R-:W-:Y:S05]  /*7a20*/  BSYNC B0 ;  /* 0x0000000000007941 */ /* 0x000fea0003800000 */
.L_x_4836:
        /* <DEDUP_REMOVED lines=77> */
.L_x_4838:
        /* <DEDUP_REMOVED lines=14> */
.L_x_4840:
[----:B------:R-:W-:Y:S05]  /*7fe0*/  BSYNC B0 ;  /* 0x0000000000007941 */ /* 0x000fea0003800000 */
.L_x_4839:
        /* <DEDUP_REMOVED lines=17> */
.L_x_4841:
        /* <DEDUP_REMOVED lines=14> */
.L_x_4843:
[----:B------:R-:W-:Y:S05]  /*81e0*/  BSYNC B0 ;  /* 0x0000000000007941 */ /* 0x000fea0003800000 */
.L_x_4842:
        /* <DEDUP_REMOVED lines=14> */
.L_x_4844:
        /* <DEDUP_REMOVED lines=14> */
.L_x_4846:
[----:B------:R-:W-:Y:S05]  /*83b0*/  BSYNC B0 ;  /* 0x0000000000007941 */ /* 0x000fea0003800000 */
.L_x_4845:
        /* <DEDUP_REMOVED lines=13> */
.L_x_4847:
        /* <DEDUP_REMOVED lines=14> */
.L_x_4849:
[----:B------:R-:W-:Y:S05]  /*8570*/  BSYNC B0 ;  /* 0x0000000000007941 */ /* 0x000fea0003800000 */
.L_x_4848:
        /* <DEDUP_REMOVED lines=12> */
.L_x_4850:
        /* <DEDUP_REMOVED lines=14> */
.L_x_4852:
[----:B------:R-:W-:Y:S05]  /*8720*/  BSYNC B0 ;  /* 0x0000000000007941 */ /* 0x000fea0003800000 */
.L_x_4851:
        /* <DEDUP_REMOVED lines=51> */
.L_x_4853:
        /* <DEDUP_REMOVED lines=14> */
.L_x_4855:
[----:B------:R-:W-:Y:S05]  /*8b40*/  BSYNC B0 ;  /* 0x0000000000007941 */ /* 0x000fea0003800000 */
.L_x_4854:
        /* <DEDUP_REMOVED lines=11> */
.L_x_4856:
        /* <DEDUP_REMOVED lines=14> */
.L_x_4858:
[----:B------:R-:W-:Y:S05]  /*8ce0*/  BSYNC B0 ;  /* 0x0000000000007941 */ /* 0x000fea0003800000 */
.L_x_4857:
        /* <DEDUP_REMOVED lines=11> */
.L_x_4859:
        /* <DEDUP_REMOVED lines=14> */
.L_x_4861:
[----:B------:R-:W-:Y:S05]  /*8e80*/  BSYNC B0 ;  /* 0x0000000000007941 */ /* 0x000fea0003800000 */
.L_x_4860:
        /* <DEDUP_REMOVED lines=11> */
.L_x_4862:
        /* <DEDUP_REMOVED lines=14> */
.L_x_4864:
[----:B------:R-:W-:Y:S05]  /*9020*/  BSYNC B0 ;  /* 0x0000000000007941 */ /* 0x000fea0003800000 */
.L_x_4863:
        /* <DEDUP_REMOVED lines=11> */
.L_x_4865:
        /* <DEDUP_REMOVED lines=13> */
.L_x_4867:
[----:B------:R-:W-:Y:S05]  /*91b0*/  BSYNC B0 ;  /* 0x0000000000007941 */ /* 0x000fea0003800000 */
.L_x_4866:
[----:B------:R-:W-:Y:S01]  /*91c0*/  ULDC UR7, c[0x0][0x10] ;  /* 0x0000040000077ab9 */ /* 0x000fe20000000800 */
[----:B------:R-:W-:Y:S02]  /*91d0*/  UIADD3 UR4, UR4, 0x1, URZ ;  /* 0x0000000104047890 */ /* 0x000fe4000fffe03f */
[----:B------:R-:W-:-:S04]  /*91e0*/  UIADD3 UR6, UR7, UR6, URZ ;  /* 0x0000000607067290 */ /* 0x000fc8000fffe03f */
[----:B------:R-:W-:-:S06]  /*91f0*/  UISETP.GE.AND UP0, UPT, UR6, UR5, UPT ;  /* 0x000000050600728c */ /* 0x000fcc000bf06270 */
[----:B------:R-:W-:-:S13]  /*9200*/  PLOP3.LUT P1, PT, PT, PT, UP0, 0x80, 0x0 ;  /* 0x000000000000781c */ /* 0x000fda0003f2f008 */
[----:B------:R-:W-:Y:S05]  /*9210*/  @!P1 BRA `(.L_x_4868) ;  /* 0xffffff7000109947 */ /* 0x000fea000383ffff */
[----:B------:R-:W-:Y:S05]  /*9220*/  EXIT ;  /* 0x000000000000794d */ /* 0x000fea0003800000 */
.L_x_4869:
        /* <DEDUP_REMOVED lines=13> */
.L_x_5628:


//--------------------- .text._Z35group_norm_nhwc_fwd_one_pass_kernelI11Fp16IOFp16WLi512ELi160ELi640EEv26Group_norm_nhwc_fwd_params --------------------------
	.section	.text._Z35group_norm_nhwc_fwd_one_pass_kernelI11Fp16IOFp16WLi512ELi160ELi640EEv26Group_norm_nhwc_fwd_params,"ax",@progbits
	.align	128
        .global         _Z35group_norm_nhwc_fwd_one_pass_kernelI11Fp16IOFp16WLi512ELi160ELi640EEv26Group_norm_nhwc_fwd_params
        .type           _Z35group_norm_nhwc_fwd_one_pass_kernelI11Fp16IOFp16WLi512ELi160ELi640EEv26Group_norm_nhwc_fwd_params,@function
        .size           _Z35group_norm_nhwc_fwd_one_pass_kernelI11Fp16IOFp16WLi512ELi160ELi640EEv26Group_norm_nhwc_fwd_params,(.L_x_5629 - _Z35group_norm_nhwc_fwd_one_pass_kernelI11Fp16IOFp16WLi512ELi160ELi640EEv26Group_norm_nhwc_fwd_params)
        .other          _Z35group_norm_nhwc_fwd_one_pass_kernelI11Fp16IOFp16WLi512ELi160ELi640EEv26Group_norm_nhwc_fwd_params,@"STO_CUDA_ENTRY STV_DEFAULT"
_Z35group_norm_nhwc_fwd_one_pass_kernelI11Fp16IOFp16WLi512ELi160ELi640EEv26Group_norm_nhwc_fwd_params:
.text._Z35group_norm_nhwc_fwd_one_pass_kernelI11Fp16IOFp16WLi512ELi160ELi640EEv26Group_norm_nhwc_fwd_params:
        /* <DEDUP_REMOVED lines=19> */
.L_x_4886:
        /* <DEDUP_REMOVED lines=1123> */
[----:B------:R-:W-:Y:S01]  /*4760*/  VIADD R77, R78, 0x1f0 ;  /* 0x000001f04e4d7836 */ /* 0x000fe20000000000 */
[----:B------:R-:W-:Y:S02]  /*4770*/  @!P4 IADD3 R73, R73, R84, RZ ;  /* 0x000000544949c210 */ /* 0x000fe40007ffe0ff */
        /* <DEDUP_REMOVED lines=19> */
[C---:B------:R-:W-:Y:S01]  /*48b0*/  LOP3.LUT P1, RZ, R81.reuse, 0x40, RZ, 0xc0, !PT ;  /* 0x0000004051ff7812 */ /* 0x040fe2000782c0ff */
[----:B------:R-:W-:Y:S01]  /*48c0*/  VIADD R77, R78, 0x1f8 ;  /* 0x000001f84e4d7836 */ /* 0x000fe20000000000 */
[----:B------:R-:W-:Y:S02]  /*48d0*/  LOP3.LUT R81, R81, 0xefffffff, RZ, 0xc0, !PT ;  /* 0xefffffff51517812 */ /* 0x000fe400078ec0ff */
[----:B------:R-:W-:Y:S02]  /*48e0*/  @!P5 IADD3 R43, R43, R84, RZ ;  /* 0x000000542b2bd210 */ /* 0x000fe40007ffe0ff */
        /* <DEDUP_REMOVED lines=11> */
[----:B-1----:R-:W-:Y:S01]  /*49a0*/  @!P6 MOV R24, R10 ;  /* 0x0000000a0018e202 */ /* 0x002fe20000000f00 */
[----:B------:R-:W-:Y:S01]  /*49b0*/  @!P6 IMAD.MOV.U32 R25, RZ, RZ, R13 ;  /* 0x000000ffff19e224 */ /* 0x000fe200078e000d */
[----:B------:R-:W-:-:S04]  /*49c0*/  LOP3.LUT R79, R79, 0xffffbfff, RZ, 0xc0, !PT ;  /* 0xffffbfff4f4f7812 */ /* 0x000fc800078ec0ff */
[----:B------:R-:W-:Y:S01]  /*49d0*/  @P2 LOP3.LUT R79, R79, 0x4000, RZ, 0xfc, !PT ;  /* 0x000040004f4f2812 */ /* 0x000fe200078efcff */
[-C--:B0-----:R-:W-:Y:S02]  /*49e0*/  @!P6 IMAD R84, R84, R40.reuse, RZ ;  /* 0x000000285454e224 */ /* 0x081fe400078e02ff */
[----:B------:R-:W-:-:S04]  /*49f0*/  @!P6 IMAD.WIDE.U32 R24, R77, R40, R24 ;  /* 0x000000284d18e225 */ /* 0x000fc800078e0018 */
[----:B------:R-:W-:Y:S02]  /*4a00*/  @!P6 IMAD R84, R77, R41, R84 ;  /* 0x000000294d54e224 */ /* 0x000fe400078e0254 */
[----:B------:R-:W0:Y:S01]  /*4a10*/  @!P6 LDC.64 R40, c[0x0][0x220] ;  /* 0x00008800ff28eb82 */ /* 0x000e220000000a00 */
        /* <DEDUP_REMOVED lines=1136> */
.L_x_4871:
[----:B------:R-:W-:Y:S05]  /*9120*/  BSYNC B0 ;  /* 0x0000000000007941 */ /* 0x000fea0003800000 */
.L_x_4870:
        /* <DEDUP_REMOVED lines=34> */
.L_x_4875:
[----:B------:R-:W2:Y:S04]  /*9350*/  LDG.E.STRONG.GPU R0, desc[UR12][R16.64] ;  /* 0x0000000c10007981 */ /* 0x000ea8000c1ef900 */
[----:B--2---:R-:W-:Y:S04]  /*9360*/  CCTL.IVALL ;  /* 0x00000000ff00798f */ /* 0x004fe80002000000 */
[----:B------:R0:W-:Y:S01]  /*9370*/  STL [R1], R0 ;  /* 0x0000000001007387 */ /* 0x0001e20000100800 */
[----:B------:R-:W-:-:S13]  /*9380*/  ISETP.NE.AND P1, PT, R0, UR6, PT ;  /* 0x0000000600007c0c */ /* 0x000fda000bf25270 */
[----:B0-----:R-:W-:Y:S05]  /*9390*/  @P1 BRA `(.L_x_4875) ;  /* 0xfffffffc00ec1947 */ /* 0x001fea000383ffff */
.L_x_4874:
[----:B------:R-:W-:Y:S05]  /*93a0*/  BSYNC B0 ;  /* 0x0000000000007941 */ /* 0x000fea0003800000 */
.L_x_4873:
        /* <DEDUP_REMOVED lines=18> */
.L_x_4879:
        /* <DEDUP_REMOVED lines=115> */
.L_x_4878:
        /* <DEDUP_REMOVED lines=61> */
.L_x_4880:
[----:B------:R-:W-:-:S13]  /*9fd0*/  ISETP.NE.OR P1, PT, R0, RZ, P1 ;  /* 0x000000ff0000720c */ /* 0x000fda0000f25670 */
[----:B------:R-:W-:Y:S05]  /*9fe0*/  @!P1 BRA `(.L_x_4876) ;  /* 0x00000000007c9947 */ /* 0x000fea0003800000 */
.L_x_4877:
        /* <DEDUP_REMOVED lines=31> */
.L_x_4876:
        /* <DEDUP_REMOVED lines=11> */
.L_x_4882:
[----:B------:R-:W-:Y:S05]  /*a290*/  BSYNC B0 ;  /* 0x0000000000007941 */ /* 0x000fea0003800000 */
.L_x_4881:
        /* <DEDUP_REMOVED lines=19> */
.L_x_4872:
        /* <DEDUP_REMOVED lines=49> */
[----:B--2---:R-:W-:Y:S02]  /*a6e0*/  HADD2.F32 R4, -RZ, R14.H0_H0 ;  /* 0x2000000eff047230 */ /* 0x004fe40000004100 */
[----:B---3--:R-:W-:Y:S02]  /*a6f0*/  HADD2.F32 R5, -RZ, R15.H0_H0 ;  /* 0x2000000fff057230 */ /* 0x008fe40000004100 */
[----:B----4-:R-:W-:Y:S02]  /*a700*/  HADD2.F32 R7, -RZ, R18.H0_H0 ;  /* 0x20000012ff077230 */ /* 0x010fe40000004100 */
[----:B01----:R-:W-:-:S07]  /*a710*/  HADD2.F32 R6, -RZ, R19.H0_H0 ;  /* 0x20000013ff067230 */ /* 0x003fce0000004100 */
.L_x_4885:
        /* <DEDUP_REMOVED lines=143> */
.L_x_4884:
[----:B------:R-:W-:Y:S05]  /*b010*/  BSYNC B0 ;  /* 0x0000000000007941 */ /* 0x000fea0003800000 */
.L_x_4883:
        /* <DEDUP_REMOVED lines=11> */
.L_x_4887:
        /* <DEDUP_REMOVED lines=11> */
.L_x_5629:


//--------------------- .text._Z35group_norm_nhwc_fwd_one_pass_kernelI11Fp32IOFp32WLi64ELi160ELi640EEv26Group_norm_nhwc_fwd_params --------------------------
	.section	.text._Z35group_norm_nhwc_fwd_one_pass_kernelI11Fp32IOFp32WLi64ELi160ELi640EEv26Group_norm_nhwc_fwd_params,"ax",@progbits
	.align	128
        .global         _Z35group_norm_nhwc_fwd_one_pass_kernelI11Fp32IOFp32WLi64ELi160ELi640EEv26Group_norm_nhwc_fwd_params
        .type           _Z35group_norm_nhwc_fwd_one_pass_kernelI11Fp32IOFp32WLi64ELi160ELi640EEv26Group_norm_nhwc_fwd_params,@function
        .size           _Z35group_norm_nhwc_fwd_one_pass_kernelI11Fp32IOFp32WLi64ELi160ELi640EEv26Group_norm_nhwc_fwd_params,(.L_x_5630 - _Z35group_norm_nhwc_fwd_one_pass_kernelI11Fp32IOFp32WLi64ELi160ELi640EEv26Group_norm_nhwc_fwd_params)
        .other          _Z35group_norm_nhwc_fwd_one_pass_kernelI11Fp32IOFp32WLi64ELi160ELi640EEv26Group_norm_nhwc_fwd_params,@"STO_CUDA_ENTRY STV_DEFAULT"
_Z35group_norm_nhwc_fwd_one_pass_kernelI11Fp32IOFp32WLi64ELi160ELi640EEv26Group_norm_nhwc_fwd_params:
.text._Z35group_norm_nhwc_fwd_one_pass_kernelI11Fp32IOFp32WLi64ELi160ELi640EEv26Group_norm_nhwc_fwd_params:
        /* <DEDUP_REMOVED lines=8> */
[----:B------:R-:W1:Y:S01]  /*0080*/  S2UR UR7, SR_CTAID.X ;  /* 0x00000000000779c3 */ /* 0x000e620000002500 */
[----:B------:R-:W-:Y:S01]  /*0090*/  ULDC.64 UR8, c[0x0][0x278] ;  /* 0x00009e0000087ab9 */ /* 0x000fe20000000a00 */
[----:B------:R-:W-:Y:S01]  /*00a0*/  HFMA2.MMA R32, -RZ, RZ, 0, 0 ;  /* 0x00000000ff207435 */ /* 0x000fe200000001ff */
[----:B------:R-:W-:-:S05]  /*00b0*/  ULDC.U8 UR10, c[0x0][0x28c] ;  /* 0x0000a300000a7ab9 */ /* 0x000fca0000000000 */
[----:B------:R-:W1:Y:S01]  /*00c0*/  LDC R0, c[0x0][0x294] ;  /* 0x0000a500ff007b82 */ /* 0x000e620000000800 */
[----:B0-----:R-:W-:-:S05]  /*00d0*/  IMAD.WIDE.U32 R2, R30, -0x33333333, RZ ;  /* 0xcccccccd1e027825 */ /* 0x001fca00078e00ff */
[----:B------:R-:W-:-:S05]  /*00e0*/  SHF.R.U32.HI R3, RZ, 0x6, R3 ;  /* 0x00000006ff037819 */ /* 0x000fca0000011603 */
[----:B-1----:R-:W-:Y:S02]  /*00f0*/  IMAD R37, R0, UR7, R3 ;  /* 0x0000000700257c24 */ /* 0x002fe4000f8e0203 */
[----:B------:R-:W-:-:S03]  /*0100*/  IMAD R39, R3, -0x50, R30 ;  /* 0xffffffb003277824 */ /* 0x000fc600078e021e */
[----:B------:R-:W-:Y:S02]  /*0110*/  ISETP.GE.U32.AND P0, PT, R37, UR8, PT ;  /* 0x0000000825007c0c */ /* 0x000fe4000bf06070 */
[----:B------:R-:W-:Y:S02]  /*0120*/  SHF.R.S32.HI R35, RZ, 0x1f, R37 ;  /* 0x0000001fff237819 */ /* 0x000fe40000011425 */
[----:B------:R-:W-:Y:S02]  /*0130*/  SHF.L.U32 R39, R39, 0x1, RZ ;  /* 0x0000000127277819 */ /* 0x000fe400000006ff */
[----:B------:R-:W-:Y:S01]  /*0140*/  ISETP.GE.AND.EX P0, PT, R35, UR9, PT, P0 ;  /* 0x0000000923007c0c */ /* 0x000fe2000bf06300 */
[----:B------:R-:W-:Y:S01]  /*0150*/  ULDC.64 UR8, c[0x0][0x208] ;  /* 0x0000820000087ab9 */ /* 0x000fe20000000a00 */
[----:B------:R-:W-:Y:S02]  /*0160*/  IADD3 R36, R37, 0x8, RZ ;  /* 0x0000000825247810 */ /* 0x000fe40007ffe0ff */
[----:B------:R-:W-:-:S02]  /*0170*/  ISETP.LT.U32.AND P0, PT, R30, 0x280, !P0 ;  /* 0x000002801e00780c */ /* 0x000fc40004701070 */
[----:B------:R-:W-:-:S11]  /*0180*/  IADD3 R34, R37, 0x10, RZ ;  /* 0x0000001025227810 */ /* 0x000fd60007ffe0ff */
.L_x_4921:
[----:B-1----:R-:W0:Y:S01]  /*0190*/  LDC R9, c[0x0][0x288] ;  /* 0x0000a200ff097b82 */ /* 0x002e220000000800 */
[C---:B------:R-:W-:Y:S01]  /*01a0*/  IADD3 R31, R37.reuse, 0x30, RZ ;  /* 0x00000030251f7810 */ /* 0x040fe20007ffe0ff */
[----:B------:R-:W-:Y:S01]  /*01b0*/  ULDC.64 UR14, c[0x0][0x278] ;  /* 0x00009e00000e7ab9 */ /* 0x000fe20000000a00 */
[C---:B------:R-:W-:Y:S01]  /*01c0*/  IADD3 R22, R37.reuse, 0x18, RZ ;  /* 0x0000001825167810 */ /* 0x040fe20007ffe0ff */
[----:B------:R-:W-:Y:S01]  /*01d0*/  ULDC.64 UR12, c[0x0][0x280] ;  /* 0x0000a000000c7ab9 */ /* 0x000fe20000000a00 */
[----:B------:R-:W-:Y:S02]  /*01e0*/  IADD3 R23, R37, 0x20, RZ ;  /* 0x0000002025177810 */ /* 0x000fe40007ffe0ff */
[----:B------:R-:W-:Y:S01]  /*01f0*/  ISETP.GE.U32.AND P4, PT, R22, UR14, PT ;  /* 0x0000000e16007c0c */ /* 0x000fe2000bf86070 */
[----:B------:R-:W1:Y:S01]  /*0200*/  @P0 LDC.64 R12, c[0x0][0x220] ;  /* 0x00008800ff0c0b82 */ /* 0x000e620000000a00 */
[----:B------:R-:W-:Y:S02]  /*0210*/  SHF.R.S32.HI R25, RZ, 0x1f, R22 ;  /* 0x0000001fff197819 */ /* 0x000fe40000011416 */
[----:B------:R-:W-:-:S02]  /*0220*/  SHF.R.S32.HI R15, RZ, 0x1f, R39 ;  /* 0x0000001fff0f7819 */ /* 0x000fc40000011427 */
[----:B------:R-:W-:Y:S02]  /*0230*/  ISETP.GE.AND.EX P4, PT, R25, UR15, PT, P4 ;  /* 0x0000000f19007c0c */ /* 0x000fe4000bf86340 */
[----:B------:R-:W-:Y:S02]  /*0240*/  SHF.R.S32.HI R33, RZ, 0x1f, R36 ;  /* 0x0000001fff217819 */ /* 0x000fe40000011424 */
[----:B------:R-:W-:Y:S02]  /*0250*/  ISETP.GT.U32.OR P4, PT, R30, 0x27f, P4 ;  /* 0x0000027f1e00780c */ /* 0x000fe40002784470 */
[----:B------:R-:W-:Y:S02]  /*0260*/  ISETP.GE.U32.AND P6, PT, R36, UR14, PT ;  /* 0x0000000e24007c0c */ /* 0x000fe4000bfc6070 */
[----:B------:R-:W-:Y:S02]  /*0270*/  SHF.R.S32.HI R19, RZ, 0x1f, R31 ;  /* 0x0000001fff137819 */ /* 0x000fe4000001141f */
[----:B------:R-:W-:-:S02]  /*0280*/  ISETP.GE.AND.EX P6, PT, R33, UR15, PT, P6 ;  /* 0x0000000f21007c0c */ /* 0x000fc4000bfc6360 */
[----:B0-2---:R-:W-:Y:S02]  /*0290*/  IABS R5, R9 ;  /* 0x0000000900057213 */ /* 0x005fe40000000000 */
[----:B------:R-:W-:Y:S02]  /*02a0*/  ISETP.GT.U32.OR P6, PT, R30, 0x27f, P6 ;  /* 0x0000027f1e00780c */ /* 0x000fe400037c4470 */
[----:B------:R-:W0:Y:S01]  /*02b0*/  I2F.RP R0, R5 ;  /* 0x0000000500007306 */ /* 0x000e220000209400 */
[----:B------:R-:W2:Y:S07]  /*02c0*/  @!P4 LDC.64 R20, c[0x0][0x220] ;  /* 0x00008800ff14cb82 */ /* 0x000eae0000000a00 */
[----:B0-----:R-:W0:Y:S02]  /*02d0*/  MUFU.RCP R0, R0 ;  /* 0x0000000000007308 */ /* 0x001e240000001000 */
[----:B0-----:R-:W-:-:S06]  /*02e0*/  IADD3 R2, R0, 0xffffffe, RZ ;  /* 0x0ffffffe00027810 */ /* 0x001fcc0007ffe0ff */
[----:B------:R0:W3:Y:S02]  /*02f0*/  F2I.FTZ.U32.TRUNC.NTZ R3, R2 ;  /* 0x0000000200037305 */ /* 0x0000e4000021f000 */
[----:B0-----:R-:W-:Y:S02]  /*0300*/  MOV R2, RZ ;  /* 0x000000ff00027202 */ /* 0x001fe40000000f00 */
[----:B---3--:R-:W-:-:S05]  /*0310*/  IADD3 R4, RZ, -R3, RZ ;  /* 0x80000003ff047210 */ /* 0x008fca0007ffe0ff */
[----:B------:R-:W-:Y:S01]  /*0320*/  IMAD R7, R4, R5, RZ ;  /* 0x0000000504077224 */ /* 0x000fe200078e02ff */
[----:B------:R-:W-:-:S03]  /*0330*/  IABS R4, R38 ;  /* 0x0000002600047213 */ /* 0x000fc60000000000 */
[----:B------:R-:W-:Y:S01]  /*0340*/  IMAD.HI.U32 R3, R3, R7, R2 ;  /* 0x0000000703037227 */ /* 0x000fe200078e0002 */
[----:B------:R-:W-:-:S05]  /*0350*/  IADD3 R2, R37, 0x28, RZ ;  /* 0x0000002825027810 */ /* 0x000fca0007ffe0ff */
[----:B------:R-:W-:-:S05]  /*0360*/  IMAD.HI.U32 R3, R3, R4, RZ ;  /* 0x0000000403037227 */ /* 0x000fca00078e00ff */
[----:B------:R-:W-:-:S05]  /*0370*/  IADD3 R0, -R3, RZ, RZ ;  /* 0x000000ff03007210 */ /* 0x000fca0007ffe1ff */
[----:B------:R-:W-:-:S05]  /*0380*/  IMAD R0, R5, R0, R4 ;  /* 0x0000000005007224 */ /* 0x000fca00078e0204 */
[----:B------:R-:W-:-:S13]  /*0390*/  ISETP.GT.U32.AND P2, PT, R5, R0, PT ;  /* 0x000000000500720c */ /* 0x000fda0003f44070 */
[-C--:B------:R-:W-:Y:S02]  /*03a0*/  @!P2 IADD3 R0, R0, -R5.reuse, RZ ;  /* 0x800000050000a210 */ /* 0x080fe40007ffe0ff */
[----:B------:R-:W-:Y:S02]  /*03b0*/  @!P2 IADD3 R3, R3, 0x1, RZ ;  /* 0x000000010303a810 */ /* 0x000fe40007ffe0ff */
[----:B------:R-:W-:Y:S02]  /*03c0*/  ISETP.GE.U32.AND P1, PT, R0, R5, PT ;  /* 0x000000050000720c */ /* 0x000fe40003f26070 */
[----:B------:R-:W-:Y:S01]  /*03d0*/  LOP3.LUT R0, R38, R9, RZ, 0x3c, !PT ;  /* 0x0000000926007212 */ /* 0x000fe200078e3cff */
[----:B------:R-:W0:Y:S01]  /*03e0*/  @P0 LDC.64 R4, c[0x0][0x270] ;  /* 0x00009c00ff040b82 */ /* 0x000e220000000a00 */
[----:B------:R-:W-:Y:S02]  /*03f0*/  ISETP.NE.AND P2, PT, R9, RZ, PT ;  /* 0x000000ff0900720c */ /* 0x000fe40003f45270 */
[----:B------:R-:W-:-:S02]  /*0400*/  ISETP.GE.AND P3, PT, R0, RZ, PT ;  /* 0x000000ff0000720c */ /* 0x000fc40003f66270 */
[----:B------:R-:W-:-:S05]  /*0410*/  SHF.R.S32.HI R0, RZ, 0x1f, R31 ;  /* 0x0000001fff007819 */ /* 0x000fca000001141f */
[----:B------:R-:W-:Y:S02]  /*0420*/  @P1 IADD3 R3, R3, 0x1, RZ ;  /* 0x0000000103031810 */ /* 0x000fe40007ffe0ff */
[----:B------:R-:W-:Y:S02]  /*0430*/  ISETP.GE.U32.AND P1, PT, R31, UR14, PT ;  /* 0x0000000e1f007c0c */ /* 0x000fe4000bf26070 */
[----:B------:R-:W-:Y:S02]  /*0440*/  MOV R11, R3 ;  /* 0x00000003000b7202 */ /* 0x000fe40000000f00 */
[----:B------:R-:W-:Y:S02]  /*0450*/  ISETP.GE.AND.EX P1, PT, R0, UR15, PT, P1 ;  /* 0x0000000f00007c0c */ /* 0x000fe4000bf26310 */
[----:B------:R-:W-:Y:S02]  /*0460*/  @!P3 IADD3 R11, -R11, RZ, RZ ;  /* 0x000000ff0b0bb210 */ /* 0x000fe40007ffe1ff */
[----:B------:R-:W-:-:S02]  /*0470*/  ISETP.GT.U32.OR P1, PT, R30, 0x27f, P1 ;  /* 0x0000027f1e00780c */ /* 0x000fc40000f24470 */
[----:B------:R-:W-:Y:S02]  /*0480*/  @!P2 LOP3.LUT R11, RZ, R9, RZ, 0x33, !PT ;  /* 0x00000009ff0ba212 */ /* 0x000fe400078e33ff */
[----:B------:R-:W-:Y:S02]  /*0490*/  ISETP.GE.U32.AND P3, PT, R23, UR14, PT ;  /* 0x0000000e17007c0c */ /* 0x000fe4000bf66070 */
[----:B------:R-:W-:-:S05]  /*04a0*/  IADD3 R3, -R11, RZ, RZ ;  /* 0x000000ff0b037210 */ /* 0x000fca0007ffe1ff */
[----:B------:R-:W-:Y:S01]  /*04b0*/  IMAD R0, R9, R3, R38 ;  /* 0x0000000309007224 */ /* 0x000fe200078e0226 */
[----:B------:R-:W-:Y:S01]  /*04c0*/  SHF.R.S32.HI R9, RZ, 0x1f, R23 ;  /* 0x0000001fff097819 */ /* 0x000fe20000011417 */
[----:B------:R-:W3:Y:S01]  /*04d0*/  @!P1 LDC.64 R6, c[0x0][0x270] ;  /* 0x00009c00ff069b82 */ /* 0x000ee20000000a00 */
[----:B------:R-:W-:Y:S01]  /*04e0*/  SHF.R.S32.HI R3, RZ, 0x1f, R11 ;  /* 0x0000001fff037819 */ /* 0x000fe2000001140b */
[----:B------:R-:W-:Y:S01]  /*04f0*/  IMAD R0, R0, 0xa0, RZ ;  /* 0x000000a000007824 */ /* 0x000fe200078e02ff */
[----:B------:R-:W-:-:S03]  /*0500*/  ISETP.GE.AND.EX P3, PT, R9, UR15, PT, P3 ;  /* 0x0000000f09007c0c */ /* 0x000fc6000bf66330 */
[----:B------:R-:W-:Y:S01]  /*0510*/  IMAD R8, R3, UR12, RZ ;  /* 0x0000000c03087c24 */ /* 0x000fe2000f8e02ff */
[----:B------:R-:W-:Y:S01]  /*0520*/  IADD3 R40, P2, R39, R0, RZ ;  /* 0x0000000027287210 */ /* 0x000fe20007f5e0ff */
[----:B------:R-:W4:Y:S01]  /*0530*/  @!P1 LDC.64 R16, c[0x0][0x220] ;  /* 0x00008800ff109b82 */ /* 0x000f220000000a00 */
[----:B------:R-:W-:Y:S01]  /*0540*/  ISETP.GT.U32.OR P3, PT, R30, 0x27f, P3 ;  /* 0x0000027f1e00780c */ /* 0x000fe20001f64470 */
[----:B------:R-:W-:Y:S01]  /*0550*/  IMAD R43, R11, UR13, R8 ;  /* 0x0000000d0b2b7c24 */ /* 0x000fe2000f8e0208 */
[----:B------:R-:W-:Y:S01]  /*0560*/  LEA.HI.X.SX32 R41, R0, R15, 0x1, P2 ;  /* 0x0000000f00297211 */ /* 0x000fe200010f0eff */
[----:B0-----:R-:W-:Y:S01]  /*0570*/  @P0 IMAD R8, R35, R4, RZ ;  /* 0x0000000423080224 */ /* 0x001fe200078e02ff */
[----:B------:R-:W-:Y:S02]  /*0580*/  ISETP.GE.U32.AND P2, PT, R2, UR14, PT ;  /* 0x0000000e02007c0c */ /* 0x000fe4000bf46070 */
[----:B------:R-:W-:Y:S01]  /*0590*/  SHF.R.S32.HI R3, RZ, 0x1f, R2 ;  /* 0x0000001fff037819 */ /* 0x000fe20000011402 */
[----:B------:R-:W-:-:S02]  /*05a0*/  IMAD.WIDE.U32 R40, R11, UR12, R40 ;  /* 0x0000000c0b287c25 */ /* 0x000fc4000f8e0028 */
[----:B------:R-:W0:Y:S01]  /*05b0*/  @!P4 LDC.64 R10, c[0x0][0x270] ;  /* 0x00009c00ff0acb82 */ /* 0x000e220000000a00 */
[----:B------:R-:W-:Y:S01]  /*05c0*/  ISETP.GE.AND.EX P2, PT, R3, UR15, PT, P2 ;  /* 0x0000000f03007c0c */ /* 0x000fe2000bf46320 */
[----:B------:R-:W-:Y:S01]  /*05d0*/  @P0 IMAD R27, R37, R5, R8 ;  /* 0x00000005251b0224 */ /* 0x000fe200078e0208 */
[----:B------:R-:W-:Y:S02]  /*05e0*/  IADD3 R43, R41, R43, RZ ;  /* 0x0000002b292b7210 */ /* 0x000fe40007ffe0ff */
[----:B------:R-:W-:Y:S01]  /*05f0*/  @P0 MOV R42, R40 ;  /* 0x00000028002a0202 */ /* 0x000fe20000000f00 */
[----:B---3--:R-:W-:Y:S01]  /*0600*/  @!P1 IMAD R8, R19, R6, RZ ;  /* 0x0000000613089224 */ /* 0x008fe200078e02ff */
[----:B------:R-:W-:Y:S01]  /*0610*/  ISETP.GT.U32.OR P2, PT, R30, 0x27f, P2 ;  /* 0x0000027f1e00780c */ /* 0x000fe20001744470 */
[----:B------:R-:W3:Y:S01]  /*0620*/  @!P3 LDC.64 R14, c[0x0][0x270] ;  /* 0x00009c00ff0ebb82 */ /* 0x000ee20000000a00 */
[----:B------:R-:W-:Y:S01]  /*0630*/  @!P1 MOV R26, R40 ;  /* 0x00000028001a9202 */ /* 0x000fe20000000f00 */
[----:B------:R-:W-:Y:S01]  /*0640*/  @P0 IMAD.WIDE.U32 R18, R37, R4, R42 ;  /* 0x0000000425120225 */ /* 0x000fe200078e002a */
[----:B------:R-:W-:-:S03]  /*0650*/  @!P4 MOV R24, R40 ;  /* 0x000000280018c202 */ /* 0x000fc60000000f00 */
[----:B------:R-:W-:Y:S01]  /*0660*/  @!P1 IMAD R29, R31, R7, R8 ;  /* 0x000000071f1d9224 */ /* 0x000fe200078e0208 */
[----:B------:R-:W-:Y:S02]  /*0670*/  @P0 IADD3 R7, R19, R27, RZ ;  /* 0x0000001b13070210 */ /* 0x000fe40007ffe0ff */
[----:B------:R-:W-:Y:S02]  /*0680*/  @!P1 MOV R27, R43 ;  /* 0x0000002b001b9202 */ /* 0x000fe40000000f00 */
[C---:B-1----:R-:W-:Y:S01]  /*0690*/  @P0 LEA R12, P5, R18.reuse, R12, 0x2 ;  /* 0x0000000c120c0211 */ /* 0x042fe200078a10ff */
[----:B------:R-:W1:Y:S01]  /*06a0*/  @!P2 LDC.64 R4, c[0x0][0x270] ;  /* 0x00009c00ff04ab82 */ /* 0x000e620000000a00 */
[----:B------:R-:W-:Y:S02]  /*06b0*/  @!P1 IMAD.WIDE.U32 R26, R31, R6, R26 ;  /* 0x000000061f1a9225 */ /* 0x000fe400078e001a */
[----:B------:R-:W-:Y:S02]  /*06c0*/  @P0 LEA.HI.X R13, R18, R13, R7, 0x2, P5 ;  /* 0x0000000d120d0211 */ /* 0x000fe400028f1407 */
[----:B------:R-:W-:-:S02]  /*06d0*/  SHF.R.S32.HI R31, RZ, 0x1f, R34 ;  /* 0x0000001fff1f7819 */ /* 0x000fc40000011422 */
[----:B------:R-:W-:Y:S01]  /*06e0*/  @!P1 IADD3 R29, R27, R29, RZ ;  /* 0x0000001d1b1d9210 */ /* 0x000fe20007ffe0ff */
[----:B------:R-:W5:Y:S01]  /*06f0*/  @!P6 LDC.64 R6, c[0x0][0x270] ;  /* 0x00009c00ff06eb82 */ /* 0x000f620000000a00 */
[----:B0-----:R-:W-:Y:S01]  /*0700*/  @!P4 IMAD R27, R25, R10, RZ ;  /* 0x0000000a191bc224 */ /* 0x001fe200078e02ff */
[----:B------:R-:W-:Y:S02]  /*0710*/  @!P4 MOV R25, R43 ;  /* 0x0000002b0019c202 */ /* 0x000fe40000000f00 */
[----:B----4-:R-:W-:Y:S01]  /*0720*/  @!P1 LEA R16, P5, R26, R16, 0x2 ;  /* 0x000000101a109211 */ /* 0x010fe200078a10ff */
[C---:B------:R-:W-:Y:S01]  /*0730*/  @!P4 IMAD R27, R22.reuse, R11, R27 ;  /* 0x0000000b161bc224 */ /* 0x040fe200078e021b */
[----:B------:R-:W-:Y:S01]  /*0740*/  @!P3 MOV R11, R43 ;  /* 0x0000002b000bb202 */ /* 0x000fe20000000f00 */
[----:B------:R-:W-:Y:S01]  /*0750*/  @!P4 IMAD.WIDE.U32 R24, R22, R10, R24 ;  /* 0x0000000a1618c225 */ /* 0x000fe200078e0018 */
[----:B------:R-:W0:Y:S01]  /*0760*/  @!P3 LDC.64 R18, c[0x0][0x220] ;  /* 0x00008800ff12bb82 */ /* 0x000e220000000a00 */
[----:B------:R-:W-:-:S02]  /*0770*/  @!P1 LEA.HI.X R17, R26, R17, R29, 0x2, P5 ;  /* 0x000000111a119211 */ /* 0x000fc400028f141d */
[----:B---3--:R-:W-:Y:S01]  /*0780*/  @!P3 IMAD R26, R9, R14, RZ ;  /* 0x0000000e091ab224 */ /* 0x008fe200078e02ff */
[----:B------:R-:W-:Y:S02]  /*0790*/  @!P3 MOV R10, R40 ;  /* 0x00000028000ab202 */ /* 0x000fe40000000f00 */
[----:B------:R-:W-:Y:S01]  /*07a0*/  @!P4 IADD3 R27, R25, R27, RZ ;  /* 0x0000001b191bc210 */ /* 0x000fe20007ffe0ff */
[C---:B------:R-:W-:Y:S01]  /*07b0*/  @!P3 IMAD R29, R23.reuse, R15, R26 ;  /* 0x0000000f171db224 */ /* 0x040fe200078e021a */
[----:B------:R-:W3:Y:S01]  /*07c0*/  @!P2 LDC.64 R8, c[0x0][0x220] ;  /* 0x00008800ff08ab82 */ /* 0x000ee20000000a00 */
[----:B------:R-:W-:Y:S01]  /*07d0*/  @!P3 IMAD.WIDE.U32 R14, R23, R14, R10 ;  /* 0x0000000e170eb225 */ /* 0x000fe200078e000a */
[----:B------:R-:W-:Y:S02]  /*07e0*/  @!P2 MOV R22, R40 ;  /* 0x000000280016a202 */ /* 0x000fe40000000f00 */
[----:B------:R-:W-:Y:S01]  /*07f0*/  @!P2 MOV R23, R43 ;  /* 0x0000002b0017a202 */ /* 0x000fe20000000f00 */
[----:B-1----:R-:W-:Y:S01]  /*0800*/  @!P2 IMAD R25, R3, R4, RZ ;  /* 0x000000040319a224 */ /* 0x002fe200078e02ff */
[----:B--2---:R-:W-:-:S02]  /*0810*/  @!P4 LEA R20, P5, R24, R20, 0x2 ;  /* 0x000000141814c211 */ /* 0x004fc400078a10ff */
[----:B------:R-:W1:Y:S01]  /*0820*/  @!P6 LDC.64 R10, c[0x0][0x220] ;  /* 0x00008800ff0aeb82 */ /* 0x000e620000000a00 */
[----:B------:R-:W-:Y:S01]  /*0830*/  @!P2 IMAD R25, R2, R5, R25 ;  /* 0x000000050219a224 */ /* 0x000fe200078e0219 */
[----:B------:R-:W-:Y:S01]  /*0840*/  @!P4 LEA.HI.X R21, R24, R21, R27, 0x2, P5 ;  /* 0x000000151815c211 */ /* 0x000fe200028f141b */
[----:B-----5:R-:W-:Y:S01]  /*0850*/  @!P6 IMAD R5, R33, R6, RZ ;  /* 0x000000062105e224 */ /* 0x020fe200078e02ff */
[----:B------:R-:W-:Y:S01]  /*0860*/  @!P3 IADD3 R29, R15, R29, RZ ;  /* 0x0000001d0f1db210 */ /* 0x000fe20007ffe0ff */
[----:B------:R-:W-:Y:S01]  /*0870*/  @!P2 IMAD.WIDE.U32 R2, R2, R4, R22 ;  /* 0x000000040202a225 */ /* 0x000fe200078e0016 */
[----:B------:R-:W-:Y:S02]  /*0880*/  @!P6 MOV R4, R40 ;  /* 0x000000280004e202 */ /* 0x000fe40000000f00 */
[----:B0-----:R-:W-:Y:S01]  /*0890*/  @!P3 LEA R18, P5, R14, R18, 0x2 ;  /* 0x000000120e12b211 */ /* 0x001fe200078a10ff */
[----:B------:R-:W-:Y:S01]  /*08a0*/  @!P6 IMAD R7, R36, R7, R5 ;  /* 0x000000072407e224 */ /* 0x000fe200078e0205 */
[----:B------:R-:W-:-:S02]  /*08b0*/  @!P6 MOV R5, R43 ;  /* 0x0000002b0005e202 */ /* 0x000fc40000000f00 */
[----:B------:R-:W-:Y:S02]  /*08c0*/  @!P3 LEA.HI.X R19, R14, R19, R29, 0x2, P5 ;  /* 0x000000130e13b211 */ /* 0x000fe400028f141d */
[----:B------:R-:W-:Y:S01]  /*08d0*/  @!P2 IADD3 R25, R3, R25, RZ ;  /* 0x000000190319a210 */ /* 0x000fe20007ffe0ff */
[----:B------:R-:W-:Y:S01]  /*08e0*/  @!P6 IMAD.WIDE.U32 R4, R36, R6, R4 ;  /* 0x000000062404e225 */ /* 0x000fe200078e0004 */
[C---:B---3--:R-:W-:Y:S02]  /*08f0*/  @!P2 LEA R22, P5, R2.reuse, R8, 0x2 ;  /* 0x000000080216a211 */ /* 0x048fe400078a10ff */
[----:B------:R-:W-:Y:S02]  /*0900*/  MOV R3, RZ ;  /* 0x000000ff00037202 */ /* 0x000fe40000000f00 */
[----:B------:R-:W-:Y:S02]  /*0910*/  @!P2 LEA.HI.X R23, R2, R9, R25, 0x2, P5 ;  /* 0x000000090217a211 */ /* 0x000fe400028f1419 */
[----:B------:R-:W-:-:S02]  /*0920*/  @!P6 IADD3 R2, R5, R7, RZ ;  /* 0x000000070502e210 */ /* 0x000fc40007ffe0ff */
[----:B-1----:R-:W-:-:S04]  /*0930*/  @!P6 LEA R6, P5, R4, R10, 0x2 ;  /* 0x0000000a0406e211 */ /* 0x002fc800078a10ff */
[----:B------:R-:W-:Y:S02]  /*0940*/  @!P6 LEA.HI.X R7, R4, R11, R2, 0x2, P5 ;  /* 0x0000000b0407e211 */ /* 0x000fe400028f1402 */
[----:B------:R-:W-:-:S04]  /*0950*/  ISETP.GE.U32.AND P5, PT, R34, UR14, PT ;  /* 0x0000000e22007c0c */ /* 0x000fc8000bfa6070 */
[----:B------:R-:W-:-:S04]  /*0960*/  ISETP.GE.AND.EX P5, PT, R31, UR15, PT, P5 ;  /* 0x0000000f1f007c0c */ /* 0x000fc8000bfa6350 */
[----:B------:R-:W-:-:S13]  /*0970*/  ISETP.GT.U32.OR P5, PT, R30, 0x27f, P5 ;  /* 0x0000027f1e00780c */ /* 0x000fda0002fa4470 */
[----:B------:R-:W0:Y:S01]  /*0980*/  @!P5 LDC.64 R4, c[0x0][0x270] ;  /* 0x00009c00ff04db82 */ /* 0x000e220000000a00 */
[----:B------:R-:W-:Y:S02]  /*0990*/  @!P5 MOV R8, R40 ;  /* 0x000000280008d202 */ /* 0x000fe40000000f00 */
[----:B------:R-:W-:-:S05]  /*09a0*/  @!P5 MOV R9, R43 ;  /* 0x0000002b0009d202 */ /* 0x000fca0000000f00 */
[----:B------:R-:W1:Y:S01]  /*09b0*/  @!P5 LDC.64 R24, c[0x0][0x220] ;  /* 0x00008800ff18db82 */ /* 0x000e620000000a00 */
[----:B------:R-:W-:Y:S01]  /*09c0*/  IADD3 R45, R37, 0x38, RZ ;  /* 0x00000038252d7810 */ /* 0x000fe20007ffe0ff */
[----:B0-----:R-:W-:-:S04]  /*09d0*/  @!P5 IMAD R2, R31, R4, RZ ;  /* 0x000000041f02d224 */ /* 0x001fc800078e02ff */
[C---:B------:R-:W-:Y:S01]  /*09e0*/  @!P5 IMAD R11, R34.reuse, R5, R2 ;  /* 0x00000005220bd224 */ /* 0x040fe200078e0202 */
[----:B------:R-:W-:Y:S01]  /*09f0*/  MOV R2, RZ ;  /* 0x000000ff00027202 */ /* 0x000fe20000000f00 */
[----:B------:R-:W-:-:S05]  /*0a00*/  @!P5 IMAD.WIDE.U32 R4, R34, R4, R8 ;  /* 0x000000042204d225 */ /* 0x000fca00078e0008 */
[----:B------:R0:W2:Y:S01]  /*0a10*/  @!P6 LDG.E.64 R2, desc[UR8][R6.64] ;  /* 0x000000080602e981 */ /* 0x0000a2000c1e1b00 */
[----:B------:R-:W-:Y:S02]  /*0a20*/  @!P5 IADD3 R5, R5, R11, RZ ;  /* 0x0000000b0505d210 */ /* 0x000fe40007ffe0ff */
[----:B------:R-:W-:Y:S02]  /*0a30*/  CS2R R28, SRZ ;  /* 0x00000000001c7805 */ /* 0x000fe4000001ff00 */
[C---:B-1----:R-:W-:Y:S02]  /*0a40*/  @!P5 LEA R24, P6, R4.reuse, R24, 0x2 ;  /* 0x000000180418d211 */ /* 0x042fe400078c10ff */
[----:B------:R-:W-:Y:S02]  /*0a50*/  SHF.R.S32.HI R9, RZ, 0x1f, R45 ;  /* 0x0000001fff097819 */ /* 0x000fe4000001142d */
[----:B------:R-:W-:Y:S01]  /*0a60*/  @!P5 LEA.HI.X R25, R4, R25, R5, 0x2, P6 ;  /* 0x000000190419d211 */ /* 0x000fe200030f1405 */
[----:B------:R1:W3:Y:S01]  /*0a70*/  @P0 LDG.E.64 R28, desc[UR8][R12.64] ;  /* 0x000000080c1c0981 */ /* 0x0002e2000c1e1b00 */
[----:B------:R-:W-:-:S04]  /*0a80*/  ISETP.GE.U32.AND P6, PT, R45, UR14, PT ;  /* 0x0000000e2d007c0c */ /* 0x000fc8000bfc6070 */
[----:B------:R-:W-:-:S04]  /*0a90*/  ISETP.GE.AND.EX P6, PT, R9, UR15, PT, P6 ;  /* 0x0000000f09007c0c */ /* 0x000fc8000bfc6360 */
[----:B------:R-:W-:-:S13]  /*0aa0*/  ISETP.GT.U32.OR P6, PT, R30, 0x27f, P6 ;  /* 0x0000027f1e00780c */ /* 0x000fda00037c4470 */
[----:B------:R-:W4:Y:S01]  /*0ab0*/  @!P6 LDC.64 R10, c[0x0][0x270] ;  /* 0x00009c00ff0aeb82 */ /* 0x000f220000000a00 */
[----:B------:R-:W-:Y:S02]  /*0ac0*/  CS2R R4, SRZ ;  /* 0x0000000000047805 */ /* 0x000fe4000001ff00 */
[----:B0-----:R-:W-:Y:S02]  /*0ad0*/  CS2R R6, SRZ ;  /* 0x0000000000067805 */ /* 0x001fe4000001ff00 */
[----:B------:R-:W-:Y:S02]  /*0ae0*/  @!P6 MOV R26, R40 ;  /* 0x00000028001ae202 */ /* 0x000fe40000000f00 */
[----:B------:R-:W-:Y:S01]  /*0af0*/  @!P6 MOV R27, R43 ;  /* 0x0000002b001be202 */ /* 0x000fe20000000f00 */
[----:B------:R0:W5:Y:S01]  /*0b00*/  @!P5 LDG.E.64 R4, desc[UR8][R24.64] ;  /* 0x000000081804d981 */ /* 0x000162000c1e1b00 */
[----:B------:R-:W0:Y:S03]  /*0b10*/  @!P6 LDC.64 R14, c[0x0][0x220] ;  /* 0x00008800ff0eeb82 */ /* 0x000e260000000a00 */
[----:B------:R2:W5:Y:S01]  /*0b20*/  @!P4 LDG.E.64 R6, desc[UR8][R20.64] ;  /* 0x000000081406c981 */ /* 0x000562000c1e1b00 */
[----:B----4-:R-:W-:-:S04]  /*0b30*/  @!P6 IMAD R8, R9, R10, RZ ;  /* 0x0000000a0908e224 */ /* 0x010fc800078e02ff */
[C---:B------:R-:W-:Y:S01]  /*0b40*/  @!P6 IMAD R44, R45.reuse, R11, R8 ;  /* 0x0000000b2d2ce224 */ /* 0x040fe200078e0208 */
[----:B------:R-:W-:Y:S01]  /*0b50*/  CS2R R8, SRZ ;  /* 0x0000000000087805 */ /* 0x000fe2000001ff00 */
[----:B------:R-:W-:Y:S01]  /*0b60*/  @!P6 IMAD.WIDE.U32 R26, R45, R10, R26 ;  /* 0x0000000a2d1ae225 */ /* 0x000fe200078e001a */
[----:B------:R-:W-:Y:S02]  /*0b70*/  CS2R R10, SRZ ;  /* 0x00000000000a7805 */ /* 0x000fe4000001ff00 */
[----:B-1----:R-:W-:Y:S02]  /*0b80*/  CS2R R12, SRZ ;  /* 0x00000000000c7805 */ /* 0x002fe4000001ff00 */
[----:B------:R3:W4:Y:S01]  /*0b90*/  @!P3 LDG.E.64 R8, desc[UR8][R18.64] ;  /* 0x000000081208b981 */ /* 0x000722000c1e1b00 */
[----:B0-----:R-:W-:Y:S02]  /*0ba0*/  @!P6 IADD3 R25, R27, R44, RZ ;  /* 0x0000002c1b19e210 */ /* 0x001fe40007ffe0ff */
[C---:B------:R-:W-:Y:S01]  /*0bb0*/  @!P6 LEA R24, P3, R26.reuse, R14, 0x2 ;  /* 0x0000000e1a18e211 */ /* 0x040fe200078610ff */
[----:B------:R5:W4:Y:S03]  /*0bc0*/  @!P2 LDG.E.64 R10, desc[UR8][R22.64] ;  /* 0x00000008160aa981 */ /* 0x000b26000c1e1b00 */
[----:B------:R-:W-:-:S02]  /*0bd0*/  @!P6 LEA.HI.X R25, R26, R15, R25, 0x2, P3 ;  /* 0x0000000f1a19e211 */ /* 0x000fc400018f1419 */
[----:B------:R-:W-:Y:S01]  /*0be0*/  CS2R R14, SRZ ;  /* 0x00000000000e7805 */ /* 0x000fe2000001ff00 */
[----:B------:R0:W4:Y:S05]  /*0bf0*/  @!P1 LDG.E.64 R12, desc[UR8][R16.64] ;  /* 0x00000008100c9981 */ /* 0x00012a000c1e1b00 */
[----:B------:R-:W4:Y:S01]  /*0c00*/  @!P6 LDG.E.64 R14, desc[UR8][R24.64] ;  /* 0x00000008180ee981 */ /* 0x000f22000c1e1b00 */
[----:B------:R-:W1:Y:S01]  /*0c10*/  S2UR UR6, SR_CgaCtaId ;  /* 0x00000000000679c3 */ /* 0x000e620000008800 */
[----:B------:R-:W-:Y:S01]  /*0c20*/  UMOV UR5, 0x400 ;  /* 0x0000040000057882 */ /* 0x000fe20000000000 */
[----:B------:R-:W-:Y:S01]  /*0c30*/  ISETP.NE.AND P3, PT, R30, RZ, PT ;  /* 0x000000ff1e00720c */ /* 0x000fe20003f65270 */
[----:B------:R-:W-:Y:S01]  /*0c40*/  BSSY B0, `(.L_x_4888) ;  /* 0x000007f000007945 */ /* 0x000fe20003800000 */
[----:B-1----:R-:W-:Y:S01]  /*0c50*/  ULEA UR5, UR6, UR5, 0x18 ;  /* 0x0000000506057291 */ /* 0x002fe2000f8ec03f */
[----:B--2---:R-:W-:Y:S01]  /*0c60*/  FMUL.FTZ R27, R3, R3 ;  /* 0x00000003031b7220 */ /* 0x004fe20000410000 */
[----:B------:R-:W-:Y:S01]  /*0c70*/  FADD.FTZ R21, R2, R3 ;  /* 0x0000000302157221 */ /* 0x000fe20000010000 */
[----:B---3--:R-:W-:Y:S01]  /*0c80*/  FMUL.FTZ R19, R29, R29 ;  /* 0x0000001d1d137220 */ /* 0x008fe20000410000 */
[----:B------:R-:W-:-:S03]  /*0c90*/  FADD.FTZ R18, R28, R29 ;  /* 0x0000001d1c127221 */ /* 0x000fc60000010000 */
[----:B------:R-:W-:Y:S01]  /*0ca0*/  FFMA.FTZ R19, R28, R28, R19 ;  /* 0x0000001c1c137223 */ /* 0x000fe20000010013 */
[----:B------:R-:W-:Y:S01]  /*0cb0*/  FADD.FTZ R18, RZ, R18 ;  /* 0x00000012ff127221 */ /* 0x000fe20000010000 */
[----:B------:R-:W-:Y:S02]  /*0cc0*/  FFMA.FTZ R20, R2, R2, R27 ;  /* 0x0000000202147223 */ /* 0x000fe4000001001b */
[----:B------:R-:W-:Y:S01]  /*0cd0*/  FADD.FTZ R19, RZ, R19 ;  /* 0x00000013ff137221 */ /* 0x000fe20000010000 */
[----:B------:R-:W-:-:S03]  /*0ce0*/  FADD.FTZ R18, R18, R21 ;  /* 0x0000001512127221 */ /* 0x000fc60000010000 */
[----:B------:R-:W-:Y:S02]  /*0cf0*/  FADD.FTZ R19, R19, R20 ;  /* 0x0000001413137221 */ /* 0x000fe40000010000 */
[----:B------:R-:W1:Y:S01]  /*0d00*/  S2R R20, SR_LANEID ;  /* 0x0000000000147919 */ /* 0x000e620000000000 */
[----:B-----5:R-:W-:Y:S01]  /*0d10*/  FMUL.FTZ R23, R5, R5 ;  /* 0x0000000505177220 */ /* 0x020fe20000410000 */
[----:B0-----:R-:W-:-:S03]  /*0d20*/  FADD.FTZ R17, R4, R5 ;  /* 0x0000000504117221 */ /* 0x001fc60000010000 */
[----:B------:R-:W-:Y:S01]  /*0d30*/  FFMA.FTZ R16, R4, R4, R23 ;  /* 0x0000000404107223 */ /* 0x000fe20000010017 */
[----:B------:R-:W-:Y:S01]  /*0d40*/  FMUL.FTZ R21, R7, R7 ;  /* 0x0000000707157220 */ /* 0x000fe20000410000 */
[----:B------:R-:W-:Y:S01]  /*0d50*/  FADD.FTZ R17, R18, R17 ;  /* 0x0000001112117221 */ /* 0x000fe20000010000 */
[C---:B------:R-:W-:Y:S01]  /*0d60*/  FADD.FTZ R18, R6.reuse, R7 ;  /* 0x0000000706127221 */ /* 0x040fe20000010000 */
[----:B------:R-:W-:Y:S01]  /*0d70*/  FADD.FTZ R16, R19, R16 ;  /* 0x0000001013107221 */ /* 0x000fe20000010000 */
[----:B------:R-:W-:Y:S02]  /*0d80*/  FFMA.FTZ R21, R6, R6, R21 ;  /* 0x0000000606157223 */ /* 0x000fe40000010015 */
[----:B------:R-:W-:Y:S02]  /*0d90*/  FADD.FTZ R17, R17, R18 ;  /* 0x0000001211117221 */ /* 0x000fe40000010000 */
[----:B------:R-:W-:Y:S01]  /*0da0*/  FADD.FTZ R16, R16, R21 ;  /* 0x0000001510107221 */ /* 0x000fe20000010000 */
[----:B----4-:R-:W-:Y:S01]  /*0db0*/  FMUL.FTZ R19, R9, R9 ;  /* 0x0000000909137220 */ /* 0x010fe20000410000 */
[----:B------:R-:W-:-:S03]  /*0dc0*/  FADD.FTZ R18, R8, R9 ;  /* 0x0000000908127221 */ /* 0x000fc60000010000 */
        /* <DEDUP_REMOVED lines=19> */
[----:B------:R-:W2:Y:S01]  /*0f00*/  SHFL.DOWN PT, R16, R25, 0x1, 0x1f ;  /* 0x08201f0019107f89 */ /* 0x000ea200000e0000 */
[----:B-1----:R-:W-:-:S13]  /*0f10*/  ISETP.GT.AND P1, PT, R20, 0x1e, PT ;  /* 0x0000001e1400780c */ /* 0x002fda0003f24270 */
[----:B0-----:R-:W-:Y:S01]  /*0f20*/  @!P1 FADD.FTZ R24, R24, R17 ;  /* 0x0000001118189221 */ /* 0x001fe20000010000 */
        /* <DEDUP_REMOVED lines=13> */
[----:B------:R-:W-:Y:S02]  /*1000*/  ISETP.GT.AND P1, PT, R20, 0x17, PT ;  /* 0x000000171400780c */ /* 0x000fe40003f24270 */
[----:B------:R-:W-:-:S11]  /*1010*/  SHF.R.S32.HI R19, RZ, 0x1f, R30 ;  /* 0x0000001fff137819 */ /* 0x000fd6000001141e */
[----:B0-----:R-:W-:Y:S01]  /*1020*/  @!P1 FADD.FTZ R24, R24, R17 ;  /* 0x0000001118189221 */ /* 0x001fe20000010000 */
[----:B-1----:R-:W-:-:S04]  /*1030*/  @!P1 FADD.FTZ R25, R25, R16 ;  /* 0x0000001019199221 */ /* 0x002fc80000010000 */
[----:B------:R-:W0:Y:S04]  /*1040*/  SHFL.DOWN PT, R17, R24, 0x10, 0x1f ;  /* 0x0a001f0018117f89 */ /* 0x000e2800000e0000 */
[----:B------:R-:W1:Y:S01]  /*1050*/  SHFL.DOWN PT, R16, R25, 0x10, 0x1f ;  /* 0x0a001f0019107f89 */ /* 0x000e6200000e0000 */
[C---:B------:R-:W-:Y:S02]  /*1060*/  ISETP.GT.AND P1, PT, R20.reuse, 0xf, PT ;  /* 0x0000000f1400780c */ /* 0x040fe40003f24270 */
[----:B------:R-:W-:Y:S02]  /*1070*/  LEA.HI R19, R19, R30, RZ, 0x5 ;  /* 0x0000001e13137211 */ /* 0x000fe400078f28ff */
[----:B------:R-:W-:Y:S02]  /*1080*/  ISETP.NE.AND P2, PT, R20, RZ, PT ;  /* 0x000000ff1400720c */ /* 0x000fe40003f45270 */
[----:B------:R-:W-:-:S04]  /*1090*/  SHF.R.S32.HI R19, RZ, 0x5, R19 ;  /* 0x00000005ff137819 */ /* 0x000fc80000011413 */
[----:B------:R-:W-:-:S03]  /*10a0*/  LEA R19, R19, UR5, 0x3 ;  /* 0x0000000513137c11 */ /* 0x000fc6000f8e18ff */
        /* <DEDUP_REMOVED lines=8> */
[----:B0-----:R-:W0:Y:S04]  /*1130*/  LDS.128 R16, [UR5+0x20] ;  /* 0x00002005ff107984 */ /* 0x001e280008000c00 */
[----:B------:R-:W1:Y:S01]  /*1140*/  LDS.128 R20, [UR5+0x30] ;  /* 0x00003005ff147984 */ /* 0x000e620008000c00 */
[----:B0-----:R-:W-:Y:S01]  /*1150*/  FADD.FTZ R45, R24, R16 ;  /* 0x00000010182d7221 */ /* 0x001fe20000010000 */
[----:B------:R-:W-:Y:S02]  /*1160*/  FADD.FTZ R16, R25, R17 ;  /* 0x0000001119107221 */ /* 0x000fe40000010000 */
[----:B------:R-:W0:Y:S01]  /*1170*/  LDS.128 R24, [UR5+0x40] ;  /* 0x00004005ff187984 */ /* 0x000e220008000c00 */
[----:B------:R-:W-:Y:S01]  /*1180*/  FADD.FTZ R45, R45, R18 ;  /* 0x000000122d2d7221 */ /* 0x000fe20000010000 */
[----:B------:R-:W-:-:S03]  /*1190*/  FADD.FTZ R16, R16, R19 ;  /* 0x0000001310107221 */ /* 0x000fc60000010000 */
[----:B-1----:R-:W-:Y:S01]  /*11a0*/  FADD.FTZ R45, R45, R20 ;  /* 0x000000142d2d7221 */ /* 0x002fe20000010000 */
[----:B------:R-:W-:Y:S02]  /*11b0*/  FADD.FTZ R20, R16, R21 ;  /* 0x0000001510147221 */ /* 0x000fe40000010000 */
[----:B------:R-:W1:Y:S01]  /*11c0*/  LDS.128 R16, [UR5+0x50] ;  /* 0x00005005ff107984 */ /* 0x000e620008000c00 */
[----:B------:R-:W-:Y:S01]  /*11d0*/  FADD.FTZ R45, R45, R22 ;  /* 0x000000162d2d7221 */ /* 0x000fe20000010000 */
[----:B------:R-:W-:-:S03]  /*11e0*/  FADD.FTZ R20, R20, R23 ;  /* 0x0000001714147221 */ /* 0x000fc60000010000 */
        /* <DEDUP_REMOVED lines=16> */
[----:B------:R-:W-:-:S03]  /*12f0*/  FADD.FTZ R20, R20, R25 ;  /* 0x0000001914147221 */ /* 0x000fc60000010000 */
[----:B------:R-:W-:Y:S01]  /*1300*/  FADD.FTZ R45, R45, R26 ;  /* 0x0000001a2d2d7221 */ /* 0x000fe20000010000 */
[----:B------:R-:W-:Y:S02]  /*1310*/  FADD.FTZ R24, R20, R27 ;  /* 0x0000001b14187221 */ /* 0x000fe40000010000 */
[----:B------:R-:W1:Y:S01]  /*1320*/  LDS.128 R20, [UR5+0x90] ;  /* 0x00009005ff147984 */ /* 0x000e620008000c00 */
[----:B0-----:R-:W-:Y:S01]  /*1330*/  FADD.FTZ R45, R45, R16 ;  /* 0x000000102d2d7221 */ /* 0x001fe20000010000 */
[----:B------:R-:W-:Y:S02]  /*1340*/  FADD.FTZ R16, R24, R17 ;  /* 0x0000001118107221 */ /* 0x000fe40000010000 */
[----:B------:R-:W0:Y:S01]  /*1350*/  LDS.128 R24, [UR5+0xa0] ;  /* 0x0000a005ff187984 */ /* 0x000e220008000c00 */
[----:B------:R-:W-:Y:S01]  /*1360*/  FADD.FTZ R45, R45, R18 ;  /* 0x000000122d2d7221 */ /* 0x000fe20000010000 */
[----:B------:R-:W-:Y:S02]  /*1370*/  FADD.FTZ R18, R16, R19 ;  /* 0x0000001310127221 */ /* 0x000fe40000010000 */
[----:B------:R-:W2:Y:S01]  /*1380*/  LDS.64 R16, [UR5+0xb0] ;  /* 0x0000b005ff107984 */ /* 0x000ea20008000a00 */
[----:B-1----:R-:W-:Y:S01]  /*1390*/  FADD.FTZ R45, R45, R20 ;  /* 0x000000142d2d7221 */ /* 0x002fe20000010000 */
        /* <DEDUP_REMOVED lines=8> */
[----:B------:R-:W-:-:S07]  /*1420*/  FADD.FTZ R25, R18, R17 ;  /* 0x0000001112197221 */ /* 0x000fce0000010000 */
.L_x_4889:
[----:B------:R-:W-:Y:S05]  /*1430*/  BSYNC B0 ;  /* 0x0000000000007941 */ /* 0x000fea0003800000 */
.L_x_4888:
[----:B------:R-:W1:Y:S02]  /*1440*/  LDC R22, c[0x0][0xc] ;  /* 0x00000300ff167b82 */ /* 0x000e640000000800 */
[----:B-1----:R-:W-:-:S13]  /*1450*/  ISETP.GE.U32.AND P1, PT, R22, 0x2, PT ;  /* 0x000000021600780c */ /* 0x002fda0003f26070 */
[----:B------:R-:W-:Y:S05]  /*1460*/  @!P1 BRA `(.L_x_4890) ;  /* 0x0000000800789947 */ /* 0x000fea0003800000 */
[----:B------:R-:W-:Y:S05]  /*1470*/  @P3 BRA `(.L_x_4891) ;  /* 0x00000000007c3947 */ /* 0x000fea0003800000 */
[----:B------:R-:W1:Y:S01]  /*1480*/  LDC R20, c[0x0][0x10] ;  /* 0x00000400ff147b82 */ /* 0x000e620000000800 */
[----:B------:R-:W2:Y:S01]  /*1490*/  S2R R21, SR_CTAID.Y ;  /* 0x0000000000157919 */ /* 0x000ea20000002600 */
[C---:B------:R-:W-:Y:S02]  /*14a0*/  LOP3.LUT R23, R32.reuse, 0x1, RZ, 0xc0, !PT ;  /* 0x0000000120177812 */ /* 0x040fe400078ec0ff */
[----:B------:R-:W-:Y:S02]  /*14b0*/  LOP3.LUT P1, RZ, R32, 0x2, RZ, 0xc0, !PT ;  /* 0x0000000220ff7812 */ /* 0x000fe4000782c0ff */
[----:B------:R-:W-:Y:S02]  /*14c0*/  MOV R45, 0x1 ;  /* 0x00000001002d7802 */ /* 0x000fe40000000f00 */
[----:B0-----:R-:W0:Y:S01]  /*14d0*/  LDC.64 R18, c[0x0][0x248] ;  /* 0x00009200ff127b82 */ /* 0x001e220000000a00 */
[----:B-1----:R-:W-:Y:S01]  /*14e0*/  IMAD R26, R23, R20, RZ ;  /* 0x00000014171a7224 */ /* 0x002fe200078e02ff */
[----:B------:R-:W-:-:S02]  /*14f0*/  SEL R44, R22, RZ, !P1 ;  /* 0x000000ff162c7207 */ /* 0x000fc40004800000 */
[----:B------:R-:W-:Y:S01]  /*1500*/  SEL R45, R45, 0xffffffff, !P1 ;  /* 0xffffffff2d2d7807 */ /* 0x000fe20004800000 */
[----:B------:R-:W-:-:S05]  /*1510*/  IMAD R16, R26, R22, RZ ;  /* 0x000000161a107224 */ /* 0x000fca00078e02ff */
[----:B------:R-:W-:Y:S02]  /*1520*/  SHF.L.U32 R27, R16, 0x1, RZ ;  /* 0x00000001101b7819 */ /* 0x000fe400000006ff */
[----:B------:R-:W1:Y:S03]  /*1530*/  LDC.64 R16, c[0x0][0x240] ;  /* 0x00009000ff107b82 */ /* 0x000e660000000a00 */
[----:B0-----:R-:W-:Y:S01]  /*1540*/  IMAD.WIDE R18, R27, 0x4, R18 ;  /* 0x000000041b127825 */ /* 0x001fe200078e0212 */
[----:B------:R-:W-:-:S03]  /*1550*/  ISETP.NE.AND P1, PT, R44, -0x1, PT ;  /* 0xffffffff2c00780c */ /* 0x000fc60003f25270 */
[----:B--2---:R-:W-:-:S04]  /*1560*/  IMAD R27, R20, UR7, R21 ;  /* 0x00000007141b7c24 */ /* 0x004fc8000f8e0215 */
[----:B------:R-:W-:Y:S01]  /*1570*/  IMAD.WIDE.U32 R18, R27, 0x8, R18 ;  /* 0x000000081b127825 */ /* 0x000fe200078e0012 */
[----:B------:R-:W-:-:S04]  /*1580*/  IADD3 R27, R26, R21, RZ ;  /* 0x000000151a1b7210 */ /* 0x000fc80007ffe0ff */
[----:B------:R2:W-:Y:S01]  /*1590*/  STG.E.64 desc[UR8][R18.64], R24 ;  /* 0x0000001812007986 */ /* 0x0005e2000c101b08 */
        /* <DEDUP_REMOVED lines=8> */
.L_x_4892:
[----:B--2---:R-:W2:Y:S04]  /*1620*/  LDG.E.STRONG.GPU R18, desc[UR8][R16.64] ;  /* 0x0000000810127981 */ /* 0x004ea8000c1ef900 */
[----:B--2---:R-:W-:Y:S01]  /*1630*/  CCTL.IVALL ;  /* 0x00000000ff00798f */ /* 0x004fe20002000000 */
[----:B------:R-:W-:Y:S05]  /*1640*/  YIELD ;  /* 0x0000000000007946 */ /* 0x000fea0003800000 */
[----:B------:R-:W-:-:S13]  /*1650*/  ISETP.NE.AND P1, PT, R18, R44, PT ;  /* 0x0000002c1200720c */ /* 0x000fda0003f25270 */
[----:B------:R-:W-:Y:S05]  /*1660*/  @P1 BRA `(.L_x_4892) ;  /* 0xfffffffc00ec1947 */ /* 0x000fea000383ffff */
.L_x_4891:
        /* <DEDUP_REMOVED lines=10> */
[----:B--2---:R-:W-:-:S07]  /*1710*/  IADD3 R26, -R17, R22, RZ ;  /* 0x00000016111a7210 */ /* 0x004fce0007ffe1ff */
.L_x_4894:
[C---:B------:R-:W-:Y:S02]  /*1720*/  ISETP.EQ.OR P1, PT, R23.reuse, UR7, P3 ;  /* 0x0000000717007c0c */ /* 0x040fe40009f22670 */
[----:B------:R-:W-:-:S04]  /*1730*/  IADD3 R20, R23, 0x1, RZ ;  /* 0x0000000117147810 */ /* 0x000fc80007ffe0ff */
[----:B------:R-:W-:-:S07]  /*1740*/  ISETP.EQ.OR P2, PT, R20, UR7, P3 ;  /* 0x0000000714007c0c */ /* 0x000fce0009f42670 */
[----:B0-----:R-:W0:Y:S01]  /*1750*/  @!P1 LDC R19, c[0x0][0x10] ;  /* 0x00000400ff139b82 */ /* 0x001e220000000800 */
[----:B------:R-:W1:Y:S01]  /*1760*/  @!P1 S2R R18, SR_CTAID.Y ;  /* 0x0000000000129919 */ /* 0x000e620000002600 */
[----:B------:R-:W-:-:S06]  /*1770*/  @!P1 LOP3.LUT R44, R32, 0x1, RZ, 0xc0, !PT ;  /* 0x00000001202c9812 */ /* 0x000fcc00078ec0ff */
[----:B------:R-:W2:Y:S08]  /*1780*/  @!P1 LDC.64 R16, c[0x0][0x248] ;  /* 0x00009200ff109b82 */ /* 0x000eb00000000a00 */
[----:B------:R-:W3:Y:S01]  /*1790*/  @!P2 LDC R27, c[0x0][0x10] ;  /* 0x00000400ff1bab82 */ /* 0x000ee20000000800 */
[----:B0-----:R-:W-:-:S04]  /*17a0*/  @!P1 IMAD R21, R19, R44, RZ ;  /* 0x0000002c13159224 */ /* 0x001fc800078e02ff */
[----:B------:R-:W-:-:S05]  /*17b0*/  @!P1 IMAD R21, R21, R22, RZ ;  /* 0x0000001615159224 */ /* 0x000fca00078e02ff */
[----:B------:R-:W-:Y:S01]  /*17c0*/  @!P1 SHF.L.U32 R21, R21, 0x1, RZ ;  /* 0x0000000115159819 */ /* 0x000fe200000006ff */
[----:B-1----:R-:W-:-:S04]  /*17d0*/  @!P1 IMAD R19, R19, R23, R18 ;  /* 0x0000001713139224 */ /* 0x002fc800078e0212 */
[----:B--2---:R-:W-:Y:S02]  /*17e0*/  @!P1 IMAD.WIDE R16, R21, 0x4, R16 ;  /* 0x0000000415109825 */ /* 0x004fe400078e0210 */
[----:B------:R-:W3:Y:S02]  /*17f0*/  @!P2 S2R R21, SR_CTAID.Y ;  /* 0x000000000015a919 */ /* 0x000ee40000002600 */
[----:B------:R-:W-:Y:S02]  /*1800*/  @!P1 IMAD.WIDE.U32 R18, R19, 0x8, R16 ;  /* 0x0000000813129825 */ /* 0x000fe400078e0010 */
[----:B------:R-:W0:Y:S04]  /*1810*/  @!P2 LDC.64 R16, c[0x0][0x248] ;  /* 0x00009200ff10ab82 */ /* 0x000e280000000a00 */
[----:B------:R-:W2:Y:S01]  /*1820*/  @!P1 LDG.E.64 R18, desc[UR8][R18.64] ;  /* 0x0000000812129981 */ /* 0x000ea2000c1e1b00 */
[----:B---3--:R-:W-:Y:S01]  /*1830*/  @!P2 IMAD R21, R20, R27, R21 ;  /* 0x0000001b1415a224 */ /* 0x008fe200078e0215 */
[----:B------:R-:W-:-:S05]  /*1840*/  @!P2 LOP3.LUT R20, R32, 0x1, RZ, 0xc0, !PT ;  /* 0x000000012014a812 */ /* 0x000fca00078ec0ff */
[----:B------:R-:W-:-:S04]  /*1850*/  @!P2 IMAD R27, R27, R20, RZ ;  /* 0x000000141b1ba224 */ /* 0x000fc800078e02ff */
[----:B------:R-:W-:-:S05]  /*1860*/  @!P2 IMAD R27, R27, R22, RZ ;  /* 0x000000161b1ba224 */ /* 0x000fca00078e02ff */
[----:B------:R-:W-:-:S05]  /*1870*/  @!P2 SHF.L.U32 R27, R27, 0x1, RZ ;  /* 0x000000011b1ba819 */ /* 0x000fca00000006ff */
[----:B0-----:R-:W-:-:S04]  /*1880*/  @!P2 IMAD.WIDE R16, R27, 0x4, R16 ;  /* 0x000000041b10a825 */ /* 0x001fc800078e0210 */
[----:B------:R-:W-:-:S06]  /*1890*/  @!P2 IMAD.WIDE.U32 R16, R21, 0x8, R16 ;  /* 0x000000081510a825 */ /* 0x000fcc00078e0010 */
[----:B------:R-:W3:Y:S01]  /*18a0*/  @!P2 LDG.E.64 R16, desc[UR8][R16.64] ;  /* 0x000000081010a981 */ /* 0x000ee2000c1e1b00 */
[----:B------:R-:W-:-:S04]  /*18b0*/  IADD3 R21, R23, 0x2, RZ ;  /* 0x0000000217157810 */ /* 0x000fc80007ffe0ff */
[----:B------:R-:W-:-:S13]  /*18c0*/  ISETP.EQ.OR P4, PT, R21, UR7, P3 ;  /* 0x0000000715007c0c */ /* 0x000fda0009f82670 */
[----:B------:R-:W0:Y:S01]  /*18d0*/  @!P4 S2R R27, SR_CTAID.Y ;  /* 0x00000000001bc919 */ /* 0x000e220000002600 */
[----:B------:R-:W0:Y:S02]  /*18e0*/  @!P4 LDC R20, c[0x0][0x10] ;  /* 0x00000400ff14cb82 */ /* 0x000e240000000800 */
[----:B0-----:R-:W-:Y:S01]  /*18f0*/  @!P4 IMAD R21, R21, R20, R27 ;  /* 0x000000141515c224 */ /* 0x001fe200078e021b */
[----:B------:R-:W-:-:S05]  /*1900*/  @!P4 LOP3.LUT R27, R32, 0x1, RZ, 0xc0, !PT ;  /* 0x00000001201bc812 */ /* 0x000fca00078ec0ff */
[----:B------:R-:W-:Y:S01]  /*1910*/  @!P4 IMAD R27, R20, R27, RZ ;  /* 0x0000001b141bc224 */ /* 0x000fe200078e02ff */
[----:B------:R-:W-:-:S03]  /*1920*/  IADD3 R20, R23, 0x3, RZ ;  /* 0x0000000317147810 */ /* 0x000fc60007ffe0ff */
[----:B------:R-:W-:-:S05]  /*1930*/  @!P4 IMAD R27, R27, R22, RZ ;  /* 0x000000161b1bc224 */ /* 0x000fca00078e02ff */
[----:B------:R-:W-:Y:S01]  /*1940*/  @!P4 SHF.L.U32 R27, R27, 0x1, RZ ;  /* 0x000000011b1bc819 */ /* 0x000fe200000006ff */
[----:B--2---:R-:W-:Y:S01]  /*1950*/  @!P1 FADD.FTZ R24, R24, R18 ;  /* 0x0000001218189221 */ /* 0x004fe20000010000 */
[----:B------:R-:W-:Y:S01]  /*1960*/  @!P1 FADD.FTZ R25, R25, R19 ;  /* 0x0000001319199221 */ /* 0x000fe20000010000 */
[----:B------:R-:W-:Y:S01]  /*1970*/  ISETP.EQ.OR P1, PT, R20, UR7, P3 ;  /* 0x0000000714007c0c */ /* 0x000fe20009f22670 */
[----:B------:R-:W0:-:S12]  /*1980*/  @!P4 LDC.64 R18, c[0x0][0x248] ;  /* 0x00009200ff12cb82 */ /* 0x000e180000000a00 */
[----:B------:R-:W1:Y:S01]  /*1990*/  @!P1 LDC R45, c[0x0][0x10] ;  /* 0x00000400ff2d9b82 */ /* 0x000e620000000800 */
[----:B0-----:R-:W-:Y:S02]  /*19a0*/  @!P4 IMAD.WIDE R18, R27, 0x4, R18 ;  /* 0x000000041b12c825 */ /* 0x001fe400078e0212 */
[----:B------:R-:W1:Y:S02]  /*19b0*/  @!P1 S2R R27, SR_CTAID.Y ;  /* 0x00000000001b9919 */ /* 0x000e640000002600 */
[----:B------:R-:W-:-:S06]  /*19c0*/  @!P4 IMAD.WIDE.U32 R18, R21, 0x8, R18 ;  /* 0x000000081512c825 */ /* 0x000fcc00078e0012 */
[----:B------:R-:W2:Y:S01]  /*19d0*/  @!P4 LDG.E.64 R18, desc[UR8][R18.64] ;  /* 0x000000081212c981 */ /* 0x000ea2000c1e1b00 */
[----:B---3--:R-:W-:Y:S01]  /*19e0*/  @!P2 FADD.FTZ R24, R24, R16 ;  /* 0x000000101818a221 */ /* 0x008fe20000010000 */
[----:B------:R-:W-:Y:S01]  /*19f0*/  @!P1 LOP3.LUT R16, R32, 0x1, RZ, 0xc0, !PT ;  /* 0x0000000120109812 */ /* 0x000fe200078ec0ff */
[----:B-1----:R-:W-:Y:S02]  /*1a00*/  @!P1 IMAD R27, R20, R45, R27 ;  /* 0x0000002d141b9224 */ /* 0x002fe400078e021b */
[----:B------:R-:W0:Y:S02]  /*1a10*/  @!P1 LDC.64 R20, c[0x0][0x248] ;  /* 0x00009200ff149b82 */ /* 0x000e240000000a00 */
[----:B------:R-:W-:-:S04]  /*1a20*/  @!P1 IMAD R45, R45, R16, RZ ;  /* 0x000000102d2d9224 */ /* 0x000fc800078e02ff */
[----:B------:R-:W-:-:S05]  /*1a30*/  @!P1 IMAD R45, R45, R22, RZ ;  /* 0x000000162d2d9224 */ /* 0x000fca00078e02ff */
[----:B------:R-:W-:-:S05]  /*1a40*/  @!P1 SHF.L.U32 R45, R45, 0x1, RZ ;  /* 0x000000012d2d9819 */ /* 0x000fca00000006ff */
[----:B0-----:R-:W-:-:S04]  /*1a50*/  @!P1 IMAD.WIDE R20, R45, 0x4, R20 ;  /* 0x000000042d149825 */ /* 0x001fc800078e0214 */
[----:B------:R-:W-:-:S06]  /*1a60*/  @!P1 IMAD.WIDE.U32 R20, R27, 0x8, R20 ;  /* 0x000000081b149825 */ /* 0x000fcc00078e0014 */
[----:B------:R-:W3:Y:S01]  /*1a70*/  @!P1 LDG.E.64 R20, desc[UR8][R20.64] ;  /* 0x0000000814149981 */ /* 0x000ee2000c1e1b00 */
[----:B------:R-:W-:Y:S01]  /*1a80*/  IADD3 R26, R26, -0x4, RZ ;  /* 0xfffffffc1a1a7810 */ /* 0x000fe20007ffe0ff */
[----:B------:R-:W-:-:S03]  /*1a90*/  @!P2 FADD.FTZ R25, R25, R17 ;  /* 0x000000111919a221 */ /* 0x000fc60000010000 */
[----:B------:R-:W-:Y:S02]  /*1aa0*/  ISETP.NE.AND P2, PT, R26, RZ, PT ;  /* 0x000000ff1a00720c */ /* 0x000fe40003f45270 */
[----:B------:R-:W-:Y:S01]  /*1ab0*/  IADD3 R23, R23, 0x4, RZ ;  /* 0x0000000417177810 */ /* 0x000fe20007ffe0ff */
[----:B--2---:R-:W-:Y:S01]  /*1ac0*/  @!P4 FADD.FTZ R24, R24, R18 ;  /* 0x000000121818c221 */ /* 0x004fe20000010000 */
[----:B------:R-:W-:-:S03]  /*1ad0*/  @!P4 FADD.FTZ R25, R25, R19 ;  /* 0x000000131919c221 */ /* 0x000fc60000010000 */
[----:B---3--:R-:W-:Y:S01]  /*1ae0*/  @!P1 FADD.FTZ R24, R24, R20 ;  /* 0x0000001418189221 */ /* 0x008fe20000010000 */
[----:B------:R-:W-:-:S05]  /*1af0*/  @!P1 FADD.FTZ R25, R25, R21 ;  /* 0x0000001519199221 */ /* 0x000fca0000010000 */
[----:B------:R-:W-:Y:S05]  /*1b00*/  @P2 BRA `(.L_x_4894) ;  /* 0xfffffffc00042947 */ /* 0x000fea000383ffff */
.L_x_4893:
        /* <DEDUP_REMOVED lines=8> */
[----:B0-----:R-:W-:Y:S01]  /*1b90*/  LOP3.LUT R19, R32, 0x1, RZ, 0xc0, !PT ;  /* 0x0000000120137812 */ /* 0x001fe200078ec0ff */
[----:B------:R-:W-:-:S04]  /*1ba0*/  ULDC UR5, c[0x0][0x10] ;  /* 0x0000040000057ab9 */ /* 0x000fc80000000800 */
[----:B------:R-:W-:-:S04]  /*1bb0*/  IMAD R19, R19, UR5, RZ ;  /* 0x0000000513137c24 */ /* 0x000fc8000f8e02ff */
[----:B------:R-:W-:-:S05]  /*1bc0*/  IMAD R19, R19, R22, RZ ;  /* 0x0000001613137224 */ /* 0x000fca00078e02ff */
[----:B------:R-:W-:-:S05]  /*1bd0*/  SHF.L.U32 R19, R19, 0x1, RZ ;  /* 0x0000000113137819 */ /* 0x000fca00000006ff */
[----:B--2---:R-:W-:-:S04]  /*1be0*/  IMAD.WIDE R16, R19, 0x4, R16 ;  /* 0x0000000413107825 */ /* 0x004fc800078e0210 */
[----:B-1----:R-:W-:-:S04]  /*1bf0*/  IMAD R19, R23, UR5, R20 ;  /* 0x0000000517137c24 */ /* 0x002fc8000f8e0214 */
[----:B------:R-:W-:-:S06]  /*1c00*/  IMAD.WIDE.U32 R16, R19, 0x8, R16 ;  /* 0x0000000813107825 */ /* 0x000fcc00078e0010 */
[----:B------:R-:W2:Y:S02]  /*1c10*/  LDG.E.64 R16, desc[UR8][R16.64] ;  /* 0x0000000810107981 */ /* 0x000ea4000c1e1b00 */
[----:B--2---:R-:W-:Y:S01]  /*1c20*/  FADD.FTZ R24, R24, R16 ;  /* 0x0000001018187221 */ /* 0x004fe20000010000 */
[----:B------:R-:W-:-:S07]  /*1c30*/  FADD.FTZ R25, R25, R17 ;  /* 0x0000001119197221 */ /* 0x000fce0000010000 */
.L_x_4896:
[----:B------:R-:W-:Y:S05]  /*1c40*/  BSYNC B0 ;  /* 0x0000000000007941 */ /* 0x000fea0003800000 */
.L_x_4895:
[----:B------:R-:W-:Y:S05]  /*1c50*/  @!P2 BRA `(.L_x_4890) ;  /* 0x00000000007ca947 */ /* 0x000fea0003800000 */
[C---:B------:R-:W-:Y:S02]  /*1c60*/  IADD3 R16, R23.reuse, 0x1, RZ ;  /* 0x0000000117107810 */ /* 0x040fe40007ffe0ff */
[----:B------:R-:W-:Y:S02]  /*1c70*/  IADD3 R23, R23, 0x2, RZ ;  /* 0x0000000217177810 */ /* 0x000fe40007ffe0ff */
[----:B------:R-:W-:Y:S02]  /*1c80*/  ISETP.EQ.OR P2, PT, R16, UR7, P3 ;  /* 0x0000000710007c0c */ /* 0x000fe40009f42670 */
[----:B------:R-:W-:-:S04]  /*1c90*/  ISETP.EQ.OR P1, PT, R23, UR7, P3 ;  /* 0x0000000717007c0c */ /* 0x000fc80009f22670 */
[----:B------:R-:W-:-:S07]  /*1ca0*/  ISETP.EQ.OR P1, PT, R18, 0x2, P1 ;  /* 0x000000021200780c */ /* 0x000fce0000f22670 */
[----:B------:R-:W1:Y:S01]  /*1cb0*/  @!P2 S2R R21, SR_CTAID.Y ;  /* 0x000000000015a919 */ /* 0x000e620000002600 */
[----:B0-----:R-:W1:Y:S01]  /*1cc0*/  @!P2 LDC R19, c[0x0][0x10] ;  /* 0x00000400ff13ab82 */ /* 0x001e620000000800 */
[----:B------:R-:W-:-:S04]  /*1cd0*/  @!P2 LOP3.LUT R18, R32, 0x1, RZ, 0xc0, !PT ;  /* 0x000000012012a812 */ /* 0x000fc800078ec0ff */
[----:B------:R-:W0:Y:S01]  /*1ce0*/  @!P1 S2R R20, SR_CTAID.Y ;  /* 0x0000000000149919 */ /* 0x000e220000002600 */
[----:B------:R-:W-:Y:S02]  /*1cf0*/  @!P1 LOP3.LUT R45, R32, 0x1, RZ, 0xc0, !PT ;  /* 0x00000001202d9812 */ /* 0x000fe400078ec0ff */
[----:B------:R-:W2:Y:S01]  /*1d00*/  @!P1 LDC R26, c[0x0][0x10] ;  /* 0x00000400ff1a9b82 */ /* 0x000ea20000000800 */
[----:B-1----:R-:W-:Y:S02]  /*1d10*/  @!P2 IMAD R21, R16, R19, R21 ;  /* 0x000000131015a224 */ /* 0x002fe400078e0215 */
[----:B------:R-:W-:-:S05]  /*1d20*/  @!P2 IMAD R19, R19, R18, RZ ;  /* 0x000000121313a224 */ /* 0x000fca00078e02ff */
[----:B------:R-:W1:Y:S01]  /*1d30*/  @!P2 LDC.64 R16, c[0x0][0x248] ;  /* 0x00009200ff10ab82 */ /* 0x000e620000000a00 */
[----:B--2---:R-:W-:Y:S02]  /*1d40*/  @!P1 IMAD R45, R26, R45, RZ ;  /* 0x0000002d1a2d9224 */ /* 0x004fe400078e02ff */
[-C--:B------:R-:W-:Y:S02]  /*1d50*/  @!P2 IMAD R27, R19, R22.reuse, RZ ;  /* 0x00000016131ba224 */ /* 0x080fe400078e02ff */
[----:B------:R-:W-:Y:S02]  /*1d60*/  @!P1 IMAD R22, R45, R22, RZ ;  /* 0x000000162d169224 */ /* 0x000fe400078e02ff */
[----:B0-----:R-:W-:Y:S01]  /*1d70*/  @!P1 IMAD R23, R23, R26, R20 ;  /* 0x0000001a17179224 */ /* 0x001fe200078e0214 */
[----:B------:R-:W0:Y:S01]  /*1d80*/  @!P1 LDC.64 R18, c[0x0][0x248] ;  /* 0x00009200ff129b82 */ /* 0x000e220000000a00 */
[----:B------:R-:W-:-:S05]  /*1d90*/  @!P2 SHF.L.U32 R27, R27, 0x1, RZ ;  /* 0x000000011b1ba819 */ /* 0x000fca00000006ff */
[----:B-1----:R-:W-:Y:S01]  /*1da0*/  @!P2 IMAD.WIDE R16, R27, 0x4, R16 ;  /* 0x000000041b10a825 */ /* 0x002fe200078e0210 */
[----:B------:R-:W-:-:S03]  /*1db0*/  @!P1 SHF.L.U32 R27, R22, 0x1, RZ ;  /* 0x00000001161b9819 */ /* 0x000fc600000006ff */
[----:B------:R-:W-:-:S04]  /*1dc0*/  @!P2 IMAD.WIDE.U32 R16, R21, 0x8, R16 ;  /* 0x000000081510a825 */ /* 0x000fc800078e0010 */
[----:B0-----:R-:W-:Y:S02]  /*1dd0*/  @!P1 IMAD.WIDE R18, R27, 0x4, R18 ;  /* 0x000000041b129825 */ /* 0x001fe400078e0212 */
[----:B------:R-:W2:Y:S02]  /*1de0*/  @!P2 LDG.E.64 R16, desc[UR8][R16.64] ;  /* 0x000000081010a981 */ /* 0x000ea4000c1e1b00 */
[----:B------:R-:W-:-:S06]  /*1df0*/  @!P1 IMAD.WIDE.U32 R18, R23, 0x8, R18 ;  /* 0x0000000817129825 */ /* 0x000fcc00078e0012 */
[----:B------:R-:W3:Y:S01]  /*1e00*/  @!P1 LDG.E.64 R18, desc[UR8][R18.64] ;  /* 0x0000000812129981 */ /* 0x000ee2000c1e1b00 */
[----:B--2---:R-:W-:Y:S01]  /*1e10*/  @!P2 FADD.FTZ R24, R24, R16 ;  /* 0x000000101818a221 */ /* 0x004fe20000010000 */
[----:B------:R-:W-:-:S03]  /*1e20*/  @!P2 FADD.FTZ R25, R25, R17 ;  /* 0x000000111919a221 */ /* 0x000fc60000010000 */
[----:B---3--:R-:W-:Y:S01]  /*1e30*/  @!P1 FADD.FTZ R24, R24, R18 ;  /* 0x0000001218189221 */ /* 0x008fe20000010000 */
[----:B------:R-:W-:-:S07]  /*1e40*/  @!P1 FADD.FTZ R25, R25, R19 ;  /* 0x0000001319199221 */ /* 0x000fce0000010000 */
.L_x_4890:
[----:B------:R-:W-:Y:S01]  /*1e50*/  ULDC.64 UR12, c[0x0][0x218] ;  /* 0x00008600000c7ab9 */ /* 0x000fe20000000a00 */
[----:B------:R-:W-:Y:S01]  /*1e60*/  LOP3.LUT P1, RZ, R30, UR7, RZ, 0xfc, !PT ;  /* 0x000000071eff7c12 */ /* 0x000fe2000f82fcff */
[----:B------:R-:W1:Y:S01]  /*1e70*/  S2UR UR6, SR_CgaCtaId ;  /* 0x00000000000679c3 */ /* 0x000e620000008800 */
[----:B------:R-:W-:Y:S01]  /*1e80*/  ISETP.EQ.U32.AND P2, PT, RZ, UR12, PT ;  /* 0x0000000cff007c0c */ /* 0x000fe2000bf42070 */
[----:B------:R-:W-:Y:S01]  /*1e90*/  UMOV UR5, 0x400 ;  /* 0x0000040000057882 */ /* 0x000fe20000000000 */
[----:B------:R-:W-:Y:S01]  /*1ea0*/  IADD3 R0, R39, R0, RZ ;  /* 0x0000000027007210 */ /* 0x000fe20007ffe0ff */
[----:B------:R-:W-:Y:S01]  /*1eb0*/  ULDC.64 UR14, c[0x0][0x278] ;  /* 0x00009e00000e7ab9 */ /* 0x000fe20000000a00 */
[----:B------:R-:W-:-:S03]  /*1ec0*/  ISETP.EQ.OR.EX P1, PT, RZ, UR13, P1, P2 ;  /* 0x0000000dff007c0c */ /* 0x000fc60008f22720 */
[----:B0-2---:R-:W0:Y:S08]  /*1ed0*/  LDC.64 R18, c[0x0][0x228] ;  /* 0x00008a00ff127b82 */ /* 0x005e300000000a00 */
[----:B------:R-:W2:Y:S08]  /*1ee0*/  LDC.64 R16, c[0x0][0x230] ;  /* 0x00008c00ff107b82 */ /* 0x000eb00000000a00 */
[----:B------:R-:W3:Y:S01]  /*1ef0*/  @!P1 LDC.64 R20, c[0x0][0x218] ;  /* 0x00008600ff149b82 */ /* 0x000ee20000000a00 */
[----:B-1----:R-:W-:-:S03]  /*1f00*/  ULEA UR5, UR6, UR5, 0x18 ;  /* 0x0000000506057291 */ /* 0x002fc6000f8ec03f */
[----:B------:R-:W-:Y:S02]  /*1f10*/  ULDC UR6, c[0x0][0x2a4] ;  /* 0x0000a90000067ab9 */ /* 0x000fe40000000800 */
[----:B------:R-:W-:Y:S01]  /*1f20*/  @!P1 FMUL.FTZ R23, R25, UR6 ;  /* 0x0000000619179c20 */ /* 0x000fe20008410000 */
[----:B------:R-:W-:Y:S01]  /*1f30*/  @!P1 FMUL.FTZ R22, R24, UR6 ;  /* 0x0000000618169c20 */ /* 0x000fe20008410000 */
[C---:B0-----:R-:W-:Y:S02]  /*1f40*/  IMAD.WIDE R44, R0.reuse, 0x4, R18 ;  /* 0x00000004002c7825 */ /* 0x041fe400078e0212 */
[----:B------:R-:W-:Y:S02]  /*1f50*/  @!P3 STS.64 [UR5+0xc0], R24 ;  /* 0x0000c018ff00b988 */ /* 0x000fe40008000a05 */
[----:B--2---:R-:W-:-:S04]  /*1f60*/  IMAD.WIDE R18, R0, 0x4, R16 ;  /* 0x0000000400127825 */ /* 0x004fc800078e0210 */
[----:B---3--:R-:W-:-:S05]  /*1f70*/  @!P1 IMAD.WIDE R26, R38, 0x8, R20 ;  /* 0x00000008261a9825 */ /* 0x008fca00078e0214 */
[----:B------:R-:W-:Y:S01]  /*1f80*/  @!P1 STG.E.64 desc[UR8][R26.64], R22 ;  /* 0x000000161a009986 */ /* 0x000fe2000c101b08 */
[----:B------:R-:W-:Y:S06]  /*1f90*/  BAR.SYNC.DEFER_BLOCKING 0x0 ;  /* 0x0000000000007b1d */ /* 0x000fec0000010000 */
[----:B------:R0:W2:Y:S04]  /*1fa0*/  LDG.E.64 R16, desc[UR8][R44.64] ;  /* 0x000000082c107981 */ /* 0x0000a8000c1e1b00 */
[----:B------:R-:W2:Y:S01]  /*1fb0*/  LDG.E.64 R18, desc[UR8][R18.64] ;  /* 0x0000000812127981 */ /* 0x000ea2000c1e1b00 */
[----:B------:R-:W-:-:S02]  /*1fc0*/  ISETP.NE.AND P6, PT, RZ, UR10, PT ;  /* 0x0000000aff007c0c */ /* 0x000fc4000bfc5270 */
[----:B------:R-:W-:Y:S01]  /*1fd0*/  ISETP.GE.U32.AND P2, PT, R34, UR14, PT ;  /* 0x0000000e22007c0c */ /* 0x000fe2000bf46070 */
[----:B------:R-:W1:Y:S03]  /*1fe0*/  LDS.64 R20, [UR5+0xc0] ;  /* 0x0000c005ff147984 */ /* 0x000e660008000a00 */
[----:B------:R-:W-:-:S04]  /*1ff0*/  ISETP.GE.AND.EX P2, PT, R31, UR15, PT, P2 ;  /* 0x0000000f1f007c0c */ /* 0x000fc8000bf46320 */
[----:B------:R-:W-:Y:S01]  /*2000*/  ISETP.GT.U32.OR P2, PT, R30, 0x27f, P2 ;  /* 0x0000027f1e00780c */ /* 0x000fe20001744470 */
[----:B-1----:R-:W-:-:S04]  /*2010*/  FMUL.FTZ R20, R20, UR6 ;  /* 0x0000000614147c20 */ /* 0x002fc80008410000 */
[C---:B------:R-:W-:Y:S01]  /*2020*/  FMUL.FTZ R0, R20.reuse, R20 ;  /* 0x0000001414007220 */ /* 0x040fe20000410000 */
[C---:B------:R-:W-:Y:S01]  /*2030*/  FADD.FTZ R29, -R20.reuse, R29 ;  /* 0x0000001d141d7221 */ /* 0x040fe20000010100 */
[C---:B------:R-:W-:Y:S01]  /*2040*/  FADD.FTZ R7, -R20.reuse, R7 ;  /* 0x0000000714077221 */ /* 0x040fe20000010100 */
[C---:B------:R-:W-:Y:S01]  /*2050*/  FADD.FTZ R5, -R20.reuse, R5 ;  /* 0x0000000514057221 */ /* 0x040fe20000010100 */
[----:B------:R-:W-:Y:S01]  /*2060*/  FFMA.FTZ R0, R21, UR6, -R0 ;  /* 0x0000000615007c23 */ /* 0x000fe20008010800 */
[C---:B------:R-:W-:Y:S01]  /*2070*/  FADD.FTZ R9, -R20.reuse, R9 ;  /* 0x0000000914097221 */ /* 0x040fe20000010100 */
[C---:B------:R-:W-:Y:S01]  /*2080*/  FADD.FTZ R12, -R20.reuse, R12 ;  /* 0x0000000c140c7221 */ /* 0x040fe20000010100 */
[C---:B------:R-:W-:Y:S01]  /*2090*/  FADD.FTZ R23, -R20.reuse, R2 ;  /* 0x0000000214177221 */ /* 0x040fe20000010100 */
[----:B------:R-:W-:Y:S01]  /*20a0*/  FADD.FTZ R3, -R20, R3 ;  /* 0x0000000314037221 */ /* 0x000fe20000010100 */
[----:B------:R-:W-:Y:S01]  /*20b0*/  FSETP.GTU.FTZ.AND P1, PT, R0, RZ, PT ;  /* 0x000000ff0000720b */ /* 0x000fe20003f3c000 */
[C---:B------:R-:W-:Y:S01]  /*20c0*/  FADD.FTZ R25, -R20.reuse, R4 ;  /* 0x0000000414197221 */ /* 0x040fe20000010100 */
[C---:B------:R-:W-:Y:S01]  /*20d0*/  FADD.FTZ R27, -R20.reuse, R6 ;  /* 0x00000006141b7221 */ /* 0x040fe20000010100 */
[C---:B0-----:R-:W-:Y:S01]  /*20e0*/  FADD.FTZ R45, -R20.reuse, R8 ;  /* 0x00000008142d7221 */ /* 0x041fe20000010100 */
[C---:B------:R-:W-:Y:S01]  /*20f0*/  FADD.FTZ R10, -R20.reuse, R10 ;  /* 0x0000000a140a7221 */ /* 0x040fe20000010100 */
[C---:B------:R-:W-:Y:S01]  /*2100*/  FADD.FTZ R11, -R20.reuse, R11 ;  /* 0x0000000b140b7221 */ /* 0x040fe20000010100 */
[C---:B------:R-:W-:Y:S01]  /*2110*/  FADD.FTZ R13, -R20.reuse, R13 ;  /* 0x0000000d140d7221 */ /* 0x040fe20000010100 */
[C---:B------:R-:W-:Y:S01]  /*2120*/  FADD.FTZ R14, -R20.reuse, R14 ;  /* 0x0000000e140e7221 */ /* 0x040fe20000010100 */
[----:B------:R-:W-:-:S05]  /*2130*/  FADD.FTZ R15, -R20, R15 ;  /* 0x0000000f140f7221 */ /* 0x000fca0000010100 */
[----:B------:R-:W0:Y:S02]  /*2140*/  @P1 LDC R21, c[0x0][0x238] ;  /* 0x00008e00ff151b82 */ /* 0x000e240000000800 */
[----:B0-----:R-:W-:Y:S01]  /*2150*/  @P1 FADD.FTZ R24, R0, R21 ;  /* 0x0000001500181221 */ /* 0x001fe20000010000 */
[----:B------:R-:W-:Y:S01]  /*2160*/  MOV R0, 0x3f800000 ;  /* 0x3f80000000007802 */ /* 0x000fe20000000f00 */
[----:B------:R-:W-:-:S05]  /*2170*/  FADD.FTZ R21, -R20, R28 ;  /* 0x0000001c14157221 */ /* 0x000fca0000010100 */
        /* <DEDUP_REMOVED lines=33> */
.L_x_4897:
[----:B------:R-:W-:Y:S04]  /*2390*/  BSSY B0, `(.L_x_4898) ;  /* 0x000000d000007945 */ /* 0x000fe80003800000 */
[----:B------:R-:W-:Y:S05]  /*23a0*/  @!P0 BRA `(.L_x_4899) ;  /* 0x00000000002c8947 */ /* 0x000fea0003800000 */
        /* <DEDUP_REMOVED lines=9> */
[----:B------:R-:W-:-:S05]  /*2440*/  LEA.HI.X R15, R2, UR13, R13, 0x2, P3 ;  /* 0x0000000d020f7c11 */ /* 0x000fca00098f140d */
[----:B------:R0:W-:Y:S02]  /*2450*/  STG.E.64 desc[UR8][R14.64], R10 ;  /* 0x0000000a0e007986 */ /* 0x0001e4000c101b08 */
.L_x_4899:
[----:B------:R-:W-:Y:S05]  /*2460*/  BSYNC B0 ;  /* 0x0000000000007941 */ /* 0x000fea0003800000 */
.L_x_4898:
        /* <DEDUP_REMOVED lines=13> */
.L_x_4900:
[----:B------:R-:W-:Y:S04]  /*2540*/  BSSY B0, `(.L_x_4901) ;  /* 0x000000d000007945 */ /* 0x000fe80003800000 */
[----:B------:R-:W-:Y:S05]  /*2550*/  @P1 BRA `(.L_x_4902) ;  /* 0x00000000002c1947 */ /* 0x000fea0003800000 */
[----:B------:R-:W-:Y:S01]  /*2560*/  ULDC.64 UR12, c[0x0][0x270] ;  /* 0x00009c00000c7ab9 */ /* 0x000fe20000000a00 */
[----:B0-----:R-:W-:Y:S01]  /*2570*/  MOV R10, R40 ;  /* 0x00000028000a7202 */ /* 0x001fe20000000f00 */
        /* <DEDUP_REMOVED lines=9> */
.L_x_4902:
[----:B------:R-:W-:Y:S05]  /*2610*/  BSYNC B0 ;  /* 0x0000000000007941 */ /* 0x000fea0003800000 */
.L_x_4901:
        /* <DEDUP_REMOVED lines=13> */
.L_x_4903:
        /* <DEDUP_REMOVED lines=13> */
.L_x_4905:
[----:B------:R-:W-:Y:S05]  /*27c0*/  BSYNC B0 ;  /* 0x0000000000007941 */ /* 0x000fea0003800000 */
.L_x_4904:
[C---:B------:R-:W-:Y:S01]  /*27d0*/  IADD3 R33, R37.reuse, 0x18, RZ ;  /* 0x0000001825217810 */ /* 0x040fe20007ffe0ff */
[C-C-:B------:R-:W-:Y:S01]  /*27e0*/  FFMA.FTZ R6, R16.reuse, R5, R18.reuse ;  /* 0x0000000510067223 */ /* 0x140fe20000010012 */
[C---:B------:R-:W-:Y:S01]  /*27f0*/  IADD3 R13, R37.reuse, 0x20, RZ ;  /* 0x00000020250d7810 */ /* 0x040fe20007ffe0ff */
[C-C-:B0-----:R-:W-:Y:S01]  /*2800*/  FFMA.FTZ R10, R16.reuse, R7, R18.reuse ;  /* 0x00000007100a7223 */ /* 0x141fe20000010012 */
[C---:B------:R-:W-:Y:S01]  /*2810*/  IADD3 R21, R37.reuse, 0x28, RZ ;  /* 0x0000002825157810 */ /* 0x040fe20007ffe0ff */
[C-C-:B-1----:R-:W-:Y:S01]  /*2820*/  FFMA.FTZ R2, R16.reuse, R27, R18.reuse ;  /* 0x0000001b10027223 */ /* 0x142fe20000010012 */
[C---:B------:R-:W-:Y:S01]  /*2830*/  IADD3 R23, R37.reuse, 0x30, RZ ;  /* 0x0000003025177810 */ /* 0x040fe20007ffe0ff */
[C-C-:B------:R-:W-:Y:S01]  /*2840*/  FFMA.FTZ R4, R16.reuse, R45, R18.reuse ;  /* 0x0000002d10047223 */ /* 0x140fe20000010012 */
[----:B------:R-:W-:Y:S01]  /*2850*/  IADD3 R24, R37, 0x38, RZ ;  /* 0x0000003825187810 */ /* 0x000fe20007ffe0ff */
[----:B------:R-:W-:Y:S01]  /*2860*/  FFMA.FTZ R14, R16, R9, R18 ;  /* 0x00000009100e7223 */ /* 0x000fe20000010012 */
[----:B------:R-:W-:Y:S01]  /*2870*/  ISETP.GE.U32.AND P5, PT, R33, UR14, PT ;  /* 0x0000000e21007c0c */ /* 0x000fe2000bfa6070 */
[--C-:B------:R-:W-:Y:S01]  /*2880*/  FFMA.FTZ R5, R17, R20, R19.reuse ;  /* 0x0000001411057223 */ /* 0x100fe20000010013 */
[----:B------:R-:W-:Y:S01]  /*2890*/  ISETP.GE.U32.AND P1, PT, R13, UR14, PT ;  /* 0x0000000e0d007c0c */ /* 0x000fe2000bf26070 */
[--C-:B------:R-:W-:Y:S01]  /*28a0*/  FFMA.FTZ R7, R17, R22, R19.reuse ;  /* 0x0000001611077223 */ /* 0x100fe20000010013 */
[----:B------:R-:W-:Y:S01]  /*28b0*/  ISETP.GE.U32.AND P2, PT, R21, UR14, PT ;  /* 0x0000000e15007c0c */ /* 0x000fe2000bf46070 */
[--C-:B------:R-:W-:Y:S01]  /*28c0*/  FFMA.FTZ R11, R17, R12, R19.reuse ;  /* 0x0000000c110b7223 */ /* 0x100fe20000010013 */
[----:B------:R-:W-:Y:S01]  /*28d0*/  ISETP.GE.U32.AND P3, PT, R23, UR14, PT ;  /* 0x0000000e17007c0c */ /* 0x000fe2000bf66070 */
[C-C-:B------:R-:W-:Y:S01]  /*28e0*/  FFMA.FTZ R15, R17.reuse, R0, R19.reuse ;  /* 0x00000000110f7223 */ /* 0x140fe20000010013 */
[----:B------:R-:W-:Y:S01]  /*28f0*/  ISETP.GE.U32.AND P4, PT, R24, UR14, PT ;  /* 0x0000000e18007c0c */ /* 0x000fe2000bf86070 */
[----:B------:R-:W-:Y:S01]  /*2900*/  FFMA.FTZ R3, R17, R8, R19 ;  /* 0x0000000811037223 */ /* 0x000fe20000010013 */
[----:B------:R-:W-:-:S02]  /*2910*/  SHF.R.S32.HI R25, RZ, 0x1f, R33 ;  /* 0x0000001fff197819 */ /* 0x000fc40000011421 */
        /* <DEDUP_REMOVED lines=25> */
.L_x_4906:
[----:B------:R-:W-:Y:S04]  /*2ab0*/  BSSY B0, `(.L_x_4907) ;  /* 0x000000d000007945 */ /* 0x000fe80003800000 */
[----:B------:R-:W-:Y:S05]  /*2ac0*/  @P5 BRA `(.L_x_4908) ;  /* 0x00000000002c5947 */ /* 0x000fea0003800000 */
[----:B------:R-:W-:Y:S01]  /*2ad0*/  ULDC.64 UR12, c[0x0][0x270] ;  /* 0x00009c00000c7ab9 */ /* 0x000fe20000000a00 */
[----:B------:R-:W-:Y:S01]  /*2ae0*/  MOV R8, R40 ;  /* 0x0000002800087202 */ /* 0x000fe20000000f00 */
[----:B------:R-:W-:Y:S01]  /*2af0*/  IMAD R0, R25, UR12, RZ ;  /* 0x0000000c19007c24 */ /* 0x000fe2000f8e02ff */
[----:B------:R-:W-:-:S03]  /*2b00*/  MOV R9, R43 ;  /* 0x0000002b00097202 */ /* 0x000fc60000000f00 */
[----:B------:R-:W-:-:S04]  /*2b10*/  IMAD.WIDE.U32 R8, R33, UR12, R8 ;  /* 0x0000000c21087c25 */ /* 0x000fc8000f8e0008 */
[----:B------:R-:W-:Y:S01]  /*2b20*/  IMAD R33, R33, UR13, R0 ;  /* 0x0000000d21217c24 */ /* 0x000fe2000f8e0200 */
[----:B------:R-:W-:Y:S02]  /*2b30*/  ULDC.64 UR12, c[0x0][0x210] ;  /* 0x00008400000c7ab9 */ /* 0x000fe40000000a00 */
[----:B------:R-:W-:Y:S02]  /*2b40*/  LEA R16, P5, R8, UR12, 0x2 ;  /* 0x0000000c08107c11 */ /* 0x000fe4000f8a10ff */
[----:B------:R-:W-:-:S04]  /*2b50*/  IADD3 R33, R9, R33, RZ ;  /* 0x0000002109217210 */ /* 0x000fc80007ffe0ff */
[----:B------:R-:W-:-:S05]  /*2b60*/  LEA.HI.X R17, R8, UR13, R33, 0x2, P5 ;  /* 0x0000000d08117c11 */ /* 0x000fca000a8f1421 */
[----:B------:R0:W-:Y:S02]  /*2b70*/  STG.E.64 desc[UR8][R16.64], R2 ;  /* 0x0000000210007986 */ /* 0x0001e4000c101b08 */
.L_x_4908:
[----:B------:R-:W-:Y:S05]  /*2b80*/  BSYNC B0 ;  /* 0x0000000000007941 */ /* 0x000fea0003800000 */
.L_x_4907:
[----:B------:R-:W-:Y:S05]  /*2b90*/  @!P6 BRA `(.L_x_4909) ;  /* 0x000000000028e947 */ /* 0x000fea0003800000 */
        /* <DEDUP_REMOVED lines=10> */
.L_x_4909:
[----:B------:R-:W-:Y:S04]  /*2c40*/  BSSY B0, `(.L_x_4910) ;  /* 0x000000d000007945 */ /* 0x000fe80003800000 */
[----:B------:R-:W-:Y:S05]  /*2c50*/  @P1 BRA `(.L_x_4911) ;  /* 0x00000000002c1947 */ /* 0x000fea0003800000 */
[----:B------:R-:W-:Y:S01]  /*2c60*/  ULDC.64 UR12, c[0x0][0x270] ;  /* 0x00009c00000c7ab9 */ /* 0x000fe20000000a00 */
[----:B0-----:R-:W-:Y:S01]  /*2c70*/  MOV R2, R40 ;  /* 0x0000002800027202 */ /* 0x001fe20000000f00 */
        /* <DEDUP_REMOVED lines=9> */
.L_x_4911:
[----:B------:R-:W-:Y:S05]  /*2d10*/  BSYNC B0 ;  /* 0x0000000000007941 */ /* 0x000fea0003800000 */
.L_x_4910:
[----:B------:R-:W-:Y:S05]  /*2d20*/  @!P6 BRA `(.L_x_4912) ;  /* 0x000000000028e947 */ /* 0x000fea0003800000 */
        /* <DEDUP_REMOVED lines=10> */
.L_x_4912:
        /* <DEDUP_REMOVED lines=9> */
[----:B-1----:R-:W-:Y:S02]  /*2e60*/  LEA R4, P1, R2, UR12, 0x2 ;  /* 0x0000000c02047c11 */ /* 0x002fe4000f8210ff */
[----:B------:R-:W-:-:S04]  /*2e70*/  IADD3 R21, R3, R21, RZ ;  /* 0x0000001503157210 */ /* 0x000fc80007ffe0ff */
[----:B------:R-:W-:-:S05]  /*2e80*/  LEA.HI.X R5, R2, UR13, R21, 0x2, P1 ;  /* 0x0000000d02057c11 */ /* 0x000fca00088f1415 */
[----:B------:R2:W-:Y:S02]  /*2e90*/  STG.E.64 desc[UR8][R4.64], R6 ;  /* 0x0000000604007986 */ /* 0x0005e4000c101b08 */
.L_x_4914:
[----:B------:R-:W-:Y:S05]  /*2ea0*/  BSYNC B0 ;  /* 0x0000000000007941 */ /* 0x000fea0003800000 */
.L_x_4913:
[----:B------:R-:W-:Y:S05]  /*2eb0*/  @!P6 BRA `(.L_x_4915) ;  /* 0x000000000028e947 */ /* 0x000fea0003800000 */
[----:B------:R-:W-:Y:S01]  /*2ec0*/  FMUL.FTZ R0, R10, -1.4426950216293334961 ;  /* 0xbfb8aa3b0a007820 */ /* 0x000fe20000410000 */
[----:B-12---:R-:W-:-:S05]  /*2ed0*/  FMUL.FTZ R4, R11, -1.4426950216293334961 ;  /* 0xbfb8aa3b0b047820 */ /* 0x006fca0000410000 */
        /* <DEDUP_REMOVED lines=8> */
.L_x_4915:
[----:B------:R-:W-:Y:S04]  /*2f60*/  BSSY B0, `(.L_x_4916) ;  /* 0x000000d000007945 */ /* 0x000fe80003800000 */
[----:B------:R-:W-:Y:S05]  /*2f70*/  @P3 BRA `(.L_x_4917) ;  /* 0x00000000002c3947 */ /* 0x000fea0003800000 */
[----:B------:R-:W-:Y:S01]  /*2f80*/  ULDC.64 UR12, c[0x0][0x270] ;  /* 0x00009c00000c7ab9 */ /* 0x000fe20000000a00 */
[----:B0-----:R-:W-:Y:S01]  /*2f90*/  MOV R2, R40 ;  /* 0x0000002800027202 */ /* 0x001fe20000000f00 */
[----:B------:R-:W-:Y:S01]  /*2fa0*/  IMAD R0, R29, UR12, RZ ;  /* 0x0000000c1d007c24 */ /* 0x000fe2000f8e02ff */
[----:B------:R-:W-:-:S03]  /*2fb0*/  MOV R3, R43 ;  /* 0x0000002b00037202 */ /* 0x000fc60000000f00 */
[----:B-12---:R-:W-:-:S04]  /*2fc0*/  IMAD.WIDE.U32 R4, R23, UR12, R2 ;  /* 0x0000000c17047c25 */ /* 0x006fc8000f8e0002 */
[----:B------:R-:W-:Y:S01]  /*2fd0*/  IMAD R23, R23, UR13, R0 ;  /* 0x0000000d17177c24 */ /* 0x000fe2000f8e0200 */
[----:B------:R-:W-:Y:S02]  /*2fe0*/  ULDC.64 UR12, c[0x0][0x210] ;  /* 0x00008400000c7ab9 */ /* 0x000fe40000000a00 */
[----:B------:R-:W-:Y:S02]  /*2ff0*/  LEA R2, P1, R4, UR12, 0x2 ;  /* 0x0000000c04027c11 */ /* 0x000fe4000f8210ff */
[----:B------:R-:W-:-:S04]  /*3000*/  IADD3 R23, R5, R23, RZ ;  /* 0x0000001705177210 */ /* 0x000fc80007ffe0ff */
[----:B------:R-:W-:-:S05]  /*3010*/  LEA.HI.X R3, R4, UR13, R23, 0x2, P1 ;  /* 0x0000000d04037c11 */ /* 0x000fca00088f1417 */
[----:B------:R3:W-:Y:S02]  /*3020*/  STG.E.64 desc[UR8][R2.64], R10 ;  /* 0x0000000a02007986 */ /* 0x0007e4000c101b08 */
.L_x_4917:
[----:B------:R-:W-:Y:S05]  /*3030*/  BSYNC B0 ;  /* 0x0000000000007941 */ /* 0x000fea0003800000 */
.L_x_4916:
[----:B------:R-:W-:Y:S05]  /*3040*/  @!P6 BRA `(.L_x_4918) ;  /* 0x000000000028e947 */ /* 0x000fea0003800000 */
[----:B------:R-:W-:Y:S01]  /*3050*/  FMUL.FTZ R0, R14, -1.4426950216293334961 ;  /* 0xbfb8aa3b0e007820 */ /* 0x000fe20000410000 */
[----:B-12---:R-:W-:-:S05]  /*3060*/  FMUL.FTZ R4, R15, -1.4426950216293334961 ;  /* 0xbfb8aa3b0f047820 */ /* 0x006fca0000410000 */
[----:B------:R-:W0:Y:S08]  /*3070*/  MUFU.EX2 R0, R0 ;  /* 0x0000000000007308 */ /* 0x000e300000000800 */
[----:B------:R-:W1:Y:S01]  /*3080*/  MUFU.EX2 R4, R4 ;  /* 0x0000000400047308 */ /* 0x000e620000000800 */
[----:B0--3--:R-:W-:-:S07]  /*3090*/  FADD.FTZ R2, R0, 1 ;  /* 0x3f80000000027421 */ /* 0x009fce0000010000 */
[----:B------:R-:W0:Y:S01]  /*30a0*/  MUFU.RCP R3, R2 ;  /* 0x0000000200037308 */ /* 0x000e220000001000 */
[----:B-1----:R-:W-:-:S07]  /*30b0*/  FADD.FTZ R5, R4, 1 ;  /* 0x3f80000004057421 */ /* 0x002fce0000010000 */
[----:B------:R-:W1:Y:S01]  /*30c0*/  MUFU.RCP R6, R5 ;  /* 0x0000000500067308 */ /* 0x000e620000001000 */
[----:B0-----:R-:W-:Y:S01]  /*30d0*/  FMUL.FTZ R14, R14, R3 ;  /* 0x000000030e0e7220 */ /* 0x001fe20000410000 */
[----:B-1----:R-:W-:-:S07]  /*30e0*/  FMUL.FTZ R15, R15, R6 ;  /* 0x000000060f0f7220 */ /* 0x002fce0000410000 */
.L_x_4918:
[----:B------:R-:W-:Y:S04]  /*30f0*/  BSSY B0, `(.L_x_4919) ;  /* 0x000000c000007945 */ /* 0x000fe80003800000 */
[----:B------:R-:W-:Y:S05]  /*3100*/  @P4 BRA `(.L_x_4920) ;  /* 0x0000000000284947 */ /* 0x000fea0003800000 */
[----:B------:R-:W-:Y:S01]  /*3110*/  ULDC.64 UR12, c[0x0][0x270] ;  /* 0x00009c00000c7ab9 */ /* 0x000fe20000000a00 */
[----:B------:R-:W-:Y:S01]  /*3120*/  MOV R41, R43 ;  /* 0x0000002b00297202 */ /* 0x000fe20000000f00 */
[----:B------:R-:W-:Y:S02]  /*3130*/  IMAD R31, R31, UR12, RZ ;  /* 0x0000000c1f1f7c24 */ /* 0x000fe4000f8e02ff */
[----:B------:R-:W-:-:S04]  /*3140*/  IMAD.WIDE.U32 R40, R24, UR12, R40 ;  /* 0x0000000c18287c25 */ /* 0x000fc8000f8e0028 */
[----:B------:R-:W-:Y:S01]  /*3150*/  IMAD R31, R24, UR13, R31 ;  /* 0x0000000d181f7c24 */ /* 0x000fe2000f8e021f */
[----:B------:R-:W-:Y:S02]  /*3160*/  ULDC.64 UR12, c[0x0][0x210] ;  /* 0x00008400000c7ab9 */ /* 0x000fe40000000a00 */
[----:B0--3--:R-:W-:Y:S02]  /*3170*/  LEA R2, P1, R40, UR12, 0x2 ;  /* 0x0000000c28027c11 */ /* 0x009fe4000f8210ff */
[----:B------:R-:W-:-:S04]  /*3180*/  IADD3 R31, R41, R31, RZ ;  /* 0x0000001f291f7210 */ /* 0x000fc80007ffe0ff */
[----:B------:R-:W-:-:S05]  /*3190*/  LEA.HI.X R3, R40, UR13, R31, 0x2, P1 ;  /* 0x0000000d28037c11 */ /* 0x000fca00088f141f */
[----:B------:R4:W-:Y:S02]  /*31a0*/  STG.E.64 desc[UR8][R2.64], R14 ;  /* 0x0000000e02007986 */ /* 0x0009e4000c101b08 */
.L_x_4920:
[----:B------:R-:W-:Y:S05]  /*31b0*/  BSYNC B0 ;  /* 0x0000000000007941 */ /* 0x000fea0003800000 */
.L_x_4919:
[----:B0--34-:R-:W0:Y:S01]  /*31c0*/  LDC R3, c[0x0][0x10] ;  /* 0x00000400ff037b82 */ /* 0x019e220000000800 */
[----:B------:R-:W-:Y:S02]  /*31d0*/  IADD3 R32, R32, 0x1, RZ ;  /* 0x0000000120207810 */ /* 0x000fe40007ffe0ff */
[----:B0-----:R-:W-:-:S04]  /*31e0*/  IADD3 R38, R3, R38, RZ ;  /* 0x0000002603267210 */ /* 0x001fc80007ffe0ff */
[----:B------:R-:W-:-:S13]  /*31f0*/  ISETP.GE.AND P1, PT, R38, UR4, PT ;  /* 0x0000000426007c0c */ /* 0x000fda000bf26270 */
[----:B------:R-:W-:Y:S05]  /*3200*/  @!P1 BRA `(.L_x_4921) ;  /* 0xffffffcc00e09947 */ /* 0x000fea000383ffff */
[----:B------:R-:W-:Y:S05]  /*3210*/  EXIT ;  /* 0x000000000000794d */ /* 0x000fea0003800000 */
.L_x_4922:
        /* <DEDUP_REMOVED lines=14> */
.L_x_5630:


//--------------------- .text._Z35group_norm_nhwc_fwd_one_pass_kernelI11Fp32IOFp32WLi128ELi160ELi640EEv26Group_norm_nhwc_fwd_params --------------------------
	.section	.text._Z35group_norm_nhwc_fwd_one_pass_kernelI11Fp32IOFp32WLi128ELi160ELi640EEv26Group_norm_nhwc_fwd_params,"ax",@progbits
	.align	128
        .global         _Z35group_norm_nhwc_fwd_one_pass_kernelI11Fp32IOFp32WLi128ELi160ELi640EEv26Group_norm_nhwc_fwd_params
        .type           _Z35group_norm_nhwc_fwd_one_pass_kernelI11Fp32IOFp32WLi128ELi160ELi640EEv26Group_norm_nhwc_fwd_params,@function
        .size           _Z35group_norm_nhwc_fwd_one_pass_kernelI11Fp32IOFp32WLi128ELi160ELi640EEv26Group_norm_nhwc_fwd_params,(.L_x_5631 - _Z35group_norm_nhwc_fwd_one_pass_kernelI11Fp32IOFp32WLi128ELi160ELi640EEv26Group_norm_nhwc_fwd_params)
        .other          _Z35group_norm_nhwc_fwd_one_pass_kernelI11Fp32IOFp32WLi128ELi160ELi640EEv26Group_norm_nhwc_fwd_params,@"STO_CUDA_ENTRY STV_DEFAULT"
_Z35group_norm_nhwc_fwd_one_pass_kernelI11Fp32IOFp32WLi128ELi160ELi640EEv26Group_norm_nhwc_fwd_params:
.text._Z35group_norm_nhwc_fwd_one_pass_kernelI11Fp32IOFp32WLi128ELi160ELi640EEv26Group_norm_nhwc_fwd_params:
        /* <DEDUP_REMOVED lines=42> */
[C---:B------:R-:W-:Y:S02]  /*02a0*/  IADD3 R6, R83.reuse, 0x60, RZ ;  /* 0x0000006053067810 */ /* 0x040fe40007ffe0ff */
[----:B------:R-:W-:-:S02]  /*02b0*/  IADD3 R7, R83, 0x68, RZ ;  /* 0x0000006853077810 */ /* 0x000fc40007ffe0ff */
[C---:B------:R-:W-:Y:S02]  /*02c0*/  IADD3 R8, R83.reuse, 0x70, RZ ;  /* 0x0000007053087810 */ /* 0x040fe40007ffe0ff */
[----:B0-----:R-:W-:-:S07]  /*02d0*/  IADD3 R9, R83, 0x78, RZ ;  /* 0x0000007853097810 */ /* 0x001fce0007ffe0ff */
.L_x_4980:
[----:B0-----:R-:W0:Y:S01]  /*02e0*/  LDC R17, c[0x0][0x288] ;  /* 0x0000a200ff117b82 */ /* 0x001e220000000800 */
[----:B------:R-:W-:Y:S01]  /*02f0*/  ULDC.64 UR14, c[0x0][0x278] ;  /* 0x00009e00000e7ab9 */ /* 0x000fe20000000a00 */
[----:B------:R-:W-:Y:S01]  /*0300*/  SHF.R.S32.HI R16, RZ, 0x1f, R85 ;  /* 0x0000001fff107819 */ /* 0x000fe20000011455 */
[----:B------:R-:W-:Y:S01]  /*0310*/  ULDC.64 UR12, c[0x0][0x280] ;  /* 0x0000a000000c7ab9 */ /* 0x000fe20000000a00 */
[----:B------:R-:W-:Y:S02]  /*0320*/  ISETP.GE.U32.AND P4, PT, R81, UR14, PT ;  /* 0x0000000e51007c0c */ /* 0x000fe4000bf86070 */
[----:B------:R-:W-:Y:S02]  /*0330*/  ISETP.GE.U32.AND P5, PT, R80, UR14, PT ;  /* 0x0000000e50007c0c */ /* 0x000fe4000bfa6070 */
[----:B------:R-:W1:Y:S01]  /*0340*/  @P0 LDC.64 R26, c[0x0][0x270] ;  /* 0x00009c00ff1a0b82 */ /* 0x000e620000000a00 */
[----:B------:R-:W-:-:S07]  /*0350*/  SHF.R.S32.HI R62, RZ, 0x1f, R78 ;  /* 0x0000001fff3e7819 */ /* 0x000fce000001144e */
[----:B------:R-:W2:Y:S01]  /*0360*/  @P0 LDC.64 R38, c[0x0][0x220] ;  /* 0x00008800ff260b82 */ /* 0x000ea20000000a00 */
[----:B0-----:R-:W-:-:S04]  /*0370*/  IABS R13, R17 ;  /* 0x00000011000d7213 */ /* 0x001fc80000000000 */
[----:B------:R-:W0:Y:S08]  /*0380*/  I2F.RP R12, R13 ;  /* 0x0000000d000c7306 */ /* 0x000e300000209400 */
        /* <DEDUP_REMOVED lines=23> */
[----:B------:R-:W-:Y:S02]  /*0500*/  MOV R13, R11 ;  /* 0x0000000b000d7202 */ /* 0x000fe40000000f00 */
[----:B------:R-:W-:Y:S02]  /*0510*/  SHF.R.S32.HI R11, RZ, 0x1f, R81 ;  /* 0x0000001fff0b7819 */ /* 0x000fe40000011451 */
[----:B------:R-:W-:Y:S02]  /*0520*/  @!P3 IADD3 R13, -R13, RZ, RZ ;  /* 0x000000ff0d0db210 */ /* 0x000fe40007ffe1ff */
[----:B------:R-:W-:Y:S01]  /*0530*/  @!P2 LOP3.LUT R13, RZ, R17, RZ, 0x33, !PT ;  /* 0x00000011ff0da212 */ /* 0x000fe200078e33ff */
[----:B------:R-:W0:Y:S01]  /*0540*/  @!P5 LDC.64 R18, c[0x0][0x270] ;  /* 0x00009c00ff12db82 */ /* 0x000e220000000a00 */
[----:B------:R-:W-:Y:S02]  /*0550*/  ISETP.GE.U32.AND P2, PT, R82, UR14, PT ;  /* 0x0000000e52007c0c */ /* 0x000fe4000bf46070 */
[----:B------:R-:W-:-:S02]  /*0560*/  IADD3 R87, -R13, RZ, RZ ;  /* 0x000000ff0d577210 */ /* 0x000fc40007ffe1ff */
[----:B------:R-:W-:Y:S02]  /*0570*/  ISETP.GE.AND.EX P2, PT, R10, UR15, PT, P2 ;  /* 0x0000000f0a007c0c */ /* 0x000fe4000bf46320 */
[----:B------:R-:W-:Y:S01]  /*0580*/  ISETP.GE.AND.EX P4, PT, R11, UR15, PT, P4 ;  /* 0x0000000f0b007c0c */ /* 0x000fe2000bf86340 */
[----:B------:R-:W-:Y:S01]  /*0590*/  IMAD R87, R17, R87, R84 ;  /* 0x0000005711577224 */ /* 0x000fe200078e0254 */
[C---:B------:R-:W-:Y:S02]  /*05a0*/  ISETP.GT.U32.OR P2, PT, R0.reuse, 0x27f, P2 ;  /* 0x0000027f0000780c */ /* 0x040fe40001744470 */
[----:B------:R-:W-:Y:S01]  /*05b0*/  SHF.R.S32.HI R14, RZ, 0x1f, R13 ;  /* 0x0000001fff0e7819 */ /* 0x000fe2000001140d */
[----:B------:R-:W-:Y:S01]  /*05c0*/  IMAD R87, R87, 0xa0, RZ ;  /* 0x000000a057577824 */ /* 0x000fe200078e02ff */
[----:B------:R-:W-:Y:S02]  /*05d0*/  ISETP.GT.U32.OR P4, PT, R0, 0x27f, P4 ;  /* 0x0000027f0000780c */ /* 0x000fe40002784470 */
[----:B------:R-:W-:Y:S01]  /*05e0*/  ISETP.GE.U32.AND P3, PT, R79, UR14, PT ;  /* 0x0000000e4f007c0c */ /* 0x000fe2000bf66070 */
[----:B------:R-:W-:Y:S01]  /*05f0*/  IMAD R14, R14, UR12, RZ ;  /* 0x0000000c0e0e7c24 */ /* 0x000fe2000f8e02ff */
[----:B------:R-:W-:-:S03]  /*0600*/  IADD3 R88, P1, R85, R87, RZ ;  /* 0x0000005755587210 */ /* 0x000fc60007f3e0ff */
[----:B------:R-:W-:Y:S01]  /*0610*/  IMAD R91, R13, UR13, R14 ;  /* 0x0000000d0d5b7c24 */ /* 0x000fe2000f8e020e */
[----:B------:R-:W-:Y:S01]  /*0620*/  LEA.HI.X.SX32 R89, R87, R16, 0x1, P1 ;  /* 0x0000001057597211 */ /* 0x000fe200008f0eff */
[----:B------:R-:W3:Y:S01]  /*0630*/  @!P2 LDC.64 R22, c[0x0][0x270] ;  /* 0x00009c00ff16ab82 */ /* 0x000ee20000000a00 */
[----:B-1----:R-:W-:Y:S02]  /*0640*/  @P0 IMAD R14, R3, R26, RZ ;  /* 0x0000001a030e0224 */ /* 0x002fe400078e02ff */
[----:B------:R-:W-:Y:S01]  /*0650*/  IMAD.WIDE.U32 R88, R13, UR12, R88 ;  /* 0x0000000c0d587c25 */ /* 0x000fe2000f8e0058 */
[----:B------:R-:W-:-:S04]  /*0660*/  SHF.R.S32.HI R13, RZ, 0x1f, R79 ;  /* 0x0000001fff0d7819 */ /* 0x000fc8000001144f */
[----:B------:R-:W1:Y:S01]  /*0670*/  @!P4 LDC.64 R24, c[0x0][0x270] ;  /* 0x00009c00ff18cb82 */ /* 0x000e620000000a00 */
[----:B------:R-:W-:Y:S01]  /*0680*/  ISETP.GE.AND.EX P3, PT, R13, UR15, PT, P3 ;  /* 0x0000000f0d007c0c */ /* 0x000fe2000bf66330 */
[----:B------:R-:W-:Y:S01]  /*0690*/  @P0 IMAD R15, R83, R27, R14 ;  /* 0x0000001b530f0224 */ /* 0x000fe200078e020e */
[----:B------:R-:W-:Y:S02]  /*06a0*/  IADD3 R91, R89, R91, RZ ;  /* 0x0000005b595b7210 */ /* 0x000fe40007ffe0ff */
[----:B------:R-:W-:Y:S02]  /*06b0*/  ISETP.GT.U32.OR P3, PT, R0, 0x27f, P3 ;  /* 0x0000027f0000780c */ /* 0x000fe40001f64470 */
[----:B------:R-:W-:Y:S01]  /*06c0*/  @P0 MOV R90, R88 ;  /* 0x00000058005a0202 */ /* 0x000fe20000000f00 */
[----:B------:R-:W4:Y:S01]  /*06d0*/  @!P2 LDC.64 R20, c[0x0][0x220] ;  /* 0x00008800ff14ab82 */ /* 0x000f220000000a00 */
[----:B------:R-:W-:-:S03]  /*06e0*/  @!P2 MOV R29, R91 ;  /* 0x0000005b001da202 */ /* 0x000fc60000000f00 */
[----:B------:R-:W-:-:S04]  /*06f0*/  @P0 IMAD.WIDE.U32 R26, R83, R26, R90 ;  /* 0x0000001a531a0225 */ /* 0x000fc800078e005a */
[----:B------:R-:W5:Y:S01]  /*0700*/  @!P4 LDC.64 R16, c[0x0][0x220] ;  /* 0x00008800ff10cb82 */ /* 0x000f620000000a00 */
[----:B------:R-:W-:Y:S01]  /*0710*/  @P0 IADD3 R27, R27, R15, RZ ;  /* 0x0000000f1b1b0210 */ /* 0x000fe20007ffe0ff */
[----:B---3--:R-:W-:Y:S01]  /*0720*/  @!P2 IMAD R28, R10, R22, RZ ;  /* 0x000000160a1ca224 */ /* 0x008fe200078e02ff */
[----:B--2---:R-:W-:-:S03]  /*0730*/  @P0 LEA R38, P1, R26, R38, 0x2 ;  /* 0x000000261a260211 */ /* 0x004fc600078210ff */
[----:B------:R-:W-:Y:S01]  /*0740*/  @!P2 IMAD R31, R82, R23, R28 ;  /* 0x00000017521fa224 */ /* 0x000fe200078e021c */
[----:B------:R-:W-:Y:S01]  /*0750*/  @P0 LEA.HI.X R39, R26, R39, R27, 0x2, P1 ;  /* 0x000000271a270211 */ /* 0x000fe200008f141b */
[----:B------:R-:W2:Y:S01]  /*0760*/  @!P3 LDC.64 R14, c[0x0][0x270] ;  /* 0x00009c00ff0ebb82 */ /* 0x000ea20000000a00 */
[----:B------:R-:W-:Y:S01]  /*0770*/  @!P2 MOV R28, R88 ;  /* 0x00000058001ca202 */ /* 0x000fe20000000f00 */
[----:B-1----:R-:W-:Y:S01]  /*0780*/  @!P4 IMAD R30, R11, R24, RZ ;  /* 0x000000180b1ec224 */ /* 0x002fe200078e02ff */
[----:B------:R-:W-:Y:S02]  /*0790*/  ISETP.GE.U32.AND P1, PT, R78, UR14, PT ;  /* 0x0000000e4e007c0c */ /* 0x000fe4000bf26070 */
[----:B------:R-:W-:Y:S01]  /*07a0*/  @!P4 MOV R23, R91 ;  /* 0x0000005b0017c202 */ /* 0x000fe20000000f00 */
[----:B------:R-:W-:Y:S01]  /*07b0*/  @!P2 IMAD.WIDE.U32 R28, R82, R22, R28 ;  /* 0x00000016521ca225 */ /* 0x000fe200078e001c */
[----:B------:R-:W-:Y:S01]  /*07c0*/  @!P4 MOV R22, R88 ;  /* 0x000000580016c202 */ /* 0x000fe20000000f00 */
[----:B------:R-:W1:Y:S01]  /*07d0*/  @!P5 LDC.64 R26, c[0x0][0x220] ;  /* 0x00008800ff1adb82 */ /* 0x000e620000000a00 */
[----:B------:R-:W-:Y:S01]  /*07e0*/  ISETP.GE.AND.EX P1, PT, R62, UR15, PT, P1 ;  /* 0x0000000f3e007c0c */ /* 0x000fe2000bf26310 */
[----:B------:R-:W-:Y:S01]  /*07f0*/  @!P4 IMAD R33, R81, R25, R30 ;  /* 0x000000195121c224 */ /* 0x000fe200078e021e */
[----:B------:R-:W-:Y:S01]  /*0800*/  @!P2 IADD3 R29, R29, R31, RZ ;  /* 0x0000001f1d1da210 */ /* 0x000fe20007ffe0ff */
[----:B0-----:R-:W-:Y:S01]  /*0810*/  @!P5 IMAD R30, R12, R18, RZ ;  /* 0x000000120c1ed224 */ /* 0x001fe200078e02ff */
[----:B----4-:R-:W-:Y:S01]  /*0820*/  @!P2 LEA R20, P6, R28, R20, 0x2 ;  /* 0x000000141c14a211 */ /* 0x010fe200078c10ff */
[----:B------:R-:W-:Y:S01]  /*0830*/  @!P4 IMAD.WIDE.U32 R22, R81, R24, R22 ;  /* 0x000000185116c225 */ /* 0x000fe200078e0016 */
[----:B------:R-:W-:Y:S01]  /*0840*/  @!P5 MOV R31, R91 ;  /* 0x0000005b001fd202 */ /* 0x000fe20000000f00 */
[----:B------:R-:W0:Y:S01]  /*0850*/  @!P3 LDC.64 R24, c[0x0][0x220] ;  /* 0x00008800ff18bb82 */ /* 0x000e220000000a00 */
[----:B------:R-:W-:Y:S01]  /*0860*/  ISETP.GT.U32.OR P1, PT, R0, 0x27f, P1 ;  /* 0x0000027f0000780c */ /* 0x000fe20000f24470 */
[----:B------:R-:W-:Y:S01]  /*0870*/  @!P5 IMAD R35, R80, R19, R30 ;  /* 0x000000135023d224 */ /* 0x000fe200078e021e */
[----:B------:R-:W-:-:S02]  /*0880*/  @!P5 MOV R30, R88 ;  /* 0x00000058001ed202 */ /* 0x000fc40000000f00 */
[----:B------:R-:W-:Y:S02]  /*0890*/  @!P2 LEA.HI.X R21, R28, R21, R29, 0x2, P6 ;  /* 0x000000151c15a211 */ /* 0x000fe400030f141d */
[----:B------:R-:W-:Y:S01]  /*08a0*/  @!P4 IADD3 R23, R23, R33, RZ ;  /* 0x000000211717c210 */ /* 0x000fe20007ffe0ff */
[----:B------:R-:W-:Y:S01]  /*08b0*/  @!P5 IMAD.WIDE.U32 R18, R80, R18, R30 ;  /* 0x000000125012d225 */ /* 0x000fe200078e001e */
[C---:B-----5:R-:W-:Y:S02]  /*08c0*/  @!P4 LEA R28, P6, R22.reuse, R16, 0x2 ;  /* 0x00000010161cc211 */ /* 0x060fe400078c10ff */
[----:B------:R-:W-:Y:S01]  /*08d0*/  @!P3 MOV R30, R88 ;  /* 0x00000058001eb202 */ /* 0x000fe20000000f00 */
[-C--:B--2---:R-:W-:Y:S01]  /*08e0*/  @!P3 IMAD R16, R13, R14.reuse, RZ ;  /* 0x0000000e0d10b224 */ /* 0x084fe200078e02ff */
[----:B------:R-:W-:Y:S01]  /*08f0*/  @!P3 MOV R31, R91 ;  /* 0x0000005b001fb202 */ /* 0x000fe20000000f00 */
[----:B------:R-:W2:Y:S01]  /*0900*/  @!P1 LDC.64 R36, c[0x0][0x220] ;  /* 0x00008800ff249b82 */ /* 0x000ea20000000a00 */
[----:B------:R-:W-:Y:S01]  /*0910*/  @!P4 LEA.HI.X R29, R22, R17, R23, 0x2, P6 ;  /* 0x00000011161dc211 */ /* 0x000fe200030f1417 */
[----:B------:R-:W-:Y:S01]  /*0920*/  @!P3 IMAD R17, R79, R15, R16 ;  /* 0x0000000f4f11b224 */ /* 0x000fe200078e0210 */
[----:B------:R-:W-:Y:S01]  /*0930*/  @!P5 IADD3 R15, R19, R35, RZ ;  /* 0x00000023130fd210 */ /* 0x000fe20007ffe0ff */
[----:B------:R-:W-:Y:S01]  /*0940*/  @!P3 IMAD.WIDE.U32 R30, R79, R14, R30 ;  /* 0x0000000e4f1eb225 */ /* 0x000fe200078e001e */
[----:B-1----:R-:W-:-:S03]  /*0950*/  @!P5 LEA R26, P6, R18, R26, 0x2 ;  /* 0x0000001a121ad211 */ /* 0x002fc600078c10ff */
[----:B------:R-:W1:Y:S01]  /*0960*/  @!P1 LDC.64 R22, c[0x0][0x270] ;  /* 0x00009c00ff169b82 */ /* 0x000e620000000a00 */
[----:B------:R-:W-:Y:S02]  /*0970*/  @!P5 LEA.HI.X R27, R18, R27, R15, 0x2, P6 ;  /* 0x0000001b121bd211 */ /* 0x000fe400030f140f */
[----:B------:R-:W-:Y:S02]  /*0980*/  CS2R R14, SRZ ;  /* 0x00000000000e7805 */ /* 0x000fe4000001ff00 */
[----:B------:R-:W-:Y:S02]  /*0990*/  @!P3 IADD3 R18, R31, R17, RZ ;  /* 0x000000111f12b210 */ /* 0x000fe40007ffe0ff */
[----:B------:R-:W-:Y:S02]  /*09a0*/  CS2R R16, SRZ ;  /* 0x0000000000107805 */ /* 0x000fe4000001ff00 */
[----:B------:R-:W-:Y:S02]  /*09b0*/  SHF.R.S32.HI R63, RZ, 0x1f, R77 ;  /* 0x0000001fff3f7819 */ /* 0x000fe4000001144d */
[----:B------:R-:W-:Y:S01]  /*09c0*/  SHF.R.S32.HI R64, RZ, 0x1f, R76 ;  /* 0x0000001fff407819 */ /* 0x000fe2000001144c */
[----:B------:R3:W4:Y:S01]  /*09d0*/  @!P2 LDG.E.64 R14, desc[UR8][R20.64] ;  /* 0x00000008140ea981 */ /* 0x000722000c1e1b00 */
[----:B------:R-:W-:-:S02]  /*09e0*/  ISETP.GE.U32.AND P2, PT, R76, UR14, PT ;  /* 0x0000000e4c007c0c */ /* 0x000fc4000bf46070 */
[----:B0-----:R-:W-:Y:S01]  /*09f0*/  @!P3 LEA R24, P6, R30, R24, 0x2 ;  /* 0x000000181e18b211 */ /* 0x001fe200078c10ff */
[----:B------:R0:W5:Y:S01]  /*0a00*/  @!P4 LDG.E.64 R16, desc[UR8][R28.64] ;  /* 0x000000081c10c981 */ /* 0x000162000c1e1b00 */
[----:B------:R-:W-:Y:S02]  /*0a10*/  ISETP.GE.U32.AND P4, PT, R77, UR14, PT ;  /* 0x0000000e4d007c0c */ /* 0x000fe4000bf86070 */
[----:B------:R-:W-:Y:S02]  /*0a20*/  ISETP.GE.AND.EX P2, PT, R64, UR15, PT, P2 ;  /* 0x0000000f40007c0c */ /* 0x000fe4000bf46320 */
[----:B------:R-:W-:Y:S02]  /*0a30*/  ISETP.GE.AND.EX P4, PT, R63, UR15, PT, P4 ;  /* 0x0000000f3f007c0c */ /* 0x000fe4000bf86340 */
[----:B------:R-:W-:Y:S02]  /*0a40*/  @!P3 LEA.HI.X R25, R30, R25, R18, 0x2, P6 ;  /* 0x000000191e19b211 */ /* 0x000fe400030f1412 */
[----:B------:R-:W-:-:S02]  /*0a50*/  CS2R R18, SRZ ;  /* 0x0000000000127805 */ /* 0x000fc4000001ff00 */
[C---:B------:R-:W-:Y:S02]  /*0a60*/  ISETP.GT.U32.OR P4, PT, R0.reuse, 0x27f, P4 ;  /* 0x0000027f0000780c */ /* 0x040fe40002784470 */
[----:B------:R-:W-:Y:S02]  /*0a70*/  ISETP.GT.U32.OR P2, PT, R0, 0x27f, P2 ;  /* 0x0000027f0000780c */ /* 0x000fe40001744470 */
[----:B---3--:R-:W-:Y:S02]  /*0a80*/  CS2R R20, SRZ ;  /* 0x0000000000147805 */ /* 0x008fe4000001ff00 */
[----:B------:R-:W-:Y:S01]  /*0a90*/  SHF.R.S32.HI R65, RZ, 0x1f, R75 ;  /* 0x0000001fff417819 */ /* 0x000fe2000001144b */
[----:B------:R3:W5:Y:S01]  /*0aa0*/  @!P5 LDG.E.64 R18, desc[UR8][R26.64] ;  /* 0x000000081a12d981 */ /* 0x000762000c1e1b00 */
[----:B------:R-:W-:Y:S01]  /*0ab0*/  ISETP.GE.U32.AND P5, PT, R75, UR14, PT ;  /* 0x0000000e4b007c0c */ /* 0x000fe2000bfa6070 */
[----:B-1----:R-:W-:Y:S01]  /*0ac0*/  @!P1 IMAD R30, R62, R22, RZ ;  /* 0x000000163e1e9224 */ /* 0x002fe200078e02ff */
[----:B0-----:R-:W-:Y:S01]  /*0ad0*/  @!P1 MOV R28, R88 ;  /* 0x00000058001c9202 */ /* 0x001fe20000000f00 */
[----:B------:R0:W5:Y:S01]  /*0ae0*/  @!P3 LDG.E.64 R20, desc[UR8][R24.64] ;  /* 0x000000081814b981 */ /* 0x000162000c1e1b00 */
[----:B------:R-:W-:-:S02]  /*0af0*/  @!P1 MOV R29, R91 ;  /* 0x0000005b001d9202 */ /* 0x000fc40000000f00 */
[----:B------:R-:W-:Y:S01]  /*0b00*/  ISETP.GE.AND.EX P3, PT, R65, UR15, PT, P5 ;  /* 0x0000000f41007c0c */ /* 0x000fe2000bf66350 */
[C---:B------:R-:W-:Y:S02]  /*0b10*/  @!P1 IMAD R33, R78.reuse, R23, R30 ;  /* 0x000000174e219224 */ /* 0x040fe400078e021e */
[----:B------:R-:W-:Y:S01]  /*0b20*/  @!P1 IMAD.WIDE.U32 R28, R78, R22, R28 ;  /* 0x000000164e1c9225 */ /* 0x000fe200078e001c */
[----:B------:R-:W1:Y:S01]  /*0b30*/  @!P2 LDC.64 R30, c[0x0][0x270] ;  /* 0x00009c00ff1eab82 */ /* 0x000e620000000a00 */
[----:B------:R-:W-:-:S07]  /*0b40*/  ISETP.GT.U32.OR P3, PT, R0, 0x27f, P3 ;  /* 0x0000027f0000780c */ /* 0x000fce0001f64470 */
[----:B------:R-:W1:Y:S01]  /*0b50*/  @!P4 LDC.64 R22, c[0x0][0x270] ;  /* 0x00009c00ff16cb82 */ /* 0x000e620000000a00 */
[----:B------:R-:W-:Y:S02]  /*0b60*/  SHF.R.S32.HI R66, RZ, 0x1f, R74 ;  /* 0x0000001fff427819 */ /* 0x000fe4000001144a */
[----:B------:R-:W-:Y:S02]  /*0b70*/  ISETP.GE.U32.AND P5, PT, R74, UR14, PT ;  /* 0x0000000e4a007c0c */ /* 0x000fe4000bfa6070 */
[----:B---3--:R-:W-:Y:S02]  /*0b80*/  @!P1 IADD3 R26, R29, R33, RZ ;  /* 0x000000211d1a9210 */ /* 0x008fe40007ffe0ff */
[----:B--2---:R-:W-:Y:S01]  /*0b90*/  @!P1 LEA R36, P6, R28, R36, 0x2 ;  /* 0x000000241c249211 */ /* 0x004fe200078c10ff */
[----:B0-----:R-:W0:Y:S01]  /*0ba0*/  @!P4 LDC.64 R24, c[0x0][0x220] ;  /* 0x00008800ff18cb82 */ /* 0x001e220000000a00 */
[----:B------:R-:W-:Y:S02]  /*0bb0*/  ISETP.GE.AND.EX P5, PT, R66, UR15, PT, P5 ;  /* 0x0000000f42007c0c */ /* 0x000fe4000bfa6350 */
[----:B------:R-:W-:-:S02]  /*0bc0*/  @!P1 LEA.HI.X R37, R28, R37, R26, 0x2, P6 ;  /* 0x000000251c259211 */ /* 0x000fc400030f141a */
[----:B------:R-:W-:-:S03]  /*0bd0*/  ISETP.GT.U32.OR P5, PT, R0, 0x27f, P5 ;  /* 0x0000027f0000780c */ /* 0x000fc60002fa4470 */
[----:B------:R-:W2:Y:S01]  /*0be0*/  @!P3 LDC.64 R26, c[0x0][0x270] ;  /* 0x00009c00ff1abb82 */ /* 0x000ea20000000a00 */
[----:B------:R-:W-:Y:S02]  /*0bf0*/  @!P4 MOV R44, R88 ;  /* 0x00000058002cc202 */ /* 0x000fe40000000f00 */
[----:B------:R-:W-:-:S05]  /*0c00*/  @!P4 MOV R45, R91 ;  /* 0x0000005b002dc202 */ /* 0x000fca0000000f00 */
[----:B------:R-:W3:Y:S01]  /*0c10*/  @!P2 LDC.64 R28, c[0x0][0x220] ;  /* 0x00008800ff1cab82 */ /* 0x000ee20000000a00 */
[----:B-1----:R-:W-:Y:S02]  /*0c20*/  @!P4 IMAD R34, R63, R22, RZ ;  /* 0x000000163f22c224 */ /* 0x002fe400078e02ff */
[----:B------:R-:W-:Y:S02]  /*0c30*/  @!P2 IMAD R35, R64, R30, RZ ;  /* 0x0000001e4023a224 */ /* 0x000fe400078e02ff */
[C---:B------:R-:W-:Y:S02]  /*0c40*/  @!P4 IMAD R41, R77.reuse, R23, R34 ;  /* 0x000000174d29c224 */ /* 0x040fe400078e0222 */
[----:B------:R-:W-:Y:S01]  /*0c50*/  @!P4 IMAD.WIDE.U32 R44, R77, R22, R44 ;  /* 0x000000164d2cc225 */ /* 0x000fe200078e002c */
[----:B------:R-:W1:Y:S01]  /*0c60*/  @!P5 LDC.64 R32, c[0x0][0x270] ;  /* 0x00009c00ff20db82 */ /* 0x000e620000000a00 */
[----:B------:R-:W-:Y:S02]  /*0c70*/  CS2R R22, SRZ ;  /* 0x0000000000167805 */ /* 0x000fe4000001ff00 */
[----:B------:R-:W-:Y:S01]  /*0c80*/  @!P2 IMAD R47, R76, R31, R35 ;  /* 0x0000001f4c2fa224 */ /* 0x000fe200078e0223 */
[----:B------:R-:W-:-:S02]  /*0c90*/  @!P2 MOV R42, R88 ;  /* 0x00000058002aa202 */ /* 0x000fc40000000f00 */
[----:B------:R-:W-:Y:S01]  /*0ca0*/  @!P2 MOV R43, R91 ;  /* 0x0000005b002ba202 */ /* 0x000fe20000000f00 */
[----:B------:R3:W5:Y:S01]  /*0cb0*/  @!P1 LDG.E.64 R22, desc[UR8][R36.64] ;  /* 0x0000000824169981 */ /* 0x000762000c1e1b00 */
[----:B------:R-:W1:Y:S01]  /*0cc0*/  @!P3 LDC.64 R34, c[0x0][0x220] ;  /* 0x00008800ff22bb82 */ /* 0x000e620000000a00 */
[----:B------:R-:W-:Y:S02]  /*0cd0*/  SHF.R.S32.HI R67, RZ, 0x1f, R73 ;  /* 0x0000001fff437819 */ /* 0x000fe40000011449 */
[----:B------:R-:W-:Y:S02]  /*0ce0*/  ISETP.GE.U32.AND P6, PT, R73, UR14, PT ;  /* 0x0000000e49007c0c */ /* 0x000fe4000bfc6070 */
[----:B0-----:R-:W-:Y:S01]  /*0cf0*/  @!P4 LEA R40, P1, R44, R24, 0x2 ;  /* 0x000000182c28c211 */ /* 0x001fe200078210ff */
[----:B--2---:R-:W-:Y:S01]  /*0d00*/  @!P3 IMAD R24, R65, R26, RZ ;  /* 0x0000001a4118b224 */ /* 0x004fe200078e02ff */
[----:B------:R-:W-:Y:S01]  /*0d10*/  @!P4 IADD3 R41, R45, R41, RZ ;  /* 0x000000292d29c210 */ /* 0x000fe20007ffe0ff */
[----:B---3--:R-:W0:Y:S01]  /*0d20*/  @!P5 LDC.64 R36, c[0x0][0x220] ;  /* 0x00008800ff24db82 */ /* 0x008e220000000a00 */
[----:B------:R-:W-:Y:S01]  /*0d30*/  @!P2 IMAD.WIDE.U32 R42, R76, R30, R42 ;  /* 0x0000001e4c2aa225 */ /* 0x000fe200078e002a */
[----:B------:R-:W-:-:S02]  /*0d40*/  ISETP.GE.AND.EX P6, PT, R67, UR15, PT, P6 ;  /* 0x0000000f43007c0c */ /* 0x000fc4000bfc6360 */
[----:B------:R-:W-:Y:S01]  /*0d50*/  @!P4 LEA.HI.X R41, R44, R25, R41, 0x2, P1 ;  /* 0x000000192c29c211 */ /* 0x000fe200008f1429 */
[----:B------:R-:W-:Y:S01]  /*0d60*/  @!P3 IMAD R45, R75, R27, R24 ;  /* 0x0000001b4b2db224 */ /* 0x000fe200078e0218 */
[----:B------:R-:W-:Y:S02]  /*0d70*/  @!P3 MOV R24, R88 ;  /* 0x000000580018b202 */ /* 0x000fe40000000f00 */
[----:B------:R-:W-:Y:S02]  /*0d80*/  @!P3 MOV R25, R91 ;  /* 0x0000005b0019b202 */ /* 0x000fe40000000f00 */
[----:B------:R-:W-:Y:S02]  /*0d90*/  ISETP.GT.U32.OR P6, PT, R0, 0x27f, P6 ;  /* 0x0000027f0000780c */ /* 0x000fe400037c4470 */
[----:B------:R-:W-:Y:S02]  /*0da0*/  @!P2 IADD3 R27, R43, R47, RZ ;  /* 0x0000002f2b1ba210 */ /* 0x000fe40007ffe0ff */
[----:B------:R-:W-:Y:S01]  /*0db0*/  @!P2 LEA R28, P1, R42, R28, 0x2 ;  /* 0x0000001c2a1ca211 */ /* 0x000fe200078210ff */
[----:B------:R-:W-:Y:S01]  /*0dc0*/  @!P3 IMAD.WIDE.U32 R24, R75, R26, R24 ;  /* 0x0000001a4b18b225 */ /* 0x000fe200078e0018 */
[----:B------:R-:W-:-:S02]  /*0dd0*/  @!P5 MOV R26, R88 ;  /* 0x00000058001ad202 */ /* 0x000fc40000000f00 */
[----:B------:R-:W-:Y:S02]  /*0de0*/  @!P2 LEA.HI.X R29, R42, R29, R27, 0x2, P1 ;  /* 0x0000001d2a1da211 */ /* 0x000fe400008f141b */
[----:B------:R-:W-:Y:S01]  /*0df0*/  @!P5 MOV R27, R91 ;  /* 0x0000005b001bd202 */ /* 0x000fe20000000f00 */
[-C--:B-1----:R-:W-:Y:S01]  /*0e00*/  @!P5 IMAD R43, R66, R32.reuse, RZ ;  /* 0x00000020422bd224 */ /* 0x082fe200078e02ff */
[----:B------:R-:W-:Y:S01]  /*0e10*/  @!P3 IADD3 R25, R25, R45, RZ ;  /* 0x0000002d1919b210 */ /* 0x000fe20007ffe0ff */
[----:B------:R-:W1:Y:S01]  /*0e20*/  @!P6 LDC.64 R30, c[0x0][0x270] ;  /* 0x00009c00ff1eeb82 */ /* 0x000e620000000a00 */
[----:B------:R-:W-:Y:S01]  /*0e30*/  @!P5 IMAD.WIDE.U32 R26, R74, R32, R26 ;  /* 0x000000204a1ad225 */ /* 0x000fe200078e001a */
[----:B------:R-:W-:-:S03]  /*0e40*/  @!P3 LEA R32, P1, R24, R34, 0x2 ;  /* 0x000000221820b211 */ /* 0x000fc600078210ff */
[----:B------:R-:W-:Y:S01]  /*0e50*/  @!P5 IMAD R43, R74, R33, R43 ;  /* 0x000000214a2bd224 */ /* 0x000fe200078e022b */
[----:B------:R-:W-:Y:S02]  /*0e60*/  @!P3 LEA.HI.X R33, R24, R35, R25, 0x2, P1 ;  /* 0x000000231821b211 */ /* 0x000fe400008f1419 */
[----:B0-----:R-:W-:Y:S02]  /*0e70*/  @!P5 LEA R36, P1, R26, R36, 0x2 ;  /* 0x000000241a24d211 */ /* 0x001fe400078210ff */
[----:B------:R-:W-:-:S04]  /*0e80*/  @!P5 IADD3 R24, R27, R43, RZ ;  /* 0x0000002b1b18d210 */ /* 0x000fc80007ffe0ff */
[----:B------:R-:W-:Y:S02]  /*0e90*/  @!P5 LEA.HI.X R37, R26, R37, R24, 0x2, P1 ;  /* 0x000000251a25d211 */ /* 0x000fe400008f1418 */
[----:B------:R-:W-:Y:S02]  /*0ea0*/  CS2R R26, SRZ ;  /* 0x00000000001a7805 */ /* 0x000fe4000001ff00 */
[----:B------:R-:W-:Y:S02]  /*0eb0*/  SHF.R.S32.HI R68, RZ, 0x1f, R72 ;  /* 0x0000001fff447819 */ /* 0x000fe40000011448 */
[----:B------:R-:W-:Y:S02]  /*0ec0*/  ISETP.GE.U32.AND P1, PT, R72, UR14, PT ;  /* 0x0000000e48007c0c */ /* 0x000fe4000bf26070 */
[----:B------:R0:W2:Y:S01]  /*0ed0*/  @!P2 LDG.E.64 R26, desc[UR8][R28.64] ;  /* 0x000000081c1aa981 */ /* 0x0000a2000c1e1b00 */
[----:B------:R-:W-:Y:S02]  /*0ee0*/  CS2R R24, SRZ ;  /* 0x0000000000187805 */ /* 0x000fe4000001ff00 */
[----:B------:R-:W-:-:S02]  /*0ef0*/  ISETP.GE.AND.EX P1, PT, R68, UR15, PT, P1 ;  /* 0x0000000f44007c0c */ /* 0x000fc4000bf26310 */
[----:B------:R-:W-:Y:S01]  /*0f00*/  SHF.R.S32.HI R69, RZ, 0x1f, R6 ;  /* 0x0000001fff457819 */ /* 0x000fe20000011406 */
[----:B0-----:R-:W0:Y:S01]  /*0f10*/  @!P6 LDC.64 R28, c[0x0][0x220] ;  /* 0x00008800ff1ceb82 */ /* 0x001e220000000a00 */
[----:B------:R-:W-:Y:S01]  /*0f20*/  ISETP.GE.U32.AND P2, PT, R6, UR14, PT ;  /* 0x0000000e06007c0c */ /* 0x000fe2000bf46070 */
[----:B------:R-:W3:Y:S01]  /*0f30*/  @!P4 LDG.E.64 R24, desc[UR8][R40.64] ;  /* 0x000000082818c981 */ /* 0x000ee2000c1e1b00 */
[----:B------:R-:W-:Y:S01]  /*0f40*/  ISETP.GT.U32.OR P1, PT, R0, 0x27f, P1 ;  /* 0x0000027f0000780c */ /* 0x000fe20000f24470 */
[----:B-1----:R-:W-:Y:S01]  /*0f50*/  @!P6 IMAD R34, R67, R30, RZ ;  /* 0x0000001e4322e224 */ /* 0x002fe200078e02ff */
[----:B------:R-:W-:Y:S02]  /*0f60*/  SHF.R.S32.HI R70, RZ, 0x1f, R7 ;  /* 0x0000001fff467819 */ /* 0x000fe40000011407 */
[----:B------:R-:W-:Y:S02]  /*0f70*/  ISETP.GE.U32.AND P4, PT, R7, UR14, PT ;  /* 0x0000000e07007c0c */ /* 0x000fe4000bf86070 */
[----:B------:R-:W-:Y:S01]  /*0f80*/  ISETP.GE.AND.EX P2, PT, R69, UR15, PT, P2 ;  /* 0x0000000f45007c0c */ /* 0x000fe2000bf46320 */
[----:B------:R-:W-:Y:S01]  /*0f90*/  @!P6 IMAD R43, R73, R31, R34 ;  /* 0x0000001f492be224 */ /* 0x000fe200078e0222 */
[----:B------:R-:W-:-:S02]  /*0fa0*/  CS2R R44, SRZ ;  /* 0x00000000002c7805 */ /* 0x000fc4000001ff00 */
[----:B------:R-:W-:Y:S02]  /*0fb0*/  ISETP.GE.AND.EX P4, PT, R70, UR15, PT, P4 ;  /* 0x0000000f46007c0c */ /* 0x000fe4000bf86340 */
[----:B------:R-:W-:Y:S02]  /*0fc0*/  @!P6 MOV R34, R88 ;  /* 0x000000580022e202 */ /* 0x000fe40000000f00 */
[----:B------:R-:W-:Y:S02]  /*0fd0*/  @!P6 MOV R35, R91 ;  /* 0x0000005b0023e202 */ /* 0x000fe40000000f00 */
[----:B------:R-:W-:Y:S02]  /*0fe0*/  CS2R R48, SRZ ;  /* 0x0000000000307805 */ /* 0x000fe4000001ff00 */
[C---:B------:R-:W-:Y:S01]  /*0ff0*/  ISETP.GT.U32.OR P2, PT, R0.reuse, 0x27f, P2 ;  /* 0x0000027f0000780c */ /* 0x040fe20001744470 */
[----:B------:R1:W2:Y:S01]  /*1000*/  @!P3 LDG.E.64 R44, desc[UR8][R32.64] ;  /* 0x00000008202cb981 */ /* 0x0002a2000c1e1b00 */
[----:B------:R-:W-:Y:S01]  /*1010*/  ISETP.GT.U32.OR P4, PT, R0, 0x27f, P4 ;  /* 0x0000027f0000780c */ /* 0x000fe20002784470 */
[----:B------:R-:W-:Y:S01]  /*1020*/  @!P6 IMAD.WIDE.U32 R34, R73, R30, R34 ;  /* 0x0000001e4922e225 */ /* 0x000fe200078e0022 */
[----:B------:R-:W-:Y:S01]  /*1030*/  SHF.R.S32.HI R71, RZ, 0x1f, R8 ;  /* 0x0000001fff477819 */ /* 0x000fe20000011408 */
[----:B------:R0:W2:Y:S01]  /*1040*/  @!P5 LDG.E.64 R48, desc[UR8][R36.64] ;  /* 0x000000082430d981 */ /* 0x0000a2000c1e1b00 */
[----:B------:R-:W-:-:S02]  /*1050*/  ISETP.GE.U32.AND P3, PT, R8, UR14, PT ;  /* 0x0000000e08007c0c */ /* 0x000fc4000bf66070 */
[----:B------:R-:W-:Y:S01]  /*1060*/  @!P6 IADD3 R35, R35, R43, RZ ;  /* 0x0000002b2323e210 */ /* 0x000fe20007ffe0ff */
[----:B-1----:R-:W1:Y:S01]  /*1070*/  @!P1 LDC.64 R32, c[0x0][0x270] ;  /* 0x00009c00ff209b82 */ /* 0x002e620000000a00 */
[----:B------:R-:W-:Y:S02]  /*1080*/  ISETP.GE.AND.EX P3, PT, R71, UR15, PT, P3 ;  /* 0x0000000f47007c0c */ /* 0x000fe4000bf66330 */
[----:B0-----:R-:W-:Y:S02]  /*1090*/  @!P6 LEA R42, P5, R34, R28, 0x2 ;  /* 0x0000001c222ae211 */ /* 0x001fe400078a10ff */
[----:B------:R-:W-:Y:S02]  /*10a0*/  CS2R R46, SRZ ;  /* 0x00000000002e7805 */ /* 0x000fe4000001ff00 */
[----:B------:R-:W-:Y:S02]  /*10b0*/  ISETP.GT.U32.OR P3, PT, R0, 0x27f, P3 ;  /* 0x0000027f0000780c */ /* 0x000fe40001f64470 */
[----:B------:R-:W-:Y:S01]  /*10c0*/  @!P6 LEA.HI.X R43, R34, R29, R35, 0x2, P5 ;  /* 0x0000001d222be211 */ /* 0x000fe200028f1423 */
[----:B------:R-:W0:Y:S01]  /*10d0*/  @!P2 LDC.64 R30, c[0x0][0x270] ;  /* 0x00009c00ff1eab82 */ /* 0x000e220000000a00 */
[----:B------:R-:W-:Y:S01]  /*10e0*/  SHF.R.S32.HI R86, RZ, 0x1f, R9 ;  /* 0x0000001fff567819 */ /* 0x000fe20000011409 */
[----:B------:R1:W3:Y:S06]  /*10f0*/  @P0 LDG.E.64 R46, desc[UR8][R38.64] ;  /* 0x00000008262e0981 */ /* 0x0002ec000c1e1b00 */
[----:B------:R-:W4:Y:S01]  /*1100*/  @!P1 LDC.64 R28, c[0x0][0x220] ;  /* 0x00008800ff1c9b82 */ /* 0x000f220000000a00 */
[----:B------:R-:W-:-:S07]  /*1110*/  ISETP.GE.U32.AND P5, PT, R9, UR14, PT ;  /* 0x0000000e09007c0c */ /* 0x000fce000bfa6070 */
[----:B------:R-:W4:Y:S01]  /*1120*/  @!P4 LDC.64 R36, c[0x0][0x270] ;  /* 0x00009c00ff24cb82 */ /* 0x000f220000000a00 */
[----:B------:R-:W-:Y:S02]  /*1130*/  ISETP.GE.AND.EX P5, PT, R86, UR15, PT, P5 ;  /* 0x0000000f56007c0c */ /* 0x000fe4000bfa6350 */
[----:B------:R-:W-:Y:S02]  /*1140*/  @!P1 MOV R54, R88 ;  /* 0x0000005800369202 */ /* 0x000fe40000000f00 */
[----:B------:R-:W-:-:S03]  /*1150*/  ISETP.GT.U32.OR P5, PT, R0, 0x27f, P5 ;  /* 0x0000027f0000780c */ /* 0x000fc60002fa4470 */
[----:B-1----:R-:W1:Y:S01]  /*1160*/  @!P3 LDC.64 R38, c[0x0][0x270] ;  /* 0x00009c00ff26bb82 */ /* 0x002e620000000a00 */
[-C--:B------:R-:W-:Y:S01]  /*1170*/  @!P1 MOV R55, R91.reuse ;  /* 0x0000005b00379202 */ /* 0x080fe20000000f00 */
[----:B------:R-:W-:Y:S01]  /*1180*/  @!P1 IMAD R57, R68, R32, RZ ;  /* 0x0000002044399224 */ /* 0x000fe200078e02ff */
[----:B------:R-:W-:Y:S02]  /*1190*/  CS2R R50, SRZ ;  /* 0x0000000000327805 */ /* 0x000fe4000001ff00 */
[----:B------:R-:W-:Y:S01]  /*11a0*/  @!P2 MOV R52, R88 ;  /* 0x000000580034a202 */ /* 0x000fe20000000f00 */
[C---:B------:R-:W-:Y:S02]  /*11b0*/  @!P1 IMAD.WIDE.U32 R54, R72.reuse, R32, R54 ;  /* 0x0000002048369225 */ /* 0x040fe400078e0036 */
[----:B------:R-:W1:Y:S01]  /*11c0*/  @!P2 LDC.64 R40, c[0x0][0x220] ;  /* 0x00008800ff28ab82 */ /* 0x000e620000000a00 */
[----:B------:R-:W-:Y:S01]  /*11d0*/  @!P2 MOV R53, R91 ;  /* 0x0000005b0035a202 */ /* 0x000fe20000000f00 */
[----:B------:R-:W-:Y:S01]  /*11e0*/  @!P1 IMAD R57, R72, R33, R57 ;  /* 0x0000002148399224 */ /* 0x000fe200078e0239 */
[----:B------:R4:W2:Y:S01]  /*11f0*/  @!P6 LDG.E.64 R50, desc[UR8][R42.64] ;  /* 0x000000082a32e981 */ /* 0x0008a2000c1e1b00 */
[----:B0-----:R-:W-:-:S04]  /*1200*/  @!P2 IMAD R59, R69, R30, RZ ;  /* 0x0000001e453ba224 */ /* 0x001fc800078e02ff */
[----:B------:R-:W0:Y:S01]  /*1210*/  @!P4 LDC.64 R34, c[0x0][0x220] ;  /* 0x00008800ff22cb82 */ /* 0x000e220000000a00 */
[----:B------:R-:W-:Y:S01]  /*1220*/  @!P1 IADD3 R57, R55, R57, RZ ;  /* 0x0000003937399210 */ /* 0x000fe20007ffe0ff */
[----:B------:R-:W-:Y:S01]  /*1230*/  @!P2 IMAD R59, R6, R31, R59 ;  /* 0x0000001f063ba224 */ /* 0x000fe200078e023b */
[----:B----4-:R-:W-:Y:S01]  /*1240*/  @!P1 LEA R42, P6, R54, R28, 0x2 ;  /* 0x0000001c362a9211 */ /* 0x010fe200078c10ff */
[----:B------:R-:W-:Y:S02]  /*1250*/  @!P4 IMAD R28, R70, R36, RZ ;  /* 0x00000024461cc224 */ /* 0x000fe400078e02ff */
[----:B------:R-:W-:Y:S02]  /*1260*/  @!P2 IMAD.WIDE.U32 R52, R6, R30, R52 ;  /* 0x0000001e0634a225 */ /* 0x000fe400078e0034 */
[----:B------:R-:W4:Y:S01]  /*1270*/  @!P3 LDC.64 R32, c[0x0][0x220] ;  /* 0x00008800ff20bb82 */ /* 0x000f220000000a00 */
[----:B------:R-:W-:Y:S01]  /*1280*/  @!P1 LEA.HI.X R43, R54, R29, R57, 0x2, P6 ;  /* 0x0000001d362b9211 */ /* 0x000fe200030f1439 */
[----:B------:R-:W-:Y:S01]  /*1290*/  @!P4 IMAD R55, R7, R37, R28 ;  /* 0x000000250737c224 */ /* 0x000fe200078e021c */
[----:B------:R-:W-:-:S05]  /*12a0*/  @!P4 MOV R28, R88 ;  /* 0x00000058001cc202 */ /* 0x000fca0000000f00 */
[----:B------:R-:W4:Y:S01]  /*12b0*/  @!P5 LDC.64 R30, c[0x0][0x270] ;  /* 0x00009c00ff1edb82 */ /* 0x000f220000000a00 */
[-C--:B------:R-:W-:Y:S01]  /*12c0*/  @!P4 MOV R29, R91.reuse ;  /* 0x0000005b001dc202 */ /* 0x080fe20000000f00 */
[----:B-1----:R-:W-:Y:S02]  /*12d0*/  @!P3 IMAD R54, R71, R38, RZ ;  /* 0x000000264736b224 */ /* 0x002fe400078e02ff */
[----:B------:R-:W-:Y:S01]  /*12e0*/  @!P4 IMAD.WIDE.U32 R36, R7, R36, R28 ;  /* 0x000000240724c225 */ /* 0x000fe200078e001c */
[----:B------:R-:W-:Y:S02]  /*12f0*/  @!P3 MOV R28, R88 ;  /* 0x00000058001cb202 */ /* 0x000fe40000000f00 */
[----:B------:R-:W-:Y:S01]  /*1300*/  @!P3 MOV R29, R91 ;  /* 0x0000005b001db202 */ /* 0x000fe20000000f00 */
[----:B------:R-:W-:Y:S01]  /*1310*/  @!P3 IMAD R57, R8, R39, R54 ;  /* 0x000000270839b224 */ /* 0x000fe200078e0236 */
[----:B------:R-:W-:Y:S02]  /*1320*/  @!P2 IADD3 R59, R53, R59, RZ ;  /* 0x0000003b353ba210 */ /* 0x000fe40007ffe0ff */
[----:B------:R-:W-:Y:S01]  /*1330*/  @!P2 LEA R40, P6, R52, R40, 0x2 ;  /* 0x000000283428a211 */ /* 0x000fe200078c10ff */
[----:B------:R-:W-:-:S02]  /*1340*/  @!P3 IMAD.WIDE.U32 R38, R8, R38, R28 ;  /* 0x000000260826b225 */ /* 0x000fc400078e001c */
[----:B------:R-:W1:Y:S01]  /*1350*/  @!P5 LDC.64 R28, c[0x0][0x220] ;  /* 0x00008800ff1cdb82 */ /* 0x000e620000000a00 */
[----:B------:R-:W-:Y:S02]  /*1360*/  @!P2 LEA.HI.X R41, R52, R41, R59, 0x2, P6 ;  /* 0x000000293429a211 */ /* 0x000fe400030f143b */
[----:B------:R-:W-:Y:S02]  /*1370*/  @!P4 IADD3 R37, R37, R55, RZ ;  /* 0x000000372525c210 */ /* 0x000fe40007ffe0ff */
[----:B0-----:R-:W-:Y:S02]  /*1380*/  @!P4 LEA R34, P6, R36, R34, 0x2 ;  /* 0x000000222422c211 */ /* 0x001fe400078c10ff */
[----:B------:R-:W-:Y:S01]  /*1390*/  CS2R R52, SRZ ;  /* 0x0000000000347805 */ /* 0x000fe2000001ff00 */
[----:B----4-:R-:W-:Y:S01]  /*13a0*/  @!P5 IMAD R54, R86, R30, RZ ;  /* 0x0000001e5636d224 */ /* 0x010fe200078e02ff */
[----:B------:R-:W-:Y:S02]  /*13b0*/  @!P4 LEA.HI.X R35, R36, R35, R37, 0x2, P6 ;  /* 0x000000232423c211 */ /* 0x000fe400030f1425 */
[----:B------:R-:W-:-:S02]  /*13c0*/  @!P3 IADD3 R36, R39, R57, RZ ;  /* 0x000000392724b210 */ /* 0x000fc40007ffe0ff */
[----:B------:R-:W4:Y:S01]  /*13d0*/  @!P1 LDG.E.64 R52, desc[UR8][R42.64] ;  /* 0x000000082a349981 */ /* 0x000f22000c1e1b00 */
[C---:B------:R-:W-:Y:S01]  /*13e0*/  @!P3 LEA R32, P6, R38.reuse, R32, 0x2 ;  /* 0x000000202620b211 */ /* 0x040fe200078c10ff */
[C---:B------:R-:W-:Y:S01]  /*13f0*/  @!P5 IMAD R31, R9.reuse, R31, R54 ;  /* 0x0000001f091fd224 */ /* 0x040fe200078e0236 */
[----:B------:R-:W-:Y:S02]  /*1400*/  CS2R R54, SRZ ;  /* 0x0000000000367805 */ /* 0x000fe4000001ff00 */
[----:B------:R-:W-:Y:S02]  /*1410*/  @!P5 MOV R37, R91 ;  /* 0x0000005b0025d202 */ /* 0x000fe40000000f00 */
[----:B------:R-:W-:Y:S02]  /*1420*/  @!P3 LEA.HI.X R33, R38, R33, R36, 0x2, P6 ;  /* 0x000000212621b211 */ /* 0x000fe400030f1424 */
[----:B------:R-:W-:Y:S02]  /*1430*/  @!P5 MOV R36, R88 ;  /* 0x000000580024d202 */ /* 0x000fe40000000f00 */
[----:B------:R-:W-:Y:S01]  /*1440*/  CS2R R56, SRZ ;  /* 0x0000000000387805 */ /* 0x000fe2000001ff00 */
[----:B------:R-:W4:Y:S02]  /*1450*/  @!P2 LDG.E.64 R54, desc[UR8][R40.64] ;  /* 0x000000082836a981 */ /* 0x000f24000c1e1b00 */
[----:B------:R-:W-:Y:S01]  /*1460*/  @!P5 IMAD.WIDE.U32 R36, R9, R30, R36 ;  /* 0x0000001e0924d225 */ /* 0x000fe200078e0024 */
[----:B------:R-:W-:-:S02]  /*1470*/  CS2R R58, SRZ ;  /* 0x00000000003a7805 */ /* 0x000fc4000001ff00 */
[----:B------:R0:W4:Y:S02]  /*1480*/  @!P4 LDG.E.64 R56, desc[UR8][R34.64] ;  /* 0x000000082238c981 */ /* 0x000124000c1e1b00 */
[----:B------:R-:W-:Y:S02]  /*1490*/  @!P5 IADD3 R30, R37, R31, RZ ;  /* 0x0000001f251ed210 */ /* 0x000fe40007ffe0ff */
[C---:B-1----:R-:W-:Y:S02]  /*14a0*/  @!P5 LEA R28, P1, R36.reuse, R28, 0x2 ;  /* 0x0000001c241cd211 */ /* 0x042fe400078210ff */
[----:B------:R-:W-:Y:S01]  /*14b0*/  CS2R R60, SRZ ;  /* 0x00000000003c7805 */ /* 0x000fe2000001ff00 */
[----:B------:R-:W4:Y:S01]  /*14c0*/  @!P3 LDG.E.64 R58, desc[UR8][R32.64] ;  /* 0x00000008203ab981 */ /* 0x000f22000c1e1b00 */
[----:B------:R-:W-:-:S05]  /*14d0*/  @!P5 LEA.HI.X R29, R36, R29, R30, 0x2, P1 ;  /* 0x0000001d241dd211 */ /* 0x000fca00008f141e */
[----:B------:R5:W4:Y:S01]  /*14e0*/  @!P5 LDG.E.64 R60, desc[UR8][R28.64] ;  /* 0x000000081c3cd981 */ /* 0x000b22000c1e1b00 */
[----:B0-----:R-:W-:Y:S01]  /*14f0*/  FADD.FTZ R35, R14, R15 ;  /* 0x0000000f0e237221 */ /* 0x001fe20000010000 */
[----:B------:R-:W-:Y:S01]  /*1500*/  FMUL.FTZ R37, R15, R15 ;  /* 0x0000000f0f257220 */ /* 0x000fe20000410000 */
[----:B-----5:R-:W-:Y:S01]  /*1510*/  FADD.FTZ R29, R16, R17 ;  /* 0x00000011101d7221 */ /* 0x020fe20000010000 */
[----:B------:R-:W-:Y:S02]  /*1520*/  FMUL.FTZ R33, R17, R17 ;  /* 0x0000001111217220 */ /* 0x000fe40000410000 */
[----:B------:R-:W-:Y:S02]  /*1530*/  FFMA.FTZ R34, R14, R14, R37 ;  /* 0x0000000e0e227223 */ /* 0x000fe40000010025 */
[----:B------:R-:W-:Y:S01]  /*1540*/  FFMA.FTZ R28, R16, R16, R33 ;  /* 0x00000010101c7223 */ /* 0x000fe20000010021 */
[----:B------:R-:W-:-:S04]  /*1550*/  FMUL.FTZ R33, R19, R19 ;  /* 0x0000001313217220 */ /* 0x000fc80000410000 */
[----:B------:R-:W-:Y:S01]  /*1560*/  FFMA.FTZ R33, R18, R18, R33 ;  /* 0x0000001212217223 */ /* 0x000fe20000010021 */
[----:B------:R-:W-:Y:S01]  /*1570*/  ISETP.GT.AND P1, PT, R2, 0x1e, PT ;  /* 0x0000001e0200780c */ /* 0x000fe20003f24270 */
[----:B---3--:R-:W-:Y:S01]  /*1580*/  FADD.FTZ R30, R46, R47 ;  /* 0x0000002f2e1e7221 */ /* 0x008fe20000010000 */
[----:B------:R-:W-:-:S03]  /*1590*/  FMUL.FTZ R31, R47, R47 ;  /* 0x0000002f2f1f7220 */ /* 0x000fc60000410000 */
[----:B------:R-:W-:Y:S01]  /*15a0*/  FADD.FTZ R30, RZ, R30 ;  /* 0x0000001eff1e7221 */ /* 0x000fe20000010000 */
[----:B------:R-:W-:-:S03]  /*15b0*/  FFMA.FTZ R31, R46, R46, R31 ;  /* 0x0000002e2e1f7223 */ /* 0x000fc6000001001f */
[----:B------:R-:W-:Y:S01]  /*15c0*/  FADD.FTZ R30, R30, R35 ;  /* 0x000000231e1e7221 */ /* 0x000fe20000010000 */
[----:B------:R-:W-:-:S03]  /*15d0*/  FADD.FTZ R31, RZ, R31 ;  /* 0x0000001fff1f7221 */ /* 0x000fc60000010000 */
[----:B------:R-:W-:Y:S01]  /*15e0*/  FADD.FTZ R29, R30, R29 ;  /* 0x0000001d1e1d7221 */ /* 0x000fe20000010000 */
[----:B------:R-:W-:Y:S01]  /*15f0*/  FADD.FTZ R30, R18, R19 ;  /* 0x00000013121e7221 */ /* 0x000fe20000010000 */
[----:B------:R-:W-:-:S03]  /*1600*/  FADD.FTZ R31, R31, R34 ;  /* 0x000000221f1f7221 */ /* 0x000fc60000010000 */
[----:B------:R-:W-:Y:S01]  /*1610*/  FADD.FTZ R29, R29, R30 ;  /* 0x0000001e1d1d7221 */ /* 0x000fe20000010000 */
[----:B------:R-:W-:Y:S01]  /*1620*/  FADD.FTZ R30, R20, R21 ;  /* 0x00000015141e7221 */ /* 0x000fe20000010000 */
[----:B------:R-:W-:Y:S01]  /*1630*/  FADD.FTZ R28, R31, R28 ;  /* 0x0000001c1f1c7221 */ /* 0x000fe20000010000 */
[----:B------:R-:W-:Y:S02]  /*1640*/  FMUL.FTZ R31, R21, R21 ;  /* 0x00000015151f7220 */ /* 0x000fe40000410000 */
[----:B------:R-:W-:Y:S01]  /*1650*/  FADD.FTZ R29, R29, R30 ;  /* 0x0000001e1d1d7221 */ /* 0x000fe20000010000 */
[----:B------:R-:W-:Y:S01]  /*1660*/  FADD.FTZ R28, R28, R33 ;  /* 0x000000211c1c7221 */ /* 0x000fe20000010000 */
[----:B------:R-:W-:Y:S01]  /*1670*/  FADD.FTZ R30, R22, R23 ;  /* 0x00000017161e7221 */ /* 0x000fe20000010000 */
[----:B------:R-:W-:Y:S01]  /*1680*/  FFMA.FTZ R31, R20, R20, R31 ;  /* 0x00000014141f7223 */ /* 0x000fe2000001001f */
[----:B------:R-:W-:Y:S02]  /*1690*/  FMUL.FTZ R33, R23, R23 ;  /* 0x0000001717217220 */ /* 0x000fe40000410000 */
[----:B------:R-:W-:Y:S01]  /*16a0*/  FADD.FTZ R29, R29, R30 ;  /* 0x0000001e1d1d7221 */ /* 0x000fe20000010000 */
[----:B------:R-:W-:Y:S01]  /*16b0*/  FADD.FTZ R28, R28, R31 ;  /* 0x0000001f1c1c7221 */ /* 0x000fe20000010000 */
[----:B------:R-:W-:Y:S01]  /*16c0*/  FFMA.FTZ R33, R22, R22, R33 ;  /* 0x0000001616217223 */ /* 0x000fe20000010021 */
[----:B------:R-:W-:Y:S01]  /*16d0*/  FADD.FTZ R30, R24, R25 ;  /* 0x00000019181e7221 */ /* 0x000fe20000010000 */
[----:B------:R-:W-:-:S02]  /*16e0*/  FMUL.FTZ R31, R25, R25 ;  /* 0x00000019191f7220 */ /* 0x000fc40000410000 */
[----:B------:R-:W-:Y:S01]  /*16f0*/  FADD.FTZ R28, R28, R33 ;  /* 0x000000211c1c7221 */ /* 0x000fe20000010000 */
[----:B------:R-:W-:Y:S01]  /*1700*/  FADD.FTZ R29, R29, R30 ;  /* 0x0000001e1d1d7221 */ /* 0x000fe20000010000 */
[----:B------:R-:W-:Y:S01]  /*1710*/  FFMA.FTZ R31, R24, R24, R31 ;  /* 0x00000018181f7223 */ /* 0x000fe2000001001f */
[----:B--2---:R-:W-:Y:S01]  /*1720*/  FMUL.FTZ R33, R27, R27 ;  /* 0x0000001b1b217220 */ /* 0x004fe20000410000 */
[----:B------:R-:W-:Y:S02]  /*1730*/  FADD.FTZ R30, R26, R27 ;  /* 0x0000001b1a1e7221 */ /* 0x000fe40000010000 */
[----:B------:R-:W-:Y:S01]  /*1740*/  FADD.FTZ R28, R28, R31 ;  /* 0x0000001f1c1c7221 */ /* 0x000fe20000010000 */
[----:B------:R-:W-:Y:S01]  /*1750*/  FFMA.FTZ R33, R26, R26, R33 ;  /* 0x0000001a1a217223 */ /* 0x000fe20000010021 */
[----:B------:R-:W-:Y:S01]  /*1760*/  FADD.FTZ R29, R29, R30 ;  /* 0x0000001e1d1d7221 */ /* 0x000fe20000010000 */
[----:B------:R-:W-:Y:S01]  /*1770*/  FMUL.FTZ R31, R45, R45 ;  /* 0x0000002d2d1f7220 */ /* 0x000fe20000410000 */
[----:B------:R-:W-:Y:S01]  /*1780*/  FADD.FTZ R30, R44, R45 ;  /* 0x0000002d2c1e7221 */ /* 0x000fe20000010000 */
[----:B------:R-:W-:Y:S01]  /*1790*/  FADD.FTZ R28, R28, R33 ;  /* 0x000000211c1c7221 */ /* 0x000fe20000010000 */
        /* <DEDUP_REMOVED lines=12> */
[----:B------:R-:W-:Y:S01]  /*1860*/  FADD.FTZ R28, R28, R31 ;  /* 0x0000001f1c1c7221 */ /* 0x000fe20000010000 */
[----:B----4-:R-:W-:Y:S01]  /*1870*/  FMUL.FTZ R33, R53, R53 ;  /* 0x0000003535217220 */ /* 0x010fe20000410000 */
[----:B------:R-:W-:-:S03]  /*1880*/  FADD.FTZ R30, R52, R53 ;  /* 0x00000035341e7221 */ /* 0x000fc60000010000 */
[----:B------:R-:W-:Y:S01]  /*1890*/  FFMA.FTZ R33, R52, R52, R33 ;  /* 0x0000003434217223 */ /* 0x000fe20000010021 */
[----:B------:R-:W-:Y:S01]  /*18a0*/  FADD.FTZ R29, R29, R30 ;  /* 0x0000001e1d1d7221 */ /* 0x000fe20000010000 */
[----:B------:R-:W-:Y:S01]  /*18b0*/  FMUL.FTZ R31, R55, R55 ;  /* 0x00000037371f7220 */ /* 0x000fe20000410000 */
[----:B------:R-:W-:Y:S01]  /*18c0*/  FADD.FTZ R30, R54, R55 ;  /* 0x00000037361e7221 */ /* 0x000fe20000010000 */
[----:B------:R-:W-:Y:S02]  /*18d0*/  FADD.FTZ R28, R28, R33 ;  /* 0x000000211c1c7221 */ /* 0x000fe40000010000 */
[----:B------:R-:W-:Y:S01]  /*18e0*/  FFMA.FTZ R31, R54, R54, R31 ;  /* 0x00000036361f7223 */ /* 0x000fe2000001001f */
[----:B------:R-:W-:Y:S01]  /*18f0*/  FMUL.FTZ R33, R57, R57 ;  /* 0x0000003939217220 */ /* 0x000fe20000410000 */
[----:B------:R-:W-:Y:S01]  /*1900*/  FADD.FTZ R29, R29, R30 ;  /* 0x0000001e1d1d7221 */ /* 0x000fe20000010000 */
[----:B------:R-:W-:Y:S01]  /*1910*/  FADD.FTZ R30, R56, R57 ;  /* 0x00000039381e7221 */ /* 0x000fe20000010000 */
[----:B------:R-:W-:Y:S01]  /*1920*/  FADD.FTZ R28, R28, R31 ;  /* 0x0000001f1c1c7221 */ /* 0x000fe20000010000 */
[----:B------:R-:W-:Y:S01]  /*1930*/  FFMA.FTZ R33, R56, R56, R33 ;  /* 0x0000003838217223 */ /* 0x000fe20000010021 */
[----:B------:R-:W-:Y:S01]  /*1940*/  FMUL.FTZ R31, R59, R59 ;  /* 0x0000003b3b1f7220 */ /* 0x000fe20000410000 */
[----:B------:R-:W-:-:S02]  /*1950*/  FADD.FTZ R29, R29, R30 ;  /* 0x0000001e1d1d7221 */ /* 0x000fc40000010000 */
[----:B------:R-:W-:Y:S01]  /*1960*/  FADD.FTZ R28, R28, R33 ;  /* 0x000000211c1c7221 */ /* 0x000fe20000010000 */
[C---:B------:R-:W-:Y:S01]  /*1970*/  FADD.FTZ R30, R58.reuse, R59 ;  /* 0x0000003b3a1e7221 */ /* 0x040fe20000010000 */
[----:B------:R-:W-:Y:S01]  /*1980*/  FFMA.FTZ R31, R58, R58, R31 ;  /* 0x0000003a3a1f7223 */ /* 0x000fe2000001001f */
[----:B------:R-:W-:Y:S02]  /*1990*/  FMUL.FTZ R33, R61, R61 ;  /* 0x0000003d3d217220 */ /* 0x000fe40000410000 */
[----:B------:R-:W-:Y:S01]  /*19a0*/  FADD.FTZ R29, R29, R30 ;  /* 0x0000001e1d1d7221 */ /* 0x000fe20000010000 */
[----:B------:R-:W-:Y:S01]  /*19b0*/  FADD.FTZ R28, R28, R31 ;  /* 0x0000001f1c1c7221 */ /* 0x000fe20000010000 */
[C---:B------:R-:W-:Y:S01]  /*19c0*/  FADD.FTZ R30, R60.reuse, R61 ;  /* 0x0000003d3c1e7221 */ /* 0x040fe20000010000 */
[----:B------:R-:W-:-:S03]  /*19d0*/  FFMA.FTZ R33, R60, R60, R33 ;  /* 0x0000003c3c217223 */ /* 0x000fc60000010021 */
[----:B------:R-:W-:Y:S01]  /*19e0*/  FADD.FTZ R29, R29, R30 ;  /* 0x0000001e1d1d7221 */ /* 0x000fe20000010000 */
[----:B------:R-:W-:-:S04]  /*19f0*/  FADD.FTZ R28, R28, R33 ;  /* 0x000000211c1c7221 */ /* 0x000fc80000010000 */
        /* <DEDUP_REMOVED lines=46> */
[----:B0-----:R-:W-:Y:S02]  /*1ce0*/  FADD.FTZ R40, R36, R39 ;  /* 0x0000002724287221 */ /* 0x001fe40000010000 */
[----:B------:R-:W0:Y:S01]  /*1cf0*/  LDS.128 R36, [UR5+0x60] ;  /* 0x00006005ff247984 */ /* 0x000e220008000c00 */
[----:B---3--:R-:W-:Y:S01]  /*1d00*/  FADD.FTZ R93, R43, R28 ;  /* 0x0000001c2b5d7221 */ /* 0x008fe20000010000 */
[----:B------:R-:W-:Y:S02]  /*1d10*/  FADD.FTZ R28, R40, R29 ;  /* 0x0000001d281c7221 */ /* 0x000fe40000010000 */
[----:B------:R-:W2:Y:S01]  /*1d20*/  LDS.128 R40, [UR5+0x70] ;  /* 0x00007005ff287984 */ /* 0x000ea20008000c00 */
[----:B------:R-:W-:Y:S01]  /*1d30*/  FADD.FTZ R93, R93, R30 ;  /* 0x0000001e5d5d7221 */ /* 0x000fe20000010000 */
[----:B------:R-:W-:-:S04]  /*1d40*/  FADD.FTZ R28, R28, R31 ;  /* 0x0000001f1c1c7221 */ /* 0x000fc80000010000 */
[----:B-1----:R-:W-:Y:S01]  /*1d50*/  FADD.FTZ R28, R28, R33 ;  /* 0x000000211c1c7221 */ /* 0x002fe20000010000 */
[----:B------:R-:W-:-:S03]  /*1d60*/  FADD.FTZ R93, R93, R32 ;  /* 0x000000205d5d7221 */ /* 0x000fc60000010000 */
[----:B------:R-:W-:Y:S01]  /*1d70*/  FADD.FTZ R28, R28, R35 ;  /* 0x000000231c1c7221 */ /* 0x000fe20000010000 */
[----:B------:R-:W-:-:S03]  /*1d80*/  FADD.FTZ R93, R93, R34 ;  /* 0x000000225d5d7221 */ /* 0x000fc60000010000 */
[----:B0-----:R-:W-:Y:S01]  /*1d90*/  FADD.FTZ R32, R28, R37 ;  /* 0x000000251c207221 */ /* 0x001fe20000010000 */
[----:B------:R-:W-:Y:S01]  /*1da0*/  FADD.FTZ R93, R93, R36 ;  /* 0x000000245d5d7221 */ /* 0x000fe20000010000 */
[----:B------:R-:W0:Y:S02]  /*1db0*/  LDS.128 R28, [UR5+0x80] ;  /* 0x00008005ff1c7984 */ /* 0x000e240008000c00 */
[----:B------:R-:W-:Y:S01]  /*1dc0*/  FADD.FTZ R32, R32, R39 ;  /* 0x0000002720207221 */ /* 0x000fe20000010000 */
[----:B------:R-:W-:-:S03]  /*1dd0*/  FADD.FTZ R93, R93, R38 ;  /* 0x000000265d5d7221 */ /* 0x000fc60000010000 */
[----:B--2---:R-:W-:Y:S01]  /*1de0*/  FADD.FTZ R36, R32, R41 ;  /* 0x0000002920247221 */ /* 0x004fe20000010000 */
[----:B------:R-:W-:Y:S01]  /*1df0*/  FADD.FTZ R93, R93, R40 ;  /* 0x000000285d5d7221 */ /* 0x000fe20000010000 */
[----:B------:R-:W1:Y:S03]  /*1e00*/  LDS.128 R32, [UR5+0x90] ;  /* 0x00009005ff207984 */ /* 0x000e660008000c00 */
[----:B------:R-:W-:Y:S01]  /*1e10*/  FADD.FTZ R93, R93, R42 ;  /* 0x0000002a5d5d7221 */ /* 0x000fe20000010000 */
[----:B------:R-:W-:Y:S01]  /*1e20*/  FADD.FTZ R42, R36, R43 ;  /* 0x0000002b242a7221 */ /* 0x000fe20000010000 */
[----:B------:R-:W-:Y:S04]  /*1e30*/  LDS.64 R40, [UR5+0xb0] ;  /* 0x0000b005ff287984 */ /* 0x000fe80008000a00 */
[----:B------:R-:W2:Y:S01]  /*1e40*/  LDS.128 R36, [UR5+0xa0] ;  /* 0x0000a005ff247984 */ /* 0x000ea20008000c00 */
        /* <DEDUP_REMOVED lines=14> */
.L_x_4924:
[----:B------:R-:W-:Y:S05]  /*1f30*/  BSYNC B0 ;  /* 0x0000000000007941 */ /* 0x000fea0003800000 */
.L_x_4923:
        /* <DEDUP_REMOVED lines=12> */
[----:B------:R-:W-:Y:S01]  /*2000*/  SHF.L.U32 R33, R33, 0x1, RZ ;  /* 0x0000000121217819 */ /* 0x000fe200000006ff */
[----:B--2---:R-:W-:-:S04]  /*2010*/  IMAD R35, R35, UR7, R34 ;  /* 0x0000000723237c24 */ /* 0x004fc8000f8e0222 */
[----:B---3--:R-:W-:Y:S01]  /*2020*/  IMAD.WIDE R30, R33, 0x4, R30 ;  /* 0x00000004211e7825 */ /* 0x008fe200078e021e */
[----:B------:R-:W-:Y:S02]  /*2030*/  IADD3 R33, R32, R34, RZ ;  /* 0x0000002220217210 */ /* 0x000fe40007ffe0ff */
[----:B------:R-:W-:-:S03]  /*2040*/  MOV R32, 0xffffffff ;  /* 0xffffffff00207802 */ /* 0x000fc60000000f00 */
        /* <DEDUP_REMOVED lines=11> */
.L_x_4927:
[----:B-1----:R-:W2:Y:S04]  /*2100*/  LDG.E.STRONG.GPU R30, desc[UR8][R28.64] ;  /* 0x000000081c1e7981 */ /* 0x002ea8000c1ef900 */
[----:B--2---:R-:W-:Y:S01]  /*2110*/  CCTL.IVALL ;  /* 0x00000000ff00798f */ /* 0x004fe20002000000 */
[----:B------:R-:W-:Y:S05]  /*2120*/  YIELD ;  /* 0x0000000000007946 */ /* 0x000fea0003800000 */
[----:B------:R-:W-:-:S13]  /*2130*/  ISETP.NE.AND P1, PT, R30, R33, PT ;  /* 0x000000211e00720c */ /* 0x000fda0003f25270 */
[----:B------:R-:W-:Y:S05]  /*2140*/  @P1 BRA `(.L_x_4927) ;  /* 0xfffffffc00ec1947 */ /* 0x000fea000383ffff */
.L_x_4926:
        /* <DEDUP_REMOVED lines=11> */
.L_x_4929:
[C---:B------:R-:W-:Y:S02]  /*2200*/  IADD3 R29, R36.reuse, 0x1, RZ ;  /* 0x00000001241d7810 */ /* 0x040fe40007ffe0ff */
[C---:B------:R-:W-:Y:S02]  /*2210*/  ISETP.EQ.OR P1, PT, R36.reuse, UR7, P3 ;  /* 0x0000000724007c0c */ /* 0x040fe40009f22670 */
        /* <DEDUP_REMOVED lines=8> */
[----:B------:R-:W3:Y:S08]  /*22a0*/  @!P2 LDC R92, c[0x0][0x10] ;  /* 0x00000400ff5cab82 */ /* 0x000ef00000000800 */
[----:B------:R-:W4:Y:S01]  /*22b0*/  @!P2 LDC.64 R34, c[0x0][0x248] ;  /* 0x00009200ff22ab82 */ /* 0x000f220000000a00 */
[----:B-1----:R-:W-:-:S04]  /*22c0*/  @!P1 IMAD R39, R39, R33, RZ ;  /* 0x0000002127279224 */ /* 0x002fc800078e02ff */
[----:B------:R-:W-:Y:S02]  /*22d0*/  @!P1 IMAD R39, R39, R37, RZ ;  /* 0x0000002527279224 */ /* 0x000fe400078e02ff */
[----:B--2---:R-:W-:-:S03]  /*22e0*/  @!P1 IMAD R33, R33, R36, R30 ;  /* 0x0000002421219224 */ /* 0x004fc600078e021e */
[----:B------:R-:W-:Y:S01]  /*22f0*/  @!P1 SHF.L.U32 R39, R39, 0x1, RZ ;  /* 0x0000000127279819 */ /* 0x000fe200000006ff */
[----:B------:R-:W1:Y:S01]  /*2300*/  @!P4 LDC R30, c[0x0][0x10] ;  /* 0x00000400ff1ecb82 */ /* 0x000e620000000800 */
[-C--:B---3--:R-:W-:Y:S02]  /*2310*/  @!P2 IMAD R32, R29, R92.reuse, R32 ;  /* 0x0000005c1d20a224 */ /* 0x088fe400078e0220 */
[----:B------:R-:W-:Y:S02]  /*2320*/  @!P2 IMAD R92, R31, R92, RZ ;  /* 0x0000005c1f5ca224 */ /* 0x000fe400078e02ff */
[----:B------:R-:W1:Y:S03]  /*2330*/  @!P4 S2R R31, SR_CTAID.Y ;  /* 0x00000000001fc919 */ /* 0x000e660000002600 */
[----:B------:R-:W2:Y:S01]  /*2340*/  @!P1 LDC.64 R28, c[0x0][0x248] ;  /* 0x00009200ff1c9b82 */ /* 0x000ea20000000a00 */
[----:B------:R-:W-:-:S05]  /*2350*/  @!P2 IMAD R92, R92, R37, RZ ;  /* 0x000000255c5ca224 */ /* 0x000fca00078e02ff */
[----:B------:R-:W-:-:S05]  /*2360*/  @!P2 SHF.L.U32 R43, R92, 0x1, RZ ;  /* 0x000000015c2ba819 */ /* 0x000fca00000006ff */
[----:B----4-:R-:W-:-:S04]  /*2370*/  @!P2 IMAD.WIDE R34, R43, 0x4, R34 ;  /* 0x000000042b22a825 */ /* 0x010fc800078e0222 */
[----:B------:R-:W-:-:S04]  /*2380*/  @!P2 IMAD.WIDE.U32 R34, R32, 0x8, R34 ;  /* 0x000000082022a825 */ /* 0x000fc800078e0022 */
[----:B--2---:R-:W-:Y:S01]  /*2390*/  @!P1 IMAD.WIDE R28, R39, 0x4, R28 ;  /* 0x00000004271c9825 */ /* 0x004fe200078e021c */
[----:B------:R-:W-:-:S04]  /*23a0*/  IADD3 R39, R36, 0x3, RZ ;  /* 0x0000000324277810 */ /* 0x000fc80007ffe0ff */
[----:B------:R-:W-:Y:S01]  /*23b0*/  ISETP.EQ.OR P5, PT, R39, UR7, P3 ;  /* 0x0000000727007c0c */ /* 0x000fe20009fa2670 */
[----:B------:R-:W-:Y:S01]  /*23c0*/  @!P1 IMAD.WIDE.U32 R28, R33, 0x8, R28 ;  /* 0x00000008211c9825 */ /* 0x000fe200078e001c */
[----:B------:R-:W-:-:S03]  /*23d0*/  @!P4 LOP3.LUT R33, R4, 0x1, RZ, 0xc0, !PT ;  /* 0x000000010421c812 */ /* 0x000fc600078ec0ff */
[-C--:B-1----:R-:W-:Y:S02]  /*23e0*/  @!P4 IMAD R42, R42, R30.reuse, R31 ;  /* 0x0000001e2a2ac224 */ /* 0x082fe400078e021f */
        /* <DEDUP_REMOVED lines=16> */
[----:B------:R1:W2:Y:S02]  /*24f0*/  @!P2 LDG.E.64 R30, desc[UR8][R34.64] ;  /* 0x00000008221ea981 */ /* 0x0002a4000c1e1b00 */
[----:B-1----:R-:W-:Y:S02]  /*2500*/  @!P5 IMAD.WIDE.U32 R34, R39, 0x8, R32 ;  /* 0x000000082722d825 */ /* 0x002fe400078e0020 */
        /* <DEDUP_REMOVED lines=14> */
.L_x_4928:
        /* <DEDUP_REMOVED lines=19> */
.L_x_4931:
[----:B------:R-:W-:Y:S05]  /*2720*/  BSYNC B0 ;  /* 0x0000000000007941 */ /* 0x000fea0003800000 */
.L_x_4930:
        /* <DEDUP_REMOVED lines=13> */
[----:B-1----:R-:W-:-:S02]  /*2800*/  @!P2 IMAD R35, R35, R32, R28 ;  /* 0x000000202323a224 */ /* 0x002fc400078e021c */
[----:B------:R-:W-:-:S05]  /*2810*/  @!P2 IMAD R32, R29, R32, RZ ;  /* 0x000000201d20a224 */ /* 0x000fca00078e02ff */
[----:B------:R-:W1:Y:S01]  /*2820*/  @!P1 LDC.64 R28, c[0x0][0x248] ;  /* 0x00009200ff1c9b82 */ /* 0x000e620000000a00 */
[-C--:B---3--:R-:W-:Y:S02]  /*2830*/  @!P1 IMAD R38, R33, R36.reuse, RZ ;  /* 0x0000002421269224 */ /* 0x088fe400078e02ff */
        /* <DEDUP_REMOVED lines=15> */
.L_x_4925:
        /* <DEDUP_REMOVED lines=20> */
[----:B-1----:R1:W2:Y:S04]  /*2a70*/  LDG.E.64 R28, desc[UR8][R32.64] ;  /* 0x00000008201c7981 */ /* 0x0022a8000c1e1b00 */
[----:B------:R-:W2:Y:S01]  /*2a80*/  LDG.E.64 R30, desc[UR8][R30.64] ;  /* 0x000000081e1e7981 */ /* 0x000ea2000c1e1b00 */
[----:B------:R-:W-:-:S03]  /*2a90*/  ISETP.NE.AND P5, PT, RZ, UR10, PT ;  /* 0x0000000aff007c0c */ /* 0x000fc6000bfa5270 */
[----:B-1----:R-:W1:Y:S02]  /*2aa0*/  LDS.64 R32, [UR5+0xc0] ;  /* 0x0000c005ff207984 */ /* 0x002e640008000a00 */
[----:B-1----:R-:W-:-:S04]  /*2ab0*/  FMUL.FTZ R32, R32, UR6 ;  /* 0x0000000620207c20 */ /* 0x002fc80008410000 */
[C---:B------:R-:W-:Y:S01]  /*2ac0*/  FMUL.FTZ R36, R32.reuse, R32 ;  /* 0x0000002020247220 */ /* 0x040fe20000410000 */
[C---:B------:R-:W-:Y:S01]  /*2ad0*/  FADD.FTZ R46, -R32.reuse, R46 ;  /* 0x0000002e202e7221 */ /* 0x040fe20000010100 */
[C---:B------:R-:W-:Y:S01]  /*2ae0*/  FADD.FTZ R34, -R32.reuse, R47 ;  /* 0x0000002f20227221 */ /* 0x040fe20000010100 */
[----:B------:R-:W-:Y:S01]  /*2af0*/  FADD.FTZ R35, -R32, R14 ;  /* 0x0000000e20237221 */ /* 0x000fe20000010100 */
[----:B------:R-:W-:Y:S01]  /*2b00*/  FFMA.FTZ R36, R33, UR6, -R36 ;  /* 0x0000000621247c23 */ /* 0x000fe20008010824 */
[----:B------:R-:W-:-:S04]  /*2b10*/  MOV R33, 0x3f800000 ;  /* 0x3f80000000217802 */ /* 0x000fc80000000f00 */
[----:B------:R-:W-:-:S13]  /*2b20*/  FSETP.GTU.FTZ.AND P1, PT, R36, RZ, PT ;  /* 0x000000ff2400720b */ /* 0x000fda0003f3c000 */
[----:B------:R-:W1:Y:S02]  /*2b30*/  @P1 LDC R37, c[0x0][0x238] ;  /* 0x00008e00ff251b82 */ /* 0x000e640000000800 */
[----:B-1----:R-:W-:Y:S01]  /*2b40*/  @P1 FADD.FTZ R36, R36, R37 ;  /* 0x0000002524241221 */ /* 0x002fe20000010000 */
[----:B------:R-:W-:-:S03]  /*2b50*/  FADD.FTZ R37, -R32, R15 ;  /* 0x0000000f20257221 */ /* 0x000fc60000010100 */
[----:B------:R-:W1:Y:S02]  /*2b60*/  @P1 MUFU.RSQ R33, R36 ;  /* 0x0000002400211308 */ /* 0x000e640000001400 */
[-C--:B-1----:R-:W-:Y:S01]  /*2b70*/  FMUL.FTZ R39, R46, R33.reuse ;  /* 0x000000212e277220 */ /* 0x082fe20000410000 */
[----:B------:R-:W-:-:S03]  /*2b80*/  FMUL.FTZ R34, R34, R33 ;  /* 0x0000002122227220 */ /* 0x000fc60000410000 */
        /* <DEDUP_REMOVED lines=13> */
.L_x_4932:
[----:B------:R-:W-:Y:S04]  /*2c60*/  BSSY B0, `(.L_x_4933) ;  /* 0x000000d000007945 */ /* 0x000fe80003800000 */
[----:B------:R-:W-:Y:S05]  /*2c70*/  @!P0 BRA `(.L_x_4934) ;  /* 0x00000000002c8947 */ /* 0x000fea0003800000 */
[----:B------:R-:W-:Y:S01]  /*2c80*/  ULDC.64 UR12, c[0x0][0x270] ;  /* 0x00009c00000c7ab9 */ /* 0x000fe20000000a00 */
[----:B------:R-:W-:Y:S01]  /*2c90*/  MOV R38, R88 ;  /* 0x0000005800267202 */ /* 0x000fe20000000f00 */
[----:B------:R-:W-:Y:S01]  /*2ca0*/  IMAD R34, R3, UR12, RZ ;  /* 0x0000000c03227c24 */ /* 0x000fe2000f8e02ff */
[----:B------:R-:W-:-:S03]  /*2cb0*/  MOV R39, R91 ;  /* 0x0000005b00277202 */ /* 0x000fc60000000f00 */
[C---:B0-----:R-:W-:Y:S02]  /*2cc0*/  IMAD R41, R83.reuse, UR13, R34 ;  /* 0x0000000d53297c24 */ /* 0x041fe4000f8e0222 */
[----:B------:R-:W-:Y:S01]  /*2cd0*/  IMAD.WIDE.U32 R38, R83, UR12, R38 ;  /* 0x0000000c53267c25 */ /* 0x000fe2000f8e0026 */
[----:B------:R-:W-:Y:S02]  /*2ce0*/  ULDC.64 UR12, c[0x0][0x210] ;  /* 0x00008400000c7ab9 */ /* 0x000fe40000000a00 */
[----:B------:R-:W-:Y:S02]  /*2cf0*/  LEA R40, P1, R38, UR12, 0x2 ;  /* 0x0000000c26287c11 */ /* 0x000fe4000f8210ff */
[----:B------:R-:W-:-:S04]  /*2d00*/  IADD3 R41, R39, R41, RZ ;  /* 0x0000002927297210 */ /* 0x000fc80007ffe0ff */
[----:B------:R-:W-:-:S05]  /*2d10*/  LEA.HI.X R41, R38, UR13, R41, 0x2, P1 ;  /* 0x0000000d26297c11 */ /* 0x000fca00088f1429 */
[----:B------:R1:W-:Y:S02]  /*2d20*/  STG.E.64 desc[UR8][R40.64], R14 ;  /* 0x0000000e28007986 */ /* 0x0003e4000c101b08 */
.L_x_4934:
[----:B------:R-:W-:Y:S05]  /*2d30*/  BSYNC B0 ;  /* 0x0000000000007941 */ /* 0x000fea0003800000 */
.L_x_4933:
[----:B------:R-:W-:Y:S01]  /*2d40*/  ULDC.64 UR12, c[0x0][0x278] ;  /* 0x00009e00000c7ab9 */ /* 0x000fe20000000a00 */
[----:B------:R-:W-:Y:S01]  /*2d50*/  FADD.FTZ R34, -R32, R18 ;  /* 0x0000001220227221 */ /* 0x000fe20000010100 */
[----:B------:R-:W-:Y:S01]  /*2d60*/  ISETP.GE.U32.AND P6, PT, R82, UR12, PT ;  /* 0x0000000c52007c0c */ /* 0x000fe2000bfc6070 */
[-C--:B------:R-:W-:Y:S01]  /*2d70*/  FMUL.FTZ R35, R35, R33.reuse ;  /* 0x0000002123237220 */ /* 0x080fe20000410000 */
[----:B------:R-:W-:Y:S01]  /*2d80*/  ISETP.GE.U32.AND P1, PT, R81, UR12, PT ;  /* 0x0000000c51007c0c */ /* 0x000fe2000bf26070 */
[----:B------:R-:W-:Y:S01]  /*2d90*/  FMUL.FTZ R18, R37, R33 ;  /* 0x0000002125127220 */ /* 0x000fe20000410000 */
[----:B------:R-:W-:Y:S01]  /*2da0*/  ISETP.GE.U32.AND P2, PT, R80, UR12, PT ;  /* 0x0000000c50007c0c */ /* 0x000fe2000bf46070 */
[C---:B------:R-:W-:Y:S01]  /*2db0*/  FADD.FTZ R16, -R32.reuse, R16 ;  /* 0x0000001020107221 */ /* 0x040fe20000010100 */
[----:B------:R-:W-:Y:S01]  /*2dc0*/  ISETP.GE.U32.AND P3, PT, R79, UR12, PT ;  /* 0x0000000c4f007c0c */ /* 0x000fe2000bf66070 */
[----:B------:R-:W-:Y:S01]  /*2dd0*/  FADD.FTZ R17, -R32, R17 ;  /* 0x0000001120117221 */ /* 0x000fe20000010100 */
[----:B------:R-:W-:Y:S01]  /*2de0*/  ISETP.GE.U32.AND P4, PT, R78, UR12, PT ;  /* 0x0000000c4e007c0c */ /* 0x000fe2000bf86070 */
[----:B------:R-:W-:Y:S01]  /*2df0*/  FADD.FTZ R36, -R32, R19 ;  /* 0x0000001320247221 */ /* 0x000fe20000010100 */
[----:B------:R-:W-:Y:S01]  /*2e00*/  ISETP.GE.AND.EX P6, PT, R10, UR13, PT, P6 ;  /* 0x0000000d0a007c0c */ /* 0x000fe2000bfc6360 */
[C---:B------:R-:W-:Y:S01]  /*2e10*/  FADD.FTZ R38, -R32.reuse, R20 ;  /* 0x0000001420267221 */ /* 0x040fe20000010100 */
[----:B------:R-:W-:Y:S01]  /*2e20*/  ISETP.GE.AND.EX P1, PT, R11, UR13, PT, P1 ;  /* 0x0000000d0b007c0c */ /* 0x000fe2000bf26310 */
[----:B------:R-:W-:Y:S01]  /*2e30*/  FADD.FTZ R39, -R32, R21 ;  /* 0x0000001520277221 */ /* 0x000fe20000010100 */
[----:B------:R-:W-:Y:S01]  /*2e40*/  ISETP.GE.AND.EX P2, PT, R12, UR13, PT, P2 ;  /* 0x0000000d0c007c0c */ /* 0x000fe2000bf46320 */
[C---:B------:R-:W-:Y:S01]  /*2e50*/  FADD.FTZ R22, -R32.reuse, R22 ;  /* 0x0000001620167221 */ /* 0x040fe20000010100 */
[----:B------:R-:W-:Y:S01]  /*2e60*/  ISETP.GE.AND.EX P3, PT, R13, UR13, PT, P3 ;  /* 0x0000000d0d007c0c */ /* 0x000fe2000bf66330 */
[----:B------:R-:W-:Y:S01]  /*2e70*/  FADD.FTZ R23, -R32, R23 ;  /* 0x0000001720177221 */ /* 0x000fe20000010100 */
[----:B------:R-:W-:Y:S01]  /*2e80*/  ISETP.GE.AND.EX P4, PT, R62, UR13, PT, P4 ;  /* 0x0000000d3e007c0c */ /* 0x000fe2000bf86340 */
        /* <DEDUP_REMOVED lines=18> */
[----:B------:R-:W-:Y:S01]  /*2fb0*/  FADD.FTZ R60, -R32, R60 ;  /* 0x0000003c203c7221 */ /* 0x000fe20000010100 */
[----:B------:R-:W-:Y:S01]  /*2fc0*/  ISETP.GT.U32.OR P6, PT, R0, 0x27f, P6 ;  /* 0x0000027f0000780c */ /* 0x000fe200037c4470 */
[----:B------:R-:W-:Y:S01]  /*2fd0*/  FADD.FTZ R32, -R32, R61 ;  /* 0x0000003d20207221 */ /* 0x000fe20000010100 */
[----:B------:R-:W-:Y:S01]  /*2fe0*/  ISETP.GT.U32.OR P1, PT, R0, 0x27f, P1 ;  /* 0x0000027f0000780c */ /* 0x000fe20000f24470 */
[----:B-1----:R-:W-:Y:S01]  /*2ff0*/  FFMA.FTZ R14, R28, R35, R30 ;  /* 0x000000231c0e7223 */ /* 0x002fe2000001001e */
[C---:B------:R-:W-:Y:S01]  /*3000*/  ISETP.GT.U32.OR P2, PT, R0.reuse, 0x27f, P2 ;  /* 0x0000027f0000780c */ /* 0x040fe20001744470 */
[----:B------:R-:W-:Y:S01]  /*3010*/  FFMA.FTZ R15, R29, R18, R31 ;  /* 0x000000121d0f7223 */ /* 0x000fe2000001001f */
[----:B------:R-:W-:-:S02]  /*3020*/  ISETP.GT.U32.OR P3, PT, R0, 0x27f, P3 ;  /* 0x0000027f0000780c */ /* 0x000fc40001f64470 */
[----:B------:R-:W-:Y:S01]  /*3030*/  ISETP.GT.U32.OR P4, PT, R0, 0x27f, P4 ;  /* 0x0000027f0000780c */ /* 0x000fe20002784470 */
[----:B------:R-:W-:-:S12]  /*3040*/  @!P5 BRA `(.L_x_4935) ;  /* 0x000000000028d947 */ /* 0x000fd80003800000 */
[----:B------:R-:W-:Y:S01]  /*3050*/  FMUL.FTZ R18, R14, -1.4426950216293334961 ;  /* 0xbfb8aa3b0e127820 */ /* 0x000fe20000410000 */
[----:B------:R-:W-:-:S05]  /*3060*/  FMUL.FTZ R20, R15, -1.4426950216293334961 ;  /* 0xbfb8aa3b0f147820 */ /* 0x000fca0000410000 */
[----:B------:R-:W1:Y:S08]  /*3070*/  MUFU.EX2 R18, R18 ;  /* 0x0000001200127308 */ /* 0x000e700000000800 */
[----:B------:R-:W2:Y:S01]  /*3080*/  MUFU.EX2 R20, R20 ;  /* 0x0000001400147308 */ /* 0x000ea20000000800 */
[----:B-1----:R-:W-:-:S07]  /*3090*/  FADD.FTZ R19, R18, 1 ;  /* 0x3f80000012137421 */ /* 0x002fce0000010000 */
[----:B------:R-:W1:Y:S01]  /*30a0*/  MUFU.RCP R19, R19 ;  /* 0x0000001300137308 */ /* 0x000e620000001000 */
[----:B--2---:R-:W-:-:S07]  /*30b0*/  FADD.FTZ R21, R20, 1 ;  /* 0x3f80000014157421 */ /* 0x004fce0000010000 */
[----:B0-----:R-:W0:Y:S01]  /*30c0*/  MUFU.RCP R40, R21 ;  /* 0x0000001500287308 */ /* 0x001e220000001000 */
[----:B-1----:R-:W-:Y:S01]  /*30d0*/  FMUL.FTZ R14, R14, R19 ;  /* 0x000000130e0e7220 */ /* 0x002fe20000410000 */
[----:B0-----:R-:W-:-:S07]  /*30e0*/  FMUL.FTZ R15, R15, R40 ;  /* 0x000000280f0f7220 */ /* 0x001fce0000410000 */
.L_x_4935:
        /* <DEDUP_REMOVED lines=13> */
.L_x_4937:
[----:B------:R-:W-:Y:S05]  /*31c0*/  BSYNC B0 ;  /* 0x0000000000007941 */ /* 0x000fea0003800000 */
.L_x_4936:
[-C--:B-1----:R-:W-:Y:S01]  /*31d0*/  FMUL.FTZ R15, R16, R33.reuse ;  /* 0x00000021100f7220 */ /* 0x082fe20000410000 */
        /* <DEDUP_REMOVED lines=16> */
.L_x_4938:
        /* <DEDUP_REMOVED lines=13> */
.L_x_4940:
[----:B------:R-:W-:Y:S05]  /*33b0*/  BSYNC B0 ;  /* 0x0000000000007941 */ /* 0x000fea0003800000 */
.L_x_4939:
[----:B------:R-:W-:Y:S01]  /*33c0*/  FFMA.FTZ R10, R28, R19, R30 ;  /* 0x000000131c0a7223 */ /* 0x000fe2000001001e */
[----:B------:R-:W-:Y:S01]  /*33d0*/  FFMA.FTZ R11, R29, R36, R31 ;  /* 0x000000241d0b7223 */ /* 0x000fe2000001001f */
[----:B------:R-:W-:Y:S06]  /*33e0*/  @!P5 BRA `(.L_x_4941) ;  /* 0x000000000028d947 */ /* 0x000fec0003800000 */
[----:B-1----:R-:W-:Y:S01]  /*33f0*/  FMUL.FTZ R14, R10, -1.4426950216293334961 ;  /* 0xbfb8aa3b0a0e7820 */ /* 0x002fe20000410000 */
        /* <DEDUP_REMOVED lines=9> */
.L_x_4941:
[----:B------:R-:W-:Y:S04]  /*3490*/  BSSY B0, `(.L_x_4942) ;  /* 0x000000d000007945 */ /* 0x000fe80003800000 */
[----:B------:R-:W-:Y:S05]  /*34a0*/  @P2 BRA `(.L_x_4943) ;  /* 0x00000000002c2947 */ /* 0x000fea0003800000 */
[----:B------:R-:W-:Y:S01]  /*34b0*/  ULDC.64 UR14, c[0x0][0x270] ;  /* 0x00009c00000e7ab9 */ /* 0x000fe20000000a00 */
[----:B-1----:R-:W-:Y:S01]  /*34c0*/  MOV R14, R88 ;  /* 0x00000058000e7202 */ /* 0x002fe20000000f00 */
        /* <DEDUP_REMOVED lines=9> */
.L_x_4943:
[----:B------:R-:W-:Y:S05]  /*3560*/  BSYNC B0 ;  /* 0x0000000000007941 */ /* 0x000fea0003800000 */
.L_x_4942:
[-C--:B--2---:R-:W-:Y:S01]  /*3570*/  FMUL.FTZ R11, R38, R33.reuse ;  /* 0x00000021260b7220 */ /* 0x084fe20000410000 */
[-C--:B------:R-:W-:Y:S01]  /*3580*/  FMUL.FTZ R12, R39, R33.reuse ;  /* 0x00000021270c7220 */ /* 0x080fe20000410000 */
[-C--:B------:R-:W-:Y:S01]  /*3590*/  FMUL.FTZ R19, R22, R33.reuse ;  /* 0x0000002116137220 */ /* 0x080fe20000410000 */
[----:B------:R-:W-:Y:S01]  /*35a0*/  FMUL.FTZ R20, R23, R33 ;  /* 0x0000002117147220 */ /* 0x000fe20000410000 */
[----:B------:R-:W-:Y:S01]  /*35b0*/  FFMA.FTZ R10, R28, R11, R30 ;  /* 0x0000000b1c0a7223 */ /* 0x000fe2000001001e */
[----:B------:R-:W-:Y:S01]  /*35c0*/  FFMA.FTZ R11, R29, R12, R31 ;  /* 0x0000000c1d0b7223 */ /* 0x000fe2000001001f */
[----:B------:R-:W-:Y:S06]  /*35d0*/  @!P5 BRA `(.L_x_4944) ;  /* 0x000000000028d947 */ /* 0x000fec0003800000 */
[----:B------:R-:W-:Y:S01]  /*35e0*/  FMUL.FTZ R12, R10, -1.4426950216293334961 ;  /* 0xbfb8aa3b0a0c7820 */ /* 0x000fe20000410000 */
[----:B-1----:R-:W-:-:S05]  /*35f0*/  FMUL.FTZ R16, R11, -1.4426950216293334961 ;  /* 0xbfb8aa3b0b107820 */ /* 0x002fca0000410000 */
        /* <DEDUP_REMOVED lines=8> */
.L_x_4944:
[----:B------:R-:W-:Y:S04]  /*3680*/  BSSY B0, `(.L_x_4945) ;  /* 0x000000d000007945 */ /* 0x000fe80003800000 */
[----:B------:R-:W-:Y:S05]  /*3690*/  @P3 BRA `(.L_x_4946) ;  /* 0x00000000002c3947 */ /* 0x000fea0003800000 */
[----:B------:R-:W-:Y:S01]  /*36a0*/  ULDC.64 UR14, c[0x0][0x270] ;  /* 0x00009c00000e7ab9 */ /* 0x000fe20000000a00 */
[----:B------:R-:W-:Y:S01]  /*36b0*/  MOV R12, R88 ;  /* 0x00000058000c7202 */ /* 0x000fe20000000f00 */
[----:B-1----:R-:W-:Y:S01]  /*36c0*/  IMAD R14, R13, UR14, RZ ;  /* 0x0000000e0d0e7c24 */ /* 0x002fe2000f8e02ff */
        /* <DEDUP_REMOVED lines=8> */
.L_x_4946:
[----:B------:R-:W-:Y:S05]  /*3750*/  BSYNC B0 ;  /* 0x0000000000007941 */ /* 0x000fea0003800000 */
.L_x_4945:
[----:B--2---:R-:W-:Y:S01]  /*3760*/  FFMA.FTZ R10, R28, R19, R30 ;  /* 0x000000131c0a7223 */ /* 0x004fe2000001001e */
        /* <DEDUP_REMOVED lines=12> */
.L_x_4947:
        /* <DEDUP_REMOVED lines=13> */
.L_x_4949:
[----:B------:R-:W-:Y:S05]  /*3900*/  BSYNC B0 ;  /* 0x0000000000007941 */ /* 0x000fea0003800000 */
.L_x_4948:
[----:B------:R-:W-:Y:S01]  /*3910*/  ISETP.GE.U32.AND P6, PT, R77, UR12, PT ;  /* 0x0000000c4d007c0c */ /* 0x000fe2000bfc6070 */
[-C--:B--2---:R-:W-:Y:S01]  /*3920*/  FMUL.FTZ R11, R24, R33.reuse ;  /* 0x00000021180b7220 */ /* 0x084fe20000410000 */
[----:B------:R-:W-:Y:S01]  /*3930*/  ISETP.GE.U32.AND P1, PT, R76, UR12, PT ;  /* 0x0000000c4c007c0c */ /* 0x000fe2000bf26070 */
[-C--:B------:R-:W-:Y:S01]  /*3940*/  FMUL.FTZ R12, R25, R33.reuse ;  /* 0x00000021190c7220 */ /* 0x080fe20000410000 */
[----:B------:R-:W-:Y:S01]  /*3950*/  ISETP.GE.U32.AND P2, PT, R75, UR12, PT ;  /* 0x0000000c4b007c0c */ /* 0x000fe2000bf46070 */
[-C--:B------:R-:W-:Y:S01]  /*3960*/  FMUL.FTZ R39, R26, R33.reuse ;  /* 0x000000211a277220 */ /* 0x080fe20000410000 */
[----:B------:R-:W-:Y:S01]  /*3970*/  ISETP.GE.U32.AND P3, PT, R74, UR12, PT ;  /* 0x0000000c4a007c0c */ /* 0x000fe2000bf66070 */
[----:B------:R-:W-:Y:S01]  /*3980*/  FMUL.FTZ R36, R27, R33 ;  /* 0x000000211b247220 */ /* 0x000fe20000410000 */
[----:B------:R-:W-:Y:S01]  /*3990*/  ISETP.GE.U32.AND P4, PT, R73, UR12, PT ;  /* 0x0000000c49007c0c */ /* 0x000fe2000bf86070 */
[----:B------:R-:W-:Y:S01]  /*39a0*/  FFMA.FTZ R10, R28, R11, R30 ;  /* 0x0000000b1c0a7223 */ /* 0x000fe2000001001e */
        /* <DEDUP_REMOVED lines=9> */
[-C--:B-1----:R-:W-:Y:S01]  /*3a40*/  FMUL.FTZ R17, R50, R33.reuse ;  /* 0x0000002132117220 */ /* 0x082fe20000410000 */
[C---:B------:R-:W-:Y:S01]  /*3a50*/  ISETP.GT.U32.OR P6, PT, R0.reuse, 0x27f, P6 ;  /* 0x0000027f0000780c */ /* 0x040fe200037c4470 */
[-C--:B------:R-:W-:Y:S01]  /*3a60*/  FMUL.FTZ R16, R51, R33.reuse ;  /* 0x0000002133107220 */ /* 0x080fe20000410000 */
[----:B------:R-:W-:Y:S01]  /*3a70*/  ISETP.GT.U32.OR P1, PT, R0, 0x27f, P1 ;  /* 0x0000027f0000780c */ /* 0x000fe20000f24470 */
[-C--:B------:R-:W-:Y:S01]  /*3a80*/  FMUL.FTZ R19, R52, R33.reuse ;  /* 0x0000002134137220 */ /* 0x080fe20000410000 */
[C---:B------:R-:W-:Y:S01]  /*3a90*/  ISETP.GT.U32.OR P2, PT, R0.reuse, 0x27f, P2 ;  /* 0x0000027f0000780c */ /* 0x040fe20001744470 */
[-C--:B------:R-:W-:Y:S01]  /*3aa0*/  FMUL.FTZ R18, R53, R33.reuse ;  /* 0x0000002135127220 */ /* 0x080fe20000410000 */
[----:B------:R-:W-:Y:S01]  /*3ab0*/  ISETP.GT.U32.OR P3, PT, R0, 0x27f, P3 ;  /* 0x0000027f0000780c */ /* 0x000fe20001f64470 */
        /* <DEDUP_REMOVED lines=21> */
.L_x_4950:
        /* <DEDUP_REMOVED lines=13> */
.L_x_4952:
[----:B------:R-:W-:Y:S05]  /*3ce0*/  BSYNC B0 ;  /* 0x0000000000007941 */ /* 0x000fea0003800000 */
.L_x_4951:
[----:B-1----:R-:W-:Y:S01]  /*3cf0*/  FFMA.FTZ R10, R28, R39, R30 ;  /* 0x000000271c0a7223 */ /* 0x002fe2000001001e */
        /* <DEDUP_REMOVED lines=12> */
.L_x_4953:
        /* <DEDUP_REMOVED lines=13> */
.L_x_4955:
[----:B------:R-:W-:Y:S05]  /*3e90*/  BSYNC B0 ;  /* 0x0000000000007941 */ /* 0x000fea0003800000 */
.L_x_4954:
        /* <DEDUP_REMOVED lines=13> */
.L_x_4956:
        /* <DEDUP_REMOVED lines=13> */
.L_x_4958:
[----:B------:R-:W-:Y:S05]  /*4040*/  BSYNC B0 ;  /* 0x0000000000007941 */ /* 0x000fea0003800000 */
.L_x_4957:
        /* <DEDUP_REMOVED lines=13> */
.L_x_4959:
        /* <DEDUP_REMOVED lines=13> */
.L_x_4961:
[----:B------:R-:W-:Y:S05]  /*41f0*/  BSYNC B0 ;  /* 0x0000000000007941 */ /* 0x000fea0003800000 */
.L_x_4960:
        /* <DEDUP_REMOVED lines=13> */
.L_x_4962:
        /* <DEDUP_REMOVED lines=13> */
.L_x_4964:
[----:B------:R-:W-:Y:S05]  /*43a0*/  BSYNC B0 ;  /* 0x0000000000007941 */ /* 0x000fea0003800000 */
.L_x_4963:
[----:B------:R-:W-:Y:S01]  /*43b0*/  ISETP.GE.U32.AND P6, PT, R72, UR12, PT ;  /* 0x0000000c48007c0c */ /* 0x000fe2000bfc6070 */
[--C-:B------:R-:W-:Y:S01]  /*43c0*/  FFMA.FTZ R26, R28, R27, R30.reuse ;  /* 0x0000001b1c1a7223 */ /* 0x100fe2000001001e */
[----:B------:R-:W-:Y:S01]  /*43d0*/  ISETP.GE.U32.AND P1, PT, R6, UR12, PT ;  /* 0x0000000c06007c0c */ /* 0x000fe2000bf26070 */
[C-C-:B-1----:R-:W-:Y:S01]  /*43e0*/  FFMA.FTZ R10, R28.reuse, R19, R30.reuse ;  /* 0x000000131c0a7223 */ /* 0x142fe2000001001e */
        /* <DEDUP_REMOVED lines=9> */
[C-C-:B------:R-:W-:Y:S01]  /*4480*/  FFMA.FTZ R15, R29.reuse, R22, R31.reuse ;  /* 0x000000161d0f7223 */ /* 0x140fe2000001001f */
[----:B------:R-:W-:Y:S01]  /*4490*/  ISETP.GE.AND.EX P2, PT, R70, UR13, PT, P2 ;  /* 0x0000000d46007c0c */ /* 0x000fe2000bf46320 */
[--C-:B------:R-:W-:Y:S01]  /*44a0*/  FFMA.FTZ R17, R29, R24, R31.reuse ;  /* 0x000000181d117223 */ /* 0x100fe2000001001f */
[----:B------:R-:W-:Y:S01]  /*44b0*/  ISETP.GE.AND.EX P3, PT, R71, UR13, PT, P3 ;  /* 0x0000000d47007c0c */ /* 0x000fe2000bf66330 */
[C-C-:B------:R-:W-:Y:S01]  /*44c0*/  FFMA.FTZ R27, R29.reuse, R32, R31.reuse ;  /* 0x000000201d1b7223 */ /* 0x140fe2000001001f */
        /* <DEDUP_REMOVED lines=18> */
.L_x_4965:
        /* <DEDUP_REMOVED lines=13> */
.L_x_4967:
[----:B------:R-:W-:Y:S05]  /*46c0*/  BSYNC B0 ;  /* 0x0000000000007941 */ /* 0x000fea0003800000 */
.L_x_4966:
[----:B------:R-:W-:Y:S05]  /*46d0*/  @!P5 BRA `(.L_x_4968) ;  /* 0x000000000028d947 */ /* 0x000fea0003800000 */
        /* <DEDUP_REMOVED lines=10> */
.L_x_4968:
        /* <DEDUP_REMOVED lines=13> */
.L_x_4970:
[----:B------:R-:W-:Y:S05]  /*4850*/  BSYNC B0 ;  /* 0x0000000000007941 */ /* 0x000fea0003800000 */
.L_x_4969:
[----:B------:R-:W-:Y:S05]  /*4860*/  @!P5 BRA `(.L_x_4971) ;  /* 0x000000000028d947 */ /* 0x000fea0003800000 */
[----:B-12---:R-:W-:Y:S01]  /*4870*/  FMUL.FTZ R10, R14, -1.4426950216293334961 ;  /* 0xbfb8aa3b0e0a7820 */ /* 0x006fe20000410000 */
        /* <DEDUP_REMOVED lines=9> */
.L_x_4971:
[----:B------:R-:W-:Y:S04]  /*4910*/  BSSY B0, `(.L_x_4972) ;  /* 0x000000d000007945 */ /* 0x000fe80003800000 */
[----:B------:R-:W-:Y:S05]  /*4920*/  @P2 BRA `(.L_x_4973) ;  /* 0x00000000002c2947 */ /* 0x000fea0003800000 */
[----:B------:R-:W-:Y:S01]  /*4930*/  ULDC.64 UR12, c[0x0][0x270] ;  /* 0x00009c00000c7ab9 */ /* 0x000fe20000000a00 */
[----:B-12---:R-:W-:Y:S01]  /*4940*/  MOV R10, R88 ;  /* 0x00000058000a7202 */ /* 0x006fe20000000f00 */
        /* <DEDUP_REMOVED lines=9> */
.L_x_4973:
[----:B------:R-:W-:Y:S05]  /*49e0*/  BSYNC B0 ;  /* 0x0000000000007941 */ /* 0x000fea0003800000 */
.L_x_4972:
[----:B------:R-:W-:Y:S05]  /*49f0*/  @!P5 BRA `(.L_x_4974) ;  /* 0x000000000028d947 */ /* 0x000fea0003800000 */
[----:B-123--:R-:W-:Y:S01]  /*4a00*/  FMUL.FTZ R10, R16, -1.4426950216293334961 ;  /* 0xbfb8aa3b100a7820 */ /* 0x00efe20000410000 */
        /* <DEDUP_REMOVED lines=9> */
.L_x_4974:
[----:B------:R-:W-:Y:S04]  /*4aa0*/  BSSY B0, `(.L_x_4975) ;  /* 0x000000d000007945 */ /* 0x000fe80003800000 */
[----:B------:R-:W-:Y:S05]  /*4ab0*/  @P3 BRA `(.L_x_4976) ;  /* 0x00000000002c3947 */ /* 0x000fea0003800000 */
[----:B------:R-:W-:Y:S01]  /*4ac0*/  ULDC.64 UR12, c[0x0][0x270] ;  /* 0x00009c00000c7ab9 */ /* 0x000fe20000000a00 */
[----:B-123--:R-:W-:Y:S01]  /*4ad0*/  MOV R10, R88 ;  /* 0x00000058000a7202 */ /* 0x00efe20000000f00 */
        /* <DEDUP_REMOVED lines=9> */
.L_x_4976:
[----:B------:R-:W-:Y:S05]  /*4b70*/  BSYNC B0 ;  /* 0x0000000000007941 */ /* 0x000fea0003800000 */
.L_x_4975:
[----:B------:R-:W-:Y:S05]  /*4b80*/  @!P5 BRA `(.L_x_4977) ;  /* 0x000000000028d947 */ /* 0x000fea0003800000 */
[----:B-1234-:R-:W-:Y:S01]  /*4b90*/  FMUL.FTZ R10, R26, -1.4426950216293334961 ;  /* 0xbfb8aa3b1a0a7820 */ /* 0x01efe20000410000 */
        /* <DEDUP_REMOVED lines=9> */
.L_x_4977:
[----:B------:R-:W-:Y:S04]  /*4c30*/  BSSY B0, `(.L_x_4978) ;  /* 0x000000c000007945 */ /* 0x000fe80003800000 */
[----:B------:R-:W-:Y:S05]  /*4c40*/  @P4 BRA `(.L_x_4979) ;  /* 0x0000000000284947 */ /* 0x000fea0003800000 */
[----:B------:R-:W-:Y:S01]  /*4c50*/  ULDC.64 UR12, c[0x0][0x270] ;  /* 0x00009c00000c7ab9 */ /* 0x000fe20000000a00 */
[----:B------:R-:W-:Y:S01]  /*4c60*/  MOV R89, R91 ;  /* 0x0000005b00597202 */ /* 0x000fe20000000f00 */
[----:B------:R-:W-:Y:S02]  /*4c70*/  IMAD R86, R86, UR12, RZ ;  /* 0x0000000c56567c24 */ /* 0x000fe4000f8e02ff */
[----:B------:R-:W-:-:S04]  /*4c80*/  IMAD.WIDE.U32 R88, R9, UR12, R88 ;  /* 0x0000000c09587c25 */ /* 0x000fc8000f8e0058 */
[----:B-1234-:R-:W-:Y:S01]  /*4c90*/  IMAD R11, R9, UR13, R86 ;  /* 0x0000000d090b7c24 */ /* 0x01efe2000f8e0256 */
[----:B------:R-:W-:Y:S02]  /*4ca0*/  ULDC.64 UR12, c[0x0][0x210] ;  /* 0x00008400000c7ab9 */ /* 0x000fe40000000a00 */
[----:B------:R-:W-:Y:S02]  /*4cb0*/  LEA R10, P1, R88, UR12, 0x2 ;  /* 0x0000000c580a7c11 */ /* 0x000fe4000f8210ff */
[----:B------:R-:W-:-:S04]  /*4cc0*/  IADD3 R11, R89, R11, RZ ;  /* 0x0000000b590b7210 */ /* 0x000fc80007ffe0ff */
[----:B------:R-:W-:-:S05]  /*4cd0*/  LEA.HI.X R11, R88, UR13, R11, 0x2, P1 ;  /* 0x0000000d580b7c11 */ /* 0x000fca00088f140b */
[----:B------:R1:W-:Y:S02]  /*4ce0*/  STG.E.64 desc[UR8][R10.64], R26 ;  /* 0x0000001a0a007986 */ /* 0x0003e4000c101b08 */
.L_x_4979:
[----:B------:R-:W-:Y:S05]  /*4cf0*/  BSYNC B0 ;  /* 0x0000000000007941 */ /* 0x000fea0003800000 */
.L_x_4978:
[----:B-1234-:R-:W1:Y:S01]  /*4d00*/  LDC R11, c[0x0][0x10] ;  /* 0x00000400ff0b7b82 */ /* 0x01ee620000000800 */
[----:B------:R-:W-:Y:S02]  /*4d10*/  IADD3 R4, R4, 0x1, RZ ;  /* 0x0000000104047810 */ /* 0x000fe40007ffe0ff */
[----:B-1----:R-:W-:-:S04]  /*4d20*/  IADD3 R84, R11, R84, RZ ;  /* 0x000000540b547210 */ /* 0x002fc80007ffe0ff */
[----:B------:R-:W-:-:S13]  /*4d30*/  ISETP.GE.AND P1, PT, R84, UR4, PT ;  /* 0x0000000454007c0c */ /* 0x000fda000bf26270 */
[----:B------:R-:W-:Y:S05]  /*4d40*/  @!P1 BRA `(.L_x_4980) ;  /* 0xffffffb400649947 */ /* 0x000fea000383ffff */
[----:B------:R-:W-:Y:S05]  /*4d50*/  EXIT ;  /* 0x000000000000794d */ /* 0x000fea0003800000 */
.L_x_4981:
        /* <DEDUP_REMOVED lines=10> */
.L_x_5631:


//--------------------- .text._Z35group_norm_nhwc_fwd_one_pass_kernelI11Fp32IOFp32WLi256ELi160ELi640EEv26Group_norm_nhwc_fwd_params --------------------------
	.section	.text._Z35group_norm_nhwc_fwd_one_pass_kernelI11Fp32IOFp32WLi256ELi160ELi640EEv26Group_norm_nhwc_fwd_params,"ax",@progbits
	.align	128
        .global         _Z35group_norm_nhwc_fwd_one_pass_kernelI11Fp32IOFp32WLi256ELi160ELi640EEv26Group_norm_nhwc_fwd_params
        .type           _Z35group_norm_nhwc_fwd_one_pass_kernelI11Fp32IOFp32WLi256ELi160ELi640EEv26Group_norm_nhwc_fwd_params,@function
        .size           _Z35group_norm_nhwc_fwd_one_pass_kernelI11Fp32IOFp32WLi256ELi160ELi640EEv26Group_norm_nhwc_fwd_params,(.L_x_5632 - _Z35group_norm_nhwc_fwd_one_pass_kernelI11Fp32IOFp32WLi256ELi160ELi640EEv26Group_norm_nhwc_fwd_params)
        .other          _Z35group_norm_nhwc_fwd_one_pass_kernelI11Fp32IOFp32WLi256ELi160ELi640EEv26Group_norm_nhwc_fwd_params,@"STO_CUDA_ENTRY STV_DEFAULT"
_Z35group_norm_nhwc_fwd_one_pass_kernelI11Fp32IOFp32WLi256ELi160ELi640EEv26Group_norm_nhwc_fwd_params:
.text._Z35group_norm_nhwc_fwd_one_pass_kernelI11Fp32IOFp32WLi256ELi160ELi640EEv26Group_norm_nhwc_fwd_params:
        /* <DEDUP_REMOVED lines=17> */
[----:B------:R-:W-:-:S03]  /*0110*/  IMAD R74, R3, -0x50, R92 ;  /* 0xffffffb0034a7824 */ /* 0x000fc600078e025c */
[C---:B------:R-:W-:Y:S01]  /*0120*/  ISETP.GE.U32.AND P0, PT, R0.reuse, UR4, PT ;  /* 0x0000000400007c0c */ /* 0x040fe2000bf06070 */
[----:B------:R-:W-:Y:S01]  /*0130*/  UMOV UR4, URZ ;  /* 0x0000003f00047c82 */ /* 0x000fe20008000000 */
[----:B------:R-:W-:Y:S02]  /*0140*/  SHF.R.S32.HI R4, RZ, 0x1f, R0 ;  /* 0x0000001fff047819 */ /* 0x000fe40000011400 */
[----:B------:R-:W-:Y:S02]  /*0150*/  IADD3 R2, R0, 0x8, RZ ;  /* 0x0000000800027810 */ /* 0x000fe40007ffe0ff */
[----:B------:R-:W-:Y:S02]  /*0160*/  ISETP.GE.AND.EX P0, PT, R4, UR5, PT, P0 ;  /* 0x0000000504007c0c */ /* 0x000fe4000bf06300 */
        /* <DEDUP_REMOVED lines=8> */
[----:B------:R-:W-:Y:S02]  /*01f0*/  SHF.L.U32 R74, R74, 0x1, RZ ;  /* 0x000000014a4a7819 */ /* 0x000fe400000006ff */
[----:B------:R-:W-:Y:S02]  /*0200*/  ISETP.LT.U32.AND P0, PT, R92, 0x280, !P0 ;  /* 0x000002805c00780c */ /* 0x000fe40004701070 */
[C---:B------:R-:W-:Y:S02]  /*0210*/  IADD3 R4, R0.reuse, 0x50, RZ ;  /* 0x0000005000047810 */ /* 0x040fe40007ffe0ff */
[C---:B------:R-:W-:Y:S02]  /*0220*/  IADD3 R3, R0.reuse, 0x58, RZ ;  /* 0x0000005800037810 */ /* 0x040fe40007ffe0ff */
[C---:B------:R-:W-:Y:S02]  /*0230*/  IADD3 R2, R0.reuse, 0x60, RZ ;  /* 0x0000006000027810 */ /* 0x040fe40007ffe0ff */
[----:B------:R-:W-:-:S07]  /*0240*/  IADD3 R93, R0, 0x68, RZ ;  /* 0x00000068005d7810 */ /* 0x000fce0007ffe0ff */
.L_x_5087:
[----:B------:R-:W-:Y:S01]  /*0250*/  ULDC UR11, c[0x0][0x288] ;  /* 0x0000a200000b7ab9 */ /* 0x000fe20000000800 */
[----:B------:R-:W-:Y:S01]  /*0260*/  IABS R4, UR9 ;  /* 0x0000000900047c13 */ /* 0x000fe20008000000 */
[----:B------:R-:W-:Y:S01]  /*0270*/  UMOV UR6, URZ ;  /* 0x0000003f00067c82 */ /* 0x000fe20008000000 */
[----:B----4-:R-:W-:Y:S01]  /*0280*/  MOV R2, UR11 ;  /* 0x0000000b00027c02 */ /* 0x010fe20008000f00 */
[----:B01----:R-:W0:Y:S01]  /*0290*/  @P0 LDC.64 R16, c[0x0][0x270] ;  /* 0x00009c00ff100b82 */ /* 0x003e220000000a00 */
[----:B------:R-:W-:Y:S02]  /*02a0*/  R2UR UR10, R4 ;  /* 0x00000000040a72ca */ /* 0x000fe400000e0000 */
[----:B------:R-:W-:Y:S02]  /*02b0*/  IABS R2, R2 ;  /* 0x0000000200027213 */ /* 0x000fe40000000000 */
[----:B------:R-:W-:Y:S02]  /*02c0*/  IADD3 R35, R0, 0x70, RZ ;  /* 0x0000007000237810 */ /* 0x000fe40007ffe0ff */
[----:B------:R-:W-:Y:S01]  /*02d0*/  R2UR UR12, R2 ;  /* 0x00000000020c72ca */ /* 0x000fe200000e0000 */
[----:B------:R-:W1:Y:S01]  /*02e0*/  @P0 LDC.64 R58, c[0x0][0x220] ;  /* 0x00008800ff3a0b82 */ /* 0x000e620000000a00 */
[----:B------:R-:W-:-:S02]  /*02f0*/  SHF.R.S32.HI R7, RZ, 0x1f, R35 ;  /* 0x0000001fff077819 */ /* 0x000fc40000011423 */
[C---:B------:R-:W-:Y:S02]  /*0300*/  IADD3 R37, R0.reuse, 0x78, RZ ;  /* 0x0000007800257810 */ /* 0x040fe40007ffe0ff */
[----:B------:R-:W-:Y:S02]  /*0310*/  IADD3 R39, R0, 0x80, RZ ;  /* 0x0000008000277810 */ /* 0x000fe40007ffe0ff */
[----:B------:R-:W-:Y:S02]  /*0320*/  SHF.R.S32.HI R25, RZ, 0x1f, R37 ;  /* 0x0000001fff197819 */ /* 0x000fe40000011425 */
[----:B------:R-:W-:Y:S02]  /*0330*/  LOP3.LUT R44, R44, 0xfffffdff, RZ, 0xc0, !PT ;  /* 0xfffffdff2c2c7812 */ /* 0x000fe400078ec0ff */
[----:B------:R-:W-:Y:S01]  /*0340*/  SHF.R.S32.HI R27, RZ, 0x1f, R39 ;  /* 0x0000001fff1b7819 */ /* 0x000fe20000011427 */
[----:B--2---:R-:W2:Y:S01]  /*0350*/  I2F.RP R2, UR12 ;  /* 0x0000000c00027d06 */ /* 0x004ea20008209400 */
[----:B------:R-:W-:-:S02]  /*0360*/  IADD3 R23, R0, 0x88, RZ ;  /* 0x0000008800177810 */ /* 0x000fc40007ffe0ff */
[C---:B------:R-:W-:Y:S02]  /*0370*/  IADD3 R22, R0.reuse, 0x98, RZ ;  /* 0x0000009800167810 */ /* 0x040fe40007ffe0ff */
[----:B------:R-:W-:Y:S02]  /*0380*/  SHF.R.S32.HI R29, RZ, 0x1f, R23 ;  /* 0x0000001fff1d7819 */ /* 0x000fe40000011417 */
[----:B------:R-:W-:Y:S02]  /*0390*/  SHF.R.S32.HI R31, RZ, 0x1f, R22 ;  /* 0x0000001fff1f7819 */ /* 0x000fe40000011416 */
[----:B------:R-:W-:Y:S02]  /*03a0*/  SHF.R.S32.HI R6, RZ, 0x1f, R0 ;  /* 0x0000001fff067819 */ /* 0x000fe40000011400 */
[----:B------:R-:W-:Y:S02]  /*03b0*/  IADD3 R34, R0, 0x8, RZ ;  /* 0x0000000800227810 */ /* 0x000fe40007ffe0ff */
[----:B------:R-:W-:Y:S01]  /*03c0*/  LOP3.LUT R36, R36, 0xffffffbf, RZ, 0xc0, !PT ;  /* 0xffffffbf24247812 */ /* 0x000fe200078ec0ff */
[----:B--2---:R-:W2:Y:S01]  /*03d0*/  MUFU.RCP R2, R2 ;  /* 0x0000000200027308 */ /* 0x004ea20000001000 */
[----:B------:R-:W-:-:S02]  /*03e0*/  SHF.R.S32.HI R32, RZ, 0x1f, R34 ;  /* 0x0000001fff207819 */ /* 0x000fc40000011422 */
[C---:B------:R-:W-:Y:S02]  /*03f0*/  IADD3 R38, R0.reuse, 0x10, RZ ;  /* 0x0000001000267810 */ /* 0x040fe40007ffe0ff */
[----:B------:R-:W-:Y:S02]  /*0400*/  IADD3 R40, R0, 0x18, RZ ;  /* 0x0000001800287810 */ /* 0x000fe40007ffe0ff */
[----:B--2---:R-:W-:-:S06]  /*0410*/  IADD3 R3, R2, 0xffffffe, RZ ;  /* 0x0ffffffe02037810 */ /* 0x004fcc0007ffe0ff */
[----:B------:R-:W2:Y:S02]  /*0420*/  F2I.FTZ.U32.TRUNC.NTZ R3, R3 ;  /* 0x0000000300037305 */ /* 0x000ea4000021f000 */
[----:B--2---:R-:W-:Y:S02]  /*0430*/  R2UR UR7, R3 ;  /* 0x00000000030772ca */ /* 0x004fe400000e0000 */
[----:B------:R-:W-:-:S11]  /*0440*/  SHF.R.S32.HI R3, RZ, 0x1f, R74 ;  /* 0x0000001fff037819 */ /* 0x000fd6000001144a */
        /* <DEDUP_REMOVED lines=11> */
[----:B------:R-:W-:-:S03]  /*0500*/  ULDC.64 UR12, c[0x0][0x278] ;  /* 0x00009e00000c7ab9 */ /* 0x000fc60000000a00 */
[----:B------:R-:W-:Y:S01]  /*0510*/  UISETP.GE.AND UP0, UPT, UR5, URZ, UPT ;  /* 0x0000003f0500728c */ /* 0x000fe2000bf06270 */
[----:B------:R-:W-:Y:S02]  /*0520*/  ISETP.GE.U32.AND P1, PT, R35, UR12, PT ;  /* 0x0000000c23007c0c */ /* 0x000fe4000bf26070 */
[----:B------:R-:W-:Y:S02]  /*0530*/  ISETP.GE.U32.AND P3, PT, R39, UR12, PT ;  /* 0x0000000c27007c0c */ /* 0x000fe4000bf66070 */
[----:B------:R-:W-:Y:S01]  /*0540*/  @UP1 UIADD3 UR7, UR7, 0x1, URZ ;  /* 0x0000000107071890 */ /* 0x000fe2000fffe03f */
[----:B------:R-:W-:Y:S01]  /*0550*/  ISETP.GE.AND.EX P1, PT, R7, UR13, PT, P1 ;  /* 0x0000000d07007c0c */ /* 0x000fe2000bf26310 */
[----:B------:R-:W-:-:S03]  /*0560*/  UISETP.NE.AND UP1, UPT, UR11, URZ, UPT ;  /* 0x0000003f0b00728c */ /* 0x000fc6000bf25270 */
[----:B------:R-:W-:Y:S01]  /*0570*/  ISETP.GT.U32.OR P4, PT, R92, 0x27f, P1 ;  /* 0x0000027f5c00780c */ /* 0x000fe20000f84470 */
[----:B------:R-:W-:Y:S01]  /*0580*/  @!UP0 UIADD3 UR7, -UR7, URZ, URZ ;  /* 0x0000003f07078290 */ /* 0x000fe2000fffe13f */
[----:B------:R-:W-:-:S04]  /*0590*/  ISETP.GE.U32.AND P1, PT, R23, UR12, PT ;  /* 0x0000000c17007c0c */ /* 0x000fc8000bf26070 */
[----:B------:R-:W-:Y:S02]  /*05a0*/  ISETP.GE.AND.EX P1, PT, R29, UR13, PT, P1 ;  /* 0x0000000d1d007c0c */ /* 0x000fe4000bf26310 */
[----:B------:R-:W-:-:S04]  /*05b0*/  @!UP1 ULOP3.LUT UR7, URZ, UR11, URZ, 0x33, !UPT ;  /* 0x0000000b3f079292 */ /* 0x000fc8000f8e333f */
[----:B------:R-:W-:Y:S01]  /*05c0*/  UIADD3 UR6, -UR7, URZ, URZ ;  /* 0x0000003f07067290 */ /* 0x000fe2000fffe13f */
[----:B------:R-:W-:Y:S01]  /*05d0*/  @P4 LOP3.LUT R44, R44, 0x200, RZ, 0xfc, !PT ;  /* 0x000002002c2c4812 */ /* 0x000fe200078efcff */
[----:B------:R-:W2:Y:S01]  /*05e0*/  @!P4 LDC.64 R12, c[0x0][0x270] ;  /* 0x00009c00ff0ccb82 */ /* 0x000ea20000000a00 */
[----:B------:R-:W-:Y:S02]  /*05f0*/  USHF.R.S32.HI UR5, URZ, 0x1f, UR7 ;  /* 0x0000001f3f057899 */ /* 0x000fe40008011407 */
[----:B------:R-:W-:Y:S01]  /*0600*/  UIMAD UR6, UR11, UR6, UR9 ;  /* 0x000000060b0672a4 */ /* 0x000fe2000f8e0209 */
[----:B------:R-:W-:Y:S02]  /*0610*/  LOP3.LUT R44, R44, 0xfffffeff, RZ, 0xc0, !PT ;  /* 0xfffffeff2c2c7812 */ /* 0x000fe400078ec0ff */
[----:B------:R-:W-:Y:S01]  /*0620*/  ULDC.64 UR10, c[0x0][0x280] ;  /* 0x0000a000000a7ab9 */ /* 0x000fe20000000a00 */
[----:B------:R-:W-:Y:S01]  /*0630*/  UIMAD UR6, UR6, 0xa0, URZ ;  /* 0x000000a0060678a4 */ /* 0x000fe2000f8e023f */
[----:B------:R-:W-:Y:S01]  /*0640*/  MOV R5, UR10 ;  /* 0x0000000a00057c02 */ /* 0x000fe20008000f00 */
[----:B------:R-:W-:Y:S01]  /*0650*/  UIMAD UR5, UR5, UR10, URZ ;  /* 0x0000000a050572a4 */ /* 0x000fe2000f8e023f */
[----:B---3--:R-:W3:Y:S03]  /*0660*/  @!P4 LDC.64 R8, c[0x0][0x220] ;  /* 0x00008800ff08cb82 */ /* 0x008ee60000000a00 */
[----:B------:R-:W-:Y:S01]  /*0670*/  MOV R4, UR6 ;  /* 0x0000000600047c02 */ /* 0x000fe20008000f00 */
[----:B------:R-:W-:Y:S01]  /*0680*/  UIMAD UR5, UR7, UR11, UR5 ;  /* 0x0000000b070572a4 */ /* 0x000fe2000f8e0205 */
[----:B------:R-:W-:-:S04]  /*0690*/  IADD3 R2, P2, R74, UR6, RZ ;  /* 0x000000064a027c10 */ /* 0x000fc8000ff5e0ff */
[----:B------:R-:W-:Y:S01]  /*06a0*/  LEA.HI.X.SX32 R3, R4, R3, 0x1, P2 ;  /* 0x0000000304037211 */ /* 0x000fe200010f0eff */
[----:B0-----:R-:W-:Y:S01]  /*06b0*/  @P0 IMAD R4, R6, R16, RZ ;  /* 0x0000001006040224 */ /* 0x001fe200078e02ff */
[----:B------:R-:W-:Y:S01]  /*06c0*/  ISETP.GE.U32.AND P2, PT, R37, UR12, PT ;  /* 0x0000000c25007c0c */ /* 0x000fe2000bf46070 */
[----:B------:R-:W-:-:S03]  /*06d0*/  IMAD.WIDE.U32 R2, R5, UR7, R2 ;  /* 0x0000000705027c25 */ /* 0x000fc6000f8e0002 */
[----:B------:R-:W-:Y:S01]  /*06e0*/  ISETP.GE.AND.EX P2, PT, R25, UR13, PT, P2 ;  /* 0x0000000d19007c0c */ /* 0x000fe2000bf46320 */
[----:B------:R-:W-:-:S03]  /*06f0*/  @P0 IMAD R17, R0, R17, R4 ;  /* 0x0000001100110224 */ /* 0x000fc600078e0204 */
[C---:B------:R-:W-:Y:S02]  /*0700*/  ISETP.GT.U32.OR P5, PT, R92.reuse, 0x27f, P2 ;  /* 0x0000027f5c00780c */ /* 0x040fe400017a4470 */
[----:B------:R-:W-:Y:S02]  /*0710*/  ISETP.GE.AND.EX P2, PT, R27, UR13, PT, P3 ;  /* 0x0000000d1b007c0c */ /* 0x000fe4000bf46330 */
[----:B------:R-:W-:Y:S02]  /*0720*/  IADD3 R5, R3, UR5, RZ ;  /* 0x0000000503057c10 */ /* 0x000fe4000fffe0ff */
[----:B------:R-:W-:Y:S02]  /*0730*/  ISETP.GT.U32.OR P6, PT, R92, 0x27f, P2 ;  /* 0x0000027f5c00780c */ /* 0x000fe400017c4470 */
[----:B------:R-:W-:Y:S02]  /*0740*/  ISETP.GE.U32.AND P2, PT, R22, UR12, PT ;  /* 0x0000000c16007c0c */ /* 0x000fe4000bf46070 */
[----:B------:R-:W-:-:S03]  /*0750*/  @P0 MOV R4, R2 ;  /* 0x0000000200040202 */ /* 0x000fc60000000f00 */
[----:B------:R-:W-:Y:S02]  /*0760*/  @P5 LOP3.LUT R44, R44, 0x100, RZ, 0xfc, !PT ;  /* 0x000001002c2c5812 */ /* 0x000fe400078efcff */
[----:B------:R-:W-:Y:S01]  /*0770*/  ISETP.GT.U32.OR P5, PT, R92, 0x27f, P1 ;  /* 0x0000027f5c00780c */ /* 0x000fe20000fa4470 */
[----:B------:R-:W-:Y:S01]  /*0780*/  @P0 IMAD.WIDE.U32 R14, R0, R16, R4 ;  /* 0x00000010000e0225 */ /* 0x000fe200078e0004 */
[C---:B------:R-:W-:Y:S02]  /*0790*/  LOP3.LUT P3, RZ, R44.reuse, 0x100, RZ, 0xc0, !PT ;  /* 0x000001002cff7812 */ /* 0x040fe4000786c0ff */
[----:B------:R-:W-:Y:S01]  /*07a0*/  LOP3.LUT R44, R44, 0xffffff7f, RZ, 0xc0, !PT ;  /* 0xffffff7f2c2c7812 */ /* 0x000fe200078ec0ff */
[----:B------:R-:W0:Y:S01]  /*07b0*/  @!P6 LDC.64 R18, c[0x0][0x270] ;  /* 0x00009c00ff12eb82 */ /* 0x000e220000000a00 */
[----:B------:R-:W-:Y:S02]  /*07c0*/  ISETP.GE.AND.EX P1, PT, R31, UR13, PT, P2 ;  /* 0x0000000d1f007c0c */ /* 0x000fe4000bf26320 */
[----:B------:R-:W-:-:S02]  /*07d0*/  @P6 LOP3.LUT R44, R44, 0x80, RZ, 0xfc, !PT ;  /* 0x000000802c2c6812 */ /* 0x000fc400078efcff */
[----:B------:R-:W-:Y:S02]  /*07e0*/  ISETP.GT.U32.OR P4, PT, R92, 0x27f, P1 ;  /* 0x0000027f5c00780c */ /* 0x000fe40000f84470 */
[----:B------:R-:W-:Y:S02]  /*07f0*/  LOP3.LUT P2, RZ, R44, 0x200, RZ, 0xc0, !PT ;  /* 0x000002002cff7812 */ /* 0x000fe4000784c0ff */
[----:B-1----:R-:W-:Y:S01]  /*0800*/  @P0 LEA R58, P1, R14, R58, 0x2 ;  /* 0x0000003a0e3a0211 */ /* 0x002fe200078210ff */
[----:B------:R-:W1:Y:S01]  /*0810*/  @!P3 LDC.64 R20, c[0x0][0x270] ;  /* 0x00009c00ff14bb82 */ /* 0x000e620000000a00 */
[----:B------:R-:W-:-:S04]  /*0820*/  LOP3.LUT R44, R44, 0xffffffbf, RZ, 0xc0, !PT ;  /* 0xffffffbf2c2c7812 */ /* 0x000fc800078ec0ff */
[----:B------:R-:W-:-:S03]  /*0830*/  @P5 LOP3.LUT R44, R44, 0x40, RZ, 0xfc, !PT ;  /* 0x000000402c2c5812 */ /* 0x000fc600078efcff */
[----:B------:R-:W4:Y:S01]  /*0840*/  @!P3 LDC.64 R10, c[0x0][0x220] ;  /* 0x00008800ff0abb82 */ /* 0x000f220000000a00 */
[----:B------:R-:W-:Y:S01]  /*0850*/  LOP3.LUT R44, R44, 0xffffffef, RZ, 0xc0, !PT ;  /* 0xffffffef2c2c7812 */ /* 0x000fe200078ec0ff */
[----:B--2---:R-:W-:Y:S01]  /*0860*/  @!P2 IMAD R6, R7, R12, RZ ;  /* 0x0000000c0706a224 */ /* 0x004fe200078e02ff */
[----:B------:R-:W-:Y:S02]  /*0870*/  @!P2 MOV R16, R2 ;  /* 0x000000020010a202 */ /* 0x000fe40000000f00 */
[----:B------:R-:W-:Y:S01]  /*0880*/  @P4 LOP3.LUT R44, R44, 0x10, RZ, 0xfc, !PT ;  /* 0x000000102c2c4812 */ /* 0x000fe200078efcff */
[----:B------:R-:W-:Y:S01]  /*0890*/  @!P2 IMAD R33, R35, R13, R6 ;  /* 0x0000000d2321a224 */ /* 0x000fe200078e0206 */
[----:B------:R-:W-:Y:S01]  /*08a0*/  @P0 IADD3 R13, R15, R17, RZ ;  /* 0x000000110f0d0210 */ /* 0x000fe20007ffe0ff */
[----:B------:R-:W2:Y:S01]  /*08b0*/  @!P5 LDC.64 R6, c[0x0][0x270] ;  /* 0x00009c00ff06db82 */ /* 0x000ea20000000a00 */
[----:B------:R-:W-:Y:S01]  /*08c0*/  @!P2 MOV R17, R5 ;  /* 0x000000050011a202 */ /* 0x000fe20000000f00 */
[----:B0-----:R-:W-:Y:S01]  /*08d0*/  @!P6 IMAD R26, R27, R18, RZ ;  /* 0x000000121b1ae224 */ /* 0x001fe200078e02ff */
[----:B------:R-:W-:-:S02]  /*08e0*/  @P0 LEA.HI.X R59, R14, R59, R13, 0x2, P1 ;  /* 0x0000003b0e3b0211 */ /* 0x000fc400008f140d */
[----:B------:R-:W-:Y:S01]  /*08f0*/  LOP3.LUT R44, R44, 0xf7ffffff, RZ, 0xc0, !PT ;  /* 0xf7ffffff2c2c7812 */ /* 0x000fe200078ec0ff */
[----:B------:R-:W-:Y:S02]  /*0900*/  @!P2 IMAD.WIDE.U32 R16, R35, R12, R16 ;  /* 0x0000000c2310a225 */ /* 0x000fe400078e0010 */
[----:B------:R-:W0:Y:S01]  /*0910*/  @!P4 LDC.64 R14, c[0x0][0x270] ;  /* 0x00009c00ff0ecb82 */ /* 0x000e220000000a00 */
[----:B------:R-:W-:Y:S01]  /*0920*/  @P0 LOP3.LUT R44, R44, 0x8000000, RZ, 0xfc, !PT ;  /* 0x080000002c2c0812 */ /* 0x000fe200078efcff */
[----:B-1----:R-:W-:Y:S01]  /*0930*/  @!P3 IMAD R24, R25, R20, RZ ;  /* 0x000000141918b224 */ /* 0x002fe200078e02ff */
[----:B------:R-:W-:Y:S01]  /*0940*/  @!P2 IADD3 R17, R17, R33, RZ ;  /* 0x000000211111a210 */ /* 0x000fe20007ffe0ff */
[----:B------:R-:W-:Y:S01]  /*0950*/  @!P6 IMAD R27, R39, R19, R26 ;  /* 0x00000013271be224 */ /* 0x000fe200078e021a */
[----:B------:R-:W-:Y:S01]  /*0960*/  @!P3 MOV R25, R5 ;  /* 0x000000050019b202 */ /* 0x000fe20000000f00 */
[----:B------:R-:W-:Y:S01]  /*0970*/  @!P3 IMAD R33, R37, R21, R24 ;  /* 0x000000152521b224 */ /* 0x000fe200078e0218 */
[----:B------:R-:W-:Y:S01]  /*0980*/  @!P3 MOV R24, R2 ;  /* 0x000000020018b202 */ /* 0x000fe20000000f00 */
[----:B------:R-:W1:Y:S01]  /*0990*/  @!P6 LDC.64 R12, c[0x0][0x220] ;  /* 0x00008800ff0ceb82 */ /* 0x000e620000000a00 */
[----:B---3--:R-:W-:-:S02]  /*09a0*/  @!P2 LEA R8, P1, R16, R8, 0x2 ;  /* 0x000000081008a211 */ /* 0x008fc400078210ff */
[----:B------:R-:W-:Y:S01]  /*09b0*/  LOP3.LUT R44, R44, 0xfffffff7, RZ, 0xc0, !PT ;  /* 0xfffffff72c2c7812 */ /* 0x000fe200078ec0ff */
[----:B------:R-:W-:Y:S01]  /*09c0*/  @!P3 IMAD.WIDE.U32 R20, R37, R20, R24 ;  /* 0x000000142514b225 */ /* 0x000fe200078e0018 */
[----:B------:R-:W-:Y:S02]  /*09d0*/  @!P2 LEA.HI.X R9, R16, R9, R17, 0x2, P1 ;  /* 0x000000091009a211 */ /* 0x000fe400008f1411 */
[----:B------:R-:W-:Y:S01]  /*09e0*/  @!P6 MOV R24, R2 ;  /* 0x000000020018e202 */ /* 0x000fe20000000f00 */
[----:B------:R-:W3:Y:S01]  /*09f0*/  @!P5 LDC.64 R16, c[0x0][0x220] ;  /* 0x00008800ff10db82 */ /* 0x000ee20000000a00 */
[----:B------:R-:W-:Y:S01]  /*0a00*/  @!P6 MOV R25, R5 ;  /* 0x000000050019e202 */ /* 0x000fe20000000f00 */
[----:B--2---:R-:W-:Y:S01]  /*0a10*/  @!P5 IMAD R26, R29, R6, RZ ;  /* 0x000000061d1ad224 */ /* 0x004fe200078e02ff */
[----:B------:R-:W-:Y:S02]  /*0a20*/  @!P3 IADD3 R21, R21, R33, RZ ;  /* 0x000000211515b210 */ /* 0x000fe40007ffe0ff */
[----:B----4-:R-:W-:Y:S01]  /*0a30*/  @!P3 LEA R10, P1, R20, R10, 0x2 ;  /* 0x0000000a140ab211 */ /* 0x010fe200078210ff */
[----:B------:R-:W-:Y:S01]  /*0a40*/  @!P6 IMAD.WIDE.U32 R24, R39, R18, R24 ;  /* 0x000000122718e225 */ /* 0x000fe200078e0018 */
[----:B------:R-:W-:Y:S01]  /*0a50*/  IADD3 R33, R0, 0xa8, RZ ;  /* 0x000000a800217810 */ /* 0x000fe20007ffe0ff */
[----:B------:R-:W2:Y:S01]  /*0a60*/  @!P4 LDC.64 R18, c[0x0][0x220] ;  /* 0x00008800ff12cb82 */ /* 0x000ea20000000a00 */
[----:B------:R-:W-:Y:S01]  /*0a70*/  @!P3 LEA.HI.X R11, R20, R11, R21, 0x2, P1 ;  /* 0x0000000b140bb211 */ /* 0x000fe200008f1415 */
[----:B------:R-:W-:Y:S01]  /*0a80*/  @!P5 IMAD R29, R23, R7, R26 ;  /* 0x00000007171dd224 */ /* 0x000fe200078e021a */
[----:B------:R-:W-:Y:S01]  /*0a90*/  @!P5 MOV R20, R2 ;  /* 0x000000020014d202 */ /* 0x000fe20000000f00 */
[----:B0-----:R-:W-:Y:S01]  /*0aa0*/  @!P4 IMAD R31, R31, R14, RZ ;  /* 0x0000000e1f1fc224 */ /* 0x001fe200078e02ff */
[----:B------:R-:W-:-:S02]  /*0ab0*/  @!P5 MOV R21, R5 ;  /* 0x000000050015d202 */ /* 0x000fc40000000f00 */
[----:B------:R-:W-:Y:S01]  /*0ac0*/  @!P6 IADD3 R25, R25, R27, RZ ;  /* 0x0000001b1919e210 */ /* 0x000fe20007ffe0ff */
[----:B------:R-:W-:Y:S01]  /*0ad0*/  @!P4 IMAD R31, R22, R15, R31 ;  /* 0x0000000f161fc224 */ /* 0x000fe200078e021f */
[----:B-1----:R-:W-:Y:S01]  /*0ae0*/  @!P6 LEA R12, P1, R24, R12, 0x2 ;  /* 0x0000000c180ce211 */ /* 0x002fe200078210ff */
[----:B------:R-:W-:Y:S01]  /*0af0*/  @!P5 IMAD.WIDE.U32 R6, R23, R6, R20 ;  /* 0x000000061706d225 */ /* 0x000fe200078e0014 */
[----:B------:R-:W-:Y:S02]  /*0b00*/  @!P4 MOV R20, R2 ;  /* 0x000000020014c202 */ /* 0x000fe40000000f00 */
[----:B------:R-:W-:Y:S01]  /*0b10*/  @!P4 MOV R21, R5 ;  /* 0x000000050015c202 */ /* 0x000fe20000000f00 */
[----:B------:R-:W-:Y:S01]  /*0b20*/  VIADD R27, R0, 0xb8 ;  /* 0x000000b8001b7836 */ /* 0x000fe20000000000 */
[----:B------:R-:W-:Y:S02]  /*0b30*/  @!P6 LEA.HI.X R13, R24, R13, R25, 0x2, P1 ;  /* 0x0000000d180de211 */ /* 0x000fe400008f1419 */
[----:B------:R-:W-:Y:S01]  /*0b40*/  @!P5 IADD3 R7, R7, R29, RZ ;  /* 0x0000001d0707d210 */ /* 0x000fe20007ffe0ff */
[----:B------:R-:W-:Y:S01]  /*0b50*/  @!P4 IMAD.WIDE.U32 R22, R22, R14, R20 ;  /* 0x0000000e1616c225 */ /* 0x000fe200078e0014 */
[----:B---3--:R-:W-:-:S02]  /*0b60*/  @!P5 LEA R14, P1, R6, R16, 0x2 ;  /* 0x00000010060ed211 */ /* 0x008fc400078210ff */
[----:B------:R-:W-:Y:S02]  /*0b70*/  IADD3 R25, R0, 0x90, RZ ;  /* 0x0000009000197810 */ /* 0x000fe40007ffe0ff */
[----:B------:R-:W-:Y:S02]  /*0b80*/  @!P5 LEA.HI.X R15, R6, R17, R7, 0x2, P1 ;  /* 0x00000011060fd211 */ /* 0x000fe400008f1407 */
[----:B------:R-:W-:Y:S02]  /*0b90*/  @!P4 IADD3 R6, R23, R31, RZ ;  /* 0x0000001f1706c210 */ /* 0x000fe40007ffe0ff */
[----:B--2---:R-:W-:Y:S02]  /*0ba0*/  @!P4 LEA R16, P1, R22, R18, 0x2 ;  /* 0x000000121610c211 */ /* 0x004fe400078210ff */
[----:B------:R-:W-:Y:S02]  /*0bb0*/  IADD3 R23, R0, 0xa0, RZ ;  /* 0x000000a000177810 */ /* 0x000fe40007ffe0ff */
[----:B------:R-:W-:-:S02]  /*0bc0*/  @!P4 LEA.HI.X R17, R22, R19, R6, 0x2, P1 ;  /* 0x000000131611c211 */ /* 0x000fc400008f1406 */
[----:B------:R-:W-:Y:S02]  /*0bd0*/  ISETP.GE.U32.AND P1, PT, R23, UR12, PT ;  /* 0x0000000c17007c0c */ /* 0x000fe4000bf26070 */
[----:B------:R-:W-:Y:S02]  /*0be0*/  SHF.R.S32.HI R7, RZ, 0x1f, R23 ;  /* 0x0000001fff077819 */ /* 0x000fe40000011417 */
[----:B------:R-:W-:Y:S02]  /*0bf0*/  SHF.R.S32.HI R90, RZ, 0x1f, R25 ;  /* 0x0000001fff5a7819 */ /* 0x000fe40000011419 */
[----:B------:R-:W-:Y:S02]  /*0c00*/  ISETP.GE.AND.EX P1, PT, R7, UR13, PT, P1 ;  /* 0x0000000d07007c0c */ /* 0x000fe4000bf26310 */
[----:B------:R-:W-:Y:S02]  /*0c10*/  SHF.R.S32.HI R87, RZ, 0x1f, R27 ;  /* 0x0000001fff577819 */ /* 0x000fe4000001141b */
[----:B------:R-:W-:-:S02]  /*0c20*/  ISETP.GT.U32.OR P0, PT, R92, 0x27f, P1 ;  /* 0x0000027f5c00780c */ /* 0x000fc40000f04470 */
[C---:B------:R-:W-:Y:S02]  /*0c30*/  IADD3 R29, R0.reuse, 0xc0, RZ ;  /* 0x000000c0001d7810 */ /* 0x040fe40007ffe0ff */
[----:B------:R-:W-:Y:S02]  /*0c40*/  IADD3 R31, R0, 0xe8, RZ ;  /* 0x000000e8001f7810 */ /* 0x000fe40007ffe0ff */
[----:B------:R-:W-:Y:S02]  /*0c50*/  SHF.R.S32.HI R86, RZ, 0x1f, R29 ;  /* 0x0000001fff567819 */ /* 0x000fe4000001141d */
[----:B------:R-:W-:Y:S02]  /*0c60*/  SHF.R.S32.HI R77, RZ, 0x1f, R31 ;  /* 0x0000001fff4d7819 */ /* 0x000fe4000001141f */
[----:B------:R-:W-:Y:S02]  /*0c70*/  SHF.R.S32.HI R89, RZ, 0x1f, R33 ;  /* 0x0000001fff597819 */ /* 0x000fe40000011421 */
[----:B------:R-:W-:Y:S01]  /*0c80*/  SHF.R.S32.HI R37, RZ, 0x1f, R40 ;  /* 0x0000001fff257819 */ /* 0x000fe20000011428 */
        /* <DEDUP_REMOVED lines=10> */
[----:B-1----:R-:W-:-:S04]  /*0d30*/  @!P0 LEA R18, P1, R6, R20, 0x2 ;  /* 0x0000001406128211 */ /* 0x002fc800078210ff */
[----:B------:R-:W-:Y:S02]  /*0d40*/  @!P0 LEA.HI.X R19, R6, R21, R7, 0x2, P1 ;  /* 0x0000001506138211 */ /* 0x000fe400008f1407 */
[----:B------:R-:W-:-:S04]  /*0d50*/  ISETP.GE.U32.AND P1, PT, R25, UR12, PT ;  /* 0x0000000c19007c0c */ /* 0x000fc8000bf26070 */
[----:B------:R-:W-:-:S04]  /*0d60*/  ISETP.GE.AND.EX P1, PT, R90, UR13, PT, P1 ;  /* 0x0000000d5a007c0c */ /* 0x000fc8000bf26310 */
[----:B------:R-:W-:-:S13]  /*0d70*/  ISETP.GT.U32.OR P0, PT, R92, 0x27f, P1 ;  /* 0x0000027f5c00780c */ /* 0x000fda0000f04470 */
        /* <DEDUP_REMOVED lines=41> */
[C---:B-1----:R-:W-:Y:S02]  /*1010*/  @!P1 LEA R24, P2, R6.reuse, R26, 0x2 ;  /* 0x0000001a06189211 */ /* 0x042fe400078410ff */
[----:B------:R-:W-:Y:S02]  /*1020*/  SHF.R.S32.HI R81, RZ, 0x1f, R29 ;  /* 0x0000001fff517819 */ /* 0x000fe4000001141d */
        /* <DEDUP_REMOVED lines=126> */
[----:B------:R-:W-:-:S04]  /*1810*/  SHF.R.S32.HI R34, RZ, 0x1f, R38 ;  /* 0x0000001fff227819 */ /* 0x000fc80000011426 */
[----:B------:R-:W-:Y:S02]  /*1820*/  @!P1 IADD3 R6, R33, R7, RZ ;  /* 0x0000000721069210 */ /* 0x000fe40007ffe0ff */
[----:B-1----:R-:W-:-:S04]  /*1830*/  @!P1 LEA R30, P0, R32, R30, 0x2 ;  /* 0x0000001e201e9211 */ /* 0x002fc800078010ff */
[----:B------:R-:W-:Y:S02]  /*1840*/  @!P1 LEA.HI.X R31, R32, R31, R6, 0x2, P0 ;  /* 0x0000001f201f9211 */ /* 0x000fe400000f1406 */
[----:B------:R-:W-:-:S04]  /*1850*/  ISETP.GE.U32.AND P0, PT, R38, UR12, PT ;  /* 0x0000000c26007c0c */ /* 0x000fc8000bf06070 */
[----:B------:R-:W-:-:S04]  /*1860*/  ISETP.GE.AND.EX P0, PT, R34, UR13, PT, P0 ;  /* 0x0000000d22007c0c */ /* 0x000fc8000bf06300 */
[----:B------:R-:W-:-:S13]  /*1870*/  ISETP.GT.U32.OR P1, PT, R92, 0x27f, P0 ;  /* 0x0000027f5c00780c */ /* 0x000fda0000724470 */
        /* <DEDUP_REMOVED lines=20> */
[----:B0-----:R-:W-:Y:S01]  /*19c0*/  @!P1 IMAD R38, R37, R6, RZ ;  /* 0x0000000625269224 */ /* 0x001fe200078e02ff */
[----:B------:R-:W-:-:S03]  /*19d0*/  IADD3 R37, R0, 0x20, RZ ;  /* 0x0000002000257810 */ /* 0x000fc60007ffe0ff */
        /* <DEDUP_REMOVED lines=87> */
[----:B------:R-:W-:Y:S02]  /*1f50*/  IADD3 R45, R0, 0x48, RZ ;  /* 0x00000048002d7810 */ /* 0x000fe40007ffe0ff */
[C---:B-1----:R-:W-:Y:S02]  /*1f60*/  @!P6 LEA R48, P0, R50.reuse, R48, 0x2 ;  /* 0x000000303230e211 */ /* 0x042fe400078010ff */
[----:B------:R-:W-:Y:S02]  /*1f70*/  @!P6 IADD3 R7, R51, R7, RZ ;  /* 0x000000073307e210 */ /* 0x000fe40007ffe0ff */
[----:B------:R-:W-:Y:S02]  /*1f80*/  SHF.R.S32.HI R37, RZ, 0x1f, R45 ;  /* 0x0000001fff257819 */ /* 0x000fe4000001142d */
        /* <DEDUP_REMOVED lines=9> */
[----:B------:R-:W-:Y:S01]  /*2020*/  LOP3.LUT P6, RZ, R44, 0x20, RZ, 0xc0, !PT ;  /* 0x000000202cff7812 */ /* 0x000fe200078cc0ff */
        /* <DEDUP_REMOVED lines=26> */
[----:B------:R-:W-:Y:S02]  /*21d0*/  ISETP.GE.AND.EX P0, PT, R37, UR13, PT, P1 ;  /* 0x0000000d25007c0c */ /* 0x000fe4000bf06310 */
[----:B------:R-:W-:Y:S02]  /*21e0*/  LOP3.LUT P1, RZ, R44, 0x200, RZ, 0xc0, !PT ;  /* 0x000002002cff7812 */ /* 0x000fe4000782c0ff */
        /* <DEDUP_REMOVED lines=15> */
[----:B------:R-:W-:-:S02]  /*22e0*/  ISETP.GE.U32.AND P0, PT, R45, UR12, PT ;  /* 0x0000000c2d007c0c */ /* 0x000fc4000bf06070 */
[----:B------:R-:W-:Y:S02]  /*22f0*/  LOP3.LUT P4, RZ, R44, 0x40, RZ, 0xc0, !PT ;  /* 0x000000402cff7812 */ /* 0x000fe4000788c0ff */
        /* <DEDUP_REMOVED lines=11> */
[----:B------:R-:W-:Y:S02]  /*23b0*/  SHF.R.S32.HI R37, RZ, 0x1f, R93 ;  /* 0x0000001fff257819 */ /* 0x000fe4000001145d */
[----:B-1----:R-:W-:Y:S02]  /*23c0*/  @!P2 LEA R56, P0, R60, R56, 0x2 ;  /* 0x000000383c38a211 */ /* 0x002fe400078010ff */
[----:B------:R-:W-:-:S04]  /*23d0*/  @!P2 IADD3 R7, R61, R7, RZ ;  /* 0x000000073d07a210 */ /* 0x000fc80007ffe0ff */
[----:B------:R-:W-:Y:S02]  /*23e0*/  @!P2 LEA.HI.X R57, R60, R57, R7, 0x2, P0 ;  /* 0x000000393c39a211 */ /* 0x000fe400000f1407 */
[----:B------:R-:W-:Y:S02]  /*23f0*/  ISETP.GE.U32.AND P0, PT, R93, UR12, PT ;  /* 0x0000000c5d007c0c */ /* 0x000fe4000bf06070 */
[----:B------:R-:W-:Y:S02]  /*2400*/  LOP3.LUT P2, RZ, R44, 0x80, RZ, 0xc0, !PT ;  /* 0x000000802cff7812 */ /* 0x000fe4000784c0ff */
[----:B------:R-:W-:-:S04]  /*2410*/  ISETP.GE.AND.EX P0, PT, R37, UR13, PT, P0 ;  /* 0x0000000d25007c0c */ /* 0x000fc8000bf06300 */
[----:B------:R-:W-:Y:S02]  /*2420*/  ISETP.GT.U32.OR P3, PT, R92, 0x27f, P0 ;  /* 0x0000027f5c00780c */ /* 0x000fe40000764470 */
[----:B------:R-:W-:-:S11]  /*2430*/  LOP3.LUT P0, RZ, R44, 0x10, RZ, 0xc0, !PT ;  /* 0x000000102cff7812 */ /* 0x000fd6000780c0ff */
[----:B------:R-:W0:Y:S01]  /*2440*/  @!P3 LDC.64 R6, c[0x0][0x270] ;  /* 0x00009c00ff06bb82 */ /* 0x000e220000000a00 */
[----:B------:R-:W-:Y:S01]  /*2450*/  @!P3 MOV R73, R5 ;  /* 0x000000050049b202 */ /* 0x000fe20000000f00 */
[----:B------:R-:W-:Y:S01]  /*2460*/  @!P3 IMAD.MOV.U32 R72, RZ, RZ, R2 ;  /* 0x000000ffff48b224 */ /* 0x000fe200078e0002 */
[----:B------:R-:W-:-:S05]  /*2470*/  @P3 LOP3.LUT R36, R36, 0x8, RZ, 0xfc, !PT ;  /* 0x0000000824243812 */ /* 0x000fca00078efcff */
[----:B------:R-:W1:Y:S01]  /*2480*/  @!P3 LDC.64 R60, c[0x0][0x220] ;  /* 0x00008800ff3cbb82 */ /* 0x000e620000000a00 */
[-C--:B0-----:R-:W-:Y:S02]  /*2490*/  @!P3 IMAD R37, R37, R6.reuse, RZ ;  /* 0x000000062525b224 */ /* 0x081fe400078e02ff */
[----:B------:R-:W-:-:S04]  /*24a0*/  @!P3 IMAD.WIDE.U32 R72, R93, R6, R72 ;  /* 0x000000065d48b225 */ /* 0x000fc800078e0048 */
[----:B------:R-:W-:Y:S01]  /*24b0*/  @!P3 IMAD R7, R93, R7, R37 ;  /* 0x000000075d07b224 */ /* 0x000fe200078e0225 */
[----:B-1----:R-:W-:-:S04]  /*24c0*/  @!P3 LEA R60, P5, R72, R60, 0x2 ;  /* 0x0000003c483cb211 */ /* 0x002fc800078a10ff */
[----:B------:R-:W-:-:S04]  /*24d0*/  @!P3 IADD3 R7, R73, R7, RZ ;  /* 0x000000074907b210 */ /* 0x000fc80007ffe0ff */
[----:B------:R-:W-:Y:S02]  /*24e0*/  @!P3 LEA.HI.X R61, R72, R61, R7, 0x2, P5 ;  /* 0x0000003d483db211 */ /* 0x000fe400028f1407 */
[----:B------:R-:W-:Y:S02]  /*24f0*/  CS2R R6, SRZ ;  /* 0x0000000000067805 */ /* 0x000fe4000001ff00 */
[C---:B------:R-:W-:Y:S02]  /*2500*/  LOP3.LUT P3, RZ, R44.reuse, 0x100, RZ, 0xc0, !PT ;  /* 0x000001002cff7812 */ /* 0x040fe4000786c0ff */
[----:B------:R-:W-:Y:S02]  /*2510*/  LOP3.LUT P5, RZ, R44, 0x8, RZ, 0xc0, !PT ;  /* 0x000000082cff7812 */ /* 0x000fe400078ac0ff */
[----:B------:R0:W2:Y:S01]  /*2520*/  @!P1 LDG.E.64 R6, desc[UR14][R8.64] ;  /* 0x0000000e08069981 */ /* 0x0000a2000c1e1b00 */
[----:B------:R-:W-:Y:S02]  /*2530*/  LOP3.LUT R36, R36, 0xffffffef, RZ, 0xc0, !PT ;  /* 0xffffffef24247812 */ /* 0x000fe400078ec0ff */
[----:B------:R-:W-:-:S02]  /*2540*/  LOP3.LUT P1, RZ, R44, 0x1, RZ, 0xc0, !PT ;  /* 0x000000012cff7812 */ /* 0x000fc4000782c0ff */
[----:B0-----:R-:W-:-:S06]  /*2550*/  CS2R R8, SRZ ;  /* 0x0000000000087805 */ /* 0x001fcc000001ff00 */
[----:B------:R0:W3:Y:S02]  /*2560*/  @!P3 LDG.E.64 R8, desc[UR14][R10.64] ;  /* 0x0000000e0a08b981 */ /* 0x0000e4000c1e1b00 */
[----:B0-----:R-:W-:Y:S02]  /*2570*/  CS2R R10, SRZ ;  /* 0x00000000000a7805 */ /* 0x001fe4000001ff00 */
[----:B------:R-:W-:-:S04]  /*2580*/  LOP3.LUT P3, RZ, R44, 0x400000, RZ, 0xc0, !PT ;  /* 0x004000002cff7812 */ /* 0x000fc8000786c0ff */
[----:B------:R0:W4:Y:S09]  /*2590*/  @!P2 LDG.E.64 R10, desc[UR14][R12.64] ;  /* 0x0000000e0c0aa981 */ /* 0x000132000c1e1b00 */
[----:B------:R-:W-:Y:S02]  /*25a0*/  @P3 LOP3.LUT R36, R36, 0x10, RZ, 0xfc, !PT ;  /* 0x0000001024243812 */ /* 0x000fe400078efcff */
[----:B0-----:R-:W-:-:S02]  /*25b0*/  CS2R R12, SRZ ;  /* 0x00000000000c7805 */ /* 0x001fc4000001ff00 */
[----:B------:R-:W-:Y:S02]  /*25c0*/  LOP3.LUT P3, RZ, R44, 0x2, RZ, 0xc0, !PT ;  /* 0x000000022cff7812 */ /* 0x000fe4000786c0ff */
[----:B------:R-:W-:Y:S02]  /*25d0*/  LOP3.LUT R36, R36, 0xffffffdf, RZ, 0xc0, !PT ;  /* 0xffffffdf24247812 */ /* 0x000fe400078ec0ff */
[----:B------:R0:W5:Y:S09]  /*25e0*/  @!P4 LDG.E.64 R12, desc[UR14][R14.64] ;  /* 0x0000000e0e0cc981 */ /* 0x000172000c1e1b00 */
[----:B------:R-:W-:-:S02]  /*25f0*/  @P3 LOP3.LUT R36, R36, 0x20, RZ, 0xfc, !PT ;  /* 0x0000002024243812 */ /* 0x000fc400078efcff */
[----:B0-----:R-:W-:Y:S02]  /*2600*/  CS2R R14, SRZ ;  /* 0x00000000000e7805 */ /* 0x001fe4000001ff00 */
[----:B------:R-:W-:-:S04]  /*2610*/  LOP3.LUT P3, RZ, R44, 0x4, RZ, 0xc0, !PT ;  /* 0x000000042cff7812 */ /* 0x000fc8000786c0ff */
[----:B------:R0:W5:Y:S02]  /*2620*/  @!P0 LDG.E.64 R14, desc[UR14][R16.64] ;  /* 0x0000000e100e8981 */ /* 0x000164000c1e1b00 */
[----:B0-----:R-:W-:-:S06]  /*2630*/  CS2R R16, SRZ ;  /* 0x0000000000107805 */ /* 0x001fcc000001ff00 */
[----:B------:R0:W5:Y:S02]  /*2640*/  @!P5 LDG.E.64 R16, desc[UR14][R18.64] ;  /* 0x0000000e1210d981 */ /* 0x000164000c1e1b00 */
[----:B0-----:R-:W-:-:S06]  /*2650*/  CS2R R18, SRZ ;  /* 0x0000000000127805 */ /* 0x001fcc000001ff00 */
[----:B------:R0:W5:Y:S02]  /*2660*/  @!P6 LDG.E.64 R18, desc[UR14][R20.64] ;  /* 0x0000000e1412e981 */ /* 0x000164000c1e1b00 */
[----:B0-----:R-:W-:-:S06]  /*2670*/  CS2R R20, SRZ ;  /* 0x0000000000147805 */ /* 0x001fcc000001ff00 */
[----:B------:R0:W5:Y:S01]  /*2680*/  @!P1 LDG.E.64 R20, desc[UR14][R22.64] ;  /* 0x0000000e16149981 */ /* 0x000162000c1e1b00 */
[----:B------:R-:W-:Y:S02]  /*2690*/  LOP3.LUT P1, RZ, R36, 0x40, RZ, 0xc0, !PT ;  /* 0x0000004024ff7812 */ /* 0x000fe4000782c0ff */
[----:B0-----:R-:W-:-:S11]  /*26a0*/  CS2R R22, SRZ ;  /* 0x0000000000167805 */ /* 0x001fd6000001ff00 */
[----:B------:R0:W5:Y:S02]  /*26b0*/  @!P1 LDG.E.64 R22, desc[UR14][R24.64] ;  /* 0x0000000e18169981 */ /* 0x000164000c1e1b00 */
[----:B0-----:R-:W-:-:S06]  /*26c0*/  CS2R R24, SRZ ;  /* 0x0000000000187805 */ /* 0x001fcc000001ff00 */
[----:B------:R0:W5:Y:S01]  /*26d0*/  @!P3 LDG.E.64 R24, desc[UR14][R26.64] ;  /* 0x0000000e1a18b981 */ /* 0x000162000c1e1b00 */
[----:B------:R-:W-:Y:S02]  /*26e0*/  LOP3.LUT P3, RZ, R36, 0x20, RZ, 0xc0, !PT ;  /* 0x0000002024ff7812 */ /* 0x000fe4000786c0ff */
[----:B0-----:R-:W-:-:S11]  /*26f0*/  CS2R R26, SRZ ;  /* 0x00000000001a7805 */ /* 0x001fd6000001ff00 */
[----:B------:R0:W5:Y:S01]  /*2700*/  @!P3 LDG.E.64 R26, desc[UR14][R28.64] ;  /* 0x0000000e1c1ab981 */ /* 0x000162000c1e1b00 */
[----:B------:R-:W-:Y:S02]  /*2710*/  LOP3.LUT P3, RZ, R36, 0x10, RZ, 0xc0, !PT ;  /* 0x0000001024ff7812 */ /* 0x000fe4000786c0ff */
[C---:B------:R-:W-:Y:S02]  /*2720*/  LOP3.LUT P2, RZ, R44.reuse, 0x200000, RZ, 0xc0, !PT ;  /* 0x002000002cff7812 */ /* 0x040fe4000784c0ff */
[----:B0-----:R-:W-:Y:S02]  /*2730*/  CS2R R28, SRZ ;  /* 0x00000000001c7805 */ /* 0x001fe4000001ff00 */
[----:B------:R-:W-:-:S07]  /*2740*/  LOP3.LUT P4, RZ, R44, 0x100000, RZ, 0xc0, !PT ;  /* 0x001000002cff7812 */ /* 0x000fce000788c0ff */
[----:B------:R0:W2:Y:S01]  /*2750*/  @!P3 LDG.E.64 R28, desc[UR14][R30.64] ;  /* 0x0000000e1e1cb981 */ /* 0x0000a2000c1e1b00 */
[----:B------:R-:W-:Y:S02]  /*2760*/  LOP3.LUT P0, RZ, R44, 0x80000, RZ, 0xc0, !PT ;  /* 0x000800002cff7812 */ /* 0x000fe4000780c0ff */
[----:B0-----:R-:W-:-:S06]  /*2770*/  CS2R R30, SRZ ;  /* 0x00000000001e7805 */ /* 0x001fcc000001ff00 */
[----:B------:R0:W3:Y:S01]  /*2780*/  @!P2 LDG.E.64 R30, desc[UR14][R32.64] ;  /* 0x0000000e201ea981 */ /* 0x0000e2000c1e1b00 */
[----:B------:R-:W-:Y:S02]  /*2790*/  LOP3.LUT P5, RZ, R44, 0x40000, RZ, 0xc0, !PT ;  /* 0x000400002cff7812 */ /* 0x000fe400078ac0ff */
[----:B0-----:R-:W-:-:S06]  /*27a0*/  CS2R R32, SRZ ;  /* 0x0000000000207805 */ /* 0x001fcc000001ff00 */
[----:B------:R0:W4:Y:S01]  /*27b0*/  @!P4 LDG.E.64 R32, desc[UR14][R34.64] ;  /* 0x0000000e2220c981 */ /* 0x000122000c1e1b00 */
[C---:B------:R-:W-:Y:S02]  /*27c0*/  LOP3.LUT P3, RZ, R36.reuse, 0x8, RZ, 0xc0, !PT ;  /* 0x0000000824ff7812 */ /* 0x040fe4000786c0ff */
[C---:B------:R-:W-:Y:S02]  /*27d0*/  LOP3.LUT P2, RZ, R36.reuse, 0x4, RZ, 0xc0, !PT ;  /* 0x0000000424ff7812 */ /* 0x040fe4000784c0ff */
[----:B0-----:R-:W-:Y:S02]  /*27e0*/  CS2R R34, SRZ ;  /* 0x0000000000227805 */ /* 0x001fe4000001ff00 */
[----:B------:R-:W-:Y:S02]  /*27f0*/  LOP3.LUT P4, RZ, R36, 0x2, RZ, 0xc0, !PT ;  /* 0x0000000224ff7812 */ /* 0x000fe4000788c0ff */
[----:B------:R-:W-:Y:S02]  /*2800*/  LOP3.LUT P6, RZ, R44, 0x20000, RZ, 0xc0, !PT ;  /* 0x000200002cff7812 */ /* 0x000fe400078cc0ff */
[----:B------:R-:W5:Y:S01]  /*2810*/  @!P0 LDG.E.64 R34, desc[UR14][R68.64] ;  /* 0x0000000e44228981 */ /* 0x000f62000c1e1b00 */
[----:B------:R-:W-:-:S02]  /*2820*/  LOP3.LUT P0, RZ, R36, 0x1, RZ, 0xc0, !PT ;  /* 0x0000000124ff7812 */ /* 0x000fc4000780c0ff */
[----:B------:R-:W-:Y:S02]  /*2830*/  CS2R R36, SRZ ;  /* 0x0000000000247805 */ /* 0x000fe4000001ff00 */
[----:B------:R-:W-:-:S04]  /*2840*/  LOP3.LUT P1, RZ, R44, 0x10000, RZ, 0xc0, !PT ;  /* 0x000100002cff7812 */ /* 0x000fc8000782c0ff */
[----:B------:R0:W5:Y:S02]  /*2850*/  @!P5 LDG.E.64 R36, desc[UR14][R38.64] ;  /* 0x0000000e2624d981 */ /* 0x000164000c1e1b00 */
[----:B0-----:R-:W-:-:S06]  /*2860*/  CS2R R38, SRZ ;  /* 0x0000000000267805 */ /* 0x001fcc000001ff00 */
[----:B------:R0:W5:Y:S01]  /*2870*/  @!P6 LDG.E.64 R38, desc[UR14][R40.64] ;  /* 0x0000000e2826e981 */ /* 0x000162000c1e1b00 */
[C---:B------:R-:W-:Y:S02]  /*2880*/  LOP3.LUT P6, RZ, R44.reuse, 0x40000000, RZ, 0xc0, !PT ;  /* 0x400000002cff7812 */ /* 0x040fe400078cc0ff */
[----:B------:R-:W-:Y:S02]  /*2890*/  LOP3.LUT P5, RZ, R44, 0x80000000, RZ, 0xc0, !PT ;  /* 0x800000002cff7812 */ /* 0x000fe400078ac0ff */
[----:B0-----:R-:W-:-:S06]  /*28a0*/  CS2R R40, SRZ ;  /* 0x0000000000287805 */ /* 0x001fcc000001ff00 */
        /* <DEDUP_REMOVED lines=8> */
[----:B0-----:R-:W-:-:S06]  /*2930*/  CS2R R52, SRZ ;  /* 0x0000000000347805 */ /* 0x001fcc000001ff00 */
[----:B------:R0:W5:Y:S02]  /*2940*/  @!P4 LDG.E.64 R52, desc[UR14][R54.64] ;  /* 0x0000000e3634c981 */ /* 0x000164000c1e1b00 */
[----:B0-----:R-:W-:-:S06]  /*2950*/  CS2R R54, SRZ ;  /* 0x0000000000367805 */ /* 0x001fcc000001ff00 */
[----:B------:R0:W5:Y:S02]  /*2960*/  @!P2 LDG.E.64 R54, desc[UR14][R56.64] ;  /* 0x0000000e3836a981 */ /* 0x000164000c1e1b00 */
[----:B0-----:R-:W-:-:S06]  /*2970*/  CS2R R56, SRZ ;  /* 0x0000000000387805 */ /* 0x001fcc000001ff00 */
[----:B------:R0:W4:Y:S02]  /*2980*/  @P0 LDG.E.64 R56, desc[UR14][R58.64] ;  /* 0x0000000e3a380981 */ /* 0x000124000c1e1b00 */
[----:B0-----:R-:W-:-:S06]  /*2990*/  CS2R R58, SRZ ;  /* 0x00000000003a7805 */ /* 0x001fcc000001ff00 */
[----:B------:R0:W5:Y:S01]  /*29a0*/  @!P3 LDG.E.64 R58, desc[UR14][R60.64] ;  /* 0x0000000e3c3ab981 */ /* 0x000162000c1e1b00 */
[----:B------:R-:W-:-:S04]  /*29b0*/  IADD3 R72, R0, 0xf0, RZ ;  /* 0x000000f000487810 */ /* 0x000fc80007ffe0ff */
[----:B------:R-:W-:Y:S02]  /*29c0*/  ISETP.GE.U32.AND P1, PT, R72, UR12, PT ;  /* 0x0000000c48007c0c */ /* 0x000fe4000bf26070 */
[----:B------:R-:W-:-:S04]  /*29d0*/  SHF.R.S32.HI R76, RZ, 0x1f, R72 ;  /* 0x0000001fff4c7819 */ /* 0x000fc80000011448 */
[----:B------:R-:W-:-:S04]  /*29e0*/  ISETP.GE.AND.EX P1, PT, R76, UR13, PT, P1 ;  /* 0x0000000d4c007c0c */ /* 0x000fc8000bf26310 */
[----:B------:R-:W-:Y:S02]  /*29f0*/  ISETP.GT.U32.OR P1, PT, R92, 0x27f, P1 ;  /* 0x0000027f5c00780c */ /* 0x000fe40000f24470 */
[C---:B------:R-:W-:Y:S02]  /*2a00*/  LOP3.LUT P2, RZ, R44.reuse, 0x2000000, RZ, 0xc0, !PT ;  /* 0x020000002cff7812 */ /* 0x040fe4000784c0ff */
[----:B0-----:R-:W-:Y:S02]  /*2a10*/  CS2R R60, SRZ ;  /* 0x00000000003c7805 */ /* 0x001fe4000001ff00 */
[----:B------:R-:W-:-:S07]  /*2a20*/  LOP3.LUT P6, RZ, R44, 0x20000000, RZ, 0xc0, !PT ;  /* 0x200000002cff7812 */ /* 0x000fce00078cc0ff */
[----:B------:R-:W0:Y:S01]  /*2a30*/  @!P1 LDC.64 R68, c[0x0][0x270] ;  /* 0x00009c00ff449b82 */ /* 0x000e220000000a00 */
[----:B------:R-:W-:Y:S01]  /*2a40*/  LOP3.LUT P3, RZ, R44, 0x1000000, RZ, 0xc0, !PT ;  /* 0x010000002cff7812 */ /* 0x000fe2000786c0ff */
[----:B------:R1:W5:Y:S01]  /*2a50*/  @!P2 LDG.E.64 R60, desc[UR14][R62.64] ;  /* 0x0000000e3e3ca981 */ /* 0x000362000c1e1b00 */
[----:B------:R-:W-:Y:S02]  /*2a60*/  IADD3 R82, R0, 0xf8, RZ ;  /* 0x000000f800527810 */ /* 0x000fe40007ffe0ff */
[C---:B------:R-:W-:Y:S02]  /*2a70*/  LOP3.LUT P5, RZ, R44.reuse, 0x10000000, RZ, 0xc0, !PT ;  /* 0x100000002cff7812 */ /* 0x040fe400078ac0ff */
[----:B------:R-:W-:Y:S02]  /*2a80*/  LOP3.LUT P4, RZ, R44, 0x4000000, RZ, 0xc0, !PT ;  /* 0x040000002cff7812 */ /* 0x000fe4000788c0ff */
[----:B------:R-:W2:Y:S01]  /*2a90*/  @!P1 LDC.64 R44, c[0x0][0x220] ;  /* 0x00008800ff2c9b82 */ /* 0x000ea20000000a00 */
[----:B-1----:R-:W-:-:S02]  /*2aa0*/  CS2R R62, SRZ ;  /* 0x00000000003e7805 */ /* 0x002fc4000001ff00 */
[----:B------:R-:W-:Y:S02]  /*2ab0*/  ISETP.GE.U32.AND P2, PT, R82, UR12, PT ;  /* 0x0000000c52007c0c */ /* 0x000fe4000bf46070 */
[----:B------:R-:W-:Y:S02]  /*2ac0*/  SHF.R.S32.HI R75, RZ, 0x1f, R82 ;  /* 0x0000001fff4b7819 */ /* 0x000fe40000011452 */
[----:B------:R1:W5:Y:S02]  /*2ad0*/  @!P6 LDG.E.64 R62, desc[UR14][R64.64] ;  /* 0x0000000e403ee981 */ /* 0x000364000c1e1b00 */
[----:B------:R-:W-:Y:S02]  /*2ae0*/  ISETP.GE.AND.EX P2, PT, R75, UR13, PT, P2 ;  /* 0x0000000d4b007c0c */ /* 0x000fe4000bf46320 */
[----:B-1----:R-:W-:Y:S01]  /*2af0*/  CS2R R64, SRZ ;  /* 0x0000000000407805 */ /* 0x002fe2000001ff00 */
[----:B0-----:R-:W-:Y:S01]  /*2b00*/  @!P1 IMAD R73, R76, R68, RZ ;  /* 0x000000444c499224 */ /* 0x001fe200078e02ff */
[----:B------:R-:W-:-:S04]  /*2b10*/  ISETP.GT.U32.OR P2, PT, R92, 0x27f, P2 ;  /* 0x0000027f5c00780c */ /* 0x000fc80001744470 */
[----:B------:R0:W5:Y:S01]  /*2b20*/  @!P3 LDG.E.64 R64, desc[UR14][R66.64] ;  /* 0x0000000e4240b981 */ /* 0x000162000c1e1b00 */
[----:B------:R-:W-:Y:S01]  /*2b30*/  @!P1 IMAD R73, R72, R69, R73 ;  /* 0x0000004548499224 */ /* 0x000fe200078e0249 */
[----:B0-----:R-:W-:Y:S02]  /*2b40*/  @!P1 MOV R66, R2 ;  /* 0x0000000200429202 */ /* 0x001fe40000000f00 */
[----:B------:R-:W-:-:S03]  /*2b50*/  @!P1 MOV R67, R5 ;  /* 0x0000000500439202 */ /* 0x000fc60000000f00 */
[----:B------:R-:W-:Y:S01]  /*2b60*/  @!P1 IMAD.WIDE.U32 R68, R72, R68, R66 ;  /* 0x0000004448449225 */ /* 0x000fe200078e0042 */
[----:B------:R-:W-:-:S06]  /*2b70*/  CS2R R66, SRZ ;  /* 0x0000000000427805 */ /* 0x000fcc000001ff00 */
[----:B------:R0:W5:Y:S01]  /*2b80*/  @!P4 LDG.E.64 R66, desc[UR14][R46.64] ;  /* 0x0000000e2e42c981 */ /* 0x000162000c1e1b00 */
[----:B------:R-:W-:Y:S02]  /*2b90*/  @!P1 IADD3 R73, R69, R73, RZ ;  /* 0x0000004945499210 */ /* 0x000fe40007ffe0ff */
[C---:B--2---:R-:W-:Y:S01]  /*2ba0*/  @!P1 LEA R44, P3, R68.reuse, R44, 0x2 ;  /* 0x0000002c442c9211 */ /* 0x044fe200078610ff */
[----:B0-----:R-:W0:Y:S03]  /*2bb0*/  @!P2 LDC.64 R46, c[0x0][0x270] ;  /* 0x00009c00ff2eab82 */ /* 0x001e260000000a00 */
[----:B------:R-:W-:Y:S02]  /*2bc0*/  @!P1 LEA.HI.X R45, R68, R45, R73, 0x2, P3 ;  /* 0x0000002d442d9211 */ /* 0x000fe400018f1449 */
[----:B------:R-:W-:-:S03]  /*2bd0*/  CS2R R68, SRZ ;  /* 0x0000000000447805 */ /* 0x000fc6000001ff00 */
[----:B------:R-:W1:Y:S03]  /*2be0*/  @!P2 LDC.64 R72, c[0x0][0x220] ;  /* 0x00008800ff48ab82 */ /* 0x000e660000000a00 */
[----:B------:R2:W5:Y:S02]  /*2bf0*/  @!P5 LDG.E.64 R68, desc[UR14][R70.64] ;  /* 0x0000000e4644d981 */ /* 0x000564000c1e1b00 */
[----:B--2---:R-:W-:-:S06]  /*2c00*/  CS2R R70, SRZ ;  /* 0x0000000000467805 */ /* 0x004fcc000001ff00 */
[----:B------:R2:W5:Y:S01]  /*2c10*/  @!P1 LDG.E.64 R70, desc[UR14][R44.64] ;  /* 0x0000000e2c469981 */ /* 0x000562000c1e1b00 */
[----:B0-----:R-:W-:-:S04]  /*2c20*/  @!P2 IMAD R83, R75, R46, RZ ;  /* 0x0000002e4b53a224 */ /* 0x001fc800078e02ff */
[----:B------:R-:W-:Y:S01]  /*2c30*/  @!P2 IMAD R83, R82, R47, R83 ;  /* 0x0000002f5253a224 */ /* 0x000fe200078e0253 */
[----:B--2---:R-:W-:Y:S02]  /*2c40*/  @!P2 MOV R44, R2 ;  /* 0x00000002002ca202 */ /* 0x004fe40000000f00 */
[----:B------:R-:W-:-:S03]  /*2c50*/  @!P2 MOV R45, R5 ;  /* 0x00000005002da202 */ /* 0x000fc60000000f00 */
[----:B------:R-:W-:-:S05]  /*2c60*/  @!P2 IMAD.WIDE.U32 R46, R82, R46, R44 ;  /* 0x0000002e522ea225 */ /* 0x000fca00078e002c */
[----:B------:R-:W-:Y:S02]  /*2c70*/  @!P2 IADD3 R83, R47, R83, RZ ;  /* 0x000000532f53a210 */ /* 0x000fe40007ffe0ff */
[----:B-1----:R-:W-:-:S04]  /*2c80*/  @!P2 LEA R44, P1, R46, R72, 0x2 ;  /* 0x000000482e2ca211 */ /* 0x002fc800078210ff */
[----:B------:R-:W-:Y:S02]  /*2c90*/  @!P2 LEA.HI.X R45, R46, R73, R83, 0x2, P1 ;  /* 0x000000492e2da211 */ /* 0x000fe400008f1453 */
[----:B------:R-:W-:-:S06]  /*2ca0*/  CS2R R72, SRZ ;  /* 0x0000000000487805 */ /* 0x000fcc000001ff00 */
[----:B------:R0:W2:Y:S02]  /*2cb0*/  @!P2 LDG.E.64 R72, desc[UR14][R44.64] ;  /* 0x0000000e2c48a981 */ /* 0x0000a4000c1e1b00 */
[----:B0-----:R-:W-:Y:S01]  /*2cc0*/  FMUL.FTZ R44, R29, R29 ;  /* 0x0000001d1d2c7220 */ /* 0x001fe20000410000 */
[----:B---3--:R-:W-:-:S03]  /*2cd0*/  FMUL.FTZ R45, R31, R31 ;  /* 0x0000001f1f2d7220 */ /* 0x008fc60000410000 */
[C---:B------:R-:W-:Y:S01]  /*2ce0*/  FFMA.FTZ R44, R28.reuse, R28, R44 ;  /* 0x0000001c1c2c7223 */ /* 0x040fe2000001002c */
[----:B------:R-:W-:Y:S01]  /*2cf0*/  FADD.FTZ R47, R28, R29 ;  /* 0x0000001d1c2f7221 */ /* 0x000fe20000010000 */
[----:B----4-:R-:W-:-:S04]  /*2d00*/  FMUL.FTZ R46, R57, R57 ;  /* 0x00000039392e7220 */ /* 0x010fc80000410000 */
[----:B------:R-:W-:-:S04]  /*2d10*/  FFMA.FTZ R46, R56, R56, R46 ;  /* 0x00000038382e7223 */ /* 0x000fc8000001002e */
[----:B------:R-:W-:-:S04]  /*2d20*/  FADD.FTZ R46, RZ, R46 ;  /* 0x0000002eff2e7221 */ /* 0x000fc80000010000 */
[----:B------:R-:W-:Y:S01]  /*2d30*/  FADD.FTZ R44, R46, R44 ;  /* 0x0000002c2e2c7221 */ /* 0x000fe20000010000 */
[----:B------:R-:W-:Y:S01]  /*2d40*/  FFMA.FTZ R46, R30, R30, R45 ;  /* 0x0000001e1e2e7223 */ /* 0x000fe2000001002d */
[----:B------:R-:W-:-:S03]  /*2d50*/  FMUL.FTZ R45, R33, R33 ;  /* 0x00000021212d7220 */ /* 0x000fc60000410000 */
[----:B------:R-:W-:Y:S01]  /*2d60*/  FADD.FTZ R44, R44, R46 ;  /* 0x0000002e2c2c7221 */ /* 0x000fe20000010000 */
[----:B------:R-:W-:Y:S01]  /*2d70*/  FFMA.FTZ R46, R32, R32, R45 ;  /* 0x00000020202e7223 */ /* 0x000fe2000001002d */
[----:B-----5:R-:W-:-:S03]  /*2d80*/  FMUL.FTZ R45, R35, R35 ;  /* 0x00000023232d7220 */ /* 0x020fc60000410000 */
[----:B------:R-:W-:Y:S01]  /*2d90*/  FADD.FTZ R44, R44, R46 ;  /* 0x0000002e2c2c7221 */ /* 0x000fe20000010000 */
[----:B------:R-:W-:Y:S01]  /*2da0*/  FFMA.FTZ R46, R34, R34, R45 ;  /* 0x00000022222e7223 */ /* 0x000fe2000001002d */
[----:B------:R-:W-:-:S03]  /*2db0*/  FMUL.FTZ R45, R37, R37 ;  /* 0x00000025252d7220 */ /* 0x000fc60000410000 */
        /* <DEDUP_REMOVED lines=31> */
[----:B------:R-:W-:-:S04]  /*2fb0*/  FFMA.FTZ R46, R8, R8, R45 ;  /* 0x00000008082e7223 */ /* 0x000fc8000001002d */
[----:B------:R-:W-:Y:S01]  /*2fc0*/  FADD.FTZ R44, R44, R46 ;  /* 0x0000002e2c2c7221 */ /* 0x000fe20000010000 */
[----:B------:R-:W-:Y:S01]  /*2fd0*/  FADD.FTZ R46, R56, R57 ;  /* 0x00000039382e7221 */ /* 0x000fe20000010000 */
[----:B------:R-:W-:-:S03]  /*2fe0*/  FMUL.FTZ R45, R11, R11 ;  /* 0x0000000b0b2d7220 */ /* 0x000fc60000410000 */
[----:B------:R-:W-:Y:S01]  /*2ff0*/  FADD.FTZ R46, RZ, R46 ;  /* 0x0000002eff2e7221 */ /* 0x000fe20000010000 */
[----:B------:R-:W-:-:S03]  /*3000*/  FFMA.FTZ R45, R10, R10, R45 ;  /* 0x0000000a0a2d7223 */ /* 0x000fc6000001002d */
[----:B------:R-:W-:Y:S01]  /*3010*/  FADD.FTZ R46, R46, R47 ;  /* 0x0000002f2e2e7221 */ /* 0x000fe20000010000 */
[----:B------:R-:W-:Y:S01]  /*3020*/  FADD.FTZ R47, R30, R31 ;  /* 0x0000001f1e2f7221 */ /* 0x000fe20000010000 */
[----:B------:R-:W-:Y:S01]  /*3030*/  FADD.FTZ R44, R44, R45 ;  /* 0x0000002d2c2c7221 */ /* 0x000fe20000010000 */
[----:B------:R-:W-:Y:S02]  /*3040*/  FMUL.FTZ R45, R13, R13 ;  /* 0x0000000d0d2d7220 */ /* 0x000fe40000410000 */
[----:B------:R-:W-:Y:S01]  /*3050*/  FADD.FTZ R46, R46, R47 ;  /* 0x0000002f2e2e7221 */ /* 0x000fe20000010000 */
[----:B------:R-:W-:Y:S01]  /*3060*/  FADD.FTZ R47, R32, R33 ;  /* 0x00000021202f7221 */ /* 0x000fe20000010000 */
        /* <DEDUP_REMOVED lines=11> */
[----:B------:R-:W-:-:S03]  /*3120*/  FMUL.FTZ R45, R15, R15 ;  /* 0x0000000f0f2d7220 */ /* 0x000fc60000410000 */
[----:B------:R-:W-:Y:S01]  /*3130*/  FADD.FTZ R46, R46, R47 ;  /* 0x0000002f2e2e7221 */ /* 0x000fe20000010000 */
[----:B------:R-:W-:Y:S01]  /*3140*/  FFMA.FTZ R45, R14, R14, R45 ;  /* 0x0000000e0e2d7223 */ /* 0x000fe2000001002d */
[----:B------:R-:W-:-:S03]  /*3150*/  FADD.FTZ R47, R40, R41 ;  /* 0x00000029282f7221 */ /* 0x000fc60000010000 */
[----:B------:R-:W-:Y:S01]  /*3160*/  FADD.FTZ R44, R44, R45 ;  /* 0x0000002d2c2c7221 */ /* 0x000fe20000010000 */
[----:B------:R-:W-:Y:S01]  /*3170*/  FADD.FTZ R46, R46, R47 ;  /* 0x0000002f2e2e7221 */ /* 0x000fe20000010000 */
[----:B------:R-:W-:Y:S01]  /*3180*/  FMUL.FTZ R45, R17, R17 ;  /* 0x00000011112d7220 */ /* 0x000fe20000410000 */
[----:B------:R-:W-:-:S03]  /*3190*/  FADD.FTZ R47, R42, R43 ;  /* 0x0000002b2a2f7221 */ /* 0x000fc60000010000 */
[----:B------:R-:W-:Y:S01]  /*31a0*/  FFMA.FTZ R45, R16, R16, R45 ;  /* 0x00000010102d7223 */ /* 0x000fe2000001002d */
[----:B------:R-:W-:Y:S01]  /*31b0*/  FADD.FTZ R46, R46, R47 ;  /* 0x0000002f2e2e7221 */ /* 0x000fe20000010000 */
[----:B------:R-:W-:Y:S02]  /*31c0*/  FADD.FTZ R47, R48, R49 ;  /* 0x00000031302f7221 */ /* 0x000fe40000010000 */
[----:B------:R-:W-:Y:S01]  /*31d0*/  FADD.FTZ R44, R44, R45 ;  /* 0x0000002d2c2c7221 */ /* 0x000fe20000010000 */
[----:B------:R-:W-:Y:S01]  /*31e0*/  FMUL.FTZ R45, R25, R25 ;  /* 0x00000019192d7220 */ /* 0x000fe20000410000 */
[----:B------:R-:W-:Y:S01]  /*31f0*/  FADD.FTZ R46, R46, R47 ;  /* 0x0000002f2e2e7221 */ /* 0x000fe20000010000 */
[----:B------:R-:W-:Y:S02]  /*3200*/  FADD.FTZ R47, R50, R51 ;  /* 0x00000033322f7221 */ /* 0x000fe40000010000 */
[----:B------:R-:W-:Y:S02]  /*3210*/  FFMA.FTZ R45, R24, R24, R45 ;  /* 0x00000018182d7223 */ /* 0x000fe4000001002d */
[----:B------:R-:W-:Y:S01]  /*3220*/  FADD.FTZ R46, R46, R47 ;  /* 0x0000002f2e2e7221 */ /* 0x000fe20000010000 */
[----:B------:R-:W-:Y:S01]  /*3230*/  FADD.FTZ R47, R52, R53 ;  /* 0x00000035342f7221 */ /* 0x000fe20000010000 */
[----:B------:R-:W-:Y:S01]  /*3240*/  FADD.FTZ R44, R44, R45 ;  /* 0x0000002d2c2c7221 */ /* 0x000fe20000010000 */
[----:B------:R-:W-:-:S02]  /*3250*/  FMUL.FTZ R45, R27, R27 ;  /* 0x0000001b1b2d7220 */ /* 0x000fc40000410000 */
        /* <DEDUP_REMOVED lines=59> */
[----:B------:R-:W-:Y:S01]  /*3610*/  FADD.FTZ R44, R66, R67 ;  /* 0x00000043422c7221 */ /* 0x000fe20000010000 */
[----:B------:R-:W0:Y:S03]  /*3620*/  S2R R47, SR_LANEID ;  /* 0x00000000002f7919 */ /* 0x000e260000000000 */
[----:B------:R-:W-:Y:S01]  /*3630*/  FADD.FTZ R44, R46, R44 ;  /* 0x0000002c2e2c7221 */ /* 0x000fe20000010000 */
[----:B------:R-:W-:-:S04]  /*3640*/  FADD.FTZ R46, R68, R69 ;  /* 0x00000045442e7221 */ /* 0x000fc80000010000 */
[----:B------:R-:W-:Y:S01]  /*3650*/  FADD.FTZ R44, R44, R46 ;  /* 0x0000002e2c2c7221 */ /* 0x000fe20000010000 */
[----:B------:R-:W-:Y:S01]  /*3660*/  FADD.FTZ R46, R70, R71 ;  /* 0x00000047462e7221 */ /* 0x000fe20000010000 */
[----:B--2---:R-:W-:-:S03]  /*3670*/  FADD.FTZ R82, R72, R73 ;  /* 0x0000004948527221 */ /* 0x004fc60000010000 */
[----:B------:R-:W-:-:S04]  /*3680*/  FADD.FTZ R44, R44, R46 ;  /* 0x0000002e2c2c7221 */ /* 0x000fc80000010000 */
[----:B------:R-:W-:Y:S01]  /*3690*/  FADD.FTZ R82, R44, R82 ;  /* 0x000000522c527221 */ /* 0x000fe20000010000 */
[----:B------:R-:W-:-:S04]  /*36a0*/  FMUL.FTZ R83, R73, R73 ;  /* 0x0000004949537220 */ /* 0x000fc80000410000 */
[----:B------:R-:W1:Y:S01]  /*36b0*/  SHFL.DOWN PT, R44, R82, 0x1, 0x1f ;  /* 0x08201f00522c7f89 */ /* 0x000e6200000e0000 */
[----:B------:R-:W-:-:S04]  /*36c0*/  FFMA.FTZ R83, R72, R72, R83 ;  /* 0x0000004848537223 */ /* 0x000fc80000010053 */
[----:B------:R-:W-:Y:S01]  /*36d0*/  FADD.FTZ R83, R45, R83 ;  /* 0x000000532d537221 */ /* 0x000fe20000010000 */
[----:B0-----:R-:W-:-:S04]  /*36e0*/  ISETP.GT.AND P1, PT, R47, 0x1e, PT ;  /* 0x0000001e2f00780c */ /* 0x001fc80003f24270 */
[----:B------:R-:W0:Y:S09]  /*36f0*/  SHFL.DOWN PT, R45, R83, 0x1, 0x1f ;  /* 0x08201f00532d7f89 */ /* 0x000e3200000e0000 */
[----:B-1----:R-:W-:-:S05]  /*3700*/  @!P1 FADD.FTZ R82, R82, R44 ;  /* 0x0000002c52529221 */ /* 0x002fca0000010000 */
[----:B------:R-:W1:Y:S01]  /*3710*/  SHFL.DOWN PT, R44, R82, 0x2, 0x1f ;  /* 0x08401f00522c7f89 */ /* 0x000e6200000e0000 */
[----:B0-----:R-:W-:Y:S01]  /*3720*/  @!P1 FADD.FTZ R83, R83, R45 ;  /* 0x0000002d53539221 */ /* 0x001fe20000010000 */
[----:B------:R-:W-:-:S04]  /*3730*/  ISETP.GT.AND P1, PT, R47, 0x1d, PT ;  /* 0x0000001d2f00780c */ /* 0x000fc80003f24270 */
        /* <DEDUP_REMOVED lines=10> */
[----:B------:R-:W0:Y:S01]  /*37e0*/  SHFL.DOWN PT, R45, R83, 0x8, 0x1f ;  /* 0x09001f00532d7f89 */ /* 0x000e2200000e0000 */
[----:B------:R-:W2:Y:S08]  /*37f0*/  S2UR UR7, SR_CgaCtaId ;  /* 0x00000000000779c3 */ /* 0x000eb00000008800 */
[----:B-1----:R-:W-:-:S05]  /*3800*/  @!P1 FADD.FTZ R82, R82, R44 ;  /* 0x0000002c52529221 */ /* 0x002fca0000010000 */
[----:B------:R-:W1:Y:S01]  /*3810*/  SHFL.DOWN PT, R44, R82, 0x10, 0x1f ;  /* 0x0a001f00522c7f89 */ /* 0x000e6200000e0000 */
[----:B0-----:R-:W-:Y:S01]  /*3820*/  @!P1 FADD.FTZ R83, R83, R45 ;  /* 0x0000002d53539221 */ /* 0x001fe20000010000 */
[----:B------:R-:W-:-:S04]  /*3830*/  ISETP.GT.AND P1, PT, R47, 0xf, PT ;  /* 0x0000000f2f00780c */ /* 0x000fc80003f24270 */
[----:B------:R-:W0:Y:S01]  /*3840*/  SHFL.DOWN PT, R45, R83, 0x10, 0x1f ;  /* 0x0a001f00532d7f89 */ /* 0x000e2200000e0000 */
[----:B------:R-:W-:Y:S01]  /*3850*/  ISETP.NE.AND P2, PT, R47, RZ, PT ;  /* 0x000000ff2f00720c */ /* 0x000fe20003f45270 */
[----:B------:R-:W-:Y:S01]  /*3860*/  UMOV UR5, 0x400 ;  /* 0x0000040000057882 */ /* 0x000fe20000000000 */
[----:B------:R-:W-:Y:S01]  /*3870*/  ISETP.NE.AND P3, PT, R92, RZ, PT ;  /* 0x000000ff5c00720c */ /* 0x000fe20003f65270 */
[----:B--2---:R-:W-:-:S05]  /*3880*/  ULEA UR5, UR7, UR5, 0x18 ;  /* 0x0000000507057291 */ /* 0x004fca000f8ec03f */
[----:B-1----:R-:W-:Y:S01]  /*3890*/  @!P1 FADD.FTZ R82, R82, R44 ;  /* 0x0000002c52529221 */ /* 0x002fe20000010000 */
[----:B------:R-:W-:-:S04]  /*38a0*/  SHF.R.S32.HI R44, RZ, 0x1f, R92 ;  /* 0x0000001fff2c7819 */ /* 0x000fc8000001145c */
[----:B------:R-:W-:-:S04]  /*38b0*/  LEA.HI R44, R44, R92, RZ, 0x5 ;  /* 0x0000005c2c2c7211 */ /* 0x000fc800078f28ff */
[----:B------:R-:W-:Y:S01]  /*38c0*/  SHF.R.S32.HI R44, RZ, 0x5, R44 ;  /* 0x00000005ff2c7819 */ /* 0x000fe2000001142c */
[----:B0-----:R-:W-:-:S03]  /*38d0*/  @!P1 FADD.FTZ R83, R83, R45 ;  /* 0x0000002d53539221 */ /* 0x001fc60000010000 */
[----:B------:R-:W-:Y:S01]  /*38e0*/  LEA R44, R44, UR5, 0x3 ;  /* 0x000000052c2c7c11 */ /* 0x000fe2000f8e18ff */
[----:B------:R-:W-:Y:S01]  /*38f0*/  ULDC UR13, c[0x0][0xc] ;  /* 0x00000300000d7ab9 */ /* 0x000fe20000000800 */
[----:B------:R-:W-:Y:S03]  /*3900*/  BSSY B0, `(.L_x_4982) ;  /* 0x0000037000007945 */ /* 0x000fe60003800000 */
[----:B------:R0:W-:Y:S01]  /*3910*/  @!P2 STS.64 [R44+0x18], R82 ;  /* 0x000018522c00a388 */ /* 0x0001e20000000a00 */
[----:B------:R-:W-:Y:S06]  /*3920*/  BAR.SYNC.DEFER_BLOCKING 0x0 ;  /* 0x0000000000007b1d */ /* 0x000fec0000010000 */
[----:B------:R-:W-:Y:S05]  /*3930*/  @P3 BRA `(.L_x_4983) ;  /* 0x0000000000cc3947 */ /* 0x000fea0003800000 */
[----:B------:R-:W1:Y:S01]  /*3940*/  S2UR UR7, SR_CgaCtaId ;  /* 0x00000000000779c3 */ /* 0x000e620000008800 */
[----:B------:R-:W-:Y:S02]  /*3950*/  UMOV UR5, 0x400 ;  /* 0x0000040000057882 */ /* 0x000fe40000000000 */
[----:B-1----:R-:W-:-:S09]  /*3960*/  ULEA UR5, UR7, UR5, 0x18 ;  /* 0x0000000507057291 */ /* 0x002fd2000f8ec03f */
        /* <DEDUP_REMOVED lines=48> */
.L_x_4983:
[----:B------:R-:W-:Y:S05]  /*3c70*/  BSYNC B0 ;  /* 0x0000000000007941 */ /* 0x000fea0003800000 */
.L_x_4982:
[----:B------:R-:W-:-:S06]  /*3c80*/  UISETP.GE.U32.AND UP0, UPT, UR13, 0x2, UPT ;  /* 0x000000020d00788c */ /* 0x000fcc000bf06070 */
[----:B------:R-:W-:-:S13]  /*3c90*/  PLOP3.LUT P1, PT, PT, PT, UP0, 0x80, 0x0 ;  /* 0x000000000000781c */ /* 0x000fda0003f2f008 */
[----:B------:R-:W-:Y:S05]  /*3ca0*/  @!P1 BRA `(.L_x_4984) ;  /* 0x0000000800b89947 */ /* 0x000fea0003800000 */
[----:B------:R-:W-:Y:S05]  /*3cb0*/  @P3 BRA `(.L_x_4985) ;  /* 0x00000000007c3947 */ /* 0x000fea0003800000 */
[----:B------:R-:W1:Y:S01]  /*3cc0*/  S2R R46, SR_CTAID.Y ;  /* 0x00000000002e7919 */ /* 0x000e620000002600 */
[----:B------:R-:W0:Y:S01]  /*3cd0*/  LDC R47, c[0x0][0x10] ;  /* 0x00000400ff2f7b82 */ /* 0x000e220000000800 */
[----:B------:R-:W-:Y:S02]  /*3ce0*/  ULOP3.LUT UR5, UR4, 0x1, URZ, 0xc0, !UPT ;  /* 0x0000000104057892 */ /* 0x000fe4000f8ec03f */
[----:B------:R-:W-:-:S05]  /*3cf0*/  ULOP3.LUT UP0, URZ, UR4, 0x2, URZ, 0xc0, !UPT ;  /* 0x00000002043f7892 */ /* 0x000fca000f80c03f */
[----:B------:R-:W2:Y:S01]  /*3d00*/  LDC.64 R84, c[0x0][0x248] ;  /* 0x00009200ff547b82 */ /* 0x000ea20000000a00 */
[C---:B0-----:R-:W-:Y:S01]  /*3d10*/  IMAD R44, R47.reuse, UR5, RZ ;  /* 0x000000052f2c7c24 */ /* 0x041fe2000f8e02ff */
[----:B------:R-:W-:Y:S02]  /*3d20*/  UMOV UR5, 0xffffffff ;  /* 0xffffffff00057882 */ /* 0x000fe40000000000 */
[----:B------:R-:W-:Y:S01]  /*3d30*/  USEL UR5, UR5, 0x1, UP0 ;  /* 0x0000000105057887 */ /* 0x000fe20008000000 */
[----:B-1----:R-:W-:Y:S01]  /*3d40*/  IMAD R47, R47, UR16, R46 ;  /* 0x000000102f2f7c24 */ /* 0x002fe2000f8e022e */
        /* <DEDUP_REMOVED lines=17> */
.L_x_4986:
[----:B------:R-:W2:Y:S04]  /*3e60*/  LDG.E.STRONG.GPU R47, desc[UR14][R44.64] ;  /* 0x0000000e2c2f7981 */ /* 0x000ea8000c1ef900 */
[----:B--2---:R-:W-:Y:S01]  /*3e70*/  CCTL.IVALL ;  /* 0x00000000ff00798f */ /* 0x004fe20002000000 */
[----:B------:R-:W-:Y:S05]  /*3e80*/  YIELD ;  /* 0x0000000000007946 */ /* 0x000fea0003800000 */
[----:B------:R-:W-:-:S13]  /*3e90*/  ISETP.NE.AND P1, PT, R47, R46, PT ;  /* 0x0000002e2f00720c */ /* 0x000fda0003f25270 */
[----:B------:R-:W-:Y:S05]  /*3ea0*/  @P1 BRA `(.L_x_4986) ;  /* 0xfffffffc00ec1947 */ /* 0x000fea000383ffff */
.L_x_4985:
        /* <DEDUP_REMOVED lines=14> */
.L_x_4988:
[----:B------:R-:W1:Y:S01]  /*3f90*/  S2R R84, SR_CTAID.X ;  /* 0x0000000000547919 */ /* 0x000e620000002500 */
[----:B------:R-:W-:Y:S02]  /*3fa0*/  MOV R85, UR4 ;  /* 0x0000000400557c02 */ /* 0x000fe40008000f00 */
[----:B-1----:R-:W-:-:S13]  /*3fb0*/  ISETP.EQ.OR P4, PT, R84, UR5, P3 ;  /* 0x0000000554007c0c */ /* 0x002fda0009f82670 */
[----:B------:R-:W1:Y:S01]  /*3fc0*/  @!P4 LDC R46, c[0x0][0x10] ;  /* 0x00000400ff2ecb82 */ /* 0x000e620000000800 */
[----:B------:R-:W2:Y:S01]  /*3fd0*/  @!P4 S2R R47, SR_CTAID.Y ;  /* 0x00000000002fc919 */ /* 0x000ea20000002600 */
[----:B------:R-:W-:-:S06]  /*3fe0*/  @!P4 LOP3.LUT R85, R85, 0x1, RZ, 0xc0, !PT ;  /* 0x000000015555c812 */ /* 0x000fcc00078ec0ff */
[----:B0-----:R-:W0:Y:S01]  /*3ff0*/  @!P4 LDC.64 R44, c[0x0][0x248] ;  /* 0x00009200ff2ccb82 */ /* 0x001e220000000a00 */
[----:B-1----:R-:W-:-:S04]  /*4000*/  @!P4 IMAD R85, R85, R46, RZ ;  /* 0x0000002e5555c224 */ /* 0x002fc800078e02ff */
[----:B------:R-:W-:-:S05]  /*4010*/  @!P4 IMAD R85, R85, UR13, RZ ;  /* 0x0000000d5555cc24 */ /* 0x000fca000f8e02ff */
[----:B------:R-:W-:Y:S01]  /*4020*/  @!P4 SHF.L.U32 R85, R85, 0x1, RZ ;  /* 0x000000015555c819 */ /* 0x000fe200000006ff */
[----:B--2---:R-:W-:-:S04]  /*4030*/  @!P4 IMAD R47, R46, UR5, R47 ;  /* 0x000000052e2fcc24 */ /* 0x004fc8000f8e022f */
[----:B0-----:R-:W-:-:S04]  /*4040*/  @!P4 IMAD.WIDE R44, R85, 0x4, R44 ;  /* 0x00000004552cc825 */ /* 0x001fc800078e022c */
        /* <DEDUP_REMOVED lines=56> */
.L_x_4987:
[----:B------:R-:W-:Y:S05]  /*43d0*/  @!P1 BRA `(.L_x_4984) ;  /* 0x0000000000ec9947 */ /* 0x000fea0003800000 */
[----:B------:R-:W1:Y:S01]  /*43e0*/  S2R R47, SR_CTAID.X ;  /* 0x00000000002f7919 */ /* 0x000e620000002500 */
[----:B------:R-:W-:Y:S01]  /*43f0*/  BSSY B0, `(.L_x_4989) ;  /* 0x0000012000007945 */ /* 0x000fe20003800000 */
[----:B-1----:R-:W-:-:S13]  /*4400*/  ISETP.EQ.OR P1, PT, R47, UR5, P3 ;  /* 0x000000052f007c0c */ /* 0x002fda0009f22670 */
[----:B------:R-:W-:Y:S05]  /*4410*/  @P1 BRA `(.L_x_4990) ;  /* 0x00000000003c1947 */ /* 0x000fea0003800000 */
[----:B------:R-:W1:Y:S01]  /*4420*/  S2UR UR18, SR_CTAID.Y ;  /* 0x00000000001279c3 */ /* 0x000e620000002600 */
[----:B------:R-:W-:Y:S01]  /*4430*/  ULOP3.LUT UR7, UR4, 0x1, URZ, 0xc0, !UPT ;  /* 0x0000000104077892 */ /* 0x000fe2000f8ec03f */
[----:B------:R-:W-:Y:S01]  /*4440*/  ULDC UR12, c[0x0][0x10] ;  /* 0x00000400000c7ab9 */ /* 0x000fe20000000800 */
[----:B------:R-:W-:Y:S02]  /*4450*/  ULDC.64 UR10, c[0x0][0x248] ;  /* 0x00009200000a7ab9 */ /* 0x000fe40000000a00 */
[----:B------:R-:W-:-:S04]  /*4460*/  UIMAD UR7, UR7, UR12, URZ ;  /* 0x0000000c070772a4 */ /* 0x000fc8000f8e023f */
[----:B------:R-:W-:-:S04]  /*4470*/  UIMAD UR7, UR7, UR13, URZ ;  /* 0x0000000d070772a4 */ /* 0x000fc8000f8e023f */
[----:B------:R-:W-:-:S04]  /*4480*/  USHF.L.U32 UR7, UR7, 0x1, URZ ;  /* 0x0000000107077899 */ /* 0x000fc8000800063f */
[----:B------:R-:W-:Y:S02]  /*4490*/  UIMAD.WIDE UR10, UR7, 0x4, UR10 ;  /* 0x00000004070a78a5 */ /* 0x000fe4000f8e020a */
[----:B-1----:R-:W-:-:S04]  /*44a0*/  UIMAD UR12, UR12, UR5, UR18 ;  /* 0x000000050c0c72a4 */ /* 0x002fc8000f8e0212 */
[----:B------:R-:W-:-:S06]  /*44b0*/  UIMAD.WIDE.U32 UR10, UR12, 0x8, UR10 ;  /* 0x000000080c0a78a5 */ /* 0x000fcc000f8e000a */
[----:B0-----:R-:W-:Y:S02]  /*44c0*/  MOV R44, UR10 ;  /* 0x0000000a002c7c02 */ /* 0x001fe40008000f00 */
[----:B------:R-:W-:-:S06]  /*44d0*/  MOV R45, UR11 ;  /* 0x0000000b002d7c02 */ /* 0x000fcc0008000f00 */
[----:B------:R-:W2:Y:S02]  /*44e0*/  LDG.E.64 R44, desc[UR14][R44.64] ;  /* 0x0000000e2c2c7981 */ /* 0x000ea4000c1e1b00 */
[----:B--2---:R-:W-:Y:S01]  /*44f0*/  FADD.FTZ R82, R82, R44 ;  /* 0x0000002c52527221 */ /* 0x004fe20000010000 */
[----:B------:R-:W-:-:S07]  /*4500*/  FADD.FTZ R83, R83, R45 ;  /* 0x0000002d53537221 */ /* 0x000fce0000010000 */
.L_x_4990:
[----:B------:R-:W-:Y:S05]  /*4510*/  BSYNC B0 ;  /* 0x0000000000007941 */ /* 0x000fea0003800000 */
.L_x_4989:
        /* <DEDUP_REMOVED lines=8> */
[----:B------:R-:W1:Y:S01]  /*45a0*/  @!P2 S2R R46, SR_CTAID.Y ;  /* 0x00000000002ea919 */ /* 0x000e620000002600 */
[----:B0-----:R-:W0:Y:S01]  /*45b0*/  @!P2 LDC R44, c[0x0][0x10] ;  /* 0x00000400ff2cab82 */ /* 0x001e220000000800 */
[----:B------:R-:W-:-:S05]  /*45c0*/  @!P2 LOP3.LUT R45, R45, 0x1, RZ, 0xc0, !PT ;  /* 0x000000012d2da812 */ /* 0x000fca00078ec0ff */
[----:B0-----:R-:W-:-:S04]  /*45d0*/  @!P2 IMAD R47, R45, R44, RZ ;  /* 0x0000002c2d2fa224 */ /* 0x001fc800078e02ff */
[----:B------:R-:W-:Y:S02]  /*45e0*/  @!P2 IMAD R47, R47, UR13, RZ ;  /* 0x0000000d2f2fac24 */ /* 0x000fe4000f8e02ff */
[----:B-1----:R-:W-:Y:S02]  /*45f0*/  @!P2 IMAD R46, R44, UR7, R46 ;  /* 0x000000072c2eac24 */ /* 0x002fe4000f8e022e */
        /* <DEDUP_REMOVED lines=25> */
.L_x_4984:
[----:B------:R-:W-:Y:S01]  /*4790*/  ULDC.64 UR10, c[0x0][0x218] ;  /* 0x00008600000a7ab9 */ /* 0x000fe20000000a00 */
[----:B------:R-:W-:Y:S01]  /*47a0*/  LOP3.LUT P1, RZ, R92, UR16, RZ, 0xfc, !PT ;  /* 0x000000105cff7c12 */ /* 0x000fe2000f82fcff */
[----:B------:R-:W1:Y:S01]  /*47b0*/  S2UR UR7, SR_CgaCtaId ;  /* 0x00000000000779c3 */ /* 0x000e620000008800 */
[----:B------:R-:W-:Y:S01]  /*47c0*/  ISETP.EQ.U32.AND P2, PT, RZ, UR10, PT ;  /* 0x0000000aff007c0c */ /* 0x000fe2000bf42070 */
[----:B------:R-:W-:Y:S01]  /*47d0*/  UMOV UR5, 0x400 ;  /* 0x0000040000057882 */ /* 0x000fe20000000000 */
[----:B------:R-:W-:Y:S02]  /*47e0*/  MOV R46, UR9 ;  /* 0x00000009002e7c02 */ /* 0x000fe40008000f00 */
[----:B------:R-:W-:-:S13]  /*47f0*/  ISETP.EQ.OR.EX P1, PT, RZ, UR11, P1, P2 ;  /* 0x0000000bff007c0c */ /* 0x000fda0008f22720 */
[----:B0-----:R-:W0:Y:S01]  /*4800*/  @!P1 LDC.64 R44, c[0x0][0x218] ;  /* 0x00008600ff2c9b82 */ /* 0x001e220000000a00 */
[----:B-1----:R-:W-:-:S03]  /*4810*/  ULEA UR5, UR7, UR5, 0x18 ;  /* 0x0000000507057291 */ /* 0x002fc6000f8ec03f */
[----:B------:R-:W-:-:S06]  /*4820*/  ULDC UR7, c[0x0][0x2a4] ;  /* 0x0000a90000077ab9 */ /* 0x000fcc0000000800 */
[----:B------:R1:W-:Y:S01]  /*4830*/  @!P3 STS.64 [UR5+0xc0], R82 ;  /* 0x0000c052ff00b988 */ /* 0x0003e20008000a05 */
[----:B0-----:R-:W-:-:S04]  /*4840*/  @!P1 IMAD.WIDE R44, R46, 0x8, R44 ;  /* 0x000000082e2c9825 */ /* 0x001fc800078e022c */
[----:B-1----:R-:W-:Y:S01]  /*4850*/  @!P1 FMUL.FTZ R83, R83, UR7 ;  /* 0x0000000753539c20 */ /* 0x002fe20008410000 */
[----:B------:R-:W-:Y:S01]  /*4860*/  @!P1 FMUL.FTZ R82, R82, UR7 ;  /* 0x0000000752529c20 */ /* 0x000fe20008410000 */
[----:B------:R-:W-:-:S04]  /*4870*/  IADD3 R46, R74, UR6, RZ ;  /* 0x000000064a2e7c10 */ /* 0x000fc8000fffe0ff */
[----:B------:R0:W-:Y:S01]  /*4880*/  @!P1 STG.E.64 desc[UR14][R44.64], R82 ;  /* 0x000000522c009986 */ /* 0x0001e2000c101b0e */
[----:B------:R-:W-:Y:S08]  /*4890*/  BAR.SYNC.DEFER_BLOCKING 0x0 ;  /* 0x0000000000007b1d */ /* 0x000ff00000010000 */
[----:B0-----:R-:W0:Y:S01]  /*48a0*/  LDC.64 R82, c[0x0][0x230] ;  /* 0x00008c00ff527b82 */ /* 0x001e220000000a00 */
        /* <DEDUP_REMOVED lines=19> */
[----:B------:R-:W-:Y:S01]  /*49e0*/  FADD.FTZ R56, R56, -UR5 ;  /* 0x8000000538387e21 */ /* 0x000fe20008010000 */
[----:B------:R-:W-:Y:S01]  /*49f0*/  FADD.FTZ R57, R57, -UR5 ;  /* 0x8000000539397e21 */ /* 0x000fe20008010000 */
[----:B------:R-:W-:Y:S01]  /*4a00*/  UMOV UR10, 0x3f800000 ;  /* 0x3f800000000a7882 */ /* 0x000fe20000000000 */
[----:B------:R-:W-:-:S02]  /*4a10*/  @UP0 UMOV UR10, UR7 ;  /* 0x00000007000a0c82 */ /* 0x000fc40008000000 */
[----:B------:R-:W-:Y:S01]  /*4a20*/  FMUL.FTZ R56, R56, UR10 ;  /* 0x0000000a38387c20 */ /* 0x000fe20008410000 */
[----:B------:R-:W-:-:S03]  /*4a30*/  FMUL.FTZ R57, R57, UR10 ;  /* 0x0000000a39397c20 */ /* 0x000fc60008410000 */
[----:B--2---:R-:W-:Y:S01]  /*4a40*/  FFMA.FTZ R56, R44, R56, R46 ;  /* 0x000000382c387223 */ /* 0x004fe2000001002e */
[----:B------:R-:W-:Y:S02]  /*4a50*/  FFMA.FTZ R57, R45, R57, R47 ;  /* 0x000000392d397223 */ /* 0x000fe4000001002f */
[----:B------:R-:W-:Y:S05]  /*4a60*/  @!P5 BRA `(.L_x_4991) ;  /* 0x000000000028d947 */ /* 0x000fea0003800000 */
        /* <DEDUP_REMOVED lines=10> */
.L_x_4991:
[----:B------:R-:W-:Y:S04]  /*4b10*/  BSSY B0, `(.L_x_4992) ;  /* 0x000000e000007945 */ /* 0x000fe80003800000 */
[----:B------:R-:W-:Y:S05]  /*4b20*/  @!P0 BRA `(.L_x_4993) ;  /* 0x0000000000308947 */ /* 0x000fea0003800000 */
[----:B------:R-:W-:Y:S01]  /*4b30*/  SHF.R.S32.HI R82, RZ, 0x1f, R0 ;  /* 0x0000001fff527819 */ /* 0x000fe20000011400 */
[----:B------:R-:W-:Y:S01]  /*4b40*/  ULDC.64 UR6, c[0x0][0x270] ;  /* 0x00009c0000067ab9 */ /* 0x000fe20000000a00 */
[----:B------:R-:W-:-:S03]  /*4b50*/  MOV R83, R5 ;  /* 0x0000000500537202 */ /* 0x000fc60000000f00 */
        /* <DEDUP_REMOVED lines=8> */
[----:B------:R0:W-:Y:S04]  /*4be0*/  STG.E.64 desc[UR14][R84.64], R56 ;  /* 0x0000003854007986 */ /* 0x0001e8000c101b0e */
.L_x_4993:
[----:B------:R-:W-:Y:S05]  /*4bf0*/  BSYNC B0 ;  /* 0x0000000000007941 */ /* 0x000fea0003800000 */
.L_x_4992:
[C---:B0-----:R-:W-:Y:S01]  /*4c00*/  IADD3 R57, R0.reuse, 0x8, RZ ;  /* 0x0000000800397810 */ /* 0x041fe20007ffe0ff */
[----:B------:R-:W-:Y:S01]  /*4c10*/  ULDC.64 UR6, c[0x0][0x278] ;  /* 0x00009e0000067ab9 */ /* 0x000fe20000000a00 */
[----:B------:R-:W-:Y:S01]  /*4c20*/  IADD3 R83, R0, 0x8, RZ ;  /* 0x0000000800537810 */ /* 0x000fe20007ffe0ff */
[----:B------:R-:W-:Y:S01]  /*4c30*/  FADD.FTZ R28, R28, -UR5 ;  /* 0x800000051c1c7e21 */ /* 0x000fe20008010000 */
[----:B------:R-:W-:Y:S01]  /*4c40*/  SHF.R.S32.HI R57, RZ, 0x1f, R57 ;  /* 0x0000001fff397819 */ /* 0x000fe20000011439 */
[----:B------:R-:W-:Y:S01]  /*4c50*/  FADD.FTZ R29, R29, -UR5 ;  /* 0x800000051d1d7e21 */ /* 0x000fe20008010000 */
[----:B------:R-:W-:Y:S01]  /*4c60*/  ISETP.GE.U32.AND P1, PT, R83, UR6, PT ;  /* 0x0000000653007c0c */ /* 0x000fe2000bf26070 */
[----:B------:R-:W-:Y:S02]  /*4c70*/  FMUL.FTZ R28, R28, UR10 ;  /* 0x0000000a1c1c7c20 */ /* 0x000fe40008410000 */
[----:B------:R-:W-:Y:S01]  /*4c80*/  FMUL.FTZ R29, R29, UR10 ;  /* 0x0000000a1d1d7c20 */ /* 0x000fe20008410000 */
[----:B------:R-:W-:Y:S01]  /*4c90*/  ISETP.GE.AND.EX P1, PT, R57, UR7, PT, P1 ;  /* 0x0000000739007c0c */ /* 0x000fe2000bf26310 */
[----:B------:R-:W-:-:S02]  /*4ca0*/  FFMA.FTZ R28, R44, R28, R46 ;  /* 0x0000001c2c1c7223 */ /* 0x000fc4000001002e */
[----:B------:R-:W-:Y:S01]  /*4cb0*/  FFMA.FTZ R29, R45, R29, R47 ;  /* 0x0000001d2d1d7223 */ /* 0x000fe2000001002f */
[----:B------:R-:W-:Y:S01]  /*4cc0*/  ISETP.GT.U32.OR P1, PT, R92, 0x27f, P1 ;  /* 0x0000027f5c00780c */ /* 0x000fe20000f24470 */
[----:B------:R-:W-:-:S12]  /*4cd0*/  @!P5 BRA `(.L_x_4994) ;  /* 0x000000000028d947 */ /* 0x000fd80003800000 */
        /* <DEDUP_REMOVED lines=10> */
.L_x_4994:
        /* <DEDUP_REMOVED lines=13> */
.L_x_4996:
[----:B------:R-:W-:Y:S05]  /*4e50*/  BSYNC B0 ;  /* 0x0000000000007941 */ /* 0x000fea0003800000 */
.L_x_4995:
[----:B------:R-:W-:Y:S01]  /*4e60*/  IADD3 R56, R0, 0x10, RZ ;  /* 0x0000001000387810 */ /* 0x000fe20007ffe0ff */
[----:B------:R-:W-:Y:S01]  /*4e70*/  FADD.FTZ R30, R30, -UR5 ;  /* 0x800000051e1e7e21 */ /* 0x000fe20008010000 */
[----:B------:R-:W-:Y:S01]  /*4e80*/  IADD3 R57, R0, 0x10, RZ ;  /* 0x0000001000397810 */ /* 0x000fe20007ffe0ff */
[----:B------:R-:W-:Y:S01]  /*4e90*/  FADD.FTZ R31, R31, -UR5 ;  /* 0x800000051f1f7e21 */ /* 0x000fe20008010000 */
[----:B------:R-:W-:Y:S01]  /*4ea0*/  SHF.R.S32.HI R56, RZ, 0x1f, R56 ;  /* 0x0000001fff387819 */ /* 0x000fe20000011438 */
[----:B------:R-:W-:Y:S01]  /*4eb0*/  FMUL.FTZ R30, R30, UR10 ;  /* 0x0000000a1e1e7c20 */ /* 0x000fe20008410000 */
[----:B------:R-:W-:Y:S01]  /*4ec0*/  ISETP.GE.U32.AND P1, PT, R57, UR6, PT ;  /* 0x0000000639007c0c */ /* 0x000fe2000bf26070 */
[----:B------:R-:W-:Y:S02]  /*4ed0*/  FMUL.FTZ R31, R31, UR10 ;  /* 0x0000000a1f1f7c20 */ /* 0x000fe40008410000 */
[----:B0-----:R-:W-:Y:S01]  /*4ee0*/  FFMA.FTZ R28, R44, R30, R46 ;  /* 0x0000001e2c1c7223 */ /* 0x001fe2000001002e */
[----:B------:R-:W-:Y:S01]  /*4ef0*/  ISETP.GE.AND.EX P1, PT, R56, UR7, PT, P1 ;  /* 0x0000000738007c0c */ /* 0x000fe2000bf26310 */
[----:B------:R-:W-:-:S03]  /*4f00*/  FFMA.FTZ R29, R45, R31, R47 ;  /* 0x0000001f2d1d7223 */ /* 0x000fc6000001002f */
        /* <DEDUP_REMOVED lines=12> */
.L_x_4997:
        /* <DEDUP_REMOVED lines=8> */
[----:B------:R-:W-:-:S04]  /*5050*/  ULDC.64 UR12, c[0x0][0x210] ;  /* 0x00008400000c7ab9 */ /* 0x000fc80000000a00 */
[----:B------:R-:W-:Y:S02]  /*5060*/  IADD3 R31, R31, R56, RZ ;  /* 0x000000381f1f7210 */ /* 0x000fe40007ffe0ff */
[----:B------:R-:W-:-:S04]  /*5070*/  LEA R56, P1, R30, UR12, 0x2 ;  /* 0x0000000c1e387c11 */ /* 0x000fc8000f8210ff */
[----:B------:R-:W-:-:S05]  /*5080*/  LEA.HI.X R57, R30, UR13, R31, 0x2, P1 ;  /* 0x0000000d1e397c11 */ /* 0x000fca00088f141f */
[----:B------:R0:W-:Y:S04]  /*5090*/  STG.E.64 desc[UR14][R56.64], R28 ;  /* 0x0000001c38007986 */ /* 0x0001e8000c101b0e */
.L_x_4999:
[----:B------:R-:W-:Y:S05]  /*50a0*/  BSYNC B0 ;  /* 0x0000000000007941 */ /* 0x000fea0003800000 */
.L_x_4998:
[----:B------:R-:W-:Y:S01]  /*50b0*/  IADD3 R91, R0, 0x18, RZ ;  /* 0x00000018005b7810 */ /* 0x000fe20007ffe0ff */
[----:B0-----:R-:W-:Y:S01]  /*50c0*/  FADD.FTZ R28, R32, -UR5 ;  /* 0x80000005201c7e21 */ /* 0x001fe20008010000 */
[C---:B------:R-:W-:Y:S01]  /*50d0*/  IADD3 R84, R0.reuse, 0x20, RZ ;  /* 0x0000002000547810 */ /* 0x040fe20007ffe0ff */
[----:B------:R-:W-:Y:S01]  /*50e0*/  FADD.FTZ R29, R33, -UR5 ;  /* 0x80000005211d7e21 */ /* 0x000fe20008010000 */
[----:B------:R-:W-:Y:S01]  /*50f0*/  IADD3 R82, R0, 0x28, RZ ;  /* 0x0000002800527810 */ /* 0x000fe20007ffe0ff */
[----:B------:R-:W-:Y:S01]  /*5100*/  FMUL.FTZ R28, R28, UR10 ;  /* 0x0000000a1c1c7c20 */ /* 0x000fe20008410000 */
[C---:B------:R-:W-:Y:S01]  /*5110*/  IADD3 R56, R0.reuse, 0x30, RZ ;  /* 0x0000003000387810 */ /* 0x040fe20007ffe0ff */
[----:B------:R-:W-:Y:S01]  /*5120*/  FMUL.FTZ R29, R29, UR10 ;  /* 0x0000000a1d1d7c20 */ /* 0x000fe20008410000 */
[----:B------:R-:W-:Y:S01]  /*5130*/  IADD3 R57, R0, 0x30, RZ ;  /* 0x0000003000397810 */ /* 0x000fe20007ffe0ff */
[----:B------:R-:W-:Y:S01]  /*5140*/  FADD.FTZ R34, R34, -UR5 ;  /* 0x8000000522227e21 */ /* 0x000fe20008010000 */
[C---:B------:R-:W-:Y:S01]  /*5150*/  IADD3 R83, R0.reuse, 0x28, RZ ;  /* 0x0000002800537810 */ /* 0x040fe20007ffe0ff */
[----:B------:R-:W-:Y:S01]  /*5160*/  FADD.FTZ R35, R35, -UR5 ;  /* 0x8000000523237e21 */ /* 0x000fe20008010000 */
[----:B------:R-:W-:Y:S01]  /*5170*/  IADD3 R85, R0, 0x20, RZ ;  /* 0x0000002000557810 */ /* 0x000fe20007ffe0ff */
[----:B------:R-:W-:Y:S01]  /*5180*/  FFMA.FTZ R28, R44, R28, R46 ;  /* 0x0000001c2c1c7223 */ /* 0x000fe2000001002e */
[----:B------:R-:W-:Y:S01]  /*5190*/  IADD3 R31, R0, 0x18, RZ ;  /* 0x00000018001f7810 */ /* 0x000fe20007ffe0ff */
[----:B------:R-:W-:Y:S01]  /*51a0*/  FFMA.FTZ R29, R45, R29, R47 ;  /* 0x0000001d2d1d7223 */ /* 0x000fe2000001002f */
[----:B------:R-:W-:-:S02]  /*51b0*/  ISETP.GE.U32.AND P4, PT, R91, UR6, PT ;  /* 0x000000065b007c0c */ /* 0x000fc4000bf86070 */
[----:B------:R-:W-:Y:S02]  /*51c0*/  ISETP.GE.U32.AND P3, PT, R84, UR6, PT ;  /* 0x0000000654007c0c */ /* 0x000fe4000bf66070 */
[----:B------:R-:W-:Y:S02]  /*51d0*/  ISETP.GE.U32.AND P1, PT, R82, UR6, PT ;  /* 0x0000000652007c0c */ /* 0x000fe4000bf26070 */
[----:B------:R-:W-:Y:S02]  /*51e0*/  ISETP.GE.U32.AND P2, PT, R56, UR6, PT ;  /* 0x0000000638007c0c */ /* 0x000fe4000bf46070 */
        /* <DEDUP_REMOVED lines=8> */
[----:B------:R-:W-:-:S02]  /*5270*/  ISETP.GT.U32.OR P4, PT, R92, 0x27f, P4 ;  /* 0x0000027f5c00780c */ /* 0x000fc40002784470 */
[C---:B------:R-:W-:Y:S02]  /*5280*/  ISETP.GT.U32.OR P3, PT, R92.reuse, 0x27f, P3 ;  /* 0x0000027f5c00780c */ /* 0x040fe40001f64470 */
[C---:B------:R-:W-:Y:S02]  /*5290*/  ISETP.GT.U32.OR P1, PT, R92.reuse, 0x27f, P1 ;  /* 0x0000027f5c00780c */ /* 0x040fe40000f24470 */
        /* <DEDUP_REMOVED lines=12> */
.L_x_5000:
        /* <DEDUP_REMOVED lines=13> */
.L_x_5002:
[----:B------:R-:W-:Y:S05]  /*5430*/  BSYNC B0 ;  /* 0x0000000000007941 */ /* 0x000fea0003800000 */
.L_x_5001:
[----:B------:R-:W-:Y:S01]  /*5440*/  FMUL.FTZ R34, R34, UR10 ;  /* 0x0000000a22227c20 */ /* 0x000fe20008410000 */
[----:B------:R-:W-:Y:S01]  /*5450*/  FMUL.FTZ R35, R35, UR10 ;  /* 0x0000000a23237c20 */ /* 0x000fe20008410000 */
[----:B------:R-:W-:Y:S01]  /*5460*/  FADD.FTZ R36, R36, -UR5 ;  /* 0x8000000524247e21 */ /* 0x000fe20008010000 */
[----:B------:R-:W-:Y:S01]  /*5470*/  FADD.FTZ R37, R37, -UR5 ;  /* 0x8000000525257e21 */ /* 0x000fe20008010000 */
[----:B0-----:R-:W-:Y:S01]  /*5480*/  FFMA.FTZ R28, R44, R34, R46 ;  /* 0x000000222c1c7223 */ /* 0x001fe2000001002e */
        /* <DEDUP_REMOVED lines=12> */
.L_x_5003:
        /* <DEDUP_REMOVED lines=13> */
.L_x_5005:
[----:B------:R-:W-:Y:S05]  /*5620*/  BSYNC B0 ;  /* 0x0000000000007941 */ /* 0x000fea0003800000 */
.L_x_5004:
        /* <DEDUP_REMOVED lines=17> */
.L_x_5006:
        /* <DEDUP_REMOVED lines=13> */
.L_x_5008:
[----:B------:R-:W-:Y:S05]  /*5810*/  BSYNC B0 ;  /* 0x0000000000007941 */ /* 0x000fea0003800000 */
.L_x_5007:
        /* <DEDUP_REMOVED lines=17> */
.L_x_5009:
        /* <DEDUP_REMOVED lines=13> */
.L_x_5011:
[----:B------:R-:W-:Y:S05]  /*5a00*/  BSYNC B0 ;  /* 0x0000000000007941 */ /* 0x000fea0003800000 */
.L_x_5010:
[----:B0-----:R-:W-:Y:S01]  /*5a10*/  IADD3 R33, R0, 0x38, RZ ;  /* 0x0000003800217810 */ /* 0x001fe20007ffe0ff */
        /* <DEDUP_REMOVED lines=9> */
[C---:B------:R-:W-:Y:S01]  /*5ab0*/  IADD3 R31, R0.reuse, 0x38, RZ ;  /* 0x00000038001f7810 */ /* 0x040fe20007ffe0ff */
[----:B------:R-:W-:Y:S01]  /*5ac0*/  FFMA.FTZ R29, R45, R41, R47 ;  /* 0x000000292d1d7223 */ /* 0x000fe2000001002f */
[----:B------:R-:W-:-:S02]  /*5ad0*/  IADD3 R36, R0, 0x58, RZ ;  /* 0x0000005800247810 */ /* 0x000fc40007ffe0ff */
[C---:B------:R-:W-:Y:S02]  /*5ae0*/  IADD3 R38, R0.reuse, 0x50, RZ ;  /* 0x0000005000267810 */ /* 0x040fe40007ffe0ff */
[C---:B------:R-:W-:Y:S02]  /*5af0*/  IADD3 R56, R0.reuse, 0x48, RZ ;  /* 0x0000004800387810 */ /* 0x040fe40007ffe0ff */
[----:B------:R-:W-:Y:S02]  /*5b00*/  IADD3 R82, R0, 0x40, RZ ;  /* 0x0000004000527810 */ /* 0x000fe40007ffe0ff */
[----:B------:R-:W-:Y:S02]  /*5b10*/  ISETP.GE.U32.AND P6, PT, R33, UR6, PT ;  /* 0x0000000621007c0c */ /* 0x000fe4000bfc6070 */
[----:B------:R-:W-:Y:S02]  /*5b20*/  ISETP.GE.U32.AND P1, PT, R57, UR6, PT ;  /* 0x0000000639007c0c */ /* 0x000fe4000bf26070 */
[----:B------:R-:W-:-:S02]  /*5b30*/  SHF.R.S32.HI R31, RZ, 0x1f, R31 ;  /* 0x0000001fff1f7819 */ /* 0x000fc4000001141f */
        /* <DEDUP_REMOVED lines=28> */
.L_x_5012:
        /* <DEDUP_REMOVED lines=13> */
.L_x_5014:
[----:B------:R-:W-:Y:S05]  /*5dd0*/  BSYNC B0 ;  /* 0x0000000000007941 */ /* 0x000fea0003800000 */
.L_x_5013:
        /* <DEDUP_REMOVED lines=17> */
.L_x_5015:
        /* <DEDUP_REMOVED lines=13> */
.L_x_5017:
[----:B------:R-:W-:Y:S05]  /*5fc0*/  BSYNC B0 ;  /* 0x0000000000007941 */ /* 0x000fea0003800000 */
.L_x_5016:
[----:B0-----:R-:W-:Y:S01]  /*5fd0*/  FMUL.FTZ R29, R48, UR10 ;  /* 0x0000000a301d7c20 */ /* 0x001fe20008410000 */
        /* <DEDUP_REMOVED lines=16> */
.L_x_5018:
        /* <DEDUP_REMOVED lines=13> */
.L_x_5020:
[----:B------:R-:W-:Y:S05]  /*61b0*/  BSYNC B0 ;  /* 0x0000000000007941 */ /* 0x000fea0003800000 */
.L_x_5019:
        /* <DEDUP_REMOVED lines=17> */
.L_x_5021:
        /* <DEDUP_REMOVED lines=13> */
.L_x_5023:
[----:B------:R-:W-:Y:S05]  /*63a0*/  BSYNC B0 ;  /* 0x0000000000007941 */ /* 0x000fea0003800000 */
.L_x_5022:
        /* <DEDUP_REMOVED lines=17> */
.L_x_5024:
        /* <DEDUP_REMOVED lines=13> */
.L_x_5026:
[----:B------:R-:W-:Y:S05]  /*6590*/  BSYNC B0 ;  /* 0x0000000000007941 */ /* 0x000fea0003800000 */
.L_x_5025:
[----:B------:R-:W-:Y:S01]  /*65a0*/  IADD3 R42, R0, 0x60, RZ ;  /* 0x00000060002a7810 */ /* 0x000fe20007ffe0ff */
[----:B------:R-:W-:Y:S01]  /*65b0*/  FMUL.FTZ R31, R54, UR10 ;  /* 0x0000000a361f7c20 */ /* 0x000fe20008410000 */
[C---:B------:R-:W-:Y:S01]  /*65c0*/  IADD3 R38, R0.reuse, 0x70, RZ ;  /* 0x0000007000267810 */ /* 0x040fe20007ffe0ff */
[----:B0-----:R-:W-:Y:S01]  /*65d0*/  FMUL.FTZ R32, R55, UR10 ;  /* 0x0000000a37207c20 */ /* 0x001fe20008410000 */
[----:B------:R-:W-:Y:S01]  /*65e0*/  IADD3 R28, R0, 0x78, RZ ;  /* 0x00000078001c7810 */ /* 0x000fe20007ffe0ff */
[----:B------:R-:W-:Y:S01]  /*65f0*/  FFMA.FTZ R30, R44, R31, R46 ;  /* 0x0000001f2c1e7223 */ /* 0x000fe2000001002e */
[----:B------:R-:W-:Y:S01]  /*6600*/  IADD3 R29, R0, 0x80, RZ ;  /* 0x00000080001d7810 */ /* 0x000fe20007ffe0ff */
[----:B------:R-:W-:Y:S01]  /*6610*/  FADD.FTZ R58, R58, -UR5 ;  /* 0x800000053a3a7e21 */ /* 0x000fe20008010000 */
[----:B------:R-:W-:Y:S01]  /*6620*/  IADD3 R43, R0, 0x60, RZ ;  /* 0x00000060002b7810 */ /* 0x000fe20007ffe0ff */
[----:B------:R-:W-:Y:S01]  /*6630*/  FADD.FTZ R59, R59, -UR5 ;  /* 0x800000053b3b7e21 */ /* 0x000fe20008010000 */
[----:B------:R-:W-:Y:S01]  /*6640*/  ISETP.GE.U32.AND P6, PT, R42, UR6, PT ;  /* 0x000000062a007c0c */ /* 0x000fe2000bfc6070 */
        /* <DEDUP_REMOVED lines=31> */
.L_x_5027:
        /* <DEDUP_REMOVED lines=13> */
.L_x_5029:
[----:B------:R-:W-:Y:S05]  /*6910*/  BSYNC B0 ;  /* 0x0000000000007941 */ /* 0x000fea0003800000 */
.L_x_5028:
        /* <DEDUP_REMOVED lines=17> */
.L_x_5030:
        /* <DEDUP_REMOVED lines=13> */
.L_x_5032:
[----:B------:R-:W-:Y:S05]  /*6b00*/  BSYNC B0 ;  /* 0x0000000000007941 */ /* 0x000fea0003800000 */
.L_x_5031:
        /* <DEDUP_REMOVED lines=17> */
.L_x_5033:
        /* <DEDUP_REMOVED lines=13> */
.L_x_5035:
[----:B------:R-:W-:Y:S05]  /*6cf0*/  BSYNC B0 ;  /* 0x0000000000007941 */ /* 0x000fea0003800000 */
.L_x_5034:
        /* <DEDUP_REMOVED lines=17> */
.L_x_5036:
        /* <DEDUP_REMOVED lines=13> */
.L_x_5038:
[----:B------:R-:W-:Y:S05]  /*6ee0*/  BSYNC B0 ;  /* 0x0000000000007941 */ /* 0x000fea0003800000 */
.L_x_5037:
        /* <DEDUP_REMOVED lines=17> */
.L_x_5039:
        /* <DEDUP_REMOVED lines=13> */
.L_x_5041:
[----:B------:R-:W-:Y:S05]  /*70d0*/  BSYNC B0 ;  /* 0x0000000000007941 */ /* 0x000fea0003800000 */
.L_x_5040:
[C---:B0-----:R-:W-:Y:S01]  /*70e0*/  IADD3 R11, R0.reuse, 0x88, RZ ;  /* 0x00000088000b7810 */ /* 0x041fe20007ffe0ff */
[----:B------:R-:W-:Y:S01]  /*70f0*/  FMUL.FTZ R31, R31, UR10 ;  /* 0x0000000a1f1f7c20 */ /* 0x000fe20008410000 */
[----:B------:R-:W-:Y:S01]  /*7100*/  IADD3 R33, R0, 0x90, RZ ;  /* 0x0000009000217810 */ /* 0x000fe20007ffe0ff */
[----:B------:R-:W-:Y:S01]  /*7110*/  FMUL.FTZ R32, R32, UR10 ;  /* 0x0000000a20207c20 */ /* 0x000fe20008410000 */
[----:B------:R-:W-:Y:S01]  /*7120*/  IADD3 R29, R0, 0x98, RZ ;  /* 0x00000098001d7810 */ /* 0x000fe20007ffe0ff */
[----:B------:R-:W-:Y:S01]  /*7130*/  FADD.FTZ R18, R18, -UR5 ;  /* 0x8000000512127e21 */ /* 0x000fe20008010000 */
[C---:B------:R-:W-:Y:S01]  /*7140*/  IADD3 R28, R0.reuse, 0xa0, RZ ;  /* 0x000000a0001c7810 */ /* 0x040fe20007ffe0ff */
[----:B------:R-:W-:Y:S01]  /*7150*/  FADD.FTZ R19, R19, -UR5 ;  /* 0x8000000513137e21 */ /* 0x000fe20008010000 */
[----:B------:R-:W-:Y:S01]  /*7160*/  IADD3 R13, R0, 0xa8, RZ ;  /* 0x000000a8000d7810 */ /* 0x000fe20007ffe0ff */
[----:B------:R-:W-:Y:S01]  /*7170*/  FFMA.FTZ R6, R44, R31, R46 ;  /* 0x0000001f2c067223 */ /* 0x000fe2000001002e */
[----:B------:R-:W-:Y:S01]  /*7180*/  ISETP.GE.U32.AND P6, PT, R11, UR6, PT ;  /* 0x000000060b007c0c */ /* 0x000fe2000bfc6070 */
[----:B------:R-:W-:Y:S01]  /*7190*/  FFMA.FTZ R7, R45, R32, R47 ;  /* 0x000000202d077223 */ /* 0x000fe2000001002f */
[----:B------:R-:W-:-:S02]  /*71a0*/  ISETP.GE.U32.AND P1, PT, R33, UR6, PT ;  /* 0x0000000621007c0c */ /* 0x000fc4000bf26070 */
[----:B------:R-:W-:Y:S02]  /*71b0*/  ISETP.GE.U32.AND P2, PT, R29, UR6, PT ;  /* 0x000000061d007c0c */ /* 0x000fe4000bf46070 */
[----:B------:R-:W-:Y:S02]  /*71c0*/  ISETP.GE.U32.AND P3, PT, R28, UR6, PT ;  /* 0x000000061c007c0c */ /* 0x000fe4000bf66070 */
[----:B------:R-:W-:Y:S02]  /*71d0*/  SHF.R.S32.HI R34, RZ, 0x1f, R11 ;  /* 0x0000001fff227819 */ /* 0x000fe4000001140b */
[----:B------:R-:W-:Y:S02]  /*71e0*/  ISETP.GE.U32.AND P4, PT, R13, UR6, PT ;  /* 0x000000060d007c0c */ /* 0x000fe4000bf86070 */
        /* <DEDUP_REMOVED lines=23> */
.L_x_5042:
        /* <DEDUP_REMOVED lines=13> */
.L_x_5044:
[----:B------:R-:W-:Y:S05]  /*7430*/  BSYNC B0 ;  /* 0x0000000000007941 */ /* 0x000fea0003800000 */
.L_x_5043:
        /* <DEDUP_REMOVED lines=17> */
.L_x_5045:
        /* <DEDUP_REMOVED lines=13> */
.L_x_5047:
[----:B------:R-:W-:Y:S05]  /*7620*/  BSYNC B0 ;  /* 0x0000000000007941 */ /* 0x000fea0003800000 */
.L_x_5046:
        /* <DEDUP_REMOVED lines=17> */
.L_x_5048:
        /* <DEDUP_REMOVED lines=13> */
.L_x_5050:
[----:B------:R-:W-:Y:S05]  /*7810*/  BSYNC B0 ;  /* 0x0000000000007941 */ /* 0x000fea0003800000 */
.L_x_5049:
        /* <DEDUP_REMOVED lines=17> */
.L_x_5051:
        /* <DEDUP_REMOVED lines=12> */
[----:B------:R0:W-:Y:S04]  /*79f0*/  STG.E.64 desc[UR14][R10.64], R6 ;  /* 0x000000060a007986 */ /* 0x0001e8000c101b0e */
.L_x_5053:
[----:B------:R-:W-:Y:S05]  /*7a00*/  BSYNC B0 ;  /* 0x0000000000007941 */ /* 0x000fea0003800000 */
.L_x_5052:
        /* <DEDUP_REMOVED lines=17> */
.L_x_5054:
        /* <DEDUP_REMOVED lines=13> */
.L_x_5056:
[----:B------:R-:W-:Y:S05]  /*7bf0*/  BSYNC B0 ;  /* 0x0000000000007941 */ /* 0x000fea0003800000 */
.L_x_5055:
[----:B------:R-:W-:Y:S01]  /*7c00*/  IADD3 R17, R0, 0xb0, RZ ;  /* 0x000000b000117810 */ /* 0x000fe20007ffe0ff */
[----:B0-----:R-:W-:Y:S01]  /*7c10*/  FMUL.FTZ R7, R26, UR10 ;  /* 0x0000000a1a077c20 */ /* 0x001fe20008410000 */
[C---:B------:R-:W-:Y:S01]  /*7c20*/  IADD3 R11, R0.reuse, 0xb8, RZ ;  /* 0x000000b8000b7810 */ /* 0x040fe20007ffe0ff */
[----:B------:R-:W-:Y:S01]  /*7c30*/  FMUL.FTZ R12, R27, UR10 ;  /* 0x0000000a1b0c7c20 */ /* 0x000fe20008410000 */
        /* <DEDUP_REMOVED lines=33> */
.L_x_5057:
        /* <DEDUP_REMOVED lines=13> */
.L_x_5059:
[----:B------:R-:W-:Y:S05]  /*7f20*/  BSYNC B0 ;  /* 0x0000000000007941 */ /* 0x000fea0003800000 */
.L_x_5058:
        /* <DEDUP_REMOVED lines=17> */
.L_x_5060:
        /* <DEDUP_REMOVED lines=13> */
.L_x_5062:
[----:B------:R-:W-:Y:S05]  /*8110*/  BSYNC B0 ;  /* 0x0000000000007941 */ /* 0x000fea0003800000 */
.L_x_5061:
        /* <DEDUP_REMOVED lines=17> */
.L_x_5063:
        /* <DEDUP_REMOVED lines=13> */
.L_x_5065:
[----:B------:R-:W-:Y:S05]  /*8300*/  BSYNC B0 ;  /* 0x0000000000007941 */ /* 0x000fea0003800000 */
.L_x_5064:
        /* <DEDUP_REMOVED lines=17> */
.L_x_5066:
        /* <DEDUP_REMOVED lines=13> */
.L_x_5068:
[----:B------:R-:W-:Y:S05]  /*84f0*/  BSYNC B0 ;  /* 0x0000000000007941 */ /* 0x000fea0003800000 */
.L_x_5067:
[----:B0-----:R-:W-:Y:S01]  /*8500*/  FMUL.FTZ R7, R62, UR10 ;  /* 0x0000000a3e077c20 */ /* 0x001fe20008410000 */
[----:B------:R-:W-:Y:S01]  /*8510*/  FMUL.FTZ R10, R63, UR10 ;  /* 0x0000000a3f0a7c20 */ /* 0x000fe20008410000 */
[----:B------:R-:W-:Y:S02]  /*8520*/  IADD3 R18, R0, 0xd8, RZ ;  /* 0x000000d800127810 */ /* 0x000fe40007ffe0ff */
[----:B------:R-:W-:Y:S01]  /*8530*/  FFMA.FTZ R6, R44, R7, R46 ;  /* 0x000000072c067223 */ /* 0x000fe2000001002e */
[----:B------:R-:W-:Y:S01]  /*8540*/  IADD3 R14, R0, 0xe0, RZ ;  /* 0x000000e0000e7810 */ /* 0x000fe20007ffe0ff */
        /* <DEDUP_REMOVED lines=12> */
.L_x_5069:
        /* <DEDUP_REMOVED lines=13> */
.L_x_5071:
[----:B------:R-:W-:Y:S05]  /*86e0*/  BSYNC B0 ;  /* 0x0000000000007941 */ /* 0x000fea0003800000 */
.L_x_5070:
[----:B------:R-:W-:Y:S01]  /*86f0*/  IADD3 R20, R0, 0xe8, RZ ;  /* 0x000000e800147810 */ /* 0x000fe20007ffe0ff */
[----:B------:R-:W-:Y:S01]  /*8700*/  FADD.FTZ R64, R64, -UR5 ;  /* 0x8000000540407e21 */ /* 0x000fe20008010000 */
[----:B------:R-:W-:Y:S01]  /*8710*/  IADD3 R19, R0, 0xf0, RZ ;  /* 0x000000f000137810 */ /* 0x000fe20007ffe0ff */
[----:B------:R-:W-:Y:S01]  /*8720*/  FADD.FTZ R66, R66, -UR5 ;  /* 0x8000000542427e21 */ /* 0x000fe20008010000 */
[----:B------:R-:W-:Y:S01]  /*8730*/  IADD3 R15, R0, 0xf8, RZ ;  /* 0x000000f8000f7810 */ /* 0x000fe20007ffe0ff */
        /* <DEDUP_REMOVED lines=13> */
[----:B0-----:R-:W-:Y:S01]  /*8810*/  FMUL.FTZ R7, R64, UR10 ;  /* 0x0000000a40077c20 */ /* 0x001fe20008410000 */
        /* <DEDUP_REMOVED lines=14> */
[C-C-:B------:R-:W-:Y:S01]  /*8900*/  FFMA.FTZ R16, R44.reuse, R7, R46.reuse ;  /* 0x000000072c107223 */ /* 0x140fe2000001002e */
[C-C-:B------:R-:W-:Y:S01]  /*8910*/  FFMA.FTZ R12, R44.reuse, R9, R46.reuse ;  /* 0x000000092c0c7223 */ /* 0x140fe2000001002e */
[C-C-:B------:R-:W-:Y:S01]  /*8920*/  FFMA.FTZ R10, R44.reuse, R11, R46.reuse ;  /* 0x0000000b2c0a7223 */ /* 0x140fe2000001002e */
[C-C-:B------:R-:W-:Y:S01]  /*8930*/  FFMA.FTZ R8, R44.reuse, R13, R46.reuse ;  /* 0x0000000d2c087223 */ /* 0x140fe2000001002e */
[----:B------:R-:W-:Y:S01]  /*8940*/  FFMA.FTZ R6, R44, R17, R46 ;  /* 0x000000112c067223 */ /* 0x000fe2000001002e */
[C---:B------:R-:W-:Y:S01]  /*8950*/  ISETP.GT.U32.OR P6, PT, R92.reuse, 0x27f, P6 ;  /* 0x0000027f5c00780c */ /* 0x040fe200037c4470 */
[C-C-:B------:R-:W-:Y:S01]  /*8960*/  FFMA.FTZ R13, R45.reuse, R24, R47.reuse ;  /* 0x000000182d0d7223 */ /* 0x140fe2000001002f */
[C---:B------:R-:W-:Y:S01]  /*8970*/  ISETP.GT.U32.OR P1, PT, R92.reuse, 0x27f, P1 ;  /* 0x0000027f5c00780c */ /* 0x040fe20000f24470 */
[C-C-:B------:R-:W-:Y:S01]  /*8980*/  FFMA.FTZ R11, R45.reuse, R26, R47.reuse ;  /* 0x0000001a2d0b7223 */ /* 0x140fe2000001002f */
[C---:B------:R-:W-:Y:S01]  /*8990*/  ISETP.GT.U32.OR P2, PT, R92.reuse, 0x27f, P2 ;  /* 0x0000027f5c00780c */ /* 0x040fe20001744470 */
[C-C-:B------:R-:W-:Y:S01]  /*89a0*/  FFMA.FTZ R9, R45.reuse, R28, R47.reuse ;  /* 0x0000001c2d097223 */ /* 0x140fe2000001002f */
[C---:B------:R-:W-:Y:S01]  /*89b0*/  ISETP.GT.U32.OR P3, PT, R92.reuse, 0x27f, P3 ;  /* 0x0000027f5c00780c */ /* 0x040fe20001f64470 */
[C-C-:B------:R-:W-:Y:S01]  /*89c0*/  FFMA.FTZ R7, R45.reuse, R30, R47.reuse ;  /* 0x0000001e2d077223 */ /* 0x140fe2000001002f */
        /* <DEDUP_REMOVED lines=13> */
.L_x_5072:
        /* <DEDUP_REMOVED lines=13> */
.L_x_5074:
[----:B------:R-:W-:Y:S05]  /*8b70*/  BSYNC B0 ;  /* 0x0000000000007941 */ /* 0x000fea0003800000 */
.L_x_5073:
        /* <DEDUP_REMOVED lines=11> */
.L_x_5075:
        /* <DEDUP_REMOVED lines=13> */
.L_x_5077:
[----:B------:R-:W-:Y:S05]  /*8d00*/  BSYNC B0 ;  /* 0x0000000000007941 */ /* 0x000fea0003800000 */
.L_x_5076:
[----:B------:R-:W-:Y:S05]  /*8d10*/  @!P5 BRA `(.L_x_5078) ;  /* 0x000000000028d947 */ /* 0x000fea0003800000 */
[----:B-1----:R-:W-:Y:S01]  /*8d20*/  FMUL.FTZ R12, R10, -1.4426950216293334961 ;  /* 0xbfb8aa3b0a0c7820 */ /* 0x002fe20000410000 */
        /* <DEDUP_REMOVED lines=9> */
.L_x_5078:
[----:B------:R-:W-:Y:S04]  /*8dc0*/  BSSY B0, `(.L_x_5079) ;  /* 0x000000d000007945 */ /* 0x000fe80003800000 */
[----:B------:R-:W-:Y:S05]  /*8dd0*/  @P2 BRA `(.L_x_5080) ;  /* 0x00000000002c2947 */ /* 0x000fea0003800000 */
[----:B------:R-:W-:Y:S01]  /*8de0*/  ULDC.64 UR6, c[0x0][0x270] ;  /* 0x00009c0000067ab9 */ /* 0x000fe20000000a00 */
[----:B-1----:R-:W-:Y:S01]  /*8df0*/  MOV R12, R2 ;  /* 0x00000002000c7202 */ /* 0x002fe20000000f00 */
[----:B------:R-:W-:Y:S01]  /*8e00*/  IMAD R77, R77, UR6, RZ ;  /* 0x000000064d4d7c24 */ /* 0x000fe2000f8e02ff */
[----:B------:R-:W-:-:S03]  /*8e10*/  MOV R13, R5 ;  /* 0x00000005000d7202 */ /* 0x000fc60000000f00 */
[C---:B------:R-:W-:Y:S02]  /*8e20*/  IMAD R77, R20.reuse, UR7, R77 ;  /* 0x00000007144d7c24 */ /* 0x040fe4000f8e024d */
[----:B0-----:R-:W-:Y:S01]  /*8e30*/  IMAD.WIDE.U32 R16, R20, UR6, R12 ;  /* 0x0000000614107c25 */ /* 0x001fe2000f8e000c */
[----:B------:R-:W-:Y:S02]  /*8e40*/  ULDC.64 UR6, c[0x0][0x210] ;  /* 0x0000840000067ab9 */ /* 0x000fe40000000a00 */
[----:B------:R-:W-:Y:S02]  /*8e50*/  LEA R12, P1, R16, UR6, 0x2 ;  /* 0x00000006100c7c11 */ /* 0x000fe4000f8210ff */
[----:B------:R-:W-:-:S04]  /*8e60*/  IADD3 R77, R17, R77, RZ ;  /* 0x0000004d114d7210 */ /* 0x000fc80007ffe0ff */
[----:B------:R-:W-:-:S05]  /*8e70*/  LEA.HI.X R13, R16, UR7, R77, 0x2, P1 ;  /* 0x00000007100d7c11 */ /* 0x000fca00088f144d */
[----:B------:R2:W-:Y:S02]  /*8e80*/  STG.E.64 desc[UR14][R12.64], R10 ;  /* 0x0000000a0c007986 */ /* 0x0005e4000c101b0e */
.L_x_5080:
[----:B------:R-:W-:Y:S05]  /*8e90*/  BSYNC B0 ;  /* 0x0000000000007941 */ /* 0x000fea0003800000 */
.L_x_5079:
[----:B------:R-:W-:Y:S05]  /*8ea0*/  @!P5 BRA `(.L_x_5081) ;  /* 0x000000000028d947 */ /* 0x000fea0003800000 */
[----:B--2---:R-:W-:Y:S01]  /*8eb0*/  FMUL.FTZ R10, R8, -1.4426950216293334961 ;  /* 0xbfb8aa3b080a7820 */ /* 0x004fe20000410000 */
        /* <DEDUP_REMOVED lines=9> */
.L_x_5081:
[----:B------:R-:W-:Y:S04]  /*8f50*/  BSSY B0, `(.L_x_5082) ;  /* 0x000000d000007945 */ /* 0x000fe80003800000 */
[----:B------:R-:W-:Y:S05]  /*8f60*/  @P3 BRA `(.L_x_5083) ;  /* 0x00000000002c3947 */ /* 0x000fea0003800000 */
[----:B------:R-:W-:Y:S01]  /*8f70*/  ULDC.64 UR6, c[0x0][0x270] ;  /* 0x00009c0000067ab9 */ /* 0x000fe20000000a00 */
[----:B--2---:R-:W-:Y:S01]  /*8f80*/  MOV R10, R2 ;  /* 0x00000002000a7202 */ /* 0x004fe20000000f00 */
[----:B------:R-:W-:Y:S01]  /*8f90*/  IMAD R76, R76, UR6, RZ ;  /* 0x000000064c4c7c24 */ /* 0x000fe2000f8e02ff */
[----:B------:R-:W-:-:S03]  /*8fa0*/  MOV R11, R5 ;  /* 0x00000005000b7202 */ /* 0x000fc60000000f00 */
[----:B-1----:R-:W-:-:S04]  /*8fb0*/  IMAD.WIDE.U32 R12, R19, UR6, R10 ;  /* 0x00000006130c7c25 */ /* 0x002fc8000f8e000a */
[----:B------:R-:W-:Y:S01]  /*8fc0*/  IMAD R19, R19, UR7, R76 ;  /* 0x0000000713137c24 */ /* 0x000fe2000f8e024c */
[----:B------:R-:W-:Y:S02]  /*8fd0*/  ULDC.64 UR6, c[0x0][0x210] ;  /* 0x0000840000067ab9 */ /* 0x000fe40000000a00 */
[----:B------:R-:W-:Y:S02]  /*8fe0*/  LEA R10, P1, R12, UR6, 0x2 ;  /* 0x000000060c0a7c11 */ /* 0x000fe4000f8210ff */
[----:B------:R-:W-:-:S04]  /*8ff0*/  IADD3 R19, R13, R19, RZ ;  /* 0x000000130d137210 */ /* 0x000fc80007ffe0ff */
[----:B------:R-:W-:-:S05]  /*9000*/  LEA.HI.X R11, R12, UR7, R19, 0x2, P1 ;  /* 0x000000070c0b7c11 */ /* 0x000fca00088f1413 */
[----:B------:R3:W-:Y:S02]  /*9010*/  STG.E.64 desc[UR14][R10.64], R8 ;  /* 0x000000080a007986 */ /* 0x0007e4000c101b0e */
.L_x_5083:
[----:B------:R-:W-:Y:S05]  /*9020*/  BSYNC B0 ;  /* 0x0000000000007941 */ /* 0x000fea0003800000 */
.L_x_5082:
[----:B------:R-:W-:Y:S05]  /*9030*/  @!P5 BRA `(.L_x_5084) ;  /* 0x000000000028d947 */ /* 0x000fea0003800000 */
[----:B---3--:R-:W-:Y:S01]  /*9040*/  FMUL.FTZ R8, R6, -1.4426950216293334961 ;  /* 0xbfb8aa3b06087820 */ /* 0x008fe20000410000 */
[----:B--2---:R-:W-:-:S05]  /*9050*/  FMUL.FTZ R10, R7, -1.4426950216293334961 ;  /* 0xbfb8aa3b070a7820 */ /* 0x004fca0000410000 */
[----:B------:R-:W2:Y:S08]  /*9060*/  MUFU.EX2 R8, R8 ;  /* 0x0000000800087308 */ /* 0x000eb00000000800 */
[----:B------:R-:W3:Y:S01]  /*9070*/  MUFU.EX2 R10, R10 ;  /* 0x0000000a000a7308 */ /* 0x000ee20000000800 */
[----:B--2---:R-:W-:-:S07]  /*9080*/  FADD.FTZ R9, R8, 1 ;  /* 0x3f80000008097421 */ /* 0x004fce0000010000 */
[----:B------:R-:W2:Y:S01]  /*9090*/  MUFU.RCP R9, R9 ;  /* 0x0000000900097308 */ /* 0x000ea20000001000 */
[----:B---3--:R-:W-:-:S07]  /*90a0*/  FADD.FTZ R11, R10, 1 ;  /* 0x3f8000000a0b7421 */ /* 0x008fce0000010000 */
[----:B-1----:R-:W1:Y:S01]  /*90b0*/  MUFU.RCP R12, R11 ;  /* 0x0000000b000c7308 */ /* 0x002e620000001000 */
[----:B--2---:R-:W-:Y:S01]  /*90c0*/  FMUL.FTZ R6, R6, R9 ;  /* 0x0000000906067220 */ /* 0x004fe20000410000 */
[----:B-1----:R-:W-:-:S07]  /*90d0*/  FMUL.FTZ R7, R7, R12 ;  /* 0x0000000c07077220 */ /* 0x002fce0000410000 */
.L_x_5084:
[----:B------:R-:W-:Y:S04]  /*90e0*/  BSSY B0, `(.L_x_5085) ;  /* 0x000000c000007945 */ /* 0x000fe80003800000 */
[----:B------:R-:W-:Y:S05]  /*90f0*/  @P4 BRA `(.L_x_5086) ;  /* 0x0000000000284947 */ /* 0x000fea0003800000 */
[----:B------:R-:W-:Y:S01]  /*9100*/  ULDC.64 UR6, c[0x0][0x270] ;  /* 0x00009c0000067ab9 */ /* 0x000fe20000000a00 */
[----:B------:R-:W-:Y:S01]  /*9110*/  MOV R3, R5 ;  /* 0x0000000500037202 */ /* 0x000fe20000000f00 */
[----:B---3--:R-:W-:Y:S02]  /*9120*/  IMAD R8, R75, UR6, RZ ;  /* 0x000000064b087c24 */ /* 0x008fe4000f8e02ff */
[----:B------:R-:W-:-:S04]  /*9130*/  IMAD.WIDE.U32 R4, R15, UR6, R2 ;  /* 0x000000060f047c25 */ /* 0x000fc8000f8e0002 */
[----:B------:R-:W-:Y:S01]  /*9140*/  IMAD R15, R15, UR7, R8 ;  /* 0x000000070f0f7c24 */ /* 0x000fe2000f8e0208 */
[----:B------:R-:W-:Y:S02]  /*9150*/  ULDC.64 UR6, c[0x0][0x210] ;  /* 0x0000840000067ab9 */ /* 0x000fe40000000a00 */
[----:B------:R-:W-:Y:S02]  /*9160*/  LEA R2, P1, R4, UR6, 0x2 ;  /* 0x0000000604027c11 */ /* 0x000fe4000f8210ff */
[----:B------:R-:W-:-:S04]  /*9170*/  IADD3 R15, R5, R15, RZ ;  /* 0x0000000f050f7210 */ /* 0x000fc80007ffe0ff */
[----:B------:R-:W-:-:S05]  /*9180*/  LEA.HI.X R3, R4, UR7, R15, 0x2, P1 ;  /* 0x0000000704037c11 */ /* 0x000fca00088f140f */
[----:B------:R4:W-:Y:S02]  /*9190*/  STG.E.64 desc[UR14][R2.64], R6 ;  /* 0x0000000602007986 */ /* 0x0009e4000c101b0e */
.L_x_5086:
[----:B------:R-:W-:Y:S05]  /*91a0*/  BSYNC B0 ;  /* 0x0000000000007941 */ /* 0x000fea0003800000 */
.L_x_5085:
[----:B------:R-:W-:Y:S01]  /*91b0*/  ULDC UR5, c[0x0][0x10] ;  /* 0x0000040000057ab9 */ /* 0x000fe20000000800 */
[----:B------:R-:W-:Y:S02]  /*91c0*/  UIADD3 UR4, UR4, 0x1, URZ ;  /* 0x0000000104047890 */ /* 0x000fe4000fffe03f */
[----:B------:R-:W-:-:S04]  /*91d0*/  UIADD3 UR9, UR5, UR9, URZ ;  /* 0x0000000905097290 */ /* 0x000fc8000fffe03f */
[----:B------:R-:W-:-:S06]  /*91e0*/  UISETP.GE.AND UP0, UPT, UR9, UR8, UPT ;  /* 0x000000080900728c */ /* 0x000fcc000bf06270 */
[----:B------:R-:W-:-:S13]  /*91f0*/  PLOP3.LUT P1, PT, PT, PT, UP0, 0x80, 0x0 ;  /* 0x000000000000781c */ /* 0x000fda0003f2f008 */
[----:B------:R-:W-:Y:S05]  /*9200*/  @!P1 BRA `(.L_x_5087) ;  /* 0xffffff7000109947 */ /* 0x000fea000383ffff */
[----:B------:R-:W-:Y:S05]  /*9210*/  EXIT ;  /* 0x000000000000794d */ /* 0x000fea0003800000 */
.L_x_5088:
        /* <DEDUP_REMOVED lines=14> */
.L_x_5632:


//--------------------- .text._Z35group_norm_nhwc_fwd_one_pass_kernelI11Fp32IOFp32WLi512ELi160ELi640EEv26Group_norm_nhwc_fwd_params --------------------------
	.section	.text._Z35group_norm_nhwc_fwd_one_pass_kernelI11Fp32IOFp32WLi512ELi160ELi640EEv26Group_norm_nhwc_fwd_params,"ax",@progbits
	.align	128
        .global         _Z35group_norm_nhwc_fwd_one_pass_kernelI11Fp32IOFp32WLi512ELi160ELi640EEv26Group_norm_nhwc_fwd_params
        .type           _Z35group_norm_nhwc_fwd_one_pass_kernelI11Fp32IOFp32WLi512ELi160ELi640EEv26Group_norm_nhwc_fwd_params,@function
        .size           _Z35group_norm_nhwc_fwd_one_pass_kernelI11Fp32IOFp32WLi512ELi160ELi640EEv26Group_norm_nhwc_fwd_params,(.L_x_5633 - _Z35group_norm_nhwc_fwd_one_pass_kernelI11Fp32IOFp32WLi512ELi160ELi640EEv26Group_norm_nhwc_fwd_params)
        .other          _Z35group_norm_nhwc_fwd_one_pass_kernelI11Fp32IOFp32WLi512ELi160ELi640EEv26Group_norm_nhwc_fwd_params,@"STO_CUDA_ENTRY STV_DEFAULT"
_Z35group_norm_nhwc_fwd_one_pass_kernelI11Fp32IOFp32WLi512ELi160ELi640EEv26Group_norm_nhwc_fwd_params:
.text._Z35group_norm_nhwc_fwd_one_pass_kernelI11Fp32IOFp32WLi512ELi160ELi640EEv26Group_norm_nhwc_fwd_params:
[----:B------:R-:W0:Y:S08]  /*0000*/  LDC R1, c[0x0][0x28] ;  /* 0x00000a00ff017b82 */ /* 0x000e300000000800 */
[----:B------:R-:W1:Y:S01]  /*0010*/  S2UR UR8, SR_CTAID.Y ;  /* 0x00000000000879c3 */ /* 0x000e620000002600 */
[----:B------:R-:W-:Y:S01]  /*0020*/  ULDC UR4, c[0x0][0x288] ;  /* 0x0000a20000047ab9 */ /* 0x000fe20000000800 */
[----:B------:R-:W-:Y:S01]  /*0030*/  ULDC UR5, c[0x0][0x258] ;  /* 0x0000960000057ab9 */ /* 0x000fe20000000800 */
[----:B0-----:R-:W-:Y:S01]  /*0040*/  IADD3 R1, R1, -0x460, RZ ;  /* 0xfffffba001017810 */ /* 0x001fe20007ffe0ff */
[----:B------:R-:W-:-:S03]  /*0050*/  UIMAD UR4, UR4, UR5, URZ ;  /* 0x00000005040472a4 */ /* 0x000fc6000f8e023f */
        /* <DEDUP_REMOVED lines=13> */
.L_x_5113:
[----:B------:R-:W-:Y:S01]  /*0130*/  ULDC UR11, c[0x0][0x288] ;  /* 0x0000a200000b7ab9 */ /* 0x000fe20000000800 */
[----:B-1----:R-:W-:Y:S01]  /*0140*/  IABS R3, UR8 ;  /* 0x0000000800037c13 */ /* 0x002fe20008000000 */
[----:B------:R-:W-:Y:S01]  /*0150*/  IMAD.U32 R0, RZ, RZ, UR11 ;  /* 0x0000000bff007e24 */ /* 0x000fe2000f8e00ff */
[----:B------:R-:W-:Y:S01]  /*0160*/  UMOV UR6, URZ ;  /* 0x0000003f00067c82 */ /* 0x000fe20008000000 */
[----:B------:R-:W-:Y:S01]  /*0170*/  ULDC.64 UR16, c[0x0][0x278] ;  /* 0x00009e0000107ab9 */ /* 0x000fe20000000a00 */
[----:B------:R-:W-:Y:S01]  /*0180*/  R2UR UR10, R3 ;  /* 0x00000000030a72ca */ /* 0x000fe200000e0000 */
[C---:B------:R-:W-:Y:S01]  /*0190*/  VIADD R24, R38.reuse, 0x8 ;  /* 0x0000000826187836 */ /* 0x040fe20000000000 */
[----:B------:R-:W-:Y:S01]  /*01a0*/  IABS R0, R0 ;  /* 0x0000000000007213 */ /* 0x000fe20000000000 */
[----:B------:R-:W-:Y:S01]  /*01b0*/  VIADD R9, R38, 0x18 ;  /* 0x0000001826097836 */ /* 0x000fe20000000000 */
[----:B0-----:R-:W-:Y:S02]  /*01c0*/  SHF.R.S32.HI R5, RZ, 0x1f, R38 ;  /* 0x0000001fff057819 */ /* 0x001fe40000011426 */
[----:B------:R-:W-:-:S02]  /*01d0*/  R2UR UR15, R0 ;  /* 0x00000000000f72ca */ /* 0x000fc400000e0000 */
[C---:B------:R-:W-:Y:S02]  /*01e0*/  ISETP.GE.U32.AND P1, PT, R38.reuse, UR16, PT ;  /* 0x0000001026007c0c */ /* 0x040fe4000bf26070 */
[----:B------:R-:W-:Y:S02]  /*01f0*/  SHF.R.S32.HI R27, RZ, 0x1f, R24 ;  /* 0x0000001fff1b7819 */ /* 0x000fe40000011418 */
[----:B------:R-:W-:Y:S02]  /*0200*/  IADD3 R18, R38, 0x10, RZ ;  /* 0x0000001026127810 */ /* 0x000fe40007ffe0ff */
[----:B------:R-:W-:Y:S02]  /*0210*/  LOP3.LUT R12, R12, 0xfdffffff, RZ, 0xc0, !PT ;  /* 0xfdffffff0c0c7812 */ /* 0x000fe400078ec0ff */
[----:B------:R-:W-:Y:S02]  /*0220*/  ISETP.GE.U32.AND P2, PT, R18, UR16, PT ;  /* 0x0000001012007c0c */ /* 0x000fe4000bf46070 */
[----:B------:R-:W-:Y:S01]  /*0230*/  SHF.R.S32.HI R25, RZ, 0x1f, R18 ;  /* 0x0000001fff197819 */ /* 0x000fe20000011412 */
[----:B------:R-:W0:Y:S01]  /*0240*/  I2F.RP R0, UR15 ;  /* 0x0000000f00007d06 */ /* 0x000e220008209400 */
[----:B------:R-:W-:-:S02]  /*0250*/  SHF.R.S32.HI R19, RZ, 0x1f, R9 ;  /* 0x0000001fff137819 */ /* 0x000fc40000011409 */
[----:B------:R-:W-:-:S05]  /*0260*/  LOP3.LUT R8, R8, 0x7fffffff, RZ, 0xc0, !PT ;  /* 0x7fffffff08087812 */ /* 0x000fca00078ec0ff */
        /* <DEDUP_REMOVED lines=12> */
[----:B------:R-:W-:Y:S01]  /*0330*/  ISETP.GE.U32.AND P1, PT, R24, UR16, PT ;  /* 0x0000001018007c0c */ /* 0x000fe2000bf26070 */
[----:B------:R-:W-:Y:S01]  /*0340*/  UIMAD.WIDE.U32 UR6, UR7, UR10, URZ ;  /* 0x0000000a070672a5 */ /* 0x000fe2000f8e003f */
[----:B------:R-:W-:Y:S01]  /*0350*/  IMAD R3, R3, -0x50, R0 ;  /* 0xffffffb003037824 */ /* 0x000fe200078e0200 */
[----:B------:R-:W-:-:S02]  /*0360*/  ISETP.GE.OR.EX P5, PT, R25, UR17, P0, P2 ;  /* 0x0000001119007c0c */ /* 0x000fc400087a6720 */
[----:B------:R-:W-:Y:S01]  /*0370*/  UIADD3 UR6, -UR7, URZ, URZ ;  /* 0x0000003f07067290 */ /* 0x000fe2000fffe13f */
[----:B------:R-:W-:Y:S01]  /*0380*/  ISETP.GE.OR.EX P6, PT, R27, UR17, P0, P1 ;  /* 0x000000111b007c0c */ /* 0x000fe200087c6710 */
[----:B------:R-:W-:Y:S02]  /*0390*/  IMAD.SHL.U32 R3, R3, 0x2, RZ ;  /* 0x0000000203037824 */ /* 0x000fe400078e00ff */
[----:B------:R-:W-:Y:S02]  /*03a0*/  UIMAD UR6, UR15, UR6, UR10 ;  /* 0x000000060f0672a4 */ /* 0x000fe4000f8e020a */
[----:B------:R-:W-:Y:S01]  /*03b0*/  @P3 LOP3.LUT R12, R12, 0x2000000, RZ, 0xfc, !PT ;  /* 0x020000000c0c3812 */ /* 0x000fe200078efcff */
[----:B------:R-:W0:Y:S01]  /*03c0*/  @!P3 LDC.64 R22, c[0x0][0x270] ;  /* 0x00009c00ff16bb82 */ /* 0x000e220000000a00 */
[----:B------:R-:W-:Y:S01]  /*03d0*/  UISETP.GT.U32.AND UP0, UPT, UR15, UR6, UPT ;  /* 0x000000060f00728c */ /* 0x000fe2000bf04070 */
[----:B------:R-:W-:Y:S02]  /*03e0*/  SHF.R.S32.HI R0, RZ, 0x1f, R3 ;  /* 0x0000001fff007819 */ /* 0x000fe40000011403 */
[----:B------:R-:W-:-:S04]  /*03f0*/  LOP3.LUT R12, R12, 0xfeffffff, RZ, 0xc0, !PT ;  /* 0xfeffffff0c0c7812 */ /* 0x000fc800078ec0ff */
[----:B------:R-:W-:Y:S01]  /*0400*/  @P6 LOP3.LUT R12, R12, 0x1000000, RZ, 0xfc, !PT ;  /* 0x010000000c0c6812 */ /* 0x000fe200078efcff */
[----:B------:R-:W1:Y:S03]  /*0410*/  @!P6 LDC.64 R10, c[0x0][0x270] ;  /* 0x00009c00ff0aeb82 */ /* 0x000e660000000a00 */
[----:B------:R-:W-:Y:S01]  /*0420*/  @!UP0 UIADD3 UR6, UR6, -UR15, URZ ;  /* 0x8000000f06068290 */ /* 0x000fe2000fffe03f */
[----:B------:R-:W-:Y:S01]  /*0430*/  LOP3.LUT R12, R12, 0xff7fffff, RZ, 0xc0, !PT ;  /* 0xff7fffff0c0c7812 */ /* 0x000fe200078ec0ff */
[----:B------:R-:W-:Y:S02]  /*0440*/  @!UP0 UIADD3 UR7, UR7, 0x1, URZ ;  /* 0x0000000107078890 */ /* 0x000fe4000fffe03f */
[----:B------:R-:W-:Y:S01]  /*0450*/  UISETP.GE.U32.AND UP1, UPT, UR6, UR15, UPT ;  /* 0x0000000f0600728c */ /* 0x000fe2000bf26070 */
[----:B------:R-:W-:Y:S01]  /*0460*/  @P5 LOP3.LUT R12, R12, 0x800000, RZ, 0xfc, !PT ;  /* 0x008000000c0c5812 */ /* 0x000fe200078efcff */
[----:B------:R-:W-:Y:S01]  /*0470*/  ULOP3.LUT UR6, UR8, UR11, URZ, 0x3c, !UPT ;  /* 0x0000000b08067292 */ /* 0x000fe2000f8e3c3f */
[----:B------:R-:W2:Y:S02]  /*0480*/  @!P3 LDC.64 R14, c[0x0][0x220] ;  /* 0x00008800ff0ebb82 */ /* 0x000ea40000000a00 */
[----:B------:R-:W-:Y:S01]  /*0490*/  LOP3.LUT R12, R12, 0xffbfffff, RZ, 0xc0, !PT ;  /* 0xffbfffff0c0c7812 */ /* 0x000fe200078ec0ff */
[----:B------:R-:W-:-:S05]  /*04a0*/  UISETP.GE.AND UP0, UPT, UR6, URZ, UPT ;  /* 0x0000003f0600728c */ /* 0x000fca000bf06270 */
[----:B------:R-:W-:Y:S01]  /*04b0*/  @UP1 UIADD3 UR7, UR7, 0x1, URZ ;  /* 0x0000000107071890 */ /* 0x000fe2000fffe03f */
[----:B------:R-:W3:Y:S01]  /*04c0*/  @!P5 LDC.64 R6, c[0x0][0x270] ;  /* 0x00009c00ff06db82 */ /* 0x000ee20000000a00 */
[----:B------:R-:W-:Y:S01]  /*04d0*/  UISETP.NE.AND UP1, UPT, UR11, URZ, UPT ;  /* 0x0000003f0b00728c */ /* 0x000fe2000bf25270 */
[----:B-1----:R-:W-:-:S04]  /*04e0*/  @!P6 IMAD R27, R27, R10, RZ ;  /* 0x0000000a1b1be224 */ /* 0x002fc800078e02ff */
[----:B------:R-:W-:Y:S02]  /*04f0*/  UMOV UR9, UR7 ;  /* 0x0000000700097c82 */ /* 0x000fe40008000000 */
[----:B------:R-:W-:Y:S01]  /*0500*/  @!UP0 UIADD3 UR9, -UR9, URZ, URZ ;  /* 0x0000003f09098290 */ /* 0x000fe2000fffe13f */
[----:B------:R-:W1:Y:S03]  /*0510*/  @!P6 LDC.64 R16, c[0x0][0x220] ;  /* 0x00008800ff10eb82 */ /* 0x000e660000000a00 */
[----:B------:R-:W-:-:S04]  /*0520*/  @!UP1 ULOP3.LUT UR9, URZ, UR11, URZ, 0x33, !UPT ;  /* 0x0000000b3f099292 */ /* 0x000fc8000f8e333f */
[----:B------:R-:W-:Y:S01]  /*0530*/  UIADD3 UR6, -UR9, URZ, URZ ;  /* 0x0000003f09067290 */ /* 0x000fe2000fffe13f */
[----:B------:R-:W4:Y:S01]  /*0540*/  @!P5 LDC.64 R20, c[0x0][0x220] ;  /* 0x00008800ff14db82 */ /* 0x000f220000000a00 */
[----:B------:R-:W-:Y:S02]  /*0550*/  USHF.R.S32.HI UR7, URZ, 0x1f, UR9 ;  /* 0x0000001f3f077899 */ /* 0x000fe40008011409 */
[----:B------:R-:W-:-:S03]  /*0560*/  UIMAD UR6, UR11, UR6, UR8 ;  /* 0x000000060b0672a4 */ /* 0x000fc6000f8e0208 */
[----:B------:R-:W-:Y:S01]  /*0570*/  ULDC.64 UR10, c[0x0][0x280] ;  /* 0x0000a000000a7ab9 */ /* 0x000fe20000000a00 */
[----:B------:R-:W-:Y:S01]  /*0580*/  UIMAD UR6, UR6, 0xa0, URZ ;  /* 0x000000a0060678a4 */ /* 0x000fe2000f8e023f */
[----:B---3--:R-:W-:Y:S01]  /*0590*/  @!P5 IMAD R25, R25, R6, RZ ;  /* 0x000000061919d224 */ /* 0x008fe200078e02ff */
[----:B------:R-:W-:-:S04]  /*05a0*/  UIMAD UR7, UR7, UR10, URZ ;  /* 0x0000000a070772a4 */ /* 0x000fc8000f8e023f */
[----:B------:R-:W-:Y:S01]  /*05b0*/  IADD3 R28, P1, R3, UR6, RZ ;  /* 0x00000006031c7c10 */ /* 0x000fe2000ff3e0ff */
[----:B------:R-:W-:Y:S01]  /*05c0*/  UIMAD UR7, UR9, UR11, UR7 ;  /* 0x0000000b090772a4 */ /* 0x000fe2000f8e0207 */
[----:B------:R-:W-:-:S04]  /*05d0*/  MOV R3, UR6 ;  /* 0x0000000600037c02 */ /* 0x000fc80008000f00 */
[----:B------:R-:W-:Y:S01]  /*05e0*/  LEA.HI.X.SX32 R29, R3, R0, 0x1, P1 ;  /* 0x00000000031d7211 */ /* 0x000fe200008f0eff */
[----:B------:R-:W-:Y:S01]  /*05f0*/  VIADD R0, R38, 0x20 ;  /* 0x0000002026007836 */ /* 0x000fe20000000000 */
[----:B------:R-:W-:Y:S02]  /*0600*/  ISETP.GE.U32.AND P1, PT, R9, UR16, PT ;  /* 0x0000001009007c0c */ /* 0x000fe4000bf26070 */
[----:B------:R-:W-:Y:S02]  /*0610*/  MOV R3, UR10 ;  /* 0x0000000a00037c02 */ /* 0x000fe40008000f00 */
[----:B------:R-:W-:Y:S02]  /*0620*/  ISETP.GE.OR.EX P4, PT, R19, UR17, P0, P1 ;  /* 0x0000001113007c0c */ /* 0x000fe40008786710 */
[----:B------:R-:W-:Y:S01]  /*0630*/  ISETP.GE.U32.AND P2, PT, R0, UR16, PT ;  /* 0x0000001000007c0c */ /* 0x000fe2000bf46070 */
[----:B------:R-:W-:Y:S01]  /*0640*/  IMAD.WIDE.U32 R28, R3, UR9, R28 ;  /* 0x00000009031c7c25 */ /* 0x000fe2000f8e001c */
[----:B------:R-:W-:-:S03]  /*0650*/  SHF.R.S32.HI R13, RZ, 0x1f, R0 ;  /* 0x0000001fff0d7819 */ /* 0x000fc60000011400 */
[----:B------:R-:W-:Y:S01]  /*0660*/  @!P6 IMAD.MOV.U32 R26, RZ, RZ, R28 ;  /* 0x000000ffff1ae224 */ /* 0x000fe200078e001c */
[----:B------:R-:W-:Y:S02]  /*0670*/  ISETP.GE.OR.EX P3, PT, R13, UR17, P0, P2 ;  /* 0x000000110d007c0c */ /* 0x000fe40008766720 */
[----:B------:R-:W-:Y:S01]  /*0680*/  IADD3 R31, R29, UR7, RZ ;  /* 0x000000071d1f7c10 */ /* 0x000fe2000fffe0ff */
[----:B------:R-:W-:Y:S02]  /*0690*/  ULDC.64 UR6, c[0x0][0x278] ;  /* 0x00009e0000067ab9 */ /* 0x000fe40000000a00 */
[----:B------:R-:W-:-:S04]  /*06a0*/  @P4 LOP3.LUT R12, R12, 0x400000, RZ, 0xfc, !PT ;  /* 0x004000000c0c4812 */ /* 0x000fc800078efcff */
[C---:B------:R-:W-:Y:S02]  /*06b0*/  LOP3.LUT P2, RZ, R12.reuse, 0x2000000, RZ, 0xc0, !PT ;  /* 0x020000000cff7812 */ /* 0x040fe4000784c0ff */
[----:B------:R-:W-:Y:S02]  /*06c0*/  LOP3.LUT R12, R12, 0xffdfffff, RZ, 0xc0, !PT ;  /* 0xffdfffff0c0c7812 */ /* 0x000fe400078ec0ff */
[----:B------:R-:W3:Y:S02]  /*06d0*/  @!P3 LDC.64 R2, c[0x0][0x270] ;  /* 0x00009c00ff02bb82 */ /* 0x000ee40000000a00 */
[----:B------:R-:W-:-:S04]  /*06e0*/  @P3 LOP3.LUT R12, R12, 0x200000, RZ, 0xfc, !PT ;  /* 0x002000000c0c3812 */ /* 0x000fc800078efcff */
[----:B------:R-:W-:-:S03]  /*06f0*/  LOP3.LUT R12, R12, 0xffefffff, RZ, 0xc0, !PT ;  /* 0xffefffff0c0c7812 */ /* 0x000fc600078ec0ff */
[-C--:B0-----:R-:W-:Y:S02]  /*0700*/  @!P2 IMAD R5, R5, R22.reuse, RZ ;  /* 0x000000160505a224 */ /* 0x081fe400078e02ff */
[----:B------:R-:W-:Y:S02]  /*0710*/  @!P2 IMAD.MOV.U32 R30, RZ, RZ, R28 ;  /* 0x000000ffff1ea224 */ /* 0x000fe400078e001c */
[C---:B------:R-:W-:Y:S02]  /*0720*/  @!P2 IMAD R33, R38.reuse, R23, R5 ;  /* 0x000000172621a224 */ /* 0x040fe400078e0205 */
[----:B------:R-:W-:Y:S01]  /*0730*/  @!P2 IMAD.WIDE.U32 R22, R38, R22, R30 ;  /* 0x000000162616a225 */ /* 0x000fe200078e001e */
[----:B------:R-:W0:Y:S04]  /*0740*/  @!P4 LDC.64 R4, c[0x0][0x270] ;  /* 0x00009c00ff04cb82 */ /* 0x000e280000000a00 */
[----:B------:R-:W-:Y:S01]  /*0750*/  @!P2 IADD3 R23, R23, R33, RZ ;  /* 0x000000211717a210 */ /* 0x000fe20007ffe0ff */
[----:B------:R-:W-:Y:S01]  /*0760*/  @!P6 IMAD R33, R24, R11, R27 ;  /* 0x0000000b1821e224 */ /* 0x000fe200078e021b */
[----:B------:R-:W-:-:S02]  /*0770*/  @!P6 MOV R27, R31 ;  /* 0x0000001f001be202 */ /* 0x000fc40000000f00 */
[----:B--2---:R-:W-:Y:S01]  /*0780*/  @!P2 LEA R14, P1, R22, R14, 0x2 ;  /* 0x0000000e160ea211 */ /* 0x004fe200078210ff */
[----:B---3--:R-:W-:Y:S02]  /*0790*/  @!P3 IMAD R13, R13, R2, RZ ;  /* 0x000000020d0db224 */ /* 0x008fe400078e02ff */
[----:B------:R-:W-:Y:S01]  /*07a0*/  @!P6 IMAD.WIDE.U32 R10, R24, R10, R26 ;  /* 0x0000000a180ae225 */ /* 0x000fe200078e001a */
[----:B------:R-:W-:Y:S02]  /*07b0*/  @!P2 LEA.HI.X R15, R22, R15, R23, 0x2, P1 ;  /* 0x0000000f160fa211 */ /* 0x000fe400008f1417 */
[----:B------:R-:W2:Y:S01]  /*07c0*/  @!P4 LDC.64 R22, c[0x0][0x220] ;  /* 0x00008800ff16cb82 */ /* 0x000ea20000000a00 */
[----:B------:R-:W-:Y:S01]  /*07d0*/  @!P5 IMAD R27, R18, R7, R25 ;  /* 0x00000007121bd224 */ /* 0x000fe200078e0219 */
[----:B------:R-:W-:Y:S01]  /*07e0*/  @!P5 MOV R25, R31 ;  /* 0x0000001f0019d202 */ /* 0x000fe20000000f00 */
[----:B------:R-:W-:Y:S01]  /*07f0*/  @!P5 IMAD.MOV.U32 R24, RZ, RZ, R28 ;  /* 0x000000ffff18d224 */ /* 0x000fe200078e001c */
[----:B-1----:R-:W-:Y:S01]  /*0800*/  @!P6 LEA R16, P1, R10, R16, 0x2 ;  /* 0x000000100a10e211 */ /* 0x002fe200078210ff */
[----:B------:R-:W-:Y:S01]  /*0810*/  @!P6 IMAD.IADD R11, R11, 0x1, R33 ;  /* 0x000000010b0be824 */ /* 0x000fe200078e0221 */
[----:B------:R-:W-:Y:S01]  /*0820*/  STL.64 [R1+0x440], R14 ;  /* 0x0004400e01007387 */ /* 0x000fe20000100a00 */
[----:B------:R-:W-:-:S02]  /*0830*/  @!P5 IMAD.WIDE.U32 R6, R18, R6, R24 ;  /* 0x000000061206d225 */ /* 0x000fc400078e0018 */
[----:B------:R-:W1:Y:S01]  /*0840*/  @!P3 LDC.64 R24, c[0x0][0x220] ;  /* 0x00008800ff18bb82 */ /* 0x000e620000000a00 */
[----:B------:R-:W-:Y:S01]  /*0850*/  @!P6 LEA.HI.X R17, R10, R17, R11, 0x2, P1 ;  /* 0x000000110a11e211 */ /* 0x000fe200008f140b */
[----:B0-----:R-:W-:Y:S01]  /*0860*/  @!P4 IMAD R18, R19, R4, RZ ;  /* 0x000000041312c224 */ /* 0x001fe200078e02ff */
[----:B------:R-:W-:Y:S01]  /*0870*/  @!P5 IADD3 R7, R7, R27, RZ ;  /* 0x0000001b0707d210 */ /* 0x000fe20007ffe0ff */
[----:B------:R-:W-:Y:S01]  /*0880*/  @!P4 IMAD.MOV.U32 R10, RZ, RZ, R28 ;  /* 0x000000ffff0ac224 */ /* 0x000fe200078e001c */
[----:B----4-:R-:W-:Y:S01]  /*0890*/  @!P5 LEA R20, P1, R6, R20, 0x2 ;  /* 0x000000140614d211 */ /* 0x010fe200078210ff */
[C---:B------:R-:W-:Y:S01]  /*08a0*/  @!P4 IMAD R19, R9.reuse, R5, R18 ;  /* 0x000000050913c224 */ /* 0x040fe200078e0212 */
[----:B------:R-:W-:Y:S01]  /*08b0*/  @!P4 MOV R11, R31 ;  /* 0x0000001f000bc202 */ /* 0x000fe20000000f00 */
[----:B------:R-:W-:Y:S01]  /*08c0*/  @!P3 IMAD R13, R0, R3, R13 ;  /* 0x00000003000db224 */ /* 0x000fe200078e020d */
[----:B------:R-:W-:Y:S01]  /*08d0*/  @!P5 LEA.HI.X R21, R6, R21, R7, 0x2, P1 ;  /* 0x000000150615d211 */ /* 0x000fe200008f1407 */
[----:B------:R-:W-:Y:S01]  /*08e0*/  @!P3 IMAD.MOV.U32 R6, RZ, RZ, R28 ;  /* 0x000000ffff06b224 */ /* 0x000fe200078e001c */
[----:B------:R-:W-:Y:S01]  /*08f0*/  @!P3 MOV R7, R31 ;  /* 0x0000001f0007b202 */ /* 0x000fe20000000f00 */
[----:B------:R-:W-:Y:S01]  /*0900*/  @!P4 IMAD.WIDE.U32 R4, R9, R4, R10 ;  /* 0x000000040904c225 */ /* 0x000fe200078e000a */
[----:B------:R-:W-:Y:S03]  /*0910*/  STL.64 [R1+0x438], R16 ;  /* 0x0004381001007387 */ /* 0x000fe60000100a00 */
[----:B------:R-:W-:Y:S01]  /*0920*/  @!P3 IMAD.WIDE.U32 R2, R0, R2, R6 ;  /* 0x000000020002b225 */ /* 0x000fe200078e0006 */
[----:B--2---:R-:W-:Y:S01]  /*0930*/  @!P4 LEA R22, P1, R4, R22, 0x2 ;  /* 0x000000160416c211 */ /* 0x004fe200078210ff */
[----:B------:R-:W-:Y:S02]  /*0940*/  STL.64 [R1+0x448], R20 ;  /* 0x0004481401007387 */ /* 0x000fe40000100a00 */
[----:B------:R-:W-:-:S02]  /*0950*/  @!P4 IMAD.IADD R0, R5, 0x1, R19 ;  /* 0x000000010500c824 */ /* 0x000fc400078e0213 */
[----:B------:R-:W-:-:S03]  /*0960*/  VIADD R5, R38, 0x28 ;  /* 0x0000002826057836 */ /* 0x000fc60000000000 */
[----:B------:R-:W-:Y:S02]  /*0970*/  @!P4 LEA.HI.X R23, R4, R23, R0, 0x2, P1 ;  /* 0x000000170417c211 */ /* 0x000fe400008f1400 */
[----:B------:R-:W-:Y:S02]  /*0980*/  @!P3 IADD3 R0, R3, R13, RZ ;  /* 0x0000000d0300b210 */ /* 0x000fe40007ffe0ff */
[C---:B-1----:R-:W-:Y:S01]  /*0990*/  @!P3 LEA R24, P1, R2.reuse, R24, 0x2 ;  /* 0x000000180218b211 */ /* 0x042fe200078210ff */
[----:B------:R-:W-:Y:S01]  /*09a0*/  STL.64 [R1+0x450], R22 ;  /* 0x0004501601007387 */ /* 0x000fe20000100a00 */
[----:B------:R-:W-:Y:S02]  /*09b0*/  SHF.R.S32.HI R3, RZ, 0x1f, R5 ;  /* 0x0000001fff037819 */ /* 0x000fe40000011405 */
[----:B------:R-:W-:Y:S02]  /*09c0*/  @!P3 LEA.HI.X R25, R2, R25, R0, 0x2, P1 ;  /* 0x000000190219b211 */ /* 0x000fe400008f1400 */
        /* <DEDUP_REMOVED lines=102> */
[----:B------:R-:W-:Y:S01]  /*1030*/  ISETP.GE.U32.AND P1, PT, R9, UR16, PT ;  /* 0x0000001009007c0c */ /* 0x000fe2000bf26070 */
[----:B------:R-:W-:Y:S03]  /*1040*/  STL.64 [R1+0x408], R10 ;  /* 0x0004080a01007387 */ /* 0x000fe60000100a00 */
[----:B------:R-:W-:-:S13]  /*1050*/  ISETP.GE.OR.EX P2, PT, R13, UR17, P0, P1 ;  /* 0x000000110d007c0c */ /* 0x000fda0008746710 */
[----:B------:R-:W0:Y:S01]  /*1060*/  @!P2 LDC.64 R2, c[0x0][0x270] ;  /* 0x00009c00ff02ab82 */ /* 0x000e220000000a00 */
[----:B------:R-:W-:Y:S01]  /*1070*/  @!P2 MOV R18, R28 ;  /* 0x0000001c0012a202 */ /* 0x000fe20000000f00 */
[----:B------:R-:W-:Y:S01]  /*1080*/  @!P2 IMAD.MOV.U32 R19, RZ, RZ, R31 ;  /* 0x000000ffff13a224 */ /* 0x000fe200078e001f */
[----:B------:R-:W-:-:S04]  /*1090*/  @P2 LOP3.LUT R12, R12, 0x4000, RZ, 0xfc, !PT ;  /* 0x000040000c0c2812 */ /* 0x000fc800078efcff */
[----:B------:R-:W-:Y:S01]  /*10a0*/  LOP3.LUT R12, R12, 0xffffdfff, RZ, 0xc0, !PT ;  /* 0xffffdfff0c0c7812 */ /* 0x000fe200078ec0ff */
[----:B------:R-:W1:Y:S01]  /*10b0*/  @!P2 LDC.64 R4, c[0x0][0x220] ;  /* 0x00008800ff04ab82 */ /* 0x000e620000000a00 */
[----:B0-----:R-:W-:-:S04]  /*10c0*/  @!P2 IMAD R0, R13, R2, RZ ;  /* 0x000000020d00a224 */ /* 0x001fc800078e02ff */
        /* <DEDUP_REMOVED lines=25> */
[----:B------:R0:W-:Y:S01]  /*1260*/  STL.64 [R1+0x3f8], R2 ;  /* 0x0003f80201007387 */ /* 0x0001e20000100a00 */
[----:B------:R-:W-:-:S13]  /*1270*/  ISETP.GE.OR.EX P2, PT, R13, UR17, P0, P1 ;  /* 0x000000110d007c0c */ /* 0x000fda0008746710 */
[----:B------:R-:W1:Y:S01]  /*1280*/  @!P2 LDC.64 R40, c[0x0][0x270] ;  /* 0x00009c00ff28ab82 */ /* 0x000e620000000a00 */
[----:B------:R-:W-:Y:S01]  /*1290*/  @!P2 MOV R42, R28 ;  /* 0x0000001c002aa202 */ /* 0x000fe20000000f00 */
[----:B------:R-:W-:Y:S01]  /*12a0*/  @!P2 IMAD.MOV.U32 R43, RZ, RZ, R31 ;  /* 0x000000ffff2ba224 */ /* 0x000fe200078e001f */
[----:B------:R-:W-:-:S04]  /*12b0*/  @P2 LOP3.LUT R12, R12, 0x1000, RZ, 0xfc, !PT ;  /* 0x000010000c0c2812 */ /* 0x000fc800078efcff */
[----:B------:R-:W-:Y:S01]  /*12c0*/  LOP3.LUT R12, R12, 0xfffff7ff, RZ, 0xc0, !PT ;  /* 0xfffff7ff0c0c7812 */ /* 0x000fe200078ec0ff */
[----:B------:R-:W2:Y:S01]  /*12d0*/  @!P2 LDC.64 R18, c[0x0][0x220] ;  /* 0x00008800ff12ab82 */ /* 0x000ea20000000a00 */
[-C--:B-1----:R-:W-:Y:S02]  /*12e0*/  @!P2 IMAD R0, R13, R40.reuse, RZ ;  /* 0x000000280d00a224 */ /* 0x082fe400078e02ff */
[----:B------:R-:W-:-:S04]  /*12f0*/  @!P2 IMAD.WIDE.U32 R42, R9, R40, R42 ;  /* 0x00000028092aa225 */ /* 0x000fc800078e002a */
[----:B------:R-:W-:Y:S01]  /*1300*/  @!P2 IMAD R41, R9, R41, R0 ;  /* 0x000000290929a224 */ /* 0x000fe200078e0200 */
[----:B--2---:R-:W-:Y:S01]  /*1310*/  @!P2 LEA R18, P1, R42, R18, 0x2 ;  /* 0x000000122a12a211 */ /* 0x004fe200078210ff */
[----:B------:R-:W-:-:S03]  /*1320*/  VIADD R9, R38, 0x70 ;  /* 0x0000007026097836 */ /* 0x000fc60000000000 */
[----:B------:R-:W-:Y:S02]  /*1330*/  @!P2 IADD3 R0, R43, R41, RZ ;  /* 0x000000292b00a210 */ /* 0x000fe40007ffe0ff */
[----:B------:R-:W-:Y:S02]  /*1340*/  SHF.R.S32.HI R13, RZ, 0x1f, R9 ;  /* 0x0000001fff0d7819 */ /* 0x000fe40000011409 */
[----:B------:R-:W-:Y:S02]  /*1350*/  @!P2 LEA.HI.X R19, R42, R19, R0, 0x2, P1 ;  /* 0x000000132a13a211 */ /* 0x000fe400008f1400 */
[----:B------:R-:W-:-:S03]  /*1360*/  ISETP.GE.U32.AND P1, PT, R9, UR16, PT ;  /* 0x0000001009007c0c */ /* 0x000fc6000bf26070 */
[----:B------:R-:W-:Y:S01]  /*1370*/  STL.64 [R1+0x3f0], R18 ;  /* 0x0003f01201007387 */ /* 0x000fe20000100a00 */
        /* <DEDUP_REMOVED lines=10> */
[----:B0-----:R-:W-:Y:S01]  /*1420*/  @!P2 LEA R2, P1, R44, R40, 0x2 ;  /* 0x000000282c02a211 */ /* 0x001fe200078210ff */
[----:B------:R-:W-:-:S03]  /*1430*/  VIADD R9, R38, 0x78 ;  /* 0x0000007826097836 */ /* 0x000fc60000000000 */
[----:B------:R-:W-:Y:S02]  /*1440*/  @!P2 IADD3 R0, R45, R43, RZ ;  /* 0x0000002b2d00a210 */ /* 0x000fe40007ffe0ff */
[----:B------:R-:W-:Y:S02]  /*1450*/  SHF.R.S32.HI R13, RZ, 0x1f, R9 ;  /* 0x0000001fff0d7819 */ /* 0x000fe40000011409 */
[----:B------:R-:W-:Y:S02]  /*1460*/  @!P2 LEA.HI.X R3, R44, R41, R0, 0x2, P1 ;  /* 0x000000292c03a211 */ /* 0x000fe400008f1400 */
[----:B------:R-:W-:-:S04]  /*1470*/  ISETP.GE.U32.AND P1, PT, R9, UR16, PT ;  /* 0x0000001009007c0c */ /* 0x000fc8000bf26070 */
[----:B------:R-:W-:-:S13]  /*1480*/  ISETP.GE.OR.EX P2, PT, R13, UR17, P0, P1 ;  /* 0x000000110d007c0c */ /* 0x000fda0008746710 */
[----:B------:R-:W0:Y:S01]  /*1490*/  @!P2 LDC.64 R40, c[0x0][0x270] ;  /* 0x00009c00ff28ab82 */ /* 0x000e220000000a00 */
[----:B------:R-:W-:Y:S01]  /*14a0*/  @!P2 MOV R44, R28 ;  /* 0x0000001c002ca202 */ /* 0x000fe20000000f00 */
[----:B------:R-:W-:Y:S01]  /*14b0*/  @!P2 IMAD.MOV.U32 R45, RZ, RZ, R31 ;  /* 0x000000ffff2da224 */ /* 0x000fe200078e001f */
[----:B------:R-:W-:-:S04]  /*14c0*/  @P2 LOP3.LUT R12, R12, 0x400, RZ, 0xfc, !PT ;  /* 0x000004000c0c2812 */ /* 0x000fc800078efcff */
[----:B------:R-:W-:Y:S01]  /*14d0*/  LOP3.LUT R12, R12, 0xfffffdff, RZ, 0xc0, !PT ;  /* 0xfffffdff0c0c7812 */ /* 0x000fe200078ec0ff */
[----:B------:R-:W1:Y:S01]  /*14e0*/  @!P2 LDC.64 R42, c[0x0][0x220] ;  /* 0x00008800ff2aab82 */ /* 0x000e620000000a00 */
[-C--:B0-----:R-:W-:Y:S02]  /*14f0*/  @!P2 IMAD R0, R13, R40.reuse, RZ ;  /* 0x000000280d00a224 */ /* 0x081fe400078e02ff */
[----:B------:R-:W-:-:S04]  /*1500*/  @!P2 IMAD.WIDE.U32 R44, R9, R40, R44 ;  /* 0x00000028092ca225 */ /* 0x000fc800078e002c */
[----:B------:R-:W-:Y:S01]  /*1510*/  @!P2 IMAD R41, R9, R41, R0 ;  /* 0x000000290929a224 */ /* 0x000fe200078e0200 */
[----:B-1----:R-:W-:Y:S01]  /*1520*/  @!P2 LEA R26, P1, R44, R42, 0x2 ;  /* 0x0000002a2c1aa211 */ /* 0x002fe200078210ff */
        /* <DEDUP_REMOVED lines=20> */
[----:B------:R-:W-:-:S03]  /*1670*/  ISETP.GE.U32.AND P1, PT, R0, UR16, PT ;  /* 0x0000001000007c0c */ /* 0x000fc6000bf26070 */
[----:B------:R-:W-:Y:S01]  /*1680*/  @!P2 STL.64 [R1+0x2a0], R14 ;  /* 0x0002a00e0100a387 */ /* 0x000fe20000100a00 */
        /* <DEDUP_REMOVED lines=16> */
[----:B------:R0:W-:Y:S01]  /*1790*/  @!P2 STL.64 [R1+0x2a8], R4 ;  /* 0x0002a8040100a387 */ /* 0x0001e20000100a00 */
        /* <DEDUP_REMOVED lines=123> */
[----:B------:R-:W-:Y:S01]  /*1f50*/  @P2 LOP3.LUT R12, R12, 0x1, RZ, 0xfc, !PT ;  /* 0x000000010c0c2812 */ /* 0x000fe200078efcff */
[----:B------:R-:W-:Y:S03]  /*1f60*/  STL [R1+0x3a8], R38 ;  /* 0x0003a82601007387 */ /* 0x000fe60000100800 */
        /* <DEDUP_REMOVED lines=384> */
[----:B------:R-:W-:-:S04]  /*3770*/  ISETP.GE.U32.AND P1, PT, R0, UR6, PT ;  /* 0x0000000600007c0c */ /* 0x000fc8000bf26070 */
        /* <DEDUP_REMOVED lines=165> */
[----:B------:R2:W-:Y:S01]  /*41d0*/  STL [R1+0x3b0], R30 ;  /* 0x0003b01e01007387 */ /* 0x0005e20000100800 */
[----:B------:R-:W-:-:S04]  /*41e0*/  @P1 LOP3.LUT R12, R12, 0x8000000, RZ, 0xfc, !PT ;  /* 0x080000000c0c1812 */ /* 0x000fc800078efcff */
[----:B------:R-:W0:Y:S01]  /*41f0*/  @!P1 LDC.64 R42, c[0x0][0x220] ;  /* 0x00008800ff2a9b82 */ /* 0x000e220000000a00 */
[----:B------:R-:W-:Y:S01]  /*4200*/  STL [R1+0x3ac], R31 ;  /* 0x0003ac1f01007387 */ /* 0x000fe20000100800 */
[----:B------:R-:W-:Y:S01]  /*4210*/  LOP3.LUT R12, R12, 0xefffffff, RZ, 0xc0, !PT ;  /* 0xefffffff0c0c7812 */ /* 0x000fe200078ec0ff */
        /* <DEDUP_REMOVED lines=14> */
[----:B--2---:R-:W-:Y:S01]  /*4300*/  MOV R30, R14 ;  /* 0x0000000e001e7202 */ /* 0x004fe20000000f00 */
[----:B------:R-:W-:Y:S01]  /*4310*/  STL [R1+0x3b8], R28 ;  /* 0x0003b81c01007387 */ /* 0x000fe20000100800 */
[----:B------:R-:W-:-:S03]  /*4320*/  @P2 LOP3.LUT R12, R12, 0x10000000, RZ, 0xfc, !PT ;  /* 0x100000000c0c2812 */ /* 0x000fc600078efcff */
        /* <DEDUP_REMOVED lines=9> */
[----:B------:R-:W-:Y:S01]  /*43c0*/  ISETP.GE.U32.AND P3, PT, R0, UR6, PT ;  /* 0x0000000600007c0c */ /* 0x000fe2000bf66070 */
[----:B------:R1:W-:Y:S01]  /*43d0*/  STL [R1+0x3b4], R29 ;  /* 0x0003b41d01007387 */ /* 0x0003e20000100800 */
[----:B------:R-:W-:Y:S02]  /*43e0*/  LOP3.LUT P2, RZ, R12, 0x800000, RZ, 0xc0, !PT ;  /* 0x008000000cff7812 */ /* 0x000fe4000784c0ff */
[----:B------:R-:W-:-:S02]  /*43f0*/  ISETP.GE.OR.EX P3, PT, R9, UR7, P0, P3 ;  /* 0x0000000709007c0c */ /* 0x000fc40008766730 */
[----:B------:R-:W-:-:S11]  /*4400*/  LOP3.LUT R12, R12, 0xdfffffff, RZ, 0xc0, !PT ;  /* 0xdfffffff0c0c7812 */ /* 0x000fd600078ec0ff */
[----:B------:R-:W2:Y:S01]  /*4410*/  @!P3 LDC.64 R42, c[0x0][0x270] ;  /* 0x00009c00ff2abb82 */ /* 0x000ea20000000a00 */
[----:B------:R-:W-:Y:S01]  /*4420*/  @!P3 MOV R44, R28 ;  /* 0x0000001c002cb202 */ /* 0x000fe20000000f00 */
[----:B------:R-:W-:Y:S01]  /*4430*/  @!P3 IMAD.MOV.U32 R45, RZ, RZ, R31 ;  /* 0x000000ffff2db224 */ /* 0x000fe200078e001f */
[----:B------:R-:W-:-:S05]  /*4440*/  @P3 LOP3.LUT R12, R12, 0x20000000, RZ, 0xfc, !PT ;  /* 0x200000000c0c3812 */ /* 0x000fca00078efcff */
[----:B------:R-:W0:Y:S01]  /*4450*/  @!P3 LDC.64 R40, c[0x0][0x220] ;  /* 0x00008800ff28bb82 */ /* 0x000e220000000a00 */
[-C--:B--2---:R-:W-:Y:S02]  /*4460*/  @!P3 IMAD R9, R9, R42.reuse, RZ ;  /* 0x0000002a0909b224 */ /* 0x084fe400078e02ff */
[----:B------:R-:W-:-:S04]  /*4470*/  @!P3 IMAD.WIDE.U32 R44, R0, R42, R44 ;  /* 0x0000002a002cb225 */ /* 0x000fc800078e002c */
[----:B------:R-:W-:Y:S01]  /*4480*/  @!P3 IMAD R43, R0, R43, R9 ;  /* 0x0000002b002bb224 */ /* 0x000fe200078e0209 */
[----:B0-----:R-:W-:Y:S01]  /*4490*/  @!P3 LEA R16, P4, R44, R40, 0x2 ;  /* 0x000000282c10b211 */ /* 0x001fe200078810ff */
[----:B------:R-:W-:-:S03]  /*44a0*/  VIADD R0, R38, 0x1e8 ;  /* 0x000001e826007836 */ /* 0x000fc60000000000 */
[----:B------:R-:W-:Y:S02]  /*44b0*/  @!P3 IADD3 R43, R45, R43, RZ ;  /* 0x0000002b2d2bb210 */ /* 0x000fe40007ffe0ff */
[----:B------:R-:W-:Y:S02]  /*44c0*/  SHF.R.S32.HI R9, RZ, 0x1f, R0 ;  /* 0x0000001fff097819 */ /* 0x000fe40000011400 */
[----:B------:R-:W-:Y:S02]  /*44d0*/  @!P3 LEA.HI.X R17, R44, R41, R43, 0x2, P4 ;  /* 0x000000292c11b211 */ /* 0x000fe400020f142b */
[----:B------:R-:W-:Y:S01]  /*44e0*/  ISETP.GE.U32.AND P4, PT, R0, UR6, PT ;  /* 0x0000000600007c0c */ /* 0x000fe2000bf86070 */
[----:B-1----:R-:W-:Y:S01]  /*44f0*/  IMAD.MOV.U32 R29, RZ, RZ, R21 ;  /* 0x000000ffff1d7224 */ /* 0x002fe200078e0015 */
[----:B------:R-:W-:Y:S02]  /*4500*/  LOP3.LUT P3, RZ, R12, 0x1000000, RZ, 0xc0, !PT ;  /* 0x010000000cff7812 */ /* 0x000fe4000786c0ff */
[----:B------:R-:W-:-:S02]  /*4510*/  ISETP.GE.OR.EX P4, PT, R9, UR7, P0, P4 ;  /* 0x0000000709007c0c */ /* 0x000fc40008786740 */
[----:B------:R-:W-:-:S11]  /*4520*/  LOP3.LUT R12, R12, 0xbfffffff, RZ, 0xc0, !PT ;  /* 0xbfffffff0c0c7812 */ /* 0x000fd600078ec0ff */
        /* <DEDUP_REMOVED lines=15> */
[----:B------:R-:W-:Y:S02]  /*4620*/  ISETP.GE.OR.EX P5, PT, R9, UR7, P0, P5 ;  /* 0x0000000709007c0c */ /* 0x000fe400087a6750 */
[----:B------:R-:W-:-:S11]  /*4630*/  LOP3.LUT P4, RZ, R12, 0x2000000, RZ, 0xc0, !PT ;  /* 0x020000000cff7812 */ /* 0x000fd6000788c0ff */
[----:B------:R-:W1:Y:S01]  /*4640*/  @!P5 LDC.64 R42, c[0x0][0x270] ;  /* 0x00009c00ff2adb82 */ /* 0x000e620000000a00 */
[----:B------:R-:W-:Y:S01]  /*4650*/  @!P5 MOV R44, R28 ;  /* 0x0000001c002cd202 */ /* 0x000fe20000000f00 */
[----:B------:R-:W-:-:S06]  /*4660*/  @!P5 IMAD.MOV.U32 R45, RZ, RZ, R31 ;  /* 0x000000ffff2dd224 */ /* 0x000fcc00078e001f */
        /* <DEDUP_REMOVED lines=10> */
[----:B------:R-:W-:Y:S01]  /*4710*/  IMAD.MOV.U32 R42, RZ, RZ, R22 ;  /* 0x000000ffff2a7224 */ /* 0x000fe200078e0016 */
[----:B------:R-:W-:Y:S01]  /*4720*/  MOV R43, R23 ;  /* 0x00000017002b7202 */ /* 0x000fe20000000f00 */
[----:B------:R0:W-:Y:S01]  /*4730*/  @!P5 STL.64 [R1+0x210], R24 ;  /* 0x000210180100d387 */ /* 0x0001e20000100a00 */
[----:B------:R-:W-:-:S02]  /*4740*/  ISETP.GE.OR.EX P6, PT, R0, UR7, P0, P6 ;  /* 0x0000000700007c0c */ /* 0x000fc400087c6760 */
[----:B------:R-:W-:Y:S01]  /*4750*/  MOV R38, R42 ;  /* 0x0000002a00267202 */ /* 0x000fe20000000f00 */
[----:B------:R-:W-:Y:S01]  /*4760*/  IMAD.MOV.U32 R39, RZ, RZ, R43 ;  /* 0x000000ffff277224 */ /* 0x000fe200078e002b */
[----:B------:R-:W2:Y:S04]  /*4770*/  LDL.LU.64 R22, [R1+0x450] ;  /* 0x0004500001167983 */ /* 0x000ea80000300a00 */
[----:B0-----:R-:W3:Y:S05]  /*4780*/  LDL.LU.64 R24, [R1+0x458] ;  /* 0x0004580001187983 */ /* 0x001eea0000300a00 */
[----:B------:R-:W0:Y:S08]  /*4790*/  @!P6 LDC.64 R40, c[0x0][0x270] ;  /* 0x00009c00ff28eb82 */ /* 0x000e300000000a00 */
[----:B------:R-:W1:Y:S01]  /*47a0*/  @!P6 LDC.64 R42, c[0x0][0x220] ;  /* 0x00008800ff2aeb82 */ /* 0x000e620000000a00 */
[----:B------:R-:W-:Y:S01]  /*47b0*/  @!P6 MOV R44, R28 ;  /* 0x0000001c002ce202 */ /* 0x000fe20000000f00 */
[----:B------:R-:W-:-:S02]  /*47c0*/  @!P6 IMAD.MOV.U32 R45, RZ, RZ, R31 ;  /* 0x000000ffff2de224 */ /* 0x000fc400078e001f */
[----:B------:R-:W-:Y:S02]  /*47d0*/  IMAD.MOV.U32 R31, RZ, RZ, R15 ;  /* 0x000000ffff1f7224 */ /* 0x000fe400078e000f */
[-C--:B0-----:R-:W-:Y:S02]  /*47e0*/  @!P6 IMAD R0, R0, R40.reuse, RZ ;  /* 0x000000280000e224 */ /* 0x081fe400078e02ff */
[----:B------:R-:W-:-:S04]  /*47f0*/  @!P6 IMAD.WIDE.U32 R44, R9, R40, R44 ;  /* 0x00000028092ce225 */ /* 0x000fc800078e002c */
[----:B------:R-:W-:Y:S01]  /*4800*/  @!P6 IMAD R41, R9, R41, R0 ;  /* 0x000000290929e224 */ /* 0x000fe200078e0200 */
[----:B-1----:R-:W-:-:S04]  /*4810*/  @!P6 LEA R14, P1, R44, R42, 0x2 ;  /* 0x0000002a2c0ee211 */ /* 0x002fc800078210ff */
[----:B------:R-:W-:-:S04]  /*4820*/  @!P6 IADD3 R41, R45, R41, RZ ;  /* 0x000000292d29e210 */ /* 0x000fc80007ffe0ff */
[----:B------:R-:W-:-:S05]  /*4830*/  @!P6 LEA.HI.X R15, R44, R43, R41, 0x2, P1 ;  /* 0x0000002b2c0fe211 */ /* 0x000fca00008f1429 */
[----:B------:R0:W-:Y:S01]  /*4840*/  @!P6 STL.64 [R1+0x320], R14 ;  /* 0x0003200e0100e387 */ /* 0x0001e20000100a00 */
[----:B------:R-:W-:Y:S01]  /*4850*/  IMAD.MOV.U32 R42, RZ, RZ, R16 ;  /* 0x000000ffff2a7224 */ /* 0x000fe200078e0010 */
[----:B------:R-:W-:Y:S02]  /*4860*/  MOV R43, R17 ;  /* 0x00000011002b7202 */ /* 0x000fe40000000f00 */
[----:B------:R-:W4:Y:S04]  /*4870*/  LDL.LU.64 R16, [R1+0x438] ;  /* 0x0004380001107983 */ /* 0x000f280000300a00 */
[----:B0-----:R-:W2:Y:S01]  /*4880*/  LDL.LU.64 R14, [R1+0x440] ;  /* 0x00044000010e7983 */ /* 0x001ea20000300a00 */
[----:B------:R-:W-:-:S03]  /*4890*/  MOV R28, R20 ;  /* 0x00000014001c7202 */ /* 0x000fc60000000f00 */
[----:B------:R-:W3:Y:S01]  /*48a0*/  LDL.LU.64 R20, [R1+0x448] ;  /* 0x0004480001147983 */ /* 0x000ee20000300a00 */
[----:B------:R-:W-:Y:S02]  /*48b0*/  CS2R R40, SRZ ;  /* 0x0000000000287805 */ /* 0x000fe4000001ff00 */
[----:B------:R-:W-:-:S04]  /*48c0*/  LOP3.LUT R12, R12, 0x7fffffff, RZ, 0xc0, !PT ;  /* 0x7fffffff0c0c7812 */ /* 0x000fc800078ec0ff */
[----:B------:R-:W-:-:S04]  /*48d0*/  @P5 LOP3.LUT R12, R12, 0x80000000, RZ, 0xfc, !PT ;  /* 0x800000000c0c5812 */ /* 0x000fc800078efcff */
[C---:B------:R-:W-:Y:S02]  /*48e0*/  LOP3.LUT P5, RZ, R12.reuse, 0x400000, RZ, 0xc0, !PT ;  /* 0x004000000cff7812 */ /* 0x040fe400078ac0ff */
[----:B------:R-:W-:Y:S01]  /*48f0*/  LOP3.LUT P1, RZ, R12, 0x200000, RZ, 0xc0, !PT ;  /* 0x002000000cff7812 */ /* 0x000fe2000782c0ff */
[----:B--2---:R0:W2:Y:S02]  /*4900*/  @!P4 LDG.E.64 R40, desc[UR12][R14.64] ;  /* 0x0000000c0e28c981 */ /* 0x0040a4000c1e1b00 */
[----:B0-----:R-:W-:-:S06]  /*4910*/  CS2R R14, SRZ ;  /* 0x00000000000e7805 */ /* 0x001fcc000001ff00 */
[----:B----4-:R0:W4:Y:S02]  /*4920*/  @!P3 LDG.E.64 R14, desc[UR12][R16.64] ;  /* 0x0000000c100eb981 */ /* 0x010124000c1e1b00 */
[----:B0-----:R-:W-:-:S06]  /*4930*/  CS2R R16, SRZ ;  /* 0x0000000000107805 */ /* 0x001fcc000001ff00 */
[----:B---3--:R0:W3:Y:S02]  /*4940*/  @!P2 LDG.E.64 R16, desc[UR12][R20.64] ;  /* 0x0000000c1410a981 */ /* 0x0080e4000c1e1b00 */
[----:B0-----:R-:W-:-:S06]  /*4950*/  CS2R R20, SRZ ;  /* 0x0000000000147805 */ /* 0x001fcc000001ff00 */
[----:B------:R0:W3:Y:S02]  /*4960*/  @!P5 LDG.E.64 R20, desc[UR12][R22.64] ;  /* 0x0000000c1614d981 */ /* 0x0000e4000c1e1b00 */
[----:B0-----:R-:W-:-:S06]  /*4970*/  CS2R R22, SRZ ;  /* 0x0000000000167805 */ /* 0x001fcc000001ff00 */
[----:B------:R0:W3:Y:S02]  /*4980*/  @!P1 LDG.E.64 R22, desc[UR12][R24.64] ;  /* 0x0000000c18169981 */ /* 0x0000e4000c1e1b00 */
[----:B0-----:R-:W-:Y:S01]  /*4990*/  IMAD.MOV.U32 R24, RZ, RZ, R26 ;  /* 0x000000ffff187224 */ /* 0x001fe200078e001a */
[----:B------:R-:W-:Y:S02]  /*49a0*/  MOV R25, R27 ;  /* 0x0000001b00197202 */ /* 0x000fe40000000f00 */
[----:B------:R-:W4:Y:S01]  /*49b0*/  LDL.LU.64 R26, [R1+0x430] ;  /* 0x00043000011a7983 */ /* 0x000f220000300a00 */
[----:B------:R-:W-:Y:S02]  /*49c0*/  CS2R R44, SRZ ;  /* 0x00000000002c7805 */ /* 0x000fe4000001ff00 */
[----:B--2---:R-:W-:Y:S01]  /*49d0*/  @!P4 IMAD.MOV.U32 R45, RZ, RZ, R40 ;  /* 0x000000ffff2dc224 */ /* 0x004fe200078e0028 */
[----:B------:R-:W-:Y:S02]  /*49e0*/  @!P4 MOV R44, R41 ;  /* 0x00000029002cc202 */ /* 0x000fe40000000f00 */
[----:B------:R-:W-:Y:S01]  /*49f0*/  LOP3.LUT P4, RZ, R12, 0x100000, RZ, 0xc0, !PT ;  /* 0x001000000cff7812 */ /* 0x000fe2000788c0ff */
[----:B------:R0:W-:Y:S02]  /*4a00*/  STL.64 [R1+0x10], R40 ;  /* 0x0000102801007387 */ /* 0x0001e40000100a00 */
[----:B0-----:R-:W-:Y:S01]  /*4a10*/  IMAD.MOV.U32 R40, RZ, RZ, R24 ;  /* 0x000000ffff287224 */ /* 0x001fe200078e0018 */
[----:B------:R-:W-:-:S02]  /*4a20*/  MOV R41, R25 ;  /* 0x0000001900297202 */ /* 0x000fc40000000f00 */
[----:B------:R-:W-:-:S07]  /*4a30*/  CS2R R24, SRZ ;  /* 0x0000000000187805 */ /* 0x000fce000001ff00 */
[----:B----4-:R0:W2:Y:S02]  /*4a40*/  @!P4 LDG.E.64 R24, desc[UR12][R26.64] ;  /* 0x0000000c1a18c981 */ /* 0x0100a4000c1e1b00 */
[----:B0-----:R-:W-:Y:S01]  /*4a50*/  IMAD.MOV.U32 R26, RZ, RZ, R32 ;  /* 0x000000ffff1a7224 */ /* 0x001fe200078e0020 */
[----:B------:R-:W-:Y:S02]  /*4a60*/  MOV R27, R33 ;  /* 0x00000021001b7202 */ /* 0x000fe40000000f00 */
[----:B------:R-:W4:Y:S01]  /*4a70*/  LDL.LU.64 R32, [R1+0x428] ;  /* 0x0004280001207983 */ /* 0x000f220000300a00 */
[----:B------:R-:W-:Y:S01]  /*4a80*/  HFMA2.MMA R0, -RZ, RZ, 0, 0 ;  /* 0x00000000ff007435 */ /* 0x000fe200000001ff */
[----:B------:R-:W-:Y:S02]  /*4a90*/  IMAD.MOV.U32 R9, RZ, RZ, RZ ;  /* 0x000000ffff097224 */ /* 0x000fe400078e00ff */
[----:B------:R-:W-:-:S03]  /*4aa0*/  @!P3 IMAD.MOV.U32 R9, RZ, RZ, R14 ;  /* 0x000000ffff09b224 */ /* 0x000fc600078e000e */
[----:B------:R-:W-:Y:S02]  /*4ab0*/  @!P3 MOV R0, R15 ;  /* 0x0000000f0000b202 */ /* 0x000fe40000000f00 */
[----:B------:R-:W-:Y:S01]  /*4ac0*/  LOP3.LUT P3, RZ, R12, 0x80000, RZ, 0xc0, !PT ;  /* 0x000800000cff7812 */ /* 0x000fe2000786c0ff */
[----:B------:R0:W-:Y:S02]  /*4ad0*/  STL.64 [R1+0x18], R14 ;  /* 0x0000180e01007387 */ /* 0x0001e40000100a00 */
[----:B0-----:R-:W-:-:S10]  /*4ae0*/  CS2R R14, SRZ ;  /* 0x00000000000e7805 */ /* 0x001fd4000001ff00 */
[----:B----4-:R0:W4:Y:S02]  /*4af0*/  @!P3 LDG.E.64 R14, desc[UR12][R32.64] ;  /* 0x0000000c200eb981 */ /* 0x010124000c1e1b00 */
[----:B0-----:R-:W-:Y:S01]  /*4b00*/  IMAD.MOV.U32 R32, RZ, RZ, R34 ;  /* 0x000000ffff207224 */ /* 0x001fe200078e0022 */
[----:B------:R-:W-:Y:S02]  /*4b10*/  MOV R33, R35 ;  /* 0x0000002300217202 */ /* 0x000fe40000000f00 */
[----:B------:R-:W2:Y:S04]  /*4b20*/  LDL.LU.64 R34, [R1+0x420] ;  /* 0x0004200001227983 */ /* 0x000ea80000300a00 */
[----:B------:R0:W-:Y:S04]  /*4b30*/  STL [R1+0x22c], R0 ;  /* 0x00022c0001007387 */ /* 0x0001e80000100800 */
[----:B------:R1:W-:Y:S01]  /*4b40*/  STL [R1+0x230], R9 ;  /* 0x0002300901007387 */ /* 0x0003e20000100800 */
[----:B0-----:R-:W-:Y:S01]  /*4b50*/  HFMA2.MMA R0, -RZ, RZ, 0, 0 ;  /* 0x00000000ff007435 */ /* 0x001fe200000001ff */
[----:B-1----:R-:W-:-:S02]  /*4b60*/  IMAD.MOV.U32 R9, RZ, RZ, RZ ;  /* 0x000000ffff097224 */ /* 0x002fc400078e00ff */
[----:B---3--:R-:W-:-:S03]  /*4b70*/  @!P2 IMAD.MOV.U32 R9, RZ, RZ, R16 ;  /* 0x000000ffff09a224 */ /* 0x008fc600078e0010 */
[----:B------:R-:W-:Y:S02]  /*4b80*/  @!P2 MOV R0, R17 ;  /* 0x000000110000a202 */ /* 0x000fe40000000f00 */
[----:B------:R-:W-:Y:S01]  /*4b90*/  LOP3.LUT P2, RZ, R12, 0x40000, RZ, 0xc0, !PT ;  /* 0x000400000cff7812 */ /* 0x000fe2000784c0ff */
[----:B------:R0:W-:Y:S02]  /*4ba0*/  STL.64 [R1+0x20], R16 ;  /* 0x0000201001007387 */ /* 0x0001e40000100a00 */
[----:B0-----:R-:W-:-:S10]  /*4bb0*/  CS2R R16, SRZ ;  /* 0x0000000000107805 */ /* 0x001fd4000001ff00 */
[----:B--2---:R0:W2:Y:S02]  /*4bc0*/  @!P2 LDG.E.64 R16, desc[UR12][R34.64] ;  /* 0x0000000c2210a981 */ /* 0x0040a4000c1e1b00 */
[----:B0-----:R-:W-:Y:S01]  /*4bd0*/  IMAD.MOV.U32 R34, RZ, RZ, R36 ;  /* 0x000000ffff227224 */ /* 0x001fe200078e0024 */
[----:B------:R-:W-:Y:S02]  /*4be0*/  MOV R35, R37 ;  /* 0x0000002500237202 */ /* 0x000fe40000000f00 */
[----:B------:R-:W3:Y:S04]  /*4bf0*/  LDL.LU.64 R36, [R1+0x418] ;  /* 0x0004180001247983 */ /* 0x000ee80000300a00 */
[----:B------:R0:W-:Y:S02]  /*4c00*/  STL [R1+0x224], R0 ;  /* 0x0002240001007387 */ /* 0x0001e40000100800 */
[----:B0-----:R-:W-:-:S02]  /*4c10*/  IMAD.MOV.U32 R0, RZ, RZ, RZ ;  /* 0x000000ffff007224 */ /* 0x001fc400078e00ff */
[----:B------:R-:W-:-:S05]  /*4c20*/  @!P5 IMAD.MOV.U32 R0, RZ, RZ, R20 ;  /* 0x000000ffff00d224 */ /* 0x000fca00078e0014 */
[----:B------:R0:W-:Y:S04]  /*4c30*/  STL [R1+0x220], R0 ;  /* 0x0002200001007387 */ /* 0x0001e80000100800 */
[----:B------:R1:W-:Y:S01]  /*4c40*/  STL [R1+0x228], R9 ;  /* 0x0002280901007387 */ /* 0x0003e20000100800 */
[----:B0-----:R-:W-:-:S03]  /*4c50*/  HFMA2.MMA R0, -RZ, RZ, 0, 0 ;  /* 0x00000000ff007435 */ /* 0x001fc600000001ff */
[----:B------:R0:W-:Y:S01]  /*4c60*/  STL.64 [R1+0x3e8], R44 ;  /* 0x0003e82c01007387 */ /* 0x0001e20000100a00 */
[----:B-1----:R-:W-:Y:S02]  /*4c70*/  IMAD.MOV.U32 R9, RZ, RZ, RZ ;  /* 0x000000ffff097224 */ /* 0x002fe400078e00ff */
[----:B------:R-:W-:Y:S01]  /*4c80*/  @!P1 IMAD.MOV.U32 R9, RZ, RZ, R22 ;  /* 0x000000ffff099224 */ /* 0x000fe200078e0016 */
[----:B------:R-:W-:Y:S02]  /*4c90*/  @!P1 MOV R0, R23 ;  /* 0x0000001700009202 */ /* 0x000fe40000000f00 */
[----:B------:R-:W-:Y:S01]  /*4ca0*/  LOP3.LUT P1, RZ, R12, 0x20000, RZ, 0xc0, !PT ;  /* 0x000200000cff7812 */ /* 0x000fe2000782c0ff */
[----:B0-----:R-:W-:Y:S01]  /*4cb0*/  IMAD.MOV.U32 R44, RZ, RZ, R42 ;  /* 0x000000ffff2c7224 */ /* 0x001fe200078e002a */
[----:B------:R-:W-:Y:S01]  /*4cc0*/  HFMA2.MMA R42, -RZ, RZ, 0, 0 ;  /* 0x00000000ff2a7435 */ /* 0x000fe200000001ff */
[----:B------:R0:W-:Y:S05]  /*4cd0*/  STL.64 [R1+0x28], R20 ;  /* 0x0000281401007387 */ /* 0x0001ea0000100a00 */
[----:B------:R-:W-:-:S02]  /*4ce0*/  @!P5 MOV R42, R21 ;  /* 0x00000015002ad202 */ /* 0x000fc40000000f00 */
[----:B0-----:R-:W-:-:S06]  /*4cf0*/  CS2R R20, SRZ ;  /* 0x0000000000147805 */ /* 0x001fcc000001ff00 */
[----:B---3--:R0:W3:Y:S02]  /*4d00*/  @!P1 LDG.E.64 R20, desc[UR12][R36.64] ;  /* 0x0000000c24149981 */ /* 0x0080e4000c1e1b00 */
[----:B0-----:R-:W-:Y:S01]  /*4d10*/  IMAD.MOV.U32 R36, RZ, RZ, R6 ;  /* 0x000000ffff247224 */ /* 0x001fe200078e0006 */
[----:B------:R-:W-:Y:S02]  /*4d20*/  MOV R37, R7 ;  /* 0x0000000700257202 */ /* 0x000fe40000000f00 */
[----:B------:R-:W4:Y:S04]  /*4d30*/  LDL.LU.64 R6, [R1+0x410] ;  /* 0x0004100001067983 */ /* 0x000f280000300a00 */
[----:B------:R0:W-:Y:S04]  /*4d40*/  STL [R1+0x238], R0 ;  /* 0x0002380001007387 */ /* 0x0001e80000100800 */
[----:B------:R1:W-:Y:S01]  /*4d50*/  STL [R1+0x244], R9 ;  /* 0x0002440901007387 */ /* 0x0003e20000100800 */
[----:B0-----:R-:W-:Y:S01]  /*4d60*/  HFMA2.MMA R0, -RZ, RZ, 0, 0 ;  /* 0x00000000ff007435 */ /* 0x001fe200000001ff */
[----:B-1----:R-:W-:-:S02]  /*4d70*/  IMAD.MOV.U32 R9, RZ, RZ, RZ ;  /* 0x000000ffff097224 */ /* 0x002fc400078e00ff */
        /* <DEDUP_REMOVED lines=17> */
[----:B0-----:R-:W-:Y:S01]  /*4e90*/  IMAD.MOV.U32 R24, RZ, RZ, R6 ;  /* 0x000000ffff187224 */ /* 0x001fe200078e0006 */
[----:B------:R-:W-:Y:S02]  /*4ea0*/  MOV R25, R7 ;  /* 0x0000000700197202 */ /* 0x000fe40000000f00 */
[----:B------:R-:W-:-:S07]  /*4eb0*/  CS2R R6, SRZ ;  /* 0x0000000000067805 */ /* 0x000fce000001ff00 */
[----:B--2---:R0:W2:Y:S02]  /*4ec0*/  @!P3 LDG.E.64 R6, desc[UR12][R10.64] ;  /* 0x0000000c0a06b981 */ /* 0x0040a4000c1e1b00 */
[----:B0-----:R-:W-:Y:S01]  /*4ed0*/  IMAD.MOV.U32 R10, RZ, RZ, R4 ;  /* 0x000000ffff0a7224 */ /* 0x001fe200078e0004 */
[----:B------:R-:W-:Y:S02]  /*4ee0*/  MOV R11, R5 ;  /* 0x00000005000b7202 */ /* 0x000fe40000000f00 */
[----:B------:R-:W3:Y:S04]  /*4ef0*/  LDL.LU.64 R4, [R1+0x400] ;  /* 0x0004000001047983 */ /* 0x000ee80000300a00 */
        /* <DEDUP_REMOVED lines=25> */
[----:B------:R-:W-:Y:S01]  /*5090*/  CS2R R4, SRZ ;  /* 0x0000000000047805 */ /* 0x000fe2000001ff00 */
[----:B------:R0:W-:Y:S02]  /*50a0*/  STL [R1+0x234], R0 ;  /* 0x0002340001007387 */ /* 0x0001e40000100800 */
[----:B0-----:R-:W-:-:S04]  /*50b0*/  HFMA2.MMA R0, -RZ, RZ, 0, 0 ;  /* 0x00000000ff007435 */ /* 0x001fc800000001ff */
[----:B----4-:R0:W4:Y:S02]  /*50c0*/  @!P1 LDG.E.64 R4, desc[UR12][R2.64] ;  /* 0x0000000c02049981 */ /* 0x010124000c1e1b00 */
[----:B0-----:R-:W-:Y:S01]  /*50d0*/  IMAD.MOV.U32 R2, RZ, RZ, R18 ;  /* 0x000000ffff027224 */ /* 0x001fe200078e0012 */
[----:B------:R-:W-:Y:S02]  /*50e0*/  MOV R3, R19 ;  /* 0x0000001300037202 */ /* 0x000fe40000000f00 */
[----:B------:R-:W4:Y:S01]  /*50f0*/  LDL.LU.64 R18, [R1+0x3f0] ;  /* 0x0003f00001127983 */ /* 0x000f220000300a00 */
[----:B------:R-:W-:-:S05]  /*5100*/  @!P4 MOV R0, R23 ;  /* 0x000000170000c202 */ /* 0x000fca0000000f00 */
[----:B------:R0:W-:Y:S04]  /*5110*/  STL [R1+0x258], R0 ;  /* 0x0002580001007387 */ /* 0x0001e80000100800 */
[----:B------:R1:W-:Y:S01]  /*5120*/  STL [R1+0x264], R9 ;  /* 0x0002640901007387 */ /* 0x0003e20000100800 */
[----:B0-----:R-:W-:Y:S01]  /*5130*/  HFMA2.MMA R0, -RZ, RZ, 0, 0 ;  /* 0x00000000ff007435 */ /* 0x001fe200000001ff */
[----:B-1----:R-:W-:Y:S02]  /*5140*/  IMAD.MOV.U32 R9, RZ, RZ, RZ ;  /* 0x000000ffff097224 */ /* 0x002fe400078e00ff */
[----:B------:R-:W-:-:S03]  /*5150*/  @!P4 IMAD.MOV.U32 R9, RZ, RZ, R22 ;  /* 0x000000ffff09c224 */ /* 0x000fc600078e0016 */
[----:B--2---:R-:W-:Y:S02]  /*5160*/  @!P3 MOV R0, R7 ;  /* 0x000000070000b202 */ /* 0x004fe40000000f00 */
[----:B------:R0:W-:Y:S04]  /*5170*/  STL [R1+0x274], R9 ;  /* 0x0002740901007387 */ /* 0x0001e80000100800 */
[----:B------:R1:W-:Y:S01]  /*5180*/  STL [R1+0x260], R0 ;  /* 0x0002600001007387 */ /* 0x0003e20000100800 */
[----:B0-----:R-:W-:Y:S02]  /*5190*/  IMAD.MOV.U32 R9, RZ, RZ, RZ ;  /* 0x000000ffff097224 */ /* 0x001fe400078e00ff */
[----:B------:R-:W-:Y:S01]  /*51a0*/  @!P3 IMAD.MOV.U32 R9, RZ, RZ, R6 ;  /* 0x000000ffff09b224 */ /* 0x000fe200078e0006 */
[----:B-1----:R-:W-:-:S04]  /*51b0*/  HFMA2.MMA R0, -RZ, RZ, 0, 0 ;  /* 0x00000000ff007435 */ /* 0x002fc800000001ff */
[----:B------:R0:W-:Y:S02]  /*51c0*/  STL [R1+0x27c], R9 ;  /* 0x00027c0901007387 */ /* 0x0001e40000100800 */
[----:B---3--:R-:W-:Y:S01]  /*51d0*/  @!P2 MOV R0, R11 ;  /* 0x0000000b0000a202 */ /* 0x008fe20000000f00 */
[----:B0-----:R-:W-:Y:S02]  /*51e0*/  IMAD.MOV.U32 R9, RZ, RZ, RZ ;  /* 0x000000ffff097224 */ /* 0x001fe400078e00ff */
[----:B------:R-:W-:Y:S01]  /*51f0*/  @!P2 IMAD.MOV.U32 R9, RZ, RZ, R10 ;  /* 0x000000ffff09a224 */ /* 0x000fe200078e000a */
[C---:B------:R-:W-:Y:S01]  /*5200*/  LOP3.LUT P2, RZ, R12.reuse, 0x400, RZ, 0xc0, !PT ;  /* 0x000004000cff7812 */ /* 0x040fe2000784c0ff */
[----:B------:R0:W-:Y:S01]  /*5210*/  STL.64 [R1+0x60], R6 ;  /* 0x0000600601007387 */ /* 0x0001e20000100a00 */
[----:B------:R-:W-:Y:S02]  /*5220*/  LOP3.LUT P4, RZ, R12, 0x1000, RZ, 0xc0, !PT ;  /* 0x000010000cff7812 */ /* 0x000fe4000788c0ff */
[----:B0-----:R-:W-:-:S09]  /*5230*/  CS2R R6, SRZ ;  /* 0x0000000000067805 */ /* 0x001fd2000001ff00 */
[----:B------:R-:W2:Y:S04]  /*5240*/  @!P2 LDG.E.64 R6, desc[UR12][R40.64] ;  /* 0x0000000c2806a981 */ /* 0x000ea8000c1e1b00 */
[----:B------:R0:W-:Y:S01]  /*5250*/  STL.64 [R1+0x50], R20 ;  /* 0x0000501401007387 */ /* 0x0001e20000100a00 */
[----:B------:R-:W-:Y:S01]  /*5260*/  LOP3.LUT P3, RZ, R12, 0x800, RZ, 0xc0, !PT ;  /* 0x000008000cff7812 */ /* 0x000fe2000786c0ff */
[----:B0-----:R-:W-:Y:S01]  /*5270*/  IMAD.MOV.U32 R20, RZ, RZ, R2 ;  /* 0x000000ffff147224 */ /* 0x001fe200078e0002 */
[----:B------:R-:W-:Y:S02]  /*5280*/  MOV R21, R3 ;  /* 0x0000000300157202 */ /* 0x000fe40000000f00 */
[----:B------:R-:W-:Y:S01]  /*5290*/  CS2R R2, SRZ ;  /* 0x0000000000027805 */ /* 0x000fe2000001ff00 */
[----:B------:R0:W-:Y:S04]  /*52a0*/  STL.64 [R1+0x58], R22 ;  /* 0x0000581601007387 */ /* 0x0001e80000100a00 */
[----:B0-----:R-:W3:Y:S04]  /*52b0*/  LDL.LU.64 R22, [R1+0x2a8] ;  /* 0x0002a80001167983 */ /* 0x001ee80000300a00 */
[----:B----4-:R0:W4:Y:S02]  /*52c0*/  @!P4 LDG.E.64 R2, desc[UR12][R18.64] ;  /* 0x0000000c1202c981 */ /* 0x010124000c1e1b00 */
[----:B0-----:R-:W-:Y:S01]  /*52d0*/  IMAD.MOV.U32 R18, RZ, RZ, R16 ;  /* 0x000000ffff127224 */ /* 0x001fe200078e0010 */
[----:B------:R-:W-:Y:S01]  /*52e0*/  MOV R19, R17 ;  /* 0x0000001100137202 */ /* 0x000fe20000000f00 */
[----:B------:R-:W-:Y:S01]  /*52f0*/  IMAD.MOV.U32 R17, RZ, RZ, R15 ;  /* 0x000000ffff117224 */ /* 0x000fe200078e000f */
[----:B------:R-:W-:-:S02]  /*5300*/  MOV R16, R14 ;  /* 0x0000000e00107202 */ /* 0x000fc40000000f00 */
[----:B------:R-:W-:-:S06]  /*5310*/  CS2R R14, SRZ ;  /* 0x00000000000e7805 */ /* 0x000fcc000001ff00 */
[----:B------:R0:W3:Y:S01]  /*5320*/  @!P3 LDG.E.64 R14, desc[UR12][R18.64] ;  /* 0x0000000c120eb981 */ /* 0x0000e2000c1e1b00 */
[----:B------:R-:W-:-:S03]  /*5330*/  HFMA2.MMA R41, -RZ, RZ, 0, 0 ;  /* 0x00000000ff297435 */ /* 0x000fc600000001ff */
[----:B------:R1:W-:Y:S02]  /*5340*/  STL [R1+0x270], R0 ;  /* 0x0002700001007387 */ /* 0x0003e40000100800 */
[----:B-1----:R-:W-:Y:S02]  /*5350*/  HFMA2.MMA R0, -RZ, RZ, 0, 0 ;  /* 0x00000000ff007435 */ /* 0x002fe400000001ff */
[----:B------:R1:W-:Y:S01]  /*5360*/  STL [R1+0x280], R9 ;  /* 0x0002800901007387 */ /* 0x0003e20000100800 */
[----:B0-----:R-:W-:-:S03]  /*5370*/  HFMA2.MMA R18, -RZ, RZ, 0, 0 ;  /* 0x00000000ff127435 */ /* 0x001fc600000001ff */
[----:B------:R-:W-:Y:S01]  /*5380*/  @!P1 MOV R0, R5 ;  /* 0x0000000500009202 */ /* 0x000fe20000000f00 */
[----:B-1----:R-:W-:-:S04]  /*5390*/  IMAD.MOV.U32 R9, RZ, RZ, RZ ;  /* 0x000000ffff097224 */ /* 0x002fc800078e00ff */
[----:B------:R-:W-:Y:S01]  /*53a0*/  STL [R1+0x278], R0 ;  /* 0x0002780001007387 */ /* 0x000fe20000100800 */
[----:B------:R-:W-:Y:S01]  /*53b0*/  @!P1 IMAD.MOV.U32 R9, RZ, RZ, R4 ;  /* 0x000000ffff099224 */ /* 0x000fe200078e0004 */
[----:B--2---:R-:W-:-:S05]  /*53c0*/  @!P2 MOV R41, R7 ;  /* 0x000000070029a202 */ /* 0x004fca0000000f00 */
[----:B------:R0:W-:Y:S04]  /*53d0*/  STL [R1+0x3e4], R41 ;  /* 0x0003e42901007387 */ /* 0x0001e80000100800 */
[----:B0-----:R-:W2:Y:S01]  /*53e0*/  LDL.LU.64 R40, [R1+0x2a0] ;  /* 0x0002a00001287983 */ /* 0x001ea20000300a00 */
[----:B------:R-:W-:-:S03]  /*53f0*/  HFMA2.MMA R0, -RZ, RZ, 0, 0 ;  /* 0x00000000ff007435 */ /* 0x000fc600000001ff */
[----:B------:R0:W-:Y:S02]  /*5400*/  STL [R1+0x284], R9 ;  /* 0x0002840901007387 */ /* 0x0001e40000100800 */
[----:B0-----:R-:W-:Y:S02]  /*5410*/  IMAD.MOV.U32 R9, RZ, RZ, RZ ;  /* 0x000000ffff097224 */ /* 0x001fe400078e00ff */
[----:B------:R0:W-:Y:S02]  /*5420*/  STL.64 [R1+0x70], R4 ;  /* 0x0000700401007387 */ /* 0x0001e40000100a00 */
[----:B0-----:R-:W-:Y:S01]  /*5430*/  CS2R R4, SRZ ;  /* 0x0000000000047805 */ /* 0x001fe2000001ff00 */
[----:B----4-:R-:W-:Y:S01]  /*5440*/  @!P4 IMAD.MOV.U32 R9, RZ, RZ, R2 ;  /* 0x000000ffff09c224 */ /* 0x010fe200078e0002 */
[----:B------:R-:W-:Y:S02]  /*5450*/  @!P4 MOV R0, R3 ;  /* 0x000000030000c202 */ /* 0x000fe40000000f00 */
[----:B------:R-:W-:-:S13]  /*5460*/  LOP3.LUT P4, RZ, R12, 0x100, RZ, 0xc0, !PT ;  /* 0x000001000cff7812 */ /* 0x000fda000788c0ff */
[----:B---3--:R-:W3:Y:S01]  /*5470*/  @!P4 LDG.E.64 R4, desc[UR12][R22.64] ;  /* 0x0000000c1604c981 */ /* 0x008ee2000c1e1b00 */
[----:B------:R-:W-:-:S05]  /*5480*/  @!P3 MOV R18, R15 ;  /* 0x0000000f0012b202 */ /* 0x000fca0000000f00 */
[----:B------:R0:W-:Y:S04]  /*5490*/  STL [R1+0x3e0], R18 ;  /* 0x0003e01201007387 */ /* 0x0001e80000100800 */
[----:B------:R-:W4:Y:S04]  /*54a0*/  LDL.LU.64 R22, [R1+0x2b8] ;  /* 0x0002b80001167983 */ /* 0x000f280000300a00 */
[----:B0-----:R-:W3:Y:S01]  /*54b0*/  LDL.LU.64 R18, [R1+0x2b0] ;  /* 0x0002b00001127983 */ /* 0x001ee20000300a00 */
[----:B------:R-:W-:-:S03]  /*54c0*/  LOP3.LUT P1, RZ, R12, 0x200, RZ, 0xc0, !PT ;  /* 0x000002000cff7812 */ /* 0x000fc6000782c0ff */
[----:B------:R0:W-:Y:S02]  /*54d0*/  STL.64 [R1+0x68], R10 ;  /* 0x0000680a01007387 */ /* 0x0001e40000100a00 */
[----:B0-----:R-:W-:Y:S02]  /*54e0*/  CS2R R10, SRZ ;  /* 0x00000000000a7805 */ /* 0x001fe4000001ff00 */
[----:B------:R0:W-:Y:S02]  /*54f0*/  STL [R1+0x254], R0 ;  /* 0x0002540001007387 */ /* 0x0001e40000100800 */
[----:B0-----:R-:W-:Y:S02]  /*5500*/  IMAD.MOV.U32 R0, RZ, RZ, RZ ;  /* 0x000000ffff007224 */ /* 0x001fe400078e00ff */
[----:B------:R-:W-:Y:S01]  /*5510*/  @!P3 IMAD.MOV.U32 R0, RZ, RZ, R14 ;  /* 0x000000ffff00b224 */ /* 0x000fe200078e000e */
[----:B------:R-:W-:Y:S01]  /*5520*/  LOP3.LUT P3, RZ, R12, 0x80, RZ, 0xc0, !PT ;  /* 0x000000800cff7812 */ /* 0x000fe2000786c0ff */
[----:B------:R0:W-:Y:S04]  /*5530*/  STL.64 [R1+0x78], R2 ;  /* 0x0000780201007387 */ /* 0x0001e80000100a00 */
[----:B--2---:R-:W2:Y:S01]  /*5540*/  @!P1 LDG.E.64 R10, desc[UR12][R40.64] ;  /* 0x0000000c280a9981 */ /* 0x004ea2000c1e1b00 */
[----:B0-----:R-:W-:-:S03]  /*5550*/  CS2R R2, SRZ ;  /* 0x0000000000027805 */ /* 0x001fc6000001ff00 */
[----:B------:R-:W2:Y:S04]  /*5560*/  LDL.LU.64 R40, [R1+0x2c0] ;  /* 0x0002c00001287983 */ /* 0x000ea80000300a00 */
[----:B------:R0:W-:Y:S02]  /*5570*/  STL [R1+0x28c], R0 ;  /* 0x00028c0001007387 */ /* 0x0001e40000100800 */
[----:B0-----:R-:W-:Y:S02]  /*5580*/  IMAD.MOV.U32 R0, RZ, RZ, RZ ;  /* 0x000000ffff007224 */ /* 0x001fe400078e00ff */
[----:B------:R-:W-:Y:S01]  /*5590*/  @!P2 IMAD.MOV.U32 R0, RZ, RZ, R6 ;  /* 0x000000ffff00a224 */ /* 0x000fe200078e0006 */
[----:B------:R-:W-:Y:S01]  /*55a0*/  LOP3.LUT P2, RZ, R12, 0x40, RZ, 0xc0, !PT ;  /* 0x000000400cff7812 */ /* 0x000fe2000784c0ff */
[----:B------:R0:W-:Y:S02]  /*55b0*/  STL.64 [R1+0x80], R14 ;  /* 0x0000800e01007387 */ /* 0x0001e40000100a00 */
[----:B0-----:R-:W-:-:S10]  /*55c0*/  CS2R R14, SRZ ;  /* 0x00000000000e7805 */ /* 0x001fd4000001ff00 */
[----:B----4-:R-:W4:Y:S04]  /*55d0*/  @!P2 LDG.E.64 R14, desc[UR12][R22.64] ;  /* 0x0000000c160ea981 */ /* 0x010f28000c1e1b00 */
[----:B---3--:R-:W3:Y:S04]  /*55e0*/  @!P3 LDG.E.64 R2, desc[UR12][R18.64] ;  /* 0x0000000c1202b981 */ /* 0x008ee8000c1e1b00 */
[----:B------:R-:W4:Y:S04]  /*55f0*/  LDL.LU.64 R22, [R1+0x2d0] ;  /* 0x0002d00001167983 */ /* 0x000f280000300a00 */
[----:B------:R-:W4:Y:S04]  /*5600*/  LDL.LU.64 R18, [R1+0x2c8] ;  /* 0x0002c80001127983 */ /* 0x000f280000300a00 */
[----:B------:R0:W-:Y:S04]  /*5610*/  STL [R1+0x29c], R0 ;  /* 0x00029c0001007387 */ /* 0x0001e80000100800 */
[----:B------:R1:W-:Y:S01]  /*5620*/  STL [R1+0x288], R9 ;  /* 0x0002880901007387 */ /* 0x0003e20000100800 */
[----:B0-----:R-:W-:Y:S01]  /*5630*/  HFMA2.MMA R0, -RZ, RZ, 0, 0 ;  /* 0x00000000ff007435 */ /* 0x001fe200000001ff */
[----:B-1----:R-:W-:-:S02]  /*5640*/  IMAD.MOV.U32 R9, RZ, RZ, RZ ;  /* 0x000000ffff097224 */ /* 0x002fc400078e00ff */
[----:B------:R0:W-:Y:S02]  /*5650*/  STL.64 [R1+0x88], R6 ;  /* 0x0000880601007387 */ /* 0x0001e40000100a00 */
[----:B0-----:R-:W-:Y:S01]  /*5660*/  CS2R R6, SRZ ;  /* 0x0000000000067805 */ /* 0x001fe2000001ff00 */
[----:B--2---:R-:W-:Y:S01]  /*5670*/  @!P1 IMAD.MOV.U32 R9, RZ, RZ, R10 ;  /* 0x000000ffff099224 */ /* 0x004fe200078e000a */
[----:B------:R-:W-:Y:S02]  /*5680*/  @!P1 MOV R0, R11 ;  /* 0x0000000b00009202 */ /* 0x000fe40000000f00 */
[----:B------:R-:W-:-:S03]  /*5690*/  LOP3.LUT P1, RZ, R12, 0x20, RZ, 0xc0, !PT ;  /* 0x000000200cff7812 */ /* 0x000fc6000782c0ff */
[----:B------:R0:W-:Y:S04]  /*56a0*/  STL [R1+0x298], R0 ;  /* 0x0002980001007387 */ /* 0x0001e80000100800 */
[----:B------:R1:W-:Y:S01]  /*56b0*/  STL [R1+0x2a4], R9 ;  /* 0x0002a40901007387 */ /* 0x0003e20000100800 */
[----:B0-----:R-:W-:-:S05]  /*56c0*/  HFMA2.MMA R0, -RZ, RZ, 0, 0 ;  /* 0x00000000ff007435 */ /* 0x001fca00000001ff */
[----:B------:R-:W2:Y:S01]  /*56d0*/  @!P1 LDG.E.64 R6, desc[UR12][R40.64] ;  /* 0x0000000c28069981 */ /* 0x000ea2000c1e1b00 */
[----:B-1----:R-:W-:Y:S02]  /*56e0*/  IMAD.MOV.U32 R9, RZ, RZ, RZ ;  /* 0x000000ffff097224 */ /* 0x002fe400078e00ff */
[----:B------:R-:W-:Y:S01]  /*56f0*/  @!P4 IMAD.MOV.U32 R9, RZ, RZ, R4 ;  /* 0x000000ffff09c224 */ /* 0x000fe200078e0004 */
[----:B------:R-:W-:Y:S02]  /*5700*/  @!P4 MOV R0, R5 ;  /* 0x000000050000c202 */ /* 0x000fe40000000f00 */
[----:B------:R-:W-:Y:S01]  /*5710*/  LOP3.LUT P4, RZ, R12, 0x10, RZ, 0xc0, !PT ;  /* 0x000000100cff7812 */ /* 0x000fe2000788c0ff */
[----:B------:R0:W-:Y:S04]  /*5720*/  STL.64 [R1+0x90], R10 ;  /* 0x0000900a01007387 */ /* 0x0001e80000100a00 */
[----:B------:R1:W-:Y:S04]  /*5730*/  STL [R1+0x2a0], R0 ;  /* 0x0002a00001007387 */ /* 0x0003e80000100800 */
[----:B------:R1:W-:Y:S01]  /*5740*/  STL [R1+0x2ac], R9 ;  /* 0x0002ac0901007387 */ /* 0x0003e20000100800 */
[----:B0-----:R-:W-:-:S03]  /*5750*/  CS2R R10, SRZ ;  /* 0x00000000000a7805 */ /* 0x001fc6000001ff00 */
[----:B------:R0:W-:Y:S01]  /*5760*/  STL.64 [R1+0x98], R4 ;  /* 0x0000980401007387 */ /* 0x0001e20000100a00 */
[----:B-1----:R-:W-:-:S03]  /*5770*/  HFMA2.MMA R0, -RZ, RZ, 0, 0 ;  /* 0x00000000ff007435 */ /* 0x002fc600000001ff */
[----:B------:R-:W2:Y:S01]  /*5780*/  LDL.LU.64 R40, [R1+0x2e0] ;  /* 0x0002e00001287983 */ /* 0x000ea20000300a00 */
[----:B------:R-:W-:Y:S01]  /*5790*/  IMAD.MOV.U32 R9, RZ, RZ, RZ ;  /* 0x000000ffff097224 */ /* 0x000fe200078e00ff */
[----:B0-----:R-:W-:Y:S01]  /*57a0*/  CS2R R4, SRZ ;  /* 0x0000000000047805 */ /* 0x001fe2000001ff00 */
[----:B---3--:R-:W-:Y:S01]  /*57b0*/  @!P3 IMAD.MOV.U32 R9, RZ, RZ, R2 ;  /* 0x000000ffff09b224 */ /* 0x008fe200078e0002 */
[----:B------:R-:W-:Y:S02]  /*57c0*/  @!P3 MOV R0, R3 ;  /* 0x000000030000b202 */ /* 0x000fe40000000f00 */
[----:B------:R-:W-:Y:S01]  /*57d0*/  LOP3.LUT P3, RZ, R12, 0x8, RZ, 0xc0, !PT ;  /* 0x000000080cff7812 */ /* 0x000fe2000786c0ff */
[----:B----4-:R-:W3:-:S12]  /*57e0*/  @!P4 LDG.E.64 R10, desc[UR12][R18.64] ;  /* 0x0000000c120ac981 */ /* 0x010ed8000c1e1b00 */
[----:B------:R-:W4:Y:S04]  /*57f0*/  @!P3 LDG.E.64 R4, desc[UR12][R22.64] ;  /* 0x0000000c1604b981 */ /* 0x000f28000c1e1b00 */
[----:B------:R-:W4:Y:S04]  /*5800*/  LDL.LU.64 R18, [R1+0x2d8] ;  /* 0x0002d80001127983 */ /* 0x000f280000300a00 */
        /* <DEDUP_REMOVED lines=8> */
[----:B------:R0:W-:Y:S04]  /*5890*/  STL [R1+0x2bc], R9 ;  /* 0x0002bc0901007387 */ /* 0x0001e80000100800 */
[----:B------:R1:W-:Y:S01]  /*58a0*/  STL [R1+0x2b0], R0 ;  /* 0x0002b00001007387 */ /* 0x0003e20000100800 */
[----:B0-----:R-:W-:Y:S01]  /*58b0*/  HFMA2.MMA R9, -RZ, RZ, 0, 0 ;  /* 0x00000000ff097435 */ /* 0x001fe200000001ff */
[----:B-1----:R-:W-:Y:S02]  /*58c0*/  IMAD.MOV.U32 R0, RZ, RZ, RZ ;  /* 0x000000ffff007224 */ /* 0x002fe400078e00ff */
[----:B------:R0:W-:Y:S01]  /*58d0*/  STL.64 [R1+0xa0], R2 ;  /* 0x0000a00201007387 */ /* 0x0001e20000100a00 */
[----:B--2---:R-:W-:-:S02]  /*58e0*/  @!P1 MOV R0, R7 ;  /* 0x0000000700009202 */ /* 0x004fc40000000f00 */
[----:B------:R-:W-:-:S03]  /*58f0*/  @!P1 MOV R9, R6 ;  /* 0x0000000600099202 */ /* 0x000fc60000000f00 */
[----:B------:R1:W-:Y:S01]  /*5900*/  STL [R1+0x2b8], R0 ;  /* 0x0002b80001007387 */ /* 0x0003e20000100800 */
[----:B0-----:R-:W-:-:S03]  /*5910*/  CS2R R2, SRZ ;  /* 0x0000000000027805 */ /* 0x001fc6000001ff00 */
[----:B------:R0:W-:Y:S01]  /*5920*/  STL [R1+0x2c4], R9 ;  /* 0x0002c40901007387 */ /* 0x0001e20000100800 */
[----:B-1----:R-:W-:Y:S01]  /*5930*/  HFMA2.MMA R0, -RZ, RZ, 0, 0 ;  /* 0x00000000ff007435 */ /* 0x002fe200000001ff */
[----:B0-----:R-:W-:Y:S02]  /*5940*/  IMAD.MOV.U32 R9, RZ, RZ, RZ ;  /* 0x000000ffff097224 */ /* 0x001fe400078e00ff */
[----:B------:R0:W-:Y:S02]  /*5950*/  STL.64 [R1+0xb0], R6 ;  /* 0x0000b00601007387 */ /* 0x0001e40000100a00 */
[----:B0-----:R-:W-:Y:S02]  /*5960*/  CS2R R6, SRZ ;  /* 0x0000000000067805 */ /* 0x001fe4000001ff00 */
[----:B---3--:R-:W-:Y:S01]  /*5970*/  @!P4 MOV R9, R10 ;  /* 0x0000000a0009c202 */ /* 0x008fe20000000f00 */
[----:B------:R-:W-:Y:S01]  /*5980*/  @!P4 IMAD.MOV.U32 R0, RZ, RZ, R11 ;  /* 0x000000ffff00c224 */ /* 0x000fe200078e000b */
[----:B------:R-:W-:Y:S01]  /*5990*/  LOP3.LUT P4, RZ, R12, 0x1, RZ, 0xc0, !PT ;  /* 0x000000010cff7812 */ /* 0x000fe2000788c0ff */
[----:B----4-:R-:W2:-:S12]  /*59a0*/  @!P2 LDG.E.64 R2, desc[UR12][R18.64] ;  /* 0x0000000c1202a981 */ /* 0x010e98000c1e1b00 */
[----:B------:R-:W3:Y:S04]  /*59b0*/  @!P4 LDG.E.64 R6, desc[UR12][R22.64] ;  /* 0x0000000c1606c981 */ /* 0x000ee8000c1e1b00 */
[----:B------:R-:W4:Y:S04]  /*59c0*/  LDL.LU.64 R18, [R1+0x2f0] ;  /* 0x0002f00001127983 */ /* 0x000f280000300a00 */
[----:B------:R-:W3:Y:S01]  /*59d0*/  LDL.LU.64 R22, [R1+0x2f8] ;  /* 0x0002f80001167983 */ /* 0x000ee20000300a00 */
[----:B------:R-:W-:-:S03]  /*59e0*/  LOP3.LUT P1, RZ, R12, 0x2, RZ, 0xc0, !PT ;  /* 0x000000020cff7812 */ /* 0x000fc6000782c0ff */
[----:B------:R0:W-:Y:S02]  /*59f0*/  STL.64 [R1+0xa8], R14 ;  /* 0x0000a80e01007387 */ /* 0x0001e40000100a00 */
[----:B0-----:R-:W-:Y:S02]  /*5a00*/  CS2R R14, SRZ ;  /* 0x00000000000e7805 */ /* 0x001fe4000001ff00 */
[----:B------:R0:W-:Y:S06]  /*5a10*/  STL [R1+0x2cc], R9 ;  /* 0x0002cc0901007387 */ /* 0x0001ec0000100800 */
[----:B------:R-:W3:Y:S01]  /*5a20*/  @!P1 LDG.E.64 R14, desc[UR12][R40.64] ;  /* 0x0000000c280e9981 */ /* 0x000ee2000c1e1b00 */
[----:B0-----:R-:W-:-:S03]  /*5a30*/  HFMA2.MMA R9, -RZ, RZ, 0, 0 ;  /* 0x00000000ff097435 */ /* 0x001fc600000001ff */
[----:B------:R0:W-:Y:S04]  /*5a40*/  STL [R1+0x2c0], R0 ;  /* 0x0002c00001007387 */ /* 0x0001e80000100800 */
[----:B------:R-:W3:Y:S01]  /*5a50*/  LDL.LU.64 R40, [R1+0x300] ;  /* 0x0003000001287983 */ /* 0x000ee20000300a00 */
[----:B------:R-:W-:Y:S01]  /*5a60*/  @!P3 IMAD.MOV.U32 R9, RZ, RZ, R4 ;  /* 0x000000ffff09b224 */ /* 0x000fe200078e0004 */
[----:B0-----:R-:W-:Y:S02]  /*5a70*/  MOV R0, RZ ;  /* 0x000000ff00007202 */ /* 0x001fe40000000f00 */
[----:B------:R-:W-:Y:S02]  /*5a80*/  @!P3 MOV R0, R5 ;  /* 0x000000050000b202 */ /* 0x000fe40000000f00 */
[----:B------:R-:W-:Y:S01]  /*5a90*/  LOP3.LUT P3, RZ, R8, 0x80000000, RZ, 0xc0, !PT ;  /* 0x8000000008ff7812 */ /* 0x000fe2000786c0ff */
[----:B------:R0:W-:Y:S04]  /*5aa0*/  STL [R1+0x2d4], R9 ;  /* 0x0002d40901007387 */ /* 0x0001e80000100800 */
[----:B------:R1:W-:Y:S01]  /*5ab0*/  STL.64 [R1+0xb8], R10 ;  /* 0x0000b80a01007387 */ /* 0x0003e20000100a00 */
[----:B0-----:R-:W-:-:S03]  /*5ac0*/  HFMA2.MMA R9, -RZ, RZ, 0, 0 ;  /* 0x00000000ff097435 */ /* 0x001fc600000001ff */
[----:B------:R0:W-:Y:S01]  /*5ad0*/  STL [R1+0x2c8], R0 ;  /* 0x0002c80001007387 */ /* 0x0001e20000100800 */
[----:B-1----:R-:W-:Y:S01]  /*5ae0*/  CS2R R10, SRZ ;  /* 0x00000000000a7805 */ /* 0x002fe2000001ff00 */
[----:B0-----:R-:W-:Y:S02]  /*5af0*/  IMAD.MOV.U32 R0, RZ, RZ, RZ ;  /* 0x000000ffff007224 */ /* 0x001fe400078e00ff */
[----:B------:R0:W-:Y:S02]  /*5b00*/  STL.64 [R1+0xc0], R4 ;  /* 0x0000c00401007387 */ /* 0x0001e40000100a00 */
[----:B0-----:R-:W-:Y:S02]  /*5b10*/  CS2R R4, SRZ ;  /* 0x0000000000047805 */ /* 0x001fe4000001ff00 */
[----:B--2---:R-:W-:Y:S02]  /*5b20*/  @!P2 MOV R9, R2 ;  /* 0x000000020009a202 */ /* 0x004fe40000000f00 */
[----:B------:R-:W-:-:S02]  /*5b30*/  @!P2 MOV R0, R3 ;  /* 0x000000030000a202 */ /* 0x000fc40000000f00 */
[----:B------:R-:W-:Y:S01]  /*5b40*/  LOP3.LUT P2, RZ, R8, 0x40000000, RZ, 0xc0, !PT ;  /* 0x4000000008ff7812 */ /* 0x000fe2000784c0ff */
[----:B----4-:R-:W2:-:S12]  /*5b50*/  @!P3 LDG.E.64 R10, desc[UR12][R18.64] ;  /* 0x0000000c120ab981 */ /* 0x010e98000c1e1b00 */
[----:B---3--:R-:W3:Y:S04]  /*5b60*/  @!P2 LDG.E.64 R4, desc[UR12][R22.64] ;  /* 0x0000000c1604a981 */ /* 0x008ee8000c1e1b00 */
[----:B------:R-:W4:Y:S04]  /*5b70*/  LDL.LU.64 R18, [R1+0x308] ;  /* 0x0003080001127983 */ /* 0x000f280000300a00 */
[----:B------:R-:W3:Y:S04]  /*5b80*/  LDL.LU.64 R22, [R1+0x318] ;  /* 0x0003180001167983 */ /* 0x000ee80000300a00 */
[----:B------:R0:W-:Y:S04]  /*5b90*/  STL [R1+0x2d0], R0 ;  /* 0x0002d00001007387 */ /* 0x0001e80000100800 */
[----:B------:R1:W-:Y:S01]  /*5ba0*/  STL [R1+0x2dc], R9 ;  /* 0x0002dc0901007387 */ /* 0x0003e20000100800 */
[----:B0-----:R-:W-:Y:S01]  /*5bb0*/  HFMA2.MMA R0, -RZ, RZ, 0, 0 ;  /* 0x00000000ff007435 */ /* 0x001fe200000001ff */
[----:B-1----:R-:W-:Y:S01]  /*5bc0*/  IMAD.MOV.U32 R9, RZ, RZ, RZ ;  /* 0x000000ffff097224 */ /* 0x002fe200078e00ff */
[----:B------:R-:W-:-:S04]  /*5bd0*/  @!P1 MOV R9, R14 ;  /* 0x0000000e00099202 */ /* 0x000fc80000000f00 */
[----:B------:R-:W-:Y:S01]  /*5be0*/  @!P1 IMAD.MOV.U32 R0, RZ, RZ, R15 ;  /* 0x000000ffff009224 */ /* 0x000fe200078e000f */
[----:B------:R-:W-:Y:S01]  /*5bf0*/  LOP3.LUT P1, RZ, R8, 0x20000000, RZ, 0xc0, !PT ;  /* 0x2000000008ff7812 */ /* 0x000fe2000782c0ff */
[----:B------:R0:W-:Y:S04]  /*5c00*/  STL.64 [R1+0xc8], R2 ;  /* 0x0000c80201007387 */ /* 0x0001e80000100a00 */
[----:B------:R1:W-:Y:S04]  /*5c10*/  STL [R1+0x2e4], R9 ;  /* 0x0002e40901007387 */ /* 0x0003e80000100800 */
[----:B------:R1:W-:Y:S01]  /*5c20*/  STL [R1+0x2d8], R0 ;  /* 0x0002d80001007387 */ /* 0x0003e20000100800 */
[----:B0-----:R-:W-:Y:S01]  /*5c30*/  CS2R R2, SRZ ;  /* 0x0000000000027805 */ /* 0x001fe2000001ff00 */
[----:B-1----:R-:W-:Y:S01]  /*5c40*/  HFMA2.MMA R9, -RZ, RZ, 0, 0 ;  /* 0x00000000ff097435 */ /* 0x002fe200000001ff */
[----:B------:R-:W-:-:S04]  /*5c50*/  MOV R0, RZ ;  /* 0x000000ff00007202 */ /* 0x000fc80000000f00 */
[----:B------:R-:W3:Y:S01]  /*5c60*/  @!P1 LDG.E.64 R2, desc[UR12][R40.64] ;  /* 0x0000000c28029981 */ /* 0x000ee2000c1e1b00 */
        /* <DEDUP_REMOVED lines=9> */
[----:B------:R-:W3:Y:S01]  /*5d00*/  LDL.LU.64 R40, [R1+0x330] ;  /* 0x0003300001287983 */ /* 0x000ee20000300a00 */
[----:B------:R-:W-:Y:S01]  /*5d10*/  IMAD.MOV.U32 R0, RZ, RZ, RZ ;  /* 0x000000ffff007224 */ /* 0x000fe200078e00ff */
[----:B0-----:R-:W-:Y:S02]  /*5d20*/  CS2R R6, SRZ ;  /* 0x0000000000067805 */ /* 0x001fe4000001ff00 */
[----:B--2---:R-:W-:Y:S02]  /*5d30*/  @!P3 MOV R9, R10 ;  /* 0x0000000a0009b202 */ /* 0x004fe40000000f00 */
[----:B------:R-:W-:Y:S02]  /*5d40*/  @!P3 MOV R0, R11 ;  /* 0x0000000b0000b202 */ /* 0x000fe40000000f00 */
[----:B------:R-:W-:Y:S01]  /*5d50*/  LOP3.LUT P3, RZ, R8, 0x8000000, RZ, 0xc0, !PT ;  /* 0x0800000008ff7812 */ /* 0x000fe2000786c0ff */
[----:B----4-:R-:W2:-:S12]  /*5d60*/  @!P4 LDG.E.64 R14, desc[UR12][R18.64] ;  /* 0x0000000c120ec981 */ /* 0x010e98000c1e1b00 */
[----:B---3--:R-:W3:Y:S04]  /*5d70*/  @!P3 LDG.E.64 R6, desc[UR12][R22.64] ;  /* 0x0000000c1606b981 */ /* 0x008ee8000c1e1b00 */
[----:B------:R-:W4:Y:S04]  /*5d80*/  LDL.LU.64 R18, [R1+0x328] ;  /* 0x0003280001127983 */ /* 0x000f280000300a00 */
[----:B------:R-:W3:Y:S04]  /*5d90*/  LDL.LU.64 R22, [R1+0x338] ;  /* 0x0003380001167983 */ /* 0x000ee80000300a00 */
[----:B------:R0:W-:Y:S04]  /*5da0*/  STL [R1+0x2f4], R9 ;  /* 0x0002f40901007387 */ /* 0x0001e80000100800 */
[----:B------:R1:W-:Y:S01]  /*5db0*/  STL [R1+0x2e8], R0 ;  /* 0x0002e80001007387 */ /* 0x0003e20000100800 */
[----:B0-----:R-:W-:Y:S01]  /*5dc0*/  IMAD.MOV.U32 R9, RZ, RZ, RZ ;  /* 0x000000ffff097224 */ /* 0x001fe200078e00ff */
[----:B------:R-:W-:Y:S01]  /*5dd0*/  @!P2 MOV R9, R4 ;  /* 0x000000040009a202 */ /* 0x000fe20000000f00 */
[----:B-1----:R-:W-:-:S04]  /*5de0*/  HFMA2.MMA R0, -RZ, RZ, 0, 0 ;  /* 0x00000000ff007435 */ /* 0x002fc800000001ff */
[----:B------:R0:W-:Y:S02]  /*5df0*/  STL [R1+0x2fc], R9 ;  /* 0x0002fc0901007387 */ /* 0x0001e40000100800 */
[----:B------:R-:W-:Y:S01]  /*5e00*/  @!P2 IMAD.MOV.U32 R0, RZ, RZ, R5 ;  /* 0x000000ffff00a224 */ /* 0x000fe200078e0005 */
[----:B0-----:R-:W-:Y:S01]  /*5e10*/  HFMA2.MMA R9, -RZ, RZ, 0, 0 ;  /* 0x00000000ff097435 */ /* 0x001fe200000001ff */
[----:B------:R-:W-:-:S03]  /*5e20*/  LOP3.LUT P2, RZ, R8, 0x4000000, RZ, 0xc0, !PT ;  /* 0x0400000008ff7812 */ /* 0x000fc6000784c0ff */
[----:B------:R0:W-:Y:S02]  /*5e30*/  STL [R1+0x2f0], R0 ;  /* 0x0002f00001007387 */ /* 0x0001e40000100800 */
[----:B------:R-:W-:Y:S02]  /*5e40*/  @!P1 IMAD.MOV.U32 R9, RZ, RZ, R2 ;  /* 0x000000ffff099224 */ /* 0x000fe400078e0002 */
[----:B------:R1:W-:Y:S04]  /*5e50*/  STL.64 [R1+0xe0], R10 ;  /* 0x0000e00a01007387 */ /* 0x0003e80000100a00 */
[----:B------:R1:W-:Y:S01]  /*5e60*/  STL [R1+0x304], R9 ;  /* 0x0003040901007387 */ /* 0x0003e20000100800 */
[----:B0-----:R-:W-:Y:S02]  /*5e70*/  MOV R0, RZ ;  /* 0x000000ff00007202 */ /* 0x001fe40000000f00 */
[----:B------:R-:W-:-:S02]  /*5e80*/  @!P1 MOV R0, R3 ;  /* 0x0000000300009202 */ /* 0x000fc40000000f00 */
[----:B-1----:R-:W-:Y:S01]  /*5e90*/  CS2R R10, SRZ ;  /* 0x00000000000a7805 */ /* 0x002fe2000001ff00 */
[----:B------:R-:W-:Y:S02]  /*5ea0*/  HFMA2.MMA R9, -RZ, RZ, 0, 0 ;  /* 0x00000000ff097435 */ /* 0x000fe400000001ff */
[----:B------:R0:W-:Y:S01]  /*5eb0*/  STL [R1+0x2f8], R0 ;  /* 0x0002f80001007387 */ /* 0x0001e20000100800 */
[----:B------:R-:W-:Y:S01]  /*5ec0*/  LOP3.LUT P1, RZ, R8, 0x2000000, RZ, 0xc0, !PT ;  /* 0x0200000008ff7812 */ /* 0x000fe2000782c0ff */
[----:B0-----:R-:W-:Y:S02]  /*5ed0*/  IMAD.MOV.U32 R0, RZ, RZ, RZ ;  /* 0x000000ffff007224 */ /* 0x001fe400078e00ff */
[----:B------:R0:W-:Y:S04]  /*5ee0*/  STL.64 [R1+0xe8], R4 ;  /* 0x0000e80401007387 */ /* 0x0001e80000100a00 */
[----:B------:R1:W-:Y:S01]  /*5ef0*/  STL.64 [R1+0xf0], R2 ;  /* 0x0000f00201007387 */ /* 0x0003e20000100a00 */
[----:B0-----:R-:W-:-:S02]  /*5f00*/  CS2R R4, SRZ ;  /* 0x0000000000047805 */ /* 0x001fc4000001ff00 */
[----:B-1----:R-:W-:-:S04]  /*5f10*/  CS2R R2, SRZ ;  /* 0x0000000000027805 */ /* 0x002fc8000001ff00 */
[----:B------:R-:W3:Y:S04]  /*5f20*/  @!P1 LDG.E.64 R4, desc[UR12][R40.64] ;  /* 0x0000000c28049981 */ /* 0x000ee8000c1e1b00 */
[----:B------:R-:W3:Y:S01]  /*5f30*/  LDL.LU.64 R40, [R1+0x350] ;  /* 0x0003500001287983 */ /* 0x000ee20000300a00 */
        /* <DEDUP_REMOVED lines=19> */
[----:B------:R-:W-:Y:S01]  /*6070*/  MOV R0, RZ ;  /* 0x000000ff00007202 */ /* 0x000fe20000000f00 */
[----:B------:R0:W-:Y:S02]  /*6080*/  STL.64 [R1+0x100], R6 ;  /* 0x0001000601007387 */ /* 0x0001e40000100a00 */
[----:B0-----:R-:W-:-:S02]  /*6090*/  CS2R R6, SRZ ;  /* 0x0000000000067805 */ /* 0x001fc4000001ff00 */
[----:B--2---:R-:W-:Y:S01]  /*60a0*/  @!P2 IMAD.MOV.U32 R9, RZ, RZ, R10 ;  /* 0x000000ffff09a224 */ /* 0x004fe200078e000a */
[----:B------:R-:W-:Y:S02]  /*60b0*/  @!P2 MOV R0, R11 ;  /* 0x0000000b0000a202 */ /* 0x000fe40000000f00 */
[----:B------:R-:W-:Y:S02]  /*60c0*/  LOP3.LUT P2, RZ, R8, 0x400000, RZ, 0xc0, !PT ;  /* 0x0040000008ff7812 */ /* 0x000fe4000784c0ff */
[----:B------:R0:W-:Y:S04]  /*60d0*/  STL [R1+0x32c], R9 ;  /* 0x00032c0901007387 */ /* 0x0001e80000100800 */
[----:B----4-:R-:W2:Y:S01]  /*60e0*/  @!P3 LDG.E.64 R14, desc[UR12][R18.64] ;  /* 0x0000000c120eb981 */ /* 0x010ea2000c1e1b00 */
[----:B0-----:R-:W-:-:S03]  /*60f0*/  HFMA2.MMA R9, -RZ, RZ, 0, 0 ;  /* 0x00000000ff097435 */ /* 0x001fc600000001ff */
[----:B------:R0:W-:Y:S04]  /*6100*/  STL [R1+0x318], R0 ;  /* 0x0003180001007387 */ /* 0x0001e80000100800 */
[----:B---3--:R-:W3:Y:S04]  /*6110*/  @!P2 LDG.E.64 R6, desc[UR12][R22.64] ;  /* 0x0000000c1606a981 */ /* 0x008ee8000c1e1b00 */
[----:B------:R-:W4:Y:S01]  /*6120*/  LDL.LU.64 R18, [R1+0x358] ;  /* 0x0003580001127983 */ /* 0x000f220000300a00 */
[----:B------:R-:W-:Y:S01]  /*6130*/  @!P1 MOV R9, R4 ;  /* 0x0000000400099202 */ /* 0x000fe20000000f00 */
[----:B0-----:R-:W-:Y:S01]  /*6140*/  IMAD.MOV.U32 R0, RZ, RZ, RZ ;  /* 0x000000ffff007224 */ /* 0x001fe200078e00ff */
[----:B------:R-:W-:-:S02]  /*6150*/  @!P1 MOV R0, R5 ;  /* 0x0000000500009202 */ /* 0x000fc40000000f00 */
[----:B------:R-:W-:Y:S01]  /*6160*/  LOP3.LUT P1, RZ, R8, 0x200000, RZ, 0xc0, !PT ;  /* 0x0020000008ff7812 */ /* 0x000fe2000782c0ff */
[----:B------:R-:W3:Y:S04]  /*6170*/  LDL.LU.64 R22, [R1+0x360] ;  /* 0x0003600001167983 */ /* 0x000ee80000300a00 */
[----:B------:R0:W-:Y:S02]  /*6180*/  STL.64 [R1+0x108], R10 ;  /* 0x0001080a01007387 */ /* 0x0001e40000100a00 */
[----:B0-----:R-:W-:-:S06]  /*6190*/  CS2R R10, SRZ ;  /* 0x00000000000a7805 */ /* 0x001fcc000001ff00 */
[----:B------:R-:W3:Y:S04]  /*61a0*/  @!P1 LDG.E.64 R10, desc[UR12][R40.64] ;  /* 0x0000000c280a9981 */ /* 0x000ee8000c1e1b00 */
        /* <DEDUP_REMOVED lines=41> */
[----:B------:R0:W-:Y:S04]  /*6440*/  STL [R1+0x354], R9 ;  /* 0x0003540901007387 */ /* 0x0001e80000100800 */
[----:B------:R1:W-:Y:S01]  /*6450*/  STL.64 [R1+0x128], R6 ;  /* 0x0001280601007387 */ /* 0x0003e20000100a00 */
[----:B0-----:R-:W-:-:S03]  /*6460*/  HFMA2.MMA R9, -RZ, RZ, 0, 0 ;  /* 0x00000000ff097435 */ /* 0x001fc600000001ff */
[----:B------:R0:W-:Y:S01]  /*6470*/  STL [R1+0x348], R0 ;  /* 0x0003480001007387 */ /* 0x0001e20000100800 */
[----:B-1----:R-:W-:Y:S02]  /*6480*/  CS2R R6, SRZ ;  /* 0x0000000000067805 */ /* 0x002fe4000001ff00 */
[----:B0-----:R-:W-:Y:S01]  /*6490*/  MOV R0, RZ ;  /* 0x000000ff00007202 */ /* 0x001fe20000000f00 */
[----:B------:R0:W-:Y:S02]  /*64a0*/  STL.64 [R1+0x130], R10 ;  /* 0x0001300a01007387 */ /* 0x0001e40000100a00 */
[----:B0-----:R-:W-:Y:S01]  /*64b0*/  CS2R R10, SRZ ;  /* 0x00000000000a7805 */ /* 0x001fe2000001ff00 */
[----:B--2---:R-:W-:Y:S01]  /*64c0*/  @!P4 IMAD.MOV.U32 R9, RZ, RZ, R4 ;  /* 0x000000ffff09c224 */ /* 0x004fe200078e0004 */
[----:B------:R-:W-:Y:S02]  /*64d0*/  @!P4 MOV R0, R5 ;  /* 0x000000050000c202 */ /* 0x000fe40000000f00 */
[----:B------:R-:W-:-:S02]  /*64e0*/  LOP3.LUT P4, RZ, R8, 0x10000, RZ, 0xc0, !PT ;  /* 0x0001000008ff7812 */ /* 0x000fc4000788c0ff */
[----:B------:R0:W-:Y:S04]  /*64f0*/  STL [R1+0x35c], R9 ;  /* 0x00035c0901007387 */ /* 0x0001e80000100800 */
[----:B----4-:R-:W2:Y:S01]  /*6500*/  @!P1 LDG.E.64 R6, desc[UR12][R18.64] ;  /* 0x0000000c12069981 */ /* 0x010ea2000c1e1b00 */
[----:B0-----:R-:W-:-:S03]  /*6510*/  HFMA2.MMA R9, -RZ, RZ, 0, 0 ;  /* 0x00000000ff097435 */ /* 0x001fc600000001ff */
[----:B------:R0:W-:Y:S04]  /*6520*/  STL [R1+0x350], R0 ;  /* 0x0003500001007387 */ /* 0x0001e80000100800 */
[----:B---3--:R1:W3:Y:S01]  /*6530*/  @!P4 LDG.E.64 R10, desc[UR12][R22.64] ;  /* 0x0000000c160ac981 */ /* 0x0082e2000c1e1b00 */
[----:B------:R-:W-:-:S03]  /*6540*/  @!P3 MOV R9, R2 ;  /* 0x000000020009b202 */ /* 0x000fc60000000f00 */
[----:B------:R-:W4:Y:S01]  /*6550*/  LDL.LU.64 R18, [R1+0x388] ;  /* 0x0003880001127983 */ /* 0x000f220000300a00 */
[----:B0-----:R-:W-:Y:S01]  /*6560*/  IMAD.MOV.U32 R0, RZ, RZ, RZ ;  /* 0x000000ffff007224 */ /* 0x001fe200078e00ff */
[----:B------:R-:W-:Y:S02]  /*6570*/  @!P3 MOV R0, R3 ;  /* 0x000000030000b202 */ /* 0x000fe40000000f00 */
[----:B------:R-:W-:Y:S01]  /*6580*/  LOP3.LUT P3, RZ, R8, 0x8000, RZ, 0xc0, !PT ;  /* 0x0000800008ff7812 */ /* 0x000fe2000786c0ff */
[----:B-1----:R-:W-:Y:S01]  /*6590*/  IMAD.MOV.U32 R23, RZ, RZ, R17 ;  /* 0x000000ffff177224 */ /* 0x002fe200078e0011 */
[----:B------:R-:W-:Y:S01]  /*65a0*/  MOV R22, R16 ;  /* 0x0000001000167202 */ /* 0x000fe20000000f00 */
[----:B------:R0:W-:Y:S01]  /*65b0*/  STL.64 [R1+0x140], R2 ;  /* 0x0001400201007387 */ /* 0x0001e20000100a00 */
[----:B------:R-:W-:-:S03]  /*65c0*/  CS2R R16, SRZ ;  /* 0x0000000000107805 */ /* 0x000fc6000001ff00 */
[----:B0-----:R-:W3:Y:S06]  /*65d0*/  LDL.LU.64 R2, [R1+0x390] ;  /* 0x0003900001027983 */ /* 0x001eec0000300a00 */
[----:B------:R0:W3:Y:S04]  /*65e0*/  @!P3 LDG.E.64 R16, desc[UR12][R40.64] ;  /* 0x0000000c2810b981 */ /* 0x0000e8000c1e1b00 */
[----:B------:R1:W-:Y:S04]  /*65f0*/  STL [R1+0x358], R0 ;  /* 0x0003580001007387 */ /* 0x0003e80000100800 */
[----:B------:R0:W-:Y:S01]  /*6600*/  STL [R1+0x364], R9 ;  /* 0x0003640901007387 */ /* 0x0001e20000100800 */
[----:B-1----:R-:W-:Y:S01]  /*6610*/  HFMA2.MMA R0, -RZ, RZ, 0, 0 ;  /* 0x00000000ff007435 */ /* 0x002fe200000001ff */
[----:B0-----:R-:W-:Y:S01]  /*6620*/  IMAD.MOV.U32 R9, RZ, RZ, RZ ;  /* 0x000000ffff097224 */ /* 0x001fe200078e00ff */
[----:B------:R-:W-:-:S04]  /*6630*/  @!P2 MOV R9, R14 ;  /* 0x0000000e0009a202 */ /* 0x000fc80000000f00 */
[----:B------:R-:W-:Y:S01]  /*6640*/  @!P2 IMAD.MOV.U32 R0, RZ, RZ, R15 ;  /* 0x000000ffff00a224 */ /* 0x000fe200078e000f */
[----:B------:R-:W-:Y:S01]  /*6650*/  LOP3.LUT P2, RZ, R8, 0x4000, RZ, 0xc0, !PT ;  /* 0x0000400008ff7812 */ /* 0x000fe2000784c0ff */
[----:B------:R0:W-:Y:S01]  /*6660*/  STL [R1+0x36c], R9 ;  /* 0x00036c0901007387 */ /* 0x0001e20000100800 */
[----:B------:R-:W-:Y:S01]  /*6670*/  IMAD.MOV.U32 R40, RZ, RZ, R20 ;  /* 0x000000ffff287224 */ /* 0x000fe200078e0014 */
[----:B------:R-:W-:Y:S02]  /*6680*/  MOV R41, R21 ;  /* 0x0000001500297202 */ /* 0x000fe40000000f00 */
[----:B------:R1:W-:Y:S01]  /*6690*/  STL [R1+0x360], R0 ;  /* 0x0003600001007387 */ /* 0x0003e20000100800 */
[----:B0-----:R-:W-:Y:S01]  /*66a0*/  HFMA2.MMA R9, -RZ, RZ, 0, 0 ;  /* 0x00000000ff097435 */ /* 0x001fe200000001ff */
[----:B------:R-:W-:Y:S02]  /*66b0*/  CS2R R20, SRZ ;  /* 0x0000000000147805 */ /* 0x000fe4000001ff00 */
[----:B-1----:R-:W-:Y:S01]  /*66c0*/  MOV R0, RZ ;  /* 0x000000ff00007202 */ /* 0x002fe20000000f00 */
[----:B------:R0:W-:Y:S02]  /*66d0*/  STL.64 [R1+0x138], R4 ;  /* 0x0001380401007387 */ /* 0x0001e40000100a00 */
[----:B0-----:R-:W-:Y:S01]  /*66e0*/  HFMA2.MMA R4, -RZ, RZ, 0, 0 ;  /* 0x00000000ff047435 */ /* 0x001fe200000001ff */
[----:B--2---:R-:W-:Y:S01]  /*66f0*/  @!P1 IMAD.MOV.U32 R9, RZ, RZ, R6 ;  /* 0x000000ffff099224 */ /* 0x004fe200078e0006 */
[----:B------:R-:W-:-:S02]  /*6700*/  @!P1 MOV R0, R7 ;  /* 0x0000000700009202 */ /* 0x000fc40000000f00 */
[----:B------:R-:W-:Y:S01]  /*6710*/  LOP3.LUT P1, RZ, R8, 0x2000, RZ, 0xc0, !PT ;  /* 0x0000200008ff7812 */ /* 0x000fe2000782c0ff */
[----:B----4-:R0:W2:Y:S02]  /*6720*/  @!P2 LDG.E.64 R20, desc[UR12][R18.64] ;  /* 0x0000000c1214a981 */ /* 0x0100a4000c1e1b00 */
[----:B0-----:R-:W-:Y:S01]  /*6730*/  MOV R18, R22 ;  /* 0x0000001600127202 */ /* 0x001fe20000000f00 */
[----:B------:R-:W-:Y:S01]  /*6740*/  IMAD.MOV.U32 R19, RZ, RZ, R23 ;  /* 0x000000ffff137224 */ /* 0x000fe200078e0017 */
[----:B------:R-:W-:-:S08]  /*6750*/  CS2R R22, SRZ ;  /* 0x0000000000167805 */ /* 0x000fd0000001ff00 */
[----:B---3--:R0:W3:Y:S01]  /*6760*/  @!P1 LDG.E.64 R22, desc[UR12][R2.64] ;  /* 0x0000000c02169981 */ /* 0x0080e2000c1e1b00 */
[----:B------:R-:W-:-:S05]  /*6770*/  @!P3 MOV R4, R16 ;  /* 0x000000100004b202 */ /* 0x000fca0000000f00 */
[----:B------:R1:W-:Y:S04]  /*6780*/  STL [R1+0x384], R4 ;  /* 0x0003840401007387 */ /* 0x0003e80000100800 */
[----:B-1----:R-:W4:Y:S01]  /*6790*/  LDL.LU.64 R4, [R1+0x398] ;  /* 0x0003980001047983 */ /* 0x002f220000300a00 */
[----:B0-----:R-:W-:-:S03]  /*67a0*/  HFMA2.MMA R2, -RZ, RZ, 0, 0 ;  /* 0x00000000ff027435 */ /* 0x001fc600000001ff */
[----:B------:R0:W-:Y:S04]  /*67b0*/  STL [R1+0x374], R9 ;  /* 0x0003740901007387 */ /* 0x0001e80000100800 */
[----:B------:R1:W-:Y:S01]  /*67c0*/  STL [R1+0x368], R0 ;  /* 0x0003680001007387 */ /* 0x0003e20000100800 */
[----:B0-----:R-:W-:Y:S01]  /*67d0*/  HFMA2.MMA R9, -RZ, RZ, 0, 0 ;  /* 0x00000000ff097435 */ /* 0x001fe200000001ff */
[----:B-1----:R-:W-:Y:S01]  /*67e0*/  IMAD.MOV.U32 R0, RZ, RZ, RZ ;  /* 0x000000ffff007224 */ /* 0x002fe200078e00ff */
[----:B------:R-:W-:-:S04]  /*67f0*/  @!P4 MOV R0, R11 ;  /* 0x0000000b0000c202 */ /* 0x000fc80000000f00 */
[----:B------:R-:W-:Y:S02]  /*6800*/  @!P4 MOV R9, R10 ;  /* 0x0000000a0009c202 */ /* 0x000fe40000000f00 */
[----:B------:R-:W-:Y:S01]  /*6810*/  LOP3.LUT P4, RZ, R8, 0x1000, RZ, 0xc0, !PT ;  /* 0x0000100008ff7812 */ /* 0x000fe2000788c0ff */
[----:B------:R0:W-:Y:S04]  /*6820*/  STL.64 [R1+0x148], R14 ;  /* 0x0001480e01007387 */ /* 0x0001e80000100a00 */
[----:B0-----:R-:W2:Y:S01]  /*6830*/  LDL.LU.64 R14, [R1+0x3a0] ;  /* 0x0003a000010e7983 */ /* 0x001ea20000300a00 */
[----:B---3--:R-:W-:-:S05]  /*6840*/  @!P1 MOV R2, R22 ;  /* 0x0000001600029202 */ /* 0x008fca0000000f00 */
[----:B------:R0:W-:Y:S02]  /*6850*/  STL [R1+0x394], R2 ;  /* 0x0003940201007387 */ /* 0x0001e40000100800 */
[----:B0-----:R-:W-:-:S06]  /*6860*/  CS2R R2, SRZ ;  /* 0x0000000000027805 */ /* 0x001fcc000001ff00 */
[----:B----4-:R0:W3:Y:S04]  /*6870*/  @!P4 LDG.E.64 R2, desc[UR12][R4.64] ;  /* 0x0000000c0402c981 */ /* 0x0100e8000c1e1b00 */
[----:B------:R1:W-:Y:S01]  /*6880*/  STL [R1+0x370], R0 ;  /* 0x0003700001007387 */ /* 0x0003e20000100800 */
[----:B0-----:R-:W-:Y:S02]  /*6890*/  IMAD.MOV.U32 R4, RZ, RZ, RZ ;  /* 0x000000ffff047224 */ /* 0x001fe400078e00ff */
[----:B-1----:R-:W-:Y:S01]  /*68a0*/  IMAD.MOV.U32 R0, RZ, RZ, RZ ;  /* 0x000000ffff007224 */ /* 0x002fe200078e00ff */
[----:B------:R-:W-:Y:S02]  /*68b0*/  @!P3 MOV R0, R17 ;  /* 0x000000110000b202 */ /* 0x000fe40000000f00 */
[----:B------:R-:W-:-:S02]  /*68c0*/  LOP3.LUT P3, RZ, R8, 0x800, RZ, 0xc0, !PT ;  /* 0x0000080008ff7812 */ /* 0x000fc4000786c0ff */
[----:B---3--:R-:W-:-:S05]  /*68d0*/  @!P4 MOV R4, R2 ;  /* 0x000000020004c202 */ /* 0x008fca0000000f00 */
[----:B------:R0:W-:Y:S02]  /*68e0*/  STL [R1+0x39c], R4 ;  /* 0x00039c0401007387 */ /* 0x0001e40000100800 */
[----:B0-----:R-:W-:-:S06]  /*68f0*/  CS2R R4, SRZ ;  /* 0x0000000000047805 */ /* 0x001fcc000001ff00 */
[----:B--2---:R0:W2:Y:S04]  /*6900*/  @!P3 LDG.E.64 R4, desc[UR12][R14.64] ;  /* 0x0000000c0e04b981 */ /* 0x0040a8000c1e1b00 */
[----:B------:R1:W-:Y:S04]  /*6910*/  STL [R1+0x378], R0 ;  /* 0x0003780001007387 */ /* 0x0003e80000100800 */
[----:B------:R3:W-:Y:S01]  /*6920*/  STL [R1+0x37c], R9 ;  /* 0x00037c0901007387 */ /* 0x0007e20000100800 */
[----:B-1----:R-:W-:Y:S01]  /*6930*/  IMAD.MOV.U32 R0, RZ, RZ, RZ ;  /* 0x000000ffff007224 */ /* 0x002fe200078e00ff */
[----:B------:R-:W-:-:S02]  /*6940*/  @!P2 MOV R0, R21 ;  /* 0x000000150000a202 */ /* 0x000fc40000000f00 */
[----:B------:R1:W-:Y:S01]  /*6950*/  STL.64 [R1+0x150], R6 ;  /* 0x0001500601007387 */ /* 0x0003e20000100a00 */
[----:B---3--:R-:W-:-:S03]  /*6960*/  HFMA2.MMA R9, -RZ, RZ, 0, 0 ;  /* 0x00000000ff097435 */ /* 0x008fc600000001ff */
[----:B------:R3:W-:Y:S03]  /*6970*/  STL [R1+0x380], R0 ;  /* 0x0003800001007387 */ /* 0x0007e60000100800 */
[----:B------:R-:W-:Y:S01]  /*6980*/  @!P2 MOV R9, R20 ;  /* 0x000000140009a202 */ /* 0x000fe20000000f00 */
[----:B-1----:R-:W-:Y:S01]  /*6990*/  HFMA2.MMA R6, -RZ, RZ, 0, 0 ;  /* 0x00000000ff067435 */ /* 0x002fe200000001ff */
[----:B---3--:R-:W-:Y:S01]  /*69a0*/  IMAD.MOV.U32 R0, RZ, RZ, RZ ;  /* 0x000000ffff007224 */ /* 0x008fe200078e00ff */
[----:B------:R-:W-:Y:S02]  /*69b0*/  @!P1 MOV R0, R23 ;  /* 0x0000001700009202 */ /* 0x000fe40000000f00 */
[C---:B------:R-:W-:Y:S02]  /*69c0*/  LOP3.LUT P2, RZ, R8.reuse, 0x400, RZ, 0xc0, !PT ;  /* 0x0000040008ff7812 */ /* 0x040fe4000784c0ff */
[----:B------:R-:W-:-:S02]  /*69d0*/  LOP3.LUT P1, RZ, R8, 0x200, RZ, 0xc0, !PT ;  /* 0x0000020008ff7812 */ /* 0x000fc4000782c0ff */
[----:B0-----:R-:W-:-:S11]  /*69e0*/  CS2R R14, SRZ ;  /* 0x00000000000e7805 */ /* 0x001fd6000001ff00 */
[----:B------:R-:W3:Y:S04]  /*69f0*/  @!P1 LDG.E.64 R14, desc[UR12][R18.64] ;  /* 0x0000000c120e9981 */ /* 0x000ee8000c1e1b00 */
[----:B------:R-:W4:Y:S01]  /*6a00*/  LDL.LU.64 R18, [R1+0x310] ;  /* 0x0003100001127983 */ /* 0x000f220000300a00 */
[----:B--2---:R-:W-:-:S05]  /*6a10*/  @!P3 IMAD.MOV.U32 R6, RZ, RZ, R4 ;  /* 0x000000ffff06b224 */ /* 0x004fca00078e0004 */
[----:B------:R0:W-:Y:S02]  /*6a20*/  STL [R1+0x3a0], R6 ;  /* 0x0003a00601007387 */ /* 0x0001e40000100800 */
[----:B0-----:R-:W-:-:S06]  /*6a30*/  CS2R R6, SRZ ;  /* 0x0000000000067805 */ /* 0x001fcc000001ff00 */
[----:B------:R0:W2:Y:S04]  /*6a40*/  @!P2 LDG.E.64 R6, desc[UR12][R40.64] ;  /* 0x0000000c2806a981 */ /* 0x0000a8000c1e1b00 */
[----:B------:R1:W-:Y:S02]  /*6a50*/  STL [R1+0x388], R0 ;  /* 0x0003880001007387 */ /* 0x0003e40000100800 */
[----:B-1----:R-:W-:Y:S02]  /*6a60*/  HFMA2.MMA R0, -RZ, RZ, 0, 0 ;  /* 0x00000000ff007435 */ /* 0x002fe400000001ff */
[----:B------:R1:W-:Y:S01]  /*6a70*/  STL.64 [R1+0x160], R16 ;  /* 0x0001601001007387 */ /* 0x0003e20000100a00 */
[----:B0-----:R-:W-:-:S03]  /*6a80*/  IMAD.MOV.U32 R40, RZ, RZ, R30 ;  /* 0x000000ffff287224 */ /* 0x001fc600078e001e */
[----:B------:R-:W-:Y:S01]  /*6a90*/  @!P4 IMAD.MOV.U32 R0, RZ, RZ, R3 ;  /* 0x000000ffff00c224 */ /* 0x000fe200078e0003 */
[----:B------:R-:W-:Y:S02]  /*6aa0*/  MOV R41, R31 ;  /* 0x0000001f00297202 */ /* 0x000fe40000000f00 */
[----:B------:R-:W-:Y:S02]  /*6ab0*/  CS2R R30, SRZ ;  /* 0x00000000001e7805 */ /* 0x000fe4000001ff00 */
[----:B------:R0:W-:Y:S01]  /*6ac0*/  STL [R1+0x390], R0 ;  /* 0x0003900001007387 */ /* 0x0001e20000100800 */
[----:B-1----:R-:W-:Y:S01]  /*6ad0*/  MOV R16, R28 ;  /* 0x0000001c00107202 */ /* 0x002fe20000000f00 */
[----:B------:R-:W-:Y:S01]  /*6ae0*/  IMAD.MOV.U32 R17, RZ, RZ, R29 ;  /* 0x000000ffff117224 */ /* 0x000fe200078e001d */
[----:B------:R-:W-:Y:S02]  /*6af0*/  CS2R R28, SRZ ;  /* 0x00000000001c7805 */ /* 0x000fe4000001ff00 */
[----:B---3--:R-:W-:Y:S01]  /*6b00*/  @!P1 MOV R31, R14 ;  /* 0x0000000e001f9202 */ /* 0x008fe20000000f00 */
[----:B------:R-:W-:Y:S01]  /*6b10*/  @!P1 IMAD.MOV.U32 R30, RZ, RZ, R15 ;  /* 0x000000ffff1e9224 */ /* 0x000fe200078e000f */
[----:B------:R-:W-:-:S02]  /*6b20*/  LOP3.LUT P4, RZ, R8, 0x100, RZ, 0xc0, !PT ;  /* 0x0000010008ff7812 */ /* 0x000fc4000788c0ff */
[----:B0-----:R-:W-:Y:S02]  /*6b30*/  MOV R0, RZ ;  /* 0x000000ff00007202 */ /* 0x001fe40000000f00 */
[----:B------:R-:W-:Y:S02]  /*6b40*/  @!P3 MOV R0, R5 ;  /* 0x000000050000b202 */ /* 0x000fe40000000f00 */
[C---:B------:R-:W-:Y:S02]  /*6b50*/  LOP3.LUT P3, RZ, R8.reuse, 0x80, RZ, 0xc0, !PT ;  /* 0x0000008008ff7812 */ /* 0x040fe4000786c0ff */
[----:B------:R-:W-:Y:S01]  /*6b60*/  LOP3.LUT P1, RZ, R8, 0x20, RZ, 0xc0, !PT ;  /* 0x0000002008ff7812 */ /* 0x000fe2000782c0ff */
[----:B------:R0:W-:Y:S04]  /*6b70*/  STL.64 [R1+0x158], R10 ;  /* 0x0001580a01007387 */ /* 0x0001e80000100a00 */
[----:B------:R1:W-:Y:S04]  /*6b80*/  STL.64 [R1+0x178], R2 ;  /* 0x0001780201007387 */ /* 0x0003e80000100a00 */
[----:B------:R3:W-:Y:S01]  /*6b90*/  STL.64 [R1+0x180], R4 ;  /* 0x0001800401007387 */ /* 0x0007e20000100a00 */
[----:B0-----:R-:W-:-:S02]  /*6ba0*/  CS2R R10, SRZ ;  /* 0x00000000000a7805 */ /* 0x001fc4000001ff00 */
[----:B-1----:R-:W-:-:S04]  /*6bb0*/  CS2R R2, SRZ ;  /* 0x0000000000027805 */ /* 0x002fc8000001ff00 */
[----:B------:R0:W4:Y:S01]  /*6bc0*/  @!P4 LDG.E.64 R10, desc[UR12][R24.64] ;  /* 0x0000000c180ac981 */ /* 0x000122000c1e1b00 */
[----:B---3--:R-:W-:-:S03]  /*6bd0*/  CS2R R4, SRZ ;  /* 0x0000000000047805 */ /* 0x008fc6000001ff00 */
[----:B------:R-:W3:Y:S01]  /*6be0*/  @!P3 LDG.E.64 R2, desc[UR12][R16.64] ;  /* 0x0000000c1002b981 */ /* 0x000ee2000c1e1b00 */
[----:B--2---:R-:W-:Y:S02]  /*6bf0*/  @!P2 MOV R29, R6 ;  /* 0x00000006001da202 */ /* 0x004fe40000000f00 */
[----:B------:R-:W-:Y:S01]  /*6c00*/  @!P2 MOV R28, R7 ;  /* 0x00000007001ca202 */ /* 0x000fe20000000f00 */
[----:B------:R1:W-:Y:S01]  /*6c10*/  STL.64 [R1+0x188], R6 ;  /* 0x0001880601007387 */ /* 0x0003e20000100a00 */
[----:B------:R-:W-:Y:S02]  /*6c20*/  LOP3.LUT P2, RZ, R8, 0x40, RZ, 0xc0, !PT ;  /* 0x0000004008ff7812 */ /* 0x000fe4000784c0ff */
[----:B0-----:R-:W-:Y:S01]  /*6c30*/  MOV R24, R38 ;  /* 0x0000002600187202 */ /* 0x001fe20000000f00 */
[----:B------:R0:W-:Y:S01]  /*6c40*/  STL [R1+0x398], R0 ;  /* 0x0003980001007387 */ /* 0x0001e20000100800 */
[----:B------:R-:W-:-:S03]  /*6c50*/  MOV R25, R39 ;  /* 0x0000002700197202 */ /* 0x000fc60000000f00 */
[----:B------:R2:W-:Y:S01]  /*6c60*/  STL.64 [R1+0x168], R20 ;  /* 0x0001681401007387 */ /* 0x0005e20000100a00 */
[----:B-1----:R-:W-:-:S03]  /*6c70*/  CS2R R6, SRZ ;  /* 0x0000000000067805 */ /* 0x002fc6000001ff00 */
[----:B------:R1:W-:Y:S04]  /*6c80*/  STL.64 [R1+0x170], R22 ;  /* 0x0001701601007387 */ /* 0x0003e80000100a00 */
[----:B------:R1:W3:Y:S04]  /*6c90*/  @!P2 LDG.E.64 R4, desc[UR12][R40.64] ;  /* 0x0000000c2804a981 */ /* 0x0002e8000c1e1b00 */
[----:B----4-:R-:W4:Y:S01]  /*6ca0*/  @!P1 LDG.E.64 R6, desc[UR12][R18.64] ;  /* 0x0000000c12069981 */ /* 0x010f22000c1e1b00 */
[----:B0-----:R-:W-:Y:S01]  /*6cb0*/  HFMA2.MMA R0, -RZ, RZ, 0, 0 ;  /* 0x00000000ff007435 */ /* 0x001fe200000001ff */
[----:B------:R-:W-:-:S02]  /*6cc0*/  CS2R R38, SRZ ;  /* 0x0000000000267805 */ /* 0x000fc4000001ff00 */
[----:B--2---:R-:W-:Y:S02]  /*6cd0*/  CS2R R20, SRZ ;  /* 0x0000000000147805 */ /* 0x004fe4000001ff00 */
[----:B-1----:R-:W-:Y:S02]  /*6ce0*/  CS2R R22, SRZ ;  /* 0x0000000000167805 */ /* 0x002fe4000001ff00 */
[----:B------:R-:W-:Y:S01]  /*6cf0*/  LOP3.LUT P5, RZ, R8, 0x10, RZ, 0xc0, !PT ;  /* 0x0000001008ff7812 */ /* 0x000fe200078ac0ff */
[----:B------:R0:W-:Y:S01]  /*6d00*/  STL [R1+0x38c], R9 ;  /* 0x00038c0901007387 */ /* 0x0001e20000100800 */
[----:B------:R-:W-:Y:S02]  /*6d10*/  MOV R40, R24 ;  /* 0x0000001800287202 */ /* 0x000fe40000000f00 */
[----:B------:R-:W-:Y:S02]  /*6d20*/  MOV R41, R25 ;  /* 0x0000001900297202 */ /* 0x000fe40000000f00 */
[----:B------:R-:W-:Y:S01]  /*6d30*/  CS2R R24, SRZ ;  /* 0x0000000000187805 */ /* 0x000fe2000001ff00 */
[----:B------:R-:W2:Y:S01]  /*6d40*/  LDL.LU.64 R18, [R1+0x290] ;  /* 0x0002900001127983 */ /* 0x000ea20000300a00 */
[----:B------:R-:W-:-:S03]  /*6d50*/  MOV R45, R43 ;  /* 0x0000002b002d7202 */ /* 0x000fc60000000f00 */
[----:B------:R-:W2:Y:S01]  /*6d60*/  LDL.LU.64 R16, [R1+0x218] ;  /* 0x0002180001107983 */ /* 0x000ea20000300a00 */
[----:B0-----:R-:W-:Y:S02]  /*6d70*/  IMAD.MOV.U32 R9, RZ, RZ, RZ ;  /* 0x000000ffff097224 */ /* 0x001fe400078e00ff */
[----:B------:R-:W-:Y:S01]  /*6d80*/  @!P4 IMAD.MOV.U32 R38, RZ, RZ, R10 ;  /* 0x000000ffff26c224 */ /* 0x000fe200078e000a */
[----:B------:R-:W-:Y:S02]  /*6d90*/  @!P4 MOV R21, R11 ;  /* 0x0000000b0015c202 */ /* 0x000fe40000000f00 */
[C---:B------:R-:W-:Y:S01]  /*6da0*/  LOP3.LUT P4, RZ, R8.reuse, 0x8, RZ, 0xc0, !PT ;  /* 0x0000000808ff7812 */ /* 0x040fe2000788c0ff */
[----:B---3--:R-:W-:Y:S01]  /*6db0*/  @!P3 IMAD.MOV.U32 R20, RZ, RZ, R2 ;  /* 0x000000ffff14b224 */ /* 0x008fe200078e0002 */
[----:B------:R-:W-:Y:S02]  /*6dc0*/  @!P3 MOV R0, R3 ;  /* 0x000000030000b202 */ /* 0x000fe40000000f00 */
[----:B------:R-:W-:Y:S01]  /*6dd0*/  LOP3.LUT P3, RZ, R8, 0x4, RZ, 0xc0, !PT ;  /* 0x0000000408ff7812 */ /* 0x000fe2000786c0ff */
[----:B------:R0:W-:Y:S02]  /*6de0*/  STL.64 [R1+0x198], R10 ;  /* 0x0001980a01007387 */ /* 0x0001e40000100a00 */
[----:B0-----:R-:W-:-:S06]  /*6df0*/  CS2R R10, SRZ ;  /* 0x00000000000a7805 */ /* 0x001fcc000001ff00 */
[----:B------:R-:W3:Y:S04]  /*6e00*/  @!P4 LDG.E.64 R10, desc[UR12][R32.64] ;  /* 0x0000000c200ac981 */ /* 0x000ee8000c1e1b00 */
[----:B------:R0:W-:Y:S04]  /*6e10*/  STL [R1+0x3c4], R31 ;  /* 0x0003c41f01007387 */ /* 0x0001e80000100800 */
[----:B------:R1:W-:Y:S01]  /*6e20*/  STL [R1+0x3c8], R30 ;  /* 0x0003c81e01007387 */ /* 0x0003e20000100800 */
[----:B0-----:R-:W-:Y:S01]  /*6e30*/  IMAD.MOV.U32 R31, RZ, RZ, R45 ;  /* 0x000000ffff1f7224 */ /* 0x001fe200078e002d */
[----:B-1----:R-:W-:-:S02]  /*6e40*/  MOV R30, R44 ;  /* 0x0000002c001e7202 */ /* 0x002fc40000000f00 */
[----:B------:R-:W3:Y:S01]  /*6e50*/  LDL.LU.64 R44, [R1+0x210] ;  /* 0x00021000012c7983 */ /* 0x000ee20000300a00 */
[----:B------:R-:W-:Y:S01]  /*6e60*/  @!P2 MOV R22, R4 ;  /* 0x000000040016a202 */ /* 0x000fe20000000f00 */
[----:B------:R-:W-:Y:S01]  /*6e70*/  @!P2 IMAD.MOV.U32 R23, RZ, RZ, R5 ;  /* 0x000000ffff17a224 */ /* 0x000fe200078e0005 */
[C---:B------:R-:W-:Y:S01]  /*6e80*/  LOP3.LUT P2, RZ, R8.reuse, 0x2, RZ, 0xc0, !PT ;  /* 0x0000000208ff7812 */ /* 0x040fe2000784c0ff */
[----:B----4-:R-:W-:Y:S01]  /*6e90*/  @!P1 IMAD.MOV.U32 R24, RZ, RZ, R6 ;  /* 0x000000ffff189224 */ /* 0x010fe200078e0006 */
[----:B------:R-:W-:Y:S02]  /*6ea0*/  @!P1 MOV R25, R7 ;  /* 0x0000000700199202 */ /* 0x000fe40000000f00 */
[----:B------:R-:W-:Y:S01]  /*6eb0*/  LOP3.LUT P1, RZ, R8, 0x1, RZ, 0xc0, !PT ;  /* 0x0000000108ff7812 */ /* 0x000fe2000782c0ff */
[----:B------:R-:W-:Y:S01]  /*6ec0*/  HFMA2.MMA R8, -RZ, RZ, 0, 0 ;  /* 0x00000000ff087435 */ /* 0x000fe200000001ff */
[----:B------:R0:W-:Y:S09]  /*6ed0*/  STL.64 [R1+0x1a8], R4 ;  /* 0x0001a80401007387 */ /* 0x0001f20000100a00 */
[----:B------:R1:W4:Y:S01]  /*6ee0*/  @!P5 LDG.E.64 R8, desc[UR12][R36.64] ;  /* 0x0000000c2408d981 */ /* 0x000322000c1e1b00 */
[----:B0-----:R-:W-:-:S02]  /*6ef0*/  CS2R R4, SRZ ;  /* 0x0000000000047805 */ /* 0x001fc4000001ff00 */
[----:B-1----:R-:W-:Y:S02]  /*6f00*/  MOV R36, R26 ;  /* 0x0000001a00247202 */ /* 0x002fe40000000f00 */
[----:B------:R-:W-:-:S05]  /*6f10*/  MOV R37, R27 ;  /* 0x0000001b00257202 */ /* 0x000fca0000000f00 */
[----:B------:R0:W4:Y:S04]  /*6f20*/  @!P2 LDG.E.64 R4, desc[UR12][R36.64] ;  /* 0x0000000c2404a981 */ /* 0x000128000c1e1b00 */
[----:B------:R1:W-:Y:S01]  /*6f30*/  STL.64 [R1+0x1b0], R6 ;  /* 0x0001b00601007387 */ /* 0x0003e20000100a00 */
[----:B0-----:R-:W-:Y:S02]  /*6f40*/  CS2R R36, SRZ ;  /* 0x0000000000247805 */ /* 0x001fe4000001ff00 */
[----:B-1----:R-:W-:Y:S01]  /*6f50*/  CS2R R6, SRZ ;  /* 0x0000000000067805 */ /* 0x002fe2000001ff00 */
[----:B------:R0:W-:Y:S01]  /*6f60*/  STL.64 [R1+0x1a0], R2 ;  /* 0x0001a00201007387 */ /* 0x0001e20000100a00 */
[----:B------:R-:W-:-:S04]  /*6f70*/  CS2R R32, SRZ ;  /* 0x0000000000207805 */ /* 0x000fc8000001ff00 */
[----:B--2---:R-:W2:Y:S04]  /*6f80*/  @!P1 LDG.E.64 R6, desc[UR12][R18.64] ;  /* 0x0000000c12069981 */ /* 0x004ea8000c1e1b00 */
[----:B------:R1:W-:Y:S01]  /*6f90*/  STL.64 [R1+0x190], R14 ;  /* 0x0001900e01007387 */ /* 0x0003e20000100a00 */
[----:B0-----:R-:W-:Y:S02]  /*6fa0*/  CS2R R2, SRZ ;  /* 0x0000000000027805 */ /* 0x001fe4000001ff00 */
[----:B---3--:R-:W-:Y:S01]  /*6fb0*/  @!P4 MOV R32, R10 ;  /* 0x0000000a0020c202 */ /* 0x008fe20000000f00 */
[----:B------:R-:W-:Y:S01]  /*6fc0*/  @!P4 IMAD.MOV.U32 R33, RZ, RZ, R11 ;  /* 0x000000ffff21c224 */ /* 0x000fe200078e000b */
[----:B------:R0:W-:Y:S01]  /*6fd0*/  STL.64 [R1+0x1c0], R10 ;  /* 0x0001c00a01007387 */ /* 0x0001e20000100a00 */
[----:B------:R-:W-:-:S02]  /*6fe0*/  LOP3.LUT P4, RZ, R12, 0x40000000, RZ, 0xc0, !PT ;  /* 0x400000000cff7812 */ /* 0x000fc4000788c0ff */
[----:B------:R-:W-:Y:S01]  /*6ff0*/  CS2R R26, SRZ ;  /* 0x00000000001a7805 */ /* 0x000fe2000001ff00 */
[----:B------:R3:W2:Y:S01]  /*7000*/  @!P3 LDG.E.64 R2, desc[UR12][R40.64] ;  /* 0x0000000c2802b981 */ /* 0x0006a2000c1e1b00 */
[----:B-1----:R-:W-:Y:S02]  /*7010*/  MOV R14, R34 ;  /* 0x00000022000e7202 */ /* 0x002fe40000000f00 */
[----:B------:R-:W-:Y:S01]  /*7020*/  MOV R15, R35 ;  /* 0x00000023000f7202 */ /* 0x000fe20000000f00 */
[----:B------:R-:W-:Y:S01]  /*7030*/  STL [R1+0x3d0], R21 ;  /* 0x0003d01501007387 */ /* 0x000fe20000100800 */
[----:B0-----:R-:W-:-:S03]  /*7040*/  CS2R R10, SRZ ;  /* 0x00000000000a7805 */ /* 0x001fc6000001ff00 */
[----:B------:R0:W-:Y:S04]  /*7050*/  STL [R1+0x3d4], R20 ;  /* 0x0003d41401007387 */ /* 0x0001e80000100800 */
[----:B------:R-:W2:Y:S04]  /*7060*/  LDL.LU R19, [R1+0x22c] ;  /* 0x00022c0001137983 */ /* 0x000ea80000300800 */
[----:B------:R1:W-:Y:S04]  /*7070*/  STL [R1+0x3bc], R29 ;  /* 0x0003bc1d01007387 */ /* 0x0003e80000100800 */
[----:B0-----:R-:W2:Y:S04]  /*7080*/  LDL.LU.64 R20, [R1+0x268] ;  /* 0x0002680001147983 */ /* 0x001ea80000300a00 */
[----:B------:R0:W-:Y:S04]  /*7090*/  STL [R1+0x3cc], R38 ;  /* 0x0003cc2601007387 */ /* 0x0001e80000100800 */
[----:B-1----:R-:W2:Y:S04]  /*70a0*/  LDL.LU R29, [R1+0x230] ;  /* 0x00023000011d7983 */ /* 0x002ea80000300800 */
[----:B------:R-:W2:Y:S01]  /*70b0*/  LDL.LU R18, [R1+0x244] ;  /* 0x0002440001127983 */ /* 0x000ea20000300800 */
[----:B----4-:R-:W-:Y:S01]  /*70c0*/  @!P5 IMAD.MOV.U32 R26, RZ, RZ, R8 ;  /* 0x000000ffff1ad224 */ /* 0x010fe200078e0008 */
[----:B------:R-:W-:-:S02]  /*70d0*/  @!P5 MOV R27, R9 ;  /* 0x00000009001bd202 */ /* 0x000fc40000000f00 */
[----:B------:R-:W-:Y:S02]  /*70e0*/  @!P2 MOV R37, R4 ;  /* 0x000000040025a202 */ /* 0x000fe40000000f00 */
[----:B------:R-:W-:Y:S01]  /*70f0*/  @!P2 MOV R36, R5 ;  /* 0x000000050024a202 */ /* 0x000fe20000000f00 */
[----:B---3--:R-:W-:Y:S01]  /*7100*/  IMAD.MOV.U32 R40, RZ, RZ, RZ ;  /* 0x000000ffff287224 */ /* 0x008fe200078e00ff */
[C---:B------:R-:W-:Y:S01]  /*7110*/  LOP3.LUT P2, RZ, R12.reuse, 0x10000000, RZ, 0xc0, !PT ;  /* 0x100000000cff7812 */ /* 0x040fe2000784c0ff */
[----:B------:R1:W-:Y:S01]  /*7120*/  STL.64 [R1+0x1b8], R8 ;  /* 0x0001b80801007387 */ /* 0x0003e20000100a00 */
[----:B------:R-:W-:Y:S02]  /*7130*/  LOP3.LUT P5, RZ, R12, 0x80000000, RZ, 0xc0, !PT ;  /* 0x800000000cff7812 */ /* 0x000fe400078ac0ff */
[----:B------:R-:W-:Y:S01]  /*7140*/  CS2R R34, SRZ ;  /* 0x0000000000227805 */ /* 0x000fe2000001ff00 */
[----:B0-----:R-:W3:Y:S04]  /*7150*/  LDL.LU R38, [R1+0x228] ;  /* 0x0002280001267983 */ /* 0x001ee80000300800 */
[----:B------:R-:W4:Y:S04]  /*7160*/  LDL.LU R41, [R1+0x220] ;  /* 0x0002200001297983 */ /* 0x000f280000300800 */
[----:B------:R0:W4:Y:S02]  /*7170*/  @!P2 LDG.E.64 R10, desc[UR12][R14.64] ;  /* 0x0000000c0e0aa981 */ /* 0x000124000c1e1b00 */
[----:B0-----:R-:W-:-:S06]  /*7180*/  CS2R R14, SRZ ;  /* 0x00000000000e7805 */ /* 0x001fcc000001ff00 */
[----:B------:R0:W4:Y:S02]  /*7190*/  @!P4 LDG.E.64 R14, desc[UR12][R16.64] ;  /* 0x0000000c100ec981 */ /* 0x000124000c1e1b00 */
[----:B0-----:R-:W-:-:S06]  /*71a0*/  CS2R R16, SRZ ;  /* 0x0000000000107805 */ /* 0x001fcc000001ff00 */
[----:B------:R0:W4:Y:S04]  /*71b0*/  @!P5 LDG.E.64 R16, desc[UR12][R44.64] ;  /* 0x0000000c2c10d981 */ /* 0x000128000c1e1b00 */
[----:B------:R-:W3:Y:S01]  /*71c0*/  LDL.LU.64 R44, [R1+0x3e8] ;  /* 0x0003e800012c7983 */ /* 0x000ee20000300a00 */
[----:B--2---:R-:W-:Y:S02]  /*71d0*/  @!P1 MOV R39, R6 ;  /* 0x0000000600279202 */ /* 0x004fe40000000f00 */
[----:B------:R-:W-:Y:S02]  /*71e0*/  @!P1 MOV R40, R7 ;  /* 0x0000000700289202 */ /* 0x000fe40000000f00 */
[C---:B------:R-:W-:Y:S01]  /*71f0*/  LOP3.LUT P1, RZ, R12.reuse, 0x8000000, RZ, 0xc0, !PT ;  /* 0x080000000cff7812 */ /* 0x040fe2000782c0ff */
[----:B-1----:R-:W-:Y:S01]  /*7200*/  HFMA2.MMA R9, -RZ, RZ, 0, 0 ;  /* 0x00000000ff097435 */ /* 0x002fe200000001ff */
[----:B------:R-:W-:Y:S01]  /*7210*/  IMAD.MOV.U32 R8, RZ, RZ, RZ ;  /* 0x000000ffff087224 */ /* 0x000fe200078e00ff */
[----:B------:R-:W-:Y:S01]  /*7220*/  @!P3 MOV R35, R3 ;  /* 0x000000030023b202 */ /* 0x000fe20000000f00 */
[----:B------:R-:W-:Y:S01]  /*7230*/  @!P3 IMAD.MOV.U32 R34, RZ, RZ, R2 ;  /* 0x000000ffff22b224 */ /* 0x000fe200078e0002 */
[----:B------:R-:W-:-:S02]  /*7240*/  LOP3.LUT P3, RZ, R12, 0x20000000, RZ, 0xc0, !PT ;  /* 0x200000000cff7812 */ /* 0x000fc4000786c0ff */
[----:B------:R-:W-:-:S06]  /*7250*/  CS2R R12, SRZ ;  /* 0x00000000000c7805 */ /* 0x000fcc000001ff00 */
[----:B------:R-:W2:Y:S05]  /*7260*/  @!P1 LDG.E.64 R8, desc[UR12][R20.64] ;  /* 0x0000000c14089981 */ /* 0x000eaa000c1e1b00 */
[----:B------:R-:W2:Y:S04]  /*7270*/  @!P3 LDG.E.64 R12, desc[UR12][R30.64] ;  /* 0x0000000c1e0cb981 */ /* 0x000ea8000c1e1b00 */
[----:B------:R-:W4:Y:S04]  /*7280*/  LDL.LU R21, [R1+0x224] ;  /* 0x0002240001157983 */ /* 0x000f280000300800 */
[----:B------:R1:W-:Y:S04]  /*7290*/  STL [R1+0x3d8], R0 ;  /* 0x0003d80001007387 */ /* 0x0003e80000100800 */
[----:B------:R-:W2:Y:S04]  /*72a0*/  LDL.LU R30, [R1+0x238] ;  /* 0x00023800011e7983 */ /* 0x000ea80000300800 */
[----:B------:R-:W2:Y:S04]  /*72b0*/  LDL.LU R31, [R1+0x23c] ;  /* 0x00023c00011f7983 */ /* 0x000ea80000300800 */
[----:B------:R0:W-:Y:S04]  /*72c0*/  STL [R1+0x3c0], R28 ;  /* 0x0003c01c01007387 */ /* 0x0001e80000100800 */
[----:B-1----:R-:W2:Y:S04]  /*72d0*/  LDL.LU R0, [R1+0x240] ;  /* 0x0002400001007983 */ /* 0x002ea80000300800 */
[----:B------:R-:W2:Y:S04]  /*72e0*/  LDL.LU R20, [R1+0x248] ;  /* 0x0002480001147983 */ /* 0x000ea80000300800 */
[----:B0-----:R-:W2:Y:S01]  /*72f0*/  LDL.LU R28, [R1+0x24c] ;  /* 0x00024c00011c7983 */ /* 0x001ea20000300800 */
[C---:B---3--:R-:W-:Y:S01]  /*7300*/  FMUL.FTZ R43, R44.reuse, R44 ;  /* 0x0000002c2c2b7220 */ /* 0x048fe20000410000 */
[----:B------:R-:W-:-:S03]  /*7310*/  FADD.FTZ R44, R44, R45 ;  /* 0x0000002d2c2c7221 */ /* 0x000fc60000010000 */
[----:B------:R-:W-:Y:S01]  /*7320*/  FFMA.FTZ R43, R45, R45, R43 ;  /* 0x0000002d2d2b7223 */ /* 0x000fe2000001002b */
[C---:B------:R-:W-:Y:S01]  /*7330*/  FMUL.FTZ R45, R19.reuse, R19 ;  /* 0x00000013132d7220 */ /* 0x040fe20000410000 */
[----:B------:R-:W-:-:S03]  /*7340*/  FADD.FTZ R19, R19, R29 ;  /* 0x0000001d13137221 */ /* 0x000fc60000010000 */
[----:B------:R-:W-:Y:S02]  /*7350*/  FFMA.FTZ R45, R29, R29, R45 ;  /* 0x0000001d1d2d7223 */ /* 0x000fe4000001002d */
[----:B------:R-:W3:Y:S01]  /*7360*/  LDL.LU R29, [R1+0x250] ;  /* 0x00025000011d7983 */ /* 0x000ee20000300800 */
[----:B------:R-:W-:Y:S01]  /*7370*/  FADD.FTZ R44, RZ, R44 ;  /* 0x0000002cff2c7221 */ /* 0x000fe20000010000 */
[----:B------:R-:W-:-:S03]  /*7380*/  FADD.FTZ R43, RZ, R43 ;  /* 0x0000002bff2b7221 */ /* 0x000fc60000010000 */
[----:B------:R-:W-:Y:S01]  /*7390*/  FADD.FTZ R44, R44, R19 ;  /* 0x000000132c2c7221 */ /* 0x000fe20000010000 */
[----:B------:R-:W-:Y:S01]  /*73a0*/  FADD.FTZ R45, R43, R45 ;  /* 0x0000002d2b2d7221 */ /* 0x000fe20000010000 */
[C---:B----4-:R-:W-:Y:S01]  /*73b0*/  FMUL.FTZ R19, R21.reuse, R21 ;  /* 0x0000001515137220 */ /* 0x050fe20000410000 */
[----:B------:R-:W-:Y:S02]  /*73c0*/  FADD.FTZ R43, R21, R38 ;  /* 0x00000026152b7221 */ /* 0x000fe40000010000 */
[----:B------:R-:W4:Y:S01]  /*73d0*/  LDL.LU R21, [R1+0x25c] ;  /* 0x00025c0001157983 */ /* 0x000f220000300800 */
[----:B------:R-:W-:Y:S01]  /*73e0*/  FFMA.FTZ R19, R38, R38, R19 ;  /* 0x0000002626137223 */ /* 0x000fe20000010013 */
[----:B------:R-:W-:Y:S01]  /*73f0*/  FADD.FTZ R43, R44, R43 ;  /* 0x0000002b2c2b7221 */ /* 0x000fe20000010000 */
[----:B------:R-:W-:Y:S01]  /*7400*/  FMUL.FTZ R44, R42, R42 ;  /* 0x0000002a2a2c7220 */ /* 0x000fe20000410000 */
[----:B------:R-:W4:Y:S01]  /*7410*/  LDL.LU R38, [R1+0x258] ;  /* 0x0002580001267983 */ /* 0x000f220000300800 */
[----:B------:R-:W-:Y:S01]  /*7420*/  FADD.FTZ R19, R45, R19 ;  /* 0x000000132d137221 */ /* 0x000fe20000010000 */
[----:B--2---:R-:W-:Y:S01]  /*7430*/  FMUL.FTZ R45, R30, R30 ;  /* 0x0000001e1e2d7220 */ /* 0x004fe20000410000 */
[----:B------:R-:W-:-:S03]  /*7440*/  FFMA.FTZ R44, R41, R41, R44 ;  /* 0x00000029292c7223 */ /* 0x000fc6000001002c */
[----:B------:R-:W-:Y:S01]  /*7450*/  FFMA.FTZ R45, R18, R18, R45 ;  /* 0x00000012122d7223 */ /* 0x000fe2000001002d */
[----:B------:R-:W-:Y:S01]  /*7460*/  FADD.FTZ R19, R19, R44 ;  /* 0x0000002c13137221 */ /* 0x000fe20000010000 */
[----:B------:R-:W-:-:S03]  /*7470*/  FMUL.FTZ R44, R31, R31 ;  /* 0x0000001f1f2c7220 */ /* 0x000fc60000410000 */
[----:B------:R-:W-:Y:S01]  /*7480*/  FADD.FTZ R19, R19, R45 ;  /* 0x0000002d13137221 */ /* 0x000fe20000010000 */
[----:B------:R-:W-:Y:S01]  /*7490*/  FMUL.FTZ R45, R0, R0 ;  /* 0x00000000002d7220 */ /* 0x000fe20000410000 */
[----:B------:R-:W-:-:S04]  /*74a0*/  FFMA.FTZ R44, R28, R28, R44 ;  /* 0x0000001c1c2c7223 */ /* 0x000fc8000001002c */
[----:B------:R-:W-:Y:S01]  /*74b0*/  FADD.FTZ R19, R19, R44 ;  /* 0x0000002c13137221 */ /* 0x000fe20000010000 */
[----:B------:R-:W-:Y:S02]  /*74c0*/  FADD.FTZ R42, R42, R41 ;  /* 0x000000292a2a7221 */ /* 0x000fe40000010000 */
[----:B------:R-:W2:Y:S02]  /*74d0*/  LDL.LU R41, [R1+0x264] ;  /* 0x0002640001297983 */ /* 0x000ea40000300800 */
[----:B------:R-:W-:Y:S01]  /*74e0*/  FADD.FTZ R43, R43, R42 ;  /* 0x0000002a2b2b7221 */ /* 0x000fe20000010000 */
[----:B------:R-:W-:Y:S02]  /*74f0*/  FADD.FTZ R42, R30, R18 ;  /* 0x000000121e2a7221 */ /* 0x000fe40000010000 */
[----:B------:R-:W2:Y:S01]  /*7500*/  LDL.LU R18, [R1+0x274] ;  /* 0x0002740001127983 */ /* 0x000ea20000300800 */
[----:B---3--:R-:W-:-:S03]  /*7510*/  FFMA.FTZ R45, R29, R29, R45 ;  /* 0x0000001d1d2d7223 */ /* 0x008fc6000001002d */
[----:B------:R0:W-:Y:S01]  /*7520*/  STL [R1+0x3dc], R22 ;  /* 0x0003dc1601007387 */ /* 0x0001e20000100800 */
[----:B------:R-:W-:-:S03]  /*7530*/  FADD.FTZ R19, R19, R45 ;  /* 0x0000002d13137221 */ /* 0x000fc60000010000 */
[----:B------:R-:W3:Y:S04]  /*7540*/  LDL.LU R30, [R1+0x27c] ;  /* 0x00027c00011e7983 */ /* 0x000ee80000300800 */
[----:B------:R-:W3:Y:S01]  /*7550*/  LDL.LU R45, [R1+0x234] ;  /* 0x00023400012d7983 */ /* 0x000ee20000300800 */
[----:B------:R-:W-:Y:S01]  /*7560*/  FADD.FTZ R43, R43, R42 ;  /* 0x0000002a2b2b7221 */ /* 0x000fe20000010000 */
[----:B------:R-:W-:Y:S02]  /*7570*/  FADD.FTZ R42, R31, R28 ;  /* 0x0000001c1f2a7221 */ /* 0x000fe40000010000 */
[----:B0-----:R-:W3:Y:S02]  /*7580*/  LDL.LU R22, [R1+0x260] ;  /* 0x0002600001167983 */ /* 0x001ee40000300800 */
[----:B------:R-:W-:Y:S01]  /*7590*/  FADD.FTZ R43, R43, R42 ;  /* 0x0000002a2b2b7221 */ /* 0x000fe20000010000 */
[----:B------:R-:W-:Y:S01]  /*75a0*/  FADD.FTZ R42, R0, R29 ;  /* 0x0000001d002a7221 */ /* 0x000fe20000010000 */
[----:B------:R-:W3:Y:S03]  /*75b0*/  LDL.LU R31, [R1+0x270] ;  /* 0x00027000011f7983 */ /* 0x000ee60000300800 */
[----:B------:R-:W-:Y:S01]  /*75c0*/  FADD.FTZ R42, R43, R42 ;  /* 0x0000002a2b2a7221 */ /* 0x000fe20000010000 */
[C---:B----4-:R-:W-:Y:S01]  /*75d0*/  FADD.FTZ R44, R20.reuse, R21 ;  /* 0x00000015142c7221 */ /* 0x050fe20000010000 */
[----:B------:R-:W4:Y:S01]  /*75e0*/  LDL.LU R28, [R1+0x280] ;  /* 0x00028000011c7983 */ /* 0x000f220000300800 */
[----:B------:R-:W-:-:S02]  /*75f0*/  FMUL.FTZ R43, R20, R20 ;  /* 0x00000014142b7220 */ /* 0x000fc40000410000 */
[----:B------:R-:W-:Y:S01]  /*7600*/  FADD.FTZ R44, R42, R44 ;  /* 0x0000002c2a2c7221 */ /* 0x000fe20000010000 */
[----:B------:R-:W4:Y:S01]  /*7610*/  LDL.LU R29, [R1+0x278] ;  /* 0x00027800011d7983 */ /* 0x000f220000300800 */
[----:B------:R-:W-:-:S03]  /*7620*/  FFMA.FTZ R43, R21, R21, R43 ;  /* 0x00000015152b7223 */ /* 0x000fc6000001002b */
[----:B------:R-:W4:Y:S01]  /*7630*/  LDL.LU R0, [R1+0x284] ;  /* 0x0002840001007983 */ /* 0x000f220000300800 */
[----:B------:R-:W-:-:S03]  /*7640*/  FADD.FTZ R19, R19, R43 ;  /* 0x0000002b13137221 */ /* 0x000fc60000010000 */
[----:B------:R-:W4:Y:S04]  /*7650*/  LDL.LU R20, [R1+0x254] ;  /* 0x0002540001147983 */ /* 0x000f280000300800 */
[----:B------:R-:W4:Y:S01]  /*7660*/  LDL.LU R21, [R1+0x288] ;  /* 0x0002880001157983 */ /* 0x000f220000300800 */
[----:B--2---:R-:W-:Y:S01]  /*7670*/  FADD.FTZ R43, R38, R18 ;  /* 0x00000012262b7221 */ /* 0x004fe20000010000 */
[C---:B---3--:R-:W-:Y:S01]  /*7680*/  FMUL.FTZ R42, R45.reuse, R45 ;  /* 0x0000002d2d2a7220 */ /* 0x048fe20000410000 */
[----:B------:R-:W-:-:S04]  /*7690*/  FADD.FTZ R45, R45, R41 ;  /* 0x000000292d2d7221 */ /* 0x000fc80000010000 */
[----:B------:R-:W-:Y:S01]  /*76a0*/  FADD.FTZ R44, R44, R45 ;  /* 0x0000002d2c2c7221 */ /* 0x000fe20000010000 */
[----:B------:R-:W-:Y:S02]  /*76b0*/  FMUL.FTZ R45, R38, R38 ;  /* 0x00000026262d7220 */ /* 0x000fe40000410000 */
[----:B------:R-:W2:Y:S02]  /*76c0*/  LDL.LU R38, [R1+0x28c] ;  /* 0x00028c0001267983 */ /* 0x000ea40000300800 */
[----:B------:R-:W-:Y:S02]  /*76d0*/  FFMA.FTZ R45, R18, R18, R45 ;  /* 0x00000012122d7223 */ /* 0x000fe4000001002d */
[----:B------:R-:W3:Y:S01]  /*76e0*/  LDL.LU R18, [R1+0x3e0] ;  /* 0x0003e00001127983 */ /* 0x000ee20000300800 */
[----:B------:R-:W-:Y:S01]  /*76f0*/  FFMA.FTZ R42, R41, R41, R42 ;  /* 0x00000029292a7223 */ /* 0x000fe2000001002a */
[----:B------:R-:W-:Y:S02]  /*7700*/  FADD.FTZ R43, R44, R43 ;  /* 0x0000002b2c2b7221 */ /* 0x000fe40000010000 */
[----:B------:R-:W2:Y:S01]  /*7710*/  LDL.LU R41, [R1+0x3e4] ;  /* 0x0003e40001297983 */ /* 0x000ea20000300800 */
[----:B------:R-:W-:Y:S01]  /*7720*/  FADD.FTZ R19, R19, R42 ;  /* 0x0000002a13137221 */ /* 0x000fe20000010000 */
[C---:B------:R-:W-:Y:S01]  /*7730*/  FADD.FTZ R42, R22.reuse, R30 ;  /* 0x0000001e162a7221 */ /* 0x040fe20000010000 */
[----:B------:R-:W-:-:S02]  /*7740*/  FMUL.FTZ R44, R22, R22 ;  /* 0x00000016162c7220 */ /* 0x000fc40000410000 */
[----:B------:R-:W-:Y:S01]  /*7750*/  FADD.FTZ R19, R19, R45 ;  /* 0x0000002d13137221 */ /* 0x000fe20000010000 */
[----:B------:R-:W-:Y:S01]  /*7760*/  FADD.FTZ R43, R43, R42 ;  /* 0x0000002a2b2b7221 */ /* 0x000fe20000010000 */
[C---:B----4-:R-:W-:Y:S01]  /*7770*/  FADD.FTZ R42, R31.reuse, R28 ;  /* 0x0000001c1f2a7221 */ /* 0x050fe20000010000 */
[----:B------:R-:W-:Y:S01]  /*7780*/  FFMA.FTZ R44, R30, R30, R44 ;  /* 0x0000001e1e2c7223 */ /* 0x000fe2000001002c */
[----:B------:R-:W-:Y:S01]  /*7790*/  FMUL.FTZ R45, R31, R31 ;  /* 0x0000001f1f2d7220 */ /* 0x000fe20000410000 */
[----:B------:R-:W4:Y:S01]  /*77a0*/  LDL.LU R22, [R1+0x2ac] ;  /* 0x0002ac0001167983 */ /* 0x000f220000300800 */
[----:B------:R-:W-:Y:S01]  /*77b0*/  FADD.FTZ R42, R43, R42 ;  /* 0x0000002a2b2a7221 */ /* 0x000fe20000010000 */
[----:B------:R-:W-:Y:S01]  /*77c0*/  FADD.FTZ R19, R19, R44 ;  /* 0x0000002c13137221 */ /* 0x000fe20000010000 */
[----:B------:R-:W-:Y:S01]  /*77d0*/  FFMA.FTZ R45, R28, R28, R45 ;  /* 0x0000001c1c2d7223 */ /* 0x000fe2000001002d */
[C---:B------:R-:W-:Y:S01]  /*77e0*/  FMUL.FTZ R43, R29.reuse, R29 ;  /* 0x0000001d1d2b7220 */ /* 0x040fe20000410000 */
[----:B------:R-:W-:Y:S01]  /*77f0*/  FADD.FTZ R44, R29, R0 ;  /* 0x000000001d2c7221 */ /* 0x000fe20000010000 */
[----:B------:R-:W4:Y:S01]  /*7800*/  LDL.LU R28, [R1+0x298] ;  /* 0x00029800011c7983 */ /* 0x000f220000300800 */
[----:B------:R-:W-:Y:S01]  /*7810*/  FADD.FTZ R19, R19, R45 ;  /* 0x0000002d13137221 */ /* 0x000fe20000010000 */
[----:B------:R-:W-:Y:S01]  /*7820*/  FFMA.FTZ R43, R0, R0, R43 ;  /* 0x00000000002b7223 */ /* 0x000fe2000001002b */
[----:B------:R-:W-:Y:S01]  /*7830*/  FADD.FTZ R44, R42, R44 ;  /* 0x0000002c2a2c7221 */ /* 0x000fe20000010000 */
[----:B------:R-:W-:Y:S01]  /*7840*/  FMUL.FTZ R42, R20, R20 ;  /* 0x00000014142a7220 */ /* 0x000fe20000410000 */
[----:B------:R-:W4:Y:S01]  /*7850*/  LDL.LU R29, [R1+0x2a4] ;  /* 0x0002a400011d7983 */ /* 0x000f220000300800 */
[----:B------:R-:W-:-:S02]  /*7860*/  FADD.FTZ R19, R19, R43 ;  /* 0x0000002b13137221 */ /* 0x000fc40000010000 */
[----:B------:R-:W-:Y:S01]  /*7870*/  FFMA.FTZ R42, R21, R21, R42 ;  /* 0x00000015152a7223 */ /* 0x000fe2000001002a */
[----:B------:R-:W-:Y:S01]  /*7880*/  FADD.FTZ R45, R20, R21 ;  /* 0x00000015142d7221 */ /* 0x000fe20000010000 */
[----:B------:R-:W4:Y:S02]  /*7890*/  LDL.LU.64 R30, [R1+0x320] ;  /* 0x00032000011e7983 */ /* 0x000f240000300a00 */
[----:B------:R-:W-:Y:S02]  /*78a0*/  FADD.FTZ R42, R19, R42 ;  /* 0x0000002a132a7221 */ /* 0x000fe40000010000 */
[----:B------:R-:W4:Y:S01]  /*78b0*/  LDL.LU R0, [R1+0x2b8] ;  /* 0x0002b80001007983 */ /* 0x000f220000300800 */
[----:B---3--:R-:W-:-:S03]  /*78c0*/  FMUL.FTZ R43, R18, R18 ;  /* 0x00000012122b7220 */ /* 0x008fc60000410000 */
[----:B------:R-:W3:Y:S01]  /*78d0*/  LDL.LU R20, [R1+0x2a8] ;  /* 0x0002a80001147983 */ /* 0x000ee20000300800 */
[----:B--2---:R-:W-:-:S03]  /*78e0*/  FFMA.FTZ R43, R38, R38, R43 ;  /* 0x00000026262b7223 */ /* 0x004fc6000001002b */
[----:B------:R-:W3:Y:S01]  /*78f0*/  LDL.LU R21, [R1+0x2b4] ;  /* 0x0002b40001157983 */ /* 0x000ee20000300800 */
[----:B------:R-:W-:-:S03]  /*7900*/  FADD.FTZ R42, R42, R43 ;  /* 0x0000002b2a2a7221 */ /* 0x000fc60000010000 */
[----:B------:R-:W2:Y:S01]  /*7910*/  LDL.LU R43, [R1+0x29c] ;  /* 0x00029c00012b7983 */ /* 0x000ea20000300800 */
[----:B------:R-:W-:Y:S01]  /*7920*/  FADD.FTZ R44, R44, R45 ;  /* 0x0000002d2c2c7221 */ /* 0x000fe20000010000 */
[----:B------:R-:W-:Y:S02]  /*7930*/  FADD.FTZ R18, R18, R38 ;  /* 0x0000002612127221 */ /* 0x000fe40000010000 */
[----:B------:R-:W3:Y:S02]  /*7940*/  LDL.LU R38, [R1+0x2bc] ;  /* 0x0002bc0001267983 */ /* 0x000ee40000300800 */
[----:B------:R-:W-:Y:S01]  /*7950*/  FADD.FTZ R45, R44, R18 ;  /* 0x000000122c2d7221 */ /* 0x000fe20000010000 */
[----:B------:R-:W-:-:S04]  /*7960*/  FMUL.FTZ R44, R41, R41 ;  /* 0x00000029292c7220 */ /* 0x000fc80000410000 */
[----:B--2---:R-:W-:Y:S01]  /*7970*/  FFMA.FTZ R44, R43, R43, R44 ;  /* 0x0000002b2b2c7223 */ /* 0x004fe2000001002c */
[----:B------:R-:W-:-:S03]  /*7980*/  FADD.FTZ R41, R41, R43 ;  /* 0x0000002b29297221 */ /* 0x000fc60000010000 */
[----:B------:R-:W-:Y:S01]  /*7990*/  FADD.FTZ R42, R42, R44 ;  /* 0x0000002c2a2a7221 */ /* 0x000fe20000010000 */
[C---:B----4-:R-:W-:Y:S01]  /*79a0*/  FADD.FTZ R44, R28.reuse, R29 ;  /* 0x0000001d1c2c7221 */ /* 0x050fe20000010000 */
[----:B------:R-:W-:Y:S02]  /*79b0*/  FADD.FTZ R41, R45, R41 ;  /* 0x000000292d297221 */ /* 0x000fe40000010000 */
[----:B------:R-:W2:Y:S02]  /*79c0*/  LDL R45, [R1+0x2a0] ;  /* 0x0002a000012d7983 */ /* 0x000ea40000100800 */
[----:B------:R-:W-:Y:S02]  /*79d0*/  FADD.FTZ R41, R41, R44 ;  /* 0x0000002c29297221 */ /* 0x000fe40000010000 */
[----:B------:R-:W4:Y:S01]  /*79e0*/  LDL.LU R44, [R1+0x2a0] ;  /* 0x0002a000012c7983 */ /* 0x000f220000300800 */
[----:B------:R-:W-:Y:S01]  /*79f0*/  FMUL.FTZ R43, R28, R28 ;  /* 0x0000001c1c2b7220 */ /* 0x000fe20000410000 */
[----:B------:R-:W-:-:S02]  /*7a00*/  CS2R R18, SRZ ;  /* 0x0000000000127805 */ /* 0x000fc4000001ff00 */
[----:B------:R-:W3:Y:S01]  /*7a10*/  LDL.LU R28, [R1+0x2cc] ;  /* 0x0002cc00011c7983 */ /* 0x000ee20000300800 */
[----:B------:R-:W-:-:S03]  /*7a20*/  FFMA.FTZ R43, R29, R29, R43 ;  /* 0x0000001d1d2b7223 */ /* 0x000fc6000001002b */
[----:B------:R-:W3:Y:S01]  /*7a30*/  @!P6 LDG.E.64 R18, desc[UR12][R30.64] ;  /* 0x0000000c1e12e981 */ /* 0x000ee2000c1e1b00 */
[----:B------:R-:W-:-:S03]  /*7a40*/  FADD.FTZ R42, R42, R43 ;  /* 0x0000002b2a2a7221 */ /* 0x000fc60000010000 */
[----:B------:R-:W3:Y:S04]  /*7a50*/  LDL.LU R29, [R1+0x2c8] ;  /* 0x0002c800011d7983 */ /* 0x000ee80000300800 */
[----:B------:R-:W3:Y:S04]  /*7a60*/  LDL.LU R30, [R1+0x2c4] ;  /* 0x0002c400011e7983 */ /* 0x000ee80000300800 */
[----:B------:R-:W3:Y:S01]  /*7a70*/  LDL.LU R31, [R1+0x2c0] ;  /* 0x0002c000011f7983 */ /* 0x000ee20000300800 */
[----:B--2---:R-:W-:Y:S01]  /*7a80*/  FMUL.FTZ R45, R45, R45 ;  /* 0x0000002d2d2d7220 */ /* 0x004fe20000410000 */
[----:B----4-:R-:W-:-:S03]  /*7a90*/  FADD.FTZ R43, R44, R22 ;  /* 0x000000162c2b7221 */ /* 0x010fc60000010000 */
[----:B------:R-:W-:Y:S02]  /*7aa0*/  FFMA.FTZ R45, R22, R22, R45 ;  /* 0x00000016162d7223 */ /* 0x000fe4000001002d */
[----:B------:R-:W2:Y:S01]  /*7ab0*/  LDL.LU R22, [R1+0x2d4] ;  /* 0x0002d40001167983 */ /* 0x000ea20000300800 */
[----:B------:R-:W-:Y:S01]  /*7ac0*/  FADD.FTZ R41, R41, R43 ;  /* 0x0000002b29297221 */ /* 0x000fe20000010000 */
[----:B---3--:R-:W-:Y:S01]  /*7ad0*/  FADD.FTZ R43, R20, R21 ;  /* 0x00000015142b7221 */ /* 0x008fe20000010000 */
[----:B------:R-:W-:Y:S02]  /*7ae0*/  FADD.FTZ R42, R42, R45 ;  /* 0x0000002d2a2a7221 */ /* 0x000fe40000010000 */
[----:B------:R-:W3:Y:S01]  /*7af0*/  LDL R45, [R1+0x2b0] ;  /* 0x0002b000012d7983 */ /* 0x000ee20000100800 */
[----:B------:R-:W-:-:S03]  /*7b00*/  FADD.FTZ R41, R41, R43 ;  /* 0x0000002b29297221 */ /* 0x000fc60000010000 */
[----:B------:R-:W4:Y:S01]  /*7b10*/  LDL.LU R43, [R1+0x2b0] ;  /* 0x0002b000012b7983 */ /* 0x000f220000300800 */
[----:B------:R-:W-:-:S03]  /*7b20*/  FMUL.FTZ R44, R20, R20 ;  /* 0x00000014142c7220 */ /* 0x000fc60000410000 */
[----:B------:R-:W2:Y:S01]  /*7b30*/  LDL.LU R20, [R1+0x2dc] ;  /* 0x0002dc0001147983 */ /* 0x000ea20000300800 */
[----:B------:R-:W-:-:S03]  /*7b40*/  FFMA.FTZ R44, R21, R21, R44 ;  /* 0x00000015152c7223 */ /* 0x000fc6000001002c */
[----:B------:R-:W2:Y:S01]  /*7b50*/  LDL.LU R21, [R1+0x2d8] ;  /* 0x0002d80001157983 */ /* 0x000ea20000300800 */
[----:B------:R-:W-:Y:S01]  /*7b60*/  FADD.FTZ R42, R42, R44 ;  /* 0x0000002c2a2a7221 */ /* 0x000fe20000010000 */
[----:B------:R-:W-:-:S04]  /*7b70*/  FMUL.FTZ R44, R0, R0 ;  /* 0x00000000002c7220 */ /* 0x000fc80000410000 */
[----:B------:R-:W-:Y:S01]  /*7b80*/  FFMA.FTZ R44, R30, R30, R44 ;  /* 0x0000001e1e2c7223 */ /* 0x000fe2000001002c */
[----:B---3--:R-:W-:Y:S01]  /*7b90*/  FMUL.FTZ R45, R45, R45 ;  /* 0x0000002d2d2d7220 */ /* 0x008fe20000410000 */
[----:B----4-:R-:W-:-:S03]  /*7ba0*/  FADD.FTZ R43, R43, R38 ;  /* 0x000000262b2b7221 */ /* 0x010fc60000010000 */
[----:B------:R-:W-:Y:S02]  /*7bb0*/  FFMA.FTZ R45, R38, R38, R45 ;  /* 0x00000026262d7223 */ /* 0x000fe4000001002d */
[----:B------:R-:W3:Y:S01]  /*7bc0*/  LDL.LU R38, [R1+0x2e4] ;  /* 0x0002e40001267983 */ /* 0x000ee20000300800 */
[----:B------:R-:W-:Y:S01]  /*7bd0*/  FADD.FTZ R41, R41, R43 ;  /* 0x0000002b29297221 */ /* 0x000fe20000010000 */
[----:B------:R-:W-:Y:S01]  /*7be0*/  FADD.FTZ R43, R0, R30 ;  /* 0x0000001e002b7221 */ /* 0x000fe20000010000 */
[----:B------:R-:W-:Y:S01]  /*7bf0*/  FADD.FTZ R42, R42, R45 ;  /* 0x0000002d2a2a7221 */ /* 0x000fe20000010000 */
[----:B------:R-:W-:Y:S01]  /*7c00*/  FMUL.FTZ R45, R31, R31 ;  /* 0x0000001f1f2d7220 */ /* 0x000fe20000410000 */
[----:B------:R-:W4:Y:S01]  /*7c10*/  LDL.LU R0, [R1+0x2ec] ;  /* 0x0002ec0001007983 */ /* 0x000f220000300800 */
[----:B------:R-:W-:Y:S01]  /*7c20*/  FADD.FTZ R41, R41, R43 ;  /* 0x0000002b29297221 */ /* 0x000fe20000010000 */
[----:B------:R-:W-:Y:S01]  /*7c30*/  FADD.FTZ R43, R31, R28 ;  /* 0x0000001c1f2b7221 */ /* 0x000fe20000010000 */
[----:B------:R-:W-:Y:S01]  /*7c40*/  FFMA.FTZ R45, R28, R28, R45 ;  /* 0x0000001c1c2d7223 */ /* 0x000fe2000001002d */
[----:B------:R-:W-:Y:S01]  /*7c50*/  FADD.FTZ R42, R42, R44 ;  /* 0x0000002c2a2a7221 */ /* 0x000fe20000010000 */
[----:B------:R-:W4:Y:S01]  /*7c60*/  LDL.LU R30, [R1+0x2e8] ;  /* 0x0002e800011e7983 */ /* 0x000f220000300800 */
[----:B------:R-:W-:Y:S01]  /*7c70*/  FADD.FTZ R41, R41, R43 ;  /* 0x0000002b29297221 */ /* 0x000fe20000010000 */
[----:B--2---:R-:W-:Y:S01]  /*7c80*/  FADD.FTZ R43, R29, R22 ;  /* 0x000000161d2b7221 */ /* 0x004fe20000010000 */
[----:B------:R-:W-:Y:S01]  /*7c90*/  FADD.FTZ R42, R42, R45 ;  /* 0x0000002d2a2a7221 */ /* 0x000fe20000010000 */
[----:B------:R-:W2:Y:S02]  /*7ca0*/  LDL.LU R31, [R1+0x2f4] ;  /* 0x0002f400011f7983 */ /* 0x000ea40000300800 */
[----:B------:R-:W-:-:S02]  /*7cb0*/  FADD.FTZ R41, R41, R43 ;  /* 0x0000002b29297221 */ /* 0x000fc40000010000 */
[----:B------:R-:W3:Y:S04]  /*7cc0*/  LDL R45, [R1+0x2d0] ;  /* 0x0002d000012d7983 */ /* 0x000ee80000100800 */
[----:B------:R-:W4:Y:S01]  /*7cd0*/  LDL.LU R43, [R1+0x2d0] ;  /* 0x0002d000012b7983 */ /* 0x000f220000300800 */
[----:B------:R-:W-:-:S03]  /*7ce0*/  FMUL.FTZ R44, R29, R29 ;  /* 0x0000001d1d2c7220 */ /* 0x000fc60000410000 */
[----:B------:R-:W2:Y:S01]  /*7cf0*/  LDL.LU R28, [R1+0x2f0] ;  /* 0x0002f000011c7983 */ /* 0x000ea20000300800 */
[----:B------:R-:W-:-:S03]  /*7d00*/  FFMA.FTZ R44, R22, R22, R44 ;  /* 0x00000016162c7223 */ /* 0x000fc6000001002c */
[----:B------:R-:W2:Y:S01]  /*7d10*/  LDL.LU R29, [R1+0x2fc] ;  /* 0x0002fc00011d7983 */ /* 0x000ea20000300800 */
[----:B------:R-:W-:Y:S01]  /*7d20*/  FADD.FTZ R42, R42, R44 ;  /* 0x0000002c2a2a7221 */ /* 0x000fe20000010000 */
[----:B---3--:R-:W-:Y:S02]  /*7d30*/  FMUL.FTZ R45, R45, R45 ;  /* 0x0000002d2d2d7220 */ /* 0x008fe40000410000 */
[----:B------:R-:W3:Y:S01]  /*7d40*/  LDL.LU R22, [R1+0x3dc] ;  /* 0x0003dc0001167983 */ /* 0x000ee20000300800 */
[----:B----4-:R-:W-:Y:S01]  /*7d50*/  FADD.FTZ R43, R43, R20 ;  /* 0x000000142b2b7221 */ /* 0x010fe20000010000 */
[----:B------:R-:W-:Y:S01]  /*7d60*/  FFMA.FTZ R45, R20, R20, R45 ;  /* 0x00000014142d7223 */ /* 0x000fe2000001002d */
[----:B------:R-:W-:Y:S01]  /*7d70*/  FMUL.FTZ R44, R21, R21 ;  /* 0x00000015152c7220 */ /* 0x000fe20000410000 */
[----:B------:R-:W4:Y:S01]  /*7d80*/  LDL.LU R20, [R1+0x304] ;  /* 0x0003040001147983 */ /* 0x000f220000300800 */
[----:B------:R-:W-:Y:S01]  /*7d90*/  FADD.FTZ R41, R41, R43 ;  /* 0x0000002b29297221 */ /* 0x000fe20000010000 */
[----:B------:R-:W-:Y:S01]  /*7da0*/  FADD.FTZ R43, R21, R38 ;  /* 0x00000026152b7221 */ /* 0x000fe20000010000 */
[----:B------:R-:W-:Y:S01]  /*7db0*/  FADD.FTZ R42, R42, R45 ;  /* 0x0000002d2a2a7221 */ /* 0x000fe20000010000 */
[----:B------:R-:W-:Y:S01]  /*7dc0*/  FFMA.FTZ R44, R38, R38, R44 ;  /* 0x00000026262c7223 */ /* 0x000fe2000001002c */
[----:B------:R-:W3:Y:S01]  /*7dd0*/  LDL R45, [R1+0x2e0] ;  /* 0x0002e000012d7983 */ /* 0x000ee20000100800 */
[----:B------:R-:W-:-:S03]  /*7de0*/  FADD.FTZ R41, R41, R43 ;  /* 0x0000002b29297221 */ /* 0x000fc60000010000 */
[----:B------:R-:W4:Y:S01]  /*7df0*/  LDL.LU R43, [R1+0x2e0] ;  /* 0x0002e000012b7983 */ /* 0x000f220000300800 */
[----:B------:R-:W-:Y:S01]  /*7e00*/  FADD.FTZ R42, R42, R44 ;  /* 0x0000002c2a2a7221 */ /* 0x000fe20000010000 */
[----:B------:R-:W-:Y:S02]  /*7e10*/  FMUL.FTZ R44, R30, R30 ;  /* 0x0000001e1e2c7220 */ /* 0x000fe40000410000 */
[----:B------:R-:W4:Y:S02]  /*7e20*/  LDL.LU R21, [R1+0x30c] ;  /* 0x00030c0001157983 */ /* 0x000f240000300800 */
[----:B--2---:R-:W-:Y:S02]  /*7e30*/  FFMA.FTZ R44, R31, R31, R44 ;  /* 0x0000001f1f2c7223 */ /* 0x004fe4000001002c */
[----:B------:R-:W2:Y:S01]  /*7e40*/  LDL.LU R38, [R1+0x308] ;  /* 0x0003080001267983 */ /* 0x000ea20000300800 */
[----:B---3--:R-:W-:Y:S01]  /*7e50*/  FMUL.FTZ R45, R45, R45 ;  /* 0x0000002d2d2d7220 */ /* 0x008fe20000410000 */
[----:B----4-:R-:W-:-:S03]  /*7e60*/  FADD.FTZ R43, R43, R0 ;  /* 0x000000002b2b7221 */ /* 0x010fc60000010000 */
[----:B------:R-:W-:Y:S02]  /*7e70*/  FFMA.FTZ R45, R0, R0, R45 ;  /* 0x00000000002d7223 */ /* 0x000fe4000001002d */
[----:B------:R-:W3:Y:S01]  /*7e80*/  LDL.LU R0, [R1+0x31c] ;  /* 0x00031c0001007983 */ /* 0x000ee20000300800 */
[----:B------:R-:W-:Y:S01]  /*7e90*/  FADD.FTZ R41, R41, R43 ;  /* 0x0000002b29297221 */ /* 0x000fe20000010000 */
[----:B------:R-:W-:Y:S01]  /*7ea0*/  FADD.FTZ R43, R30, R31 ;  /* 0x0000001f1e2b7221 */ /* 0x000fe20000010000 */
[----:B------:R-:W-:Y:S01]  /*7eb0*/  FADD.FTZ R42, R42, R45 ;  /* 0x0000002d2a2a7221 */ /* 0x000fe20000010000 */
[----:B------:R-:W4:Y:S02]  /*7ec0*/  LDL.LU R30, [R1+0x32c] ;  /* 0x00032c00011e7983 */ /* 0x000f240000300800 */
[----:B------:R-:W-:Y:S01]  /*7ed0*/  FADD.FTZ R41, R41, R43 ;  /* 0x0000002b29297221 */ /* 0x000fe20000010000 */
[----:B------:R-:W-:Y:S01]  /*7ee0*/  FADD.FTZ R43, R28, R29 ;  /* 0x0000001d1c2b7221 */ /* 0x000fe20000010000 */
[----:B------:R-:W-:Y:S01]  /*7ef0*/  FADD.FTZ R42, R42, R44 ;  /* 0x0000002c2a2a7221 */ /* 0x000fe20000010000 */
[----:B------:R-:W4:Y:S02]  /*7f00*/  LDL.LU R31, [R1+0x334] ;  /* 0x00033400011f7983 */ /* 0x000f240000300800 */
[----:B------:R-:W-:-:S02]  /*7f10*/  FADD.FTZ R41, R41, R43 ;  /* 0x0000002b29297221 */ /* 0x000fc40000010000 */
[----:B------:R-:W2:Y:S04]  /*7f20*/  LDL R44, [R1+0x2f8] ;  /* 0x0002f800012c7983 */ /* 0x000ea80000100800 */
[----:B------:R-:W3:Y:S01]  /*7f30*/  LDL.LU R43, [R1+0x2f8] ;  /* 0x0002f800012b7983 */ /* 0x000ee20000300800 */
[----:B------:R-:W-:-:S03]  /*7f40*/  FMUL.FTZ R45, R28, R28 ;  /* 0x0000001c1c2d7220 */ /* 0x000fc60000410000 */
[----:B------:R-:W4:Y:S01]  /*7f50*/  LDL.LU R28, [R1+0x330] ;  /* 0x00033000011c7983 */ /* 0x000f220000300800 */
[----:B------:R-:W-:-:S03]  /*7f60*/  FFMA.FTZ R45, R29, R29, R45 ;  /* 0x0000001d1d2d7223 */ /* 0x000fc6000001002d */
[----:B------:R-:W4:Y:S01]  /*7f70*/  LDL.LU R29, [R1+0x33c] ;  /* 0x00033c00011d7983 */ /* 0x000f220000300800 */
[----:B------:R-:W-:-:S03]  /*7f80*/  FADD.FTZ R42, R42, R45 ;  /* 0x0000002d2a2a7221 */ /* 0x000fc60000010000 */
[----:B------:R-:W4:Y:S01]  /*7f90*/  LDL R45, [R1+0x300] ;  /* 0x00030000012d7983 */ /* 0x000f220000100800 */
[----:B---3--:R-:W-:-:S04]  /*7fa0*/  FADD.FTZ R43, R43, R20 ;  /* 0x000000142b2b7221 */ /* 0x008fc80000010000 */
[----:B------:R-:W-:Y:S02]  /*7fb0*/  FADD.FTZ R41, R41, R43 ;  /* 0x0000002b29297221 */ /* 0x000fe40000010000 */
[----:B------:R-:W3:Y:S01]  /*7fc0*/  LDL.LU R43, [R1+0x300] ;  /* 0x00030000012b7983 */ /* 0x000ee20000300800 */
[----:B--2---:R-:W-:-:S04]  /*7fd0*/  FMUL.FTZ R44, R44, R44 ;  /* 0x0000002c2c2c7220 */ /* 0x004fc80000410000 */
[----:B------:R-:W-:Y:S01]  /*7fe0*/  FFMA.FTZ R44, R20, R20, R44 ;  /* 0x00000014142c7223 */ /* 0x000fe2000001002c */
[----:B----4-:R-:W-:Y:S01]  /*7ff0*/  FMUL.FTZ R45, R45, R45 ;  /* 0x0000002d2d2d7220 */ /* 0x010fe20000410000 */
[----:B------:R-:W2:Y:S02]  /*8000*/  LDL.LU R20, [R1+0x338] ;  /* 0x0003380001147983 */ /* 0x000ea40000300800 */
[----:B------:R-:W-:Y:S01]  /*8010*/  FADD.FTZ R42, R42, R44 ;  /* 0x0000002c2a2a7221 */ /* 0x000fe20000010000 */
[----:B------:R-:W-:Y:S01]  /*8020*/  FFMA.FTZ R45, R21, R21, R45 ;  /* 0x00000015152d7223 */ /* 0x000fe2000001002d */
[----:B------:R-:W-:-:S03]  /*8030*/  FMUL.FTZ R44, R38, R38 ;  /* 0x00000026262c7220 */ /* 0x000fc60000410000 */
[----:B------:R-:W-:Y:S01]  /*8040*/  FADD.FTZ R42, R42, R45 ;  /* 0x0000002d2a2a7221 */ /* 0x000fe20000010000 */
[----:B------:R-:W-:Y:S01]  /*8050*/  FFMA.FTZ R44, R0, R0, R44 ;  /* 0x00000000002c7223 */ /* 0x000fe2000001002c */
[----:B------:R-:W4:Y:S03]  /*8060*/  LDL R45, [R1+0x318] ;  /* 0x00031800012d7983 */ /* 0x000f260000100800 */
[----:B------:R-:W-:Y:S02]  /*8070*/  FADD.FTZ R42, R42, R44 ;  /* 0x0000002c2a2a7221 */ /* 0x000fe40000010000 */
[----:B------:R-:W2:Y:S01]  /*8080*/  LDL R44, [R1+0x328] ;  /* 0x00032800012c7983 */ /* 0x000ea20000100800 */
[----:B---3--:R-:W-:-:S03]  /*8090*/  FADD.FTZ R43, R43, R21 ;  /* 0x000000152b2b7221 */ /* 0x008fc60000010000 */
[----:B------:R-:W3:Y:S01]  /*80a0*/  LDL.LU R21, [R1+0x340] ;  /* 0x0003400001157983 */ /* 0x000ee20000300800 */
[----:B------:R-:W-:Y:S01]  /*80b0*/  FADD.FTZ R41, R41, R43 ;  /* 0x0000002b29297221 */ /* 0x000fe20000010000 */
[----:B------:R-:W-:Y:S02]  /*80c0*/  FADD.FTZ R43, R38, R0 ;  /* 0x00000000262b7221 */ /* 0x000fe40000010000 */
[----:B------:R-:W3:Y:S02]  /*80d0*/  LDL.LU R38, [R1+0x34c] ;  /* 0x00034c0001267983 */ /* 0x000ee40000300800 */
[----:B------:R-:W-:Y:S02]  /*80e0*/  FADD.FTZ R41, R41, R43 ;  /* 0x0000002b29297221 */ /* 0x000fe40000010000 */
[----:B------:R-:W3:Y:S04]  /*80f0*/  LDL.LU R43, [R1+0x318] ;  /* 0x00031800012b7983 */ /* 0x000ee80000300800 */
[----:B------:R-:W3:Y:S01]  /*8100*/  LDL.LU R0, [R1+0x3d8] ;  /* 0x0003d80001007983 */ /* 0x000ee20000300800 */
[----:B----4-:R-:W-:-:S04]  /*8110*/  FMUL.FTZ R45, R45, R45 ;  /* 0x0000002d2d2d7220 */ /* 0x010fc80000410000 */
[----:B------:R-:W-:Y:S01]  /*8120*/  FFMA.FTZ R45, R30, R30, R45 ;  /* 0x0000001e1e2d7223 */ /* 0x000fe2000001002d */
[----:B--2---:R-:W-:-:S03]  /*8130*/  FMUL.FTZ R44, R44, R44 ;  /* 0x0000002c2c2c7220 */ /* 0x004fc60000410000 */
[----:B------:R-:W-:Y:S01]  /*8140*/  FADD.FTZ R42, R42, R45 ;  /* 0x0000002d2a2a7221 */ /* 0x000fe20000010000 */
[----:B------:R-:W-:Y:S01]  /*8150*/  FMUL.FTZ R45, R28, R28 ;  /* 0x0000001c1c2d7220 */ /* 0x000fe20000410000 */
[----:B------:R-:W-:-:S03]  /*8160*/  FFMA.FTZ R44, R31, R31, R44 ;  /* 0x0000001f1f2c7223 */ /* 0x000fc6000001002c */
[----:B------:R-:W-:Y:S01]  /*8170*/  FFMA.FTZ R45, R29, R29, R45 ;  /* 0x0000001d1d2d7223 */ /* 0x000fe2000001002d */
[----:B------:R-:W-:-:S04]  /*8180*/  FADD.FTZ R42, R42, R44 ;  /* 0x0000002c2a2a7221 */ /* 0x000fc80000010000 */
[----:B------:R-:W-:Y:S02]  /*8190*/  FADD.FTZ R42, R42, R45 ;  /* 0x0000002d2a2a7221 */ /* 0x000fe40000010000 */
[----:B------:R-:W2:Y:S01]  /*81a0*/  LDL.LU R45, [R1+0x344] ;  /* 0x00034400012d7983 */ /* 0x000ea20000300800 */
[----:B---3--:R-:W-:Y:S01]  /*81b0*/  FADD.FTZ R43, R43, R30 ;  /* 0x0000001e2b2b7221 */ /* 0x008fe20000010000 */
[----:B------:R-:W-:Y:S02]  /*81c0*/  FMUL.FTZ R44, R20, R20 ;  /* 0x00000014142c7220 */ /* 0x000fe40000410000 */
[----:B------:R-:W3:Y:S01]  /*81d0*/  LDL.LU R30, [R1+0x354] ;  /* 0x00035400011e7983 */ /* 0x000ee20000300800 */
[----:B------:R-:W-:-:S03]  /*81e0*/  FADD.FTZ R41, R41, R43 ;  /* 0x0000002b29297221 */ /* 0x000fc60000010000 */
[----:B------:R-:W4:Y:S01]  /*81f0*/  LDL.LU R43, [R1+0x328] ;  /* 0x00032800012b7983 */ /* 0x000f220000300800 */
[----:B--2---:R-:W-:-:S04]  /*8200*/  FFMA.FTZ R44, R45, R45, R44 ;  /* 0x0000002d2d2c7223 */ /* 0x004fc8000001002c */
[----:B------:R-:W-:Y:S02]  /*8210*/  FADD.FTZ R42, R42, R44 ;  /* 0x0000002c2a2a7221 */ /* 0x000fe40000010000 */
[----:B------:R-:W2:Y:S01]  /*8220*/  LDL R44, [R1+0x348] ;  /* 0x00034800012c7983 */ /* 0x000ea20000100800 */
[----:B----4-:R-:W-:-:S03]  /*8230*/  FADD.FTZ R43, R43, R31 ;  /* 0x0000001f2b2b7221 */ /* 0x010fc60000010000 */
[----:B------:R-:W4:Y:S01]  /*8240*/  LDL.LU R31, [R1+0x35c] ;  /* 0x00035c00011f7983 */ /* 0x000f220000300800 */
[----:B------:R-:W-:Y:S01]  /*8250*/  FADD.FTZ R41, R41, R43 ;  /* 0x0000002b29297221 */ /* 0x000fe20000010000 */
[----:B------:R-:W-:Y:S02]  /*8260*/  FADD.FTZ R43, R28, R29 ;  /* 0x0000001d1c2b7221 */ /* 0x000fe40000010000 */
[----:B------:R-:W4:Y:S02]  /*8270*/  LDL.LU R28, [R1+0x364] ;  /* 0x00036400011c7983 */ /* 0x000f240000300800 */
[----:B------:R-:W-:Y:S01]  /*8280*/  FADD.FTZ R41, R41, R43 ;  /* 0x0000002b29297221 */ /* 0x000fe20000010000 */
[----:B------:R-:W-:Y:S01]  /*8290*/  FADD.FTZ R43, R20, R45 ;  /* 0x0000002d142b7221 */ /* 0x000fe20000010000 */
[----:B------:R-:W4:Y:S03]  /*82a0*/  LDL.LU R29, [R1+0x360] ;  /* 0x00036000011d7983 */ /* 0x000f260000300800 */
[----:B------:R-:W-:Y:S01]  /*82b0*/  FADD.FTZ R41, R41, R43 ;  /* 0x0000002b29297221 */ /* 0x000fe20000010000 */
[----:B------:R-:W-:Y:S01]  /*82c0*/  FADD.FTZ R43, R21, R38 ;  /* 0x00000026152b7221 */ /* 0x000fe20000010000 */
[----:B------:R-:W4:Y:S03]  /*82d0*/  LDL.LU R20, [R1+0x36c] ;  /* 0x00036c0001147983 */ /* 0x000f260000300800 */
[----:B------:R-:W-:-:S02]  /*82e0*/  FADD.FTZ R41, R41, R43 ;  /* 0x0000002b29297221 */ /* 0x000fc40000010000 */
[----:B------:R-:W3:Y:S01]  /*82f0*/  LDL.LU R43, [R1+0x348] ;  /* 0x00034800012b7983 */ /* 0x000ee20000300800 */
[----:B------:R-:W-:Y:S01]  /*8300*/  FMUL.FTZ R45, R21, R21 ;  /* 0x00000015152d7220 */ /* 0x000fe20000410000 */
[----:B--2---:R-:W-:-:S03]  /*8310*/  FMUL.FTZ R44, R44, R44 ;  /* 0x0000002c2c2c7220 */ /* 0x004fc60000410000 */
[----:B------:R-:W-:Y:S01]  /*8320*/  FFMA.FTZ R45, R38, R38, R45 ;  /* 0x00000026262d7223 */ /* 0x000fe2000001002d */
[----:B------:R-:W2:Y:S03]  /*8330*/  LDL.LU R21, [R1+0x374] ;  /* 0x0003740001157983 */ /* 0x000ea60000300800 */
[----:B------:R-:W-:Y:S01]  /*8340*/  FADD.FTZ R42, R42, R45 ;  /* 0x0000002d2a2a7221 */ /* 0x000fe20000010000 */
[----:B---3--:R-:W-:Y:S01]  /*8350*/  FADD.FTZ R43, R43, R30 ;  /* 0x0000001e2b2b7221 */ /* 0x008fe20000010000 */
[----:B------:R-:W3:Y:S03]  /*8360*/  LDL R45, [R1+0x350] ;  /* 0x00035000012d7983 */ /* 0x000ee60000100800 */
[----:B------:R-:W-:Y:S01]  /*8370*/  FADD.FTZ R41, R41, R43 ;  /* 0x0000002b29297221 */ /* 0x000fe20000010000 */
[----:B------:R-:W-:Y:S01]  /*8380*/  FFMA.FTZ R44, R30, R30, R44 ;  /* 0x0000001e1e2c7223 */ /* 0x000fe2000001002c */
[----:B------:R-:W4:Y:S03]  /*8390*/  LDL.LU R43, [R1+0x350] ;  /* 0x00035000012b7983 */ /* 0x000f260000300800 */
[----:B------:R-:W-:Y:S01]  /*83a0*/  FADD.FTZ R42, R42, R44 ;  /* 0x0000002c2a2a7221 */ /* 0x000fe20000010000 */
[----:B------:R-:W2:Y:S04]  /*83b0*/  LDL.LU R38, [R1+0x37c] ;  /* 0x00037c0001267983 */ /* 0x000ea80000300800 */
[----:B------:R-:W2:Y:S04]  /*83c0*/  LDL R44, [R1+0x358] ;  /* 0x00035800012c7983 */ /* 0x000ea80000100800 */
[----:B------:R-:W2:Y:S01]  /*83d0*/  LDL.LU R30, [R1+0x384] ;  /* 0x00038400011e7983 */ /* 0x000ea20000300800 */
[----:B----4-:R-:W-:-:S04]  /*83e0*/  FADD.FTZ R43, R43, R31 ;  /* 0x0000001f2b2b7221 */ /* 0x010fc80000010000 */
[----:B------:R-:W-:Y:S02]  /*83f0*/  FADD.FTZ R41, R41, R43 ;  /* 0x0000002b29297221 */ /* 0x000fe40000010000 */
[----:B------:R-:W4:Y:S01]  /*8400*/  LDL.LU R43, [R1+0x358] ;  /* 0x00035800012b7983 */ /* 0x000f220000300800 */
[----:B---3--:R-:W-:Y:S01]  /*8410*/  FMUL.FTZ R45, R45, R45 ;  /* 0x0000002d2d2d7220 */ /* 0x008fe20000410000 */
[----:B--2---:R-:W-:-:S03]  /*8420*/  FMUL.FTZ R44, R44, R44 ;  /* 0x0000002c2c2c7220 */ /* 0x004fc60000410000 */
[----:B------:R-:W-:Y:S01]  /*8430*/  FFMA.FTZ R45, R31, R31, R45 ;  /* 0x0000001f1f2d7223 */ /* 0x000fe2000001002d */
[----:B------:R-:W-:Y:S01]  /*8440*/  FFMA.FTZ R44, R28, R28, R44 ;  /* 0x0000001c1c2c7223 */ /* 0x000fe2000001002c */
[----:B------:R-:W2:Y:S02]  /*8450*/  LDL.LU R31, [R1+0x38c] ;  /* 0x00038c00011f7983 */ /* 0x000ea40000300800 */
[----:B------:R-:W-:-:S04]  /*8460*/  FADD.FTZ R42, R42, R45 ;  /* 0x0000002d2a2a7221 */ /* 0x000fc80000010000 */
[----:B------:R-:W-:Y:S02]  /*8470*/  FADD.FTZ R42, R42, R44 ;  /* 0x0000002c2a2a7221 */ /* 0x000fe40000010000 */
[----:B------:R-:W3:Y:S01]  /*8480*/  LDL R44, [R1+0x368] ;  /* 0x00036800012c7983 */ /* 0x000ee20000100800 */
[----:B----4-:R-:W-:Y:S01]  /*8490*/  FADD.FTZ R43, R43, R28 ;  /* 0x0000001c2b2b7221 */ /* 0x010fe20000010000 */
[----:B------:R-:W-:Y:S02]  /*84a0*/  FMUL.FTZ R45, R29, R29 ;  /* 0x0000001d1d2d7220 */ /* 0x000fe40000410000 */
[----:B------:R-:W4:Y:S01]  /*84b0*/  LDL.LU R28, [R1+0x394] ;  /* 0x00039400011c7983 */ /* 0x000f220000300800 */
[----:B------:R-:W-:Y:S01]  /*84c0*/  FADD.FTZ R41, R41, R43 ;  /* 0x0000002b29297221 */ /* 0x000fe20000010000 */
[----:B------:R-:W-:Y:S01]  /*84d0*/  FADD.FTZ R43, R29, R20 ;  /* 0x000000141d2b7221 */ /* 0x000fe20000010000 */
[----:B------:R-:W-:Y:S01]  /*84e0*/  FFMA.FTZ R45, R20, R20, R45 ;  /* 0x00000014142d7223 */ /* 0x000fe2000001002d */
[----:B------:R-:W4:Y:S02]  /*84f0*/  LDL.LU R29, [R1+0x39c] ;  /* 0x00039c00011d7983 */ /* 0x000f240000300800 */
[----:B------:R-:W-:-:S02]  /*8500*/  FADD.FTZ R41, R41, R43 ;  /* 0x0000002b29297221 */ /* 0x000fc40000010000 */
[----:B------:R-:W2:Y:S01]  /*8510*/  LDL.LU R43, [R1+0x368] ;  /* 0x00036800012b7983 */ /* 0x000ea20000300800 */
[----:B------:R-:W-:-:S03]  /*8520*/  FADD.FTZ R42, R42, R45 ;  /* 0x0000002d2a2a7221 */ /* 0x000fc60000010000 */
[----:B------:R-:W4:Y:S01]  /*8530*/  LDL R45, [R1+0x370] ;  /* 0x00037000012d7983 */ /* 0x000f220000100800 */
[----:B---3--:R-:W-:-:S03]  /*8540*/  FMUL.FTZ R44, R44, R44 ;  /* 0x0000002c2c2c7220 */ /* 0x008fc60000410000 */
[----:B------:R-:W3:Y:S01]  /*8550*/  LDL.LU R20, [R1+0x3d4] ;  /* 0x0003d40001147983 */ /* 0x000ee20000300800 */
[----:B--2---:R-:W-:-:S04]  /*8560*/  FADD.FTZ R43, R43, R21 ;  /* 0x000000152b2b7221 */ /* 0x004fc80000010000 */
[----:B------:R-:W-:Y:S02]  /*8570*/  FADD.FTZ R41, R41, R43 ;  /* 0x0000002b29297221 */ /* 0x000fe40000010000 */
[----:B------:R-:W2:Y:S01]  /*8580*/  LDL.LU R43, [R1+0x370] ;  /* 0x00037000012b7983 */ /* 0x000ea20000300800 */
[----:B------:R-:W-:Y:S01]  /*8590*/  FFMA.FTZ R44, R21, R21, R44 ;  /* 0x00000015152c7223 */ /* 0x000fe2000001002c */
[----:B----4-:R-:W-:Y:S02]  /*85a0*/  FMUL.FTZ R45, R45, R45 ;  /* 0x0000002d2d2d7220 */ /* 0x010fe40000410000 */
[----:B------:R-:W4:Y:S01]  /*85b0*/  LDL.LU R21, [R1+0x3d0] ;  /* 0x0003d00001157983 */ /* 0x000f220000300800 */
[----:B------:R-:W-:-:S03]  /*85c0*/  FADD.FTZ R42, R42, R44 ;  /* 0x0000002c2a2a7221 */ /* 0x000fc60000010000 */
[----:B------:R-:W3:Y:S01]  /*85d0*/  LDL R44, [R1+0x378] ;  /* 0x00037800012c7983 */ /* 0x000ee20000100800 */
[----:B--2---:R-:W-:-:S04]  /*85e0*/  FADD.FTZ R43, R43, R38 ;  /* 0x000000262b2b7221 */ /* 0x004fc80000010000 */
[----:B------:R-:W-:Y:S02]  /*85f0*/  FADD.FTZ R41, R41, R43 ;  /* 0x0000002b29297221 */ /* 0x000fe40000010000 */
[----:B------:R-:W2:Y:S01]  /*8600*/  LDL.LU R43, [R1+0x378] ;  /* 0x00037800012b7983 */ /* 0x000ea20000300800 */
[----:B------:R-:W-:Y:S01]  /*8610*/  FFMA.FTZ R45, R38, R38, R45 ;  /* 0x00000026262d7223 */ /* 0x000fe2000001002d */
[----:B---3--:R-:W-:Y:S02]  /*8620*/  FMUL.FTZ R44, R44, R44 ;  /* 0x0000002c2c2c7220 */ /* 0x008fe40000410000 */
[----:B------:R-:W3:Y:S01]  /*8630*/  LDL.LU R38, [R1+0x3cc] ;  /* 0x0003cc0001267983 */ /* 0x000ee20000300800 */
[----:B------:R-:W-:-:S03]  /*8640*/  FADD.FTZ R42, R42, R45 ;  /* 0x0000002d2a2a7221 */ /* 0x000fc60000010000 */
[----:B------:R-:W4:Y:S01]  /*8650*/  LDL R45, [R1+0x380] ;  /* 0x00038000012d7983 */ /* 0x000f220000100800 */
        /* <DEDUP_REMOVED lines=22> */
[----:B------:R-:W-:Y:S01]  /*87c0*/  FADD.FTZ R42, R42, R44 ;  /* 0x0000002c2a2a7221 */ /* 0x000fe20000010000 */
[----:B------:R-:W-:Y:S02]  /*87d0*/  FFMA.FTZ R45, R29, R29, R45 ;  /* 0x0000001d1d2d7223 */ /* 0x000fe4000001002d */
[----:B------:R-:W3:Y:S02]  /*87e0*/  LDL R44, [R1+0x398] ;  /* 0x00039800012c7983 */ /* 0x000ee40000100800 */
[----:B------:R-:W-:-:S02]  /*87f0*/  FADD.FTZ R42, R42, R45 ;  /* 0x0000002d2a2a7221 */ /* 0x000fc40000010000 */
[----:B------:R-:W4:Y:S01]  /*8800*/  LDL.LU R45, [R1+0x3a0] ;  /* 0x0003a000012d7983 */ /* 0x000f220000300800 */
[----:B--2---:R-:W-:-:S03]  /*8810*/  FADD.FTZ R43, R43, R29 ;  /* 0x0000001d2b2b7221 */ /* 0x004fc60000010000 */
[----:B------:R-:W2:Y:S01]  /*8820*/  LDL.LU R29, [R1+0x3bc] ;  /* 0x0003bc00011d7983 */ /* 0x000ea20000300800 */
[----:B------:R-:W-:-:S03]  /*8830*/  FADD.FTZ R41, R41, R43 ;  /* 0x0000002b29297221 */ /* 0x000fc60000010000 */
[----:B------:R-:W4:Y:S01]  /*8840*/  LDL.LU R43, [R1+0x398] ;  /* 0x00039800012b7983 */ /* 0x000f220000300800 */
[----:B---3--:R-:W-:-:S03]  /*8850*/  FMUL.FTZ R44, R44, R44 ;  /* 0x0000002c2c2c7220 */ /* 0x008fc60000410000 */
[----:B------:R0:W-:Y:S04]  /*8860*/  STL.64 [R1+0x1c8], R2 ;  /* 0x0001c80201007387 */ /* 0x0001e80000100a00 */
[----:B------:R-:W-:Y:S01]  /*8870*/  STL.64 [R1+0x1d0], R4 ;  /* 0x0001d00401007387 */ /* 0x000fe20000100a00 */
[----:B0-----:R-:W-:-:S03]  /*8880*/  HFMA2.MMA R3, -RZ, RZ, 0, 0 ;  /* 0x00000000ff037435 */ /* 0x001fc600000001ff */
[----:B------:R0:W-:Y:S03]  /*8890*/  STL.64 [R1+0x1d8], R6 ;  /* 0x0001d80601007387 */ /* 0x0001e60000100a00 */
[----:B------:R-:W-:-:S04]  /*88a0*/  @!P2 IMAD.MOV.U32 R3, RZ, RZ, R11 ;  /* 0x000000ffff03a224 */ /* 0x000fc800078e000b */
[----:B0-----:R-:W-:Y:S01]  /*88b0*/  FMUL.FTZ R7, R3, R3 ;  /* 0x0000000303077220 */ /* 0x001fe20000410000 */
[----:B------:R0:W-:Y:S04]  /*88c0*/  STL.64 [R1+0x1e0], R8 ;  /* 0x0001e00801007387 */ /* 0x0001e80000100a00 */
[----:B------:R1:W-:Y:S01]  /*88d0*/  STL.64 [R1+0x1e8], R10 ;  /* 0x0001e80a01007387 */ /* 0x0003e20000100a00 */
[----:B----4-:R-:W-:Y:S01]  /*88e0*/  FADD.FTZ R43, R43, R45 ;  /* 0x0000002d2b2b7221 */ /* 0x010fe20000010000 */
[----:B------:R-:W-:Y:S01]  /*88f0*/  FFMA.FTZ R45, R45, R45, R44 ;  /* 0x0000002d2d2d7223 */ /* 0x000fe2000001002c */
[----:B------:R-:W-:Y:S02]  /*8900*/  FMUL.FTZ R44, R28, R28 ;  /* 0x0000001c1c2c7220 */ /* 0x000fe40000410000 */
[----:B------:R-:W-:Y:S01]  /*8910*/  FADD.FTZ R41, R41, R43 ;  /* 0x0000002b29297221 */ /* 0x000fe20000010000 */
[----:B------:R-:W-:Y:S01]  /*8920*/  FADD.FTZ R45, R42, R45 ;  /* 0x0000002d2a2d7221 */ /* 0x000fe20000010000 */
[----:B--2---:R-:W-:Y:S01]  /*8930*/  FADD.FTZ R42, R28, R29 ;  /* 0x0000001d1c2a7221 */ /* 0x004fe20000010000 */
[----:B------:R-:W-:Y:S01]  /*8940*/  FFMA.FTZ R44, R29, R29, R44 ;  /* 0x0000001d1d2c7223 */ /* 0x000fe2000001002c */
[C---:B------:R-:W-:Y:S01]  /*8950*/  FMUL.FTZ R43, R30.reuse, R30 ;  /* 0x0000001e1e2b7220 */ /* 0x040fe20000410000 */
[----:B------:R2:W5:Y:S01]  /*8960*/  LDL.LU R28, [R1+0x3b8] ;  /* 0x0003b800011c7983 */ /* 0x0005620000300800 */
[----:B------:R-:W-:Y:S01]  /*8970*/  FADD.FTZ R41, R41, R42 ;  /* 0x0000002a29297221 */ /* 0x000fe20000010000 */
[----:B------:R-:W-:Y:S01]  /*8980*/  FADD.FTZ R44, R45, R44 ;  /* 0x0000002c2d2c7221 */ /* 0x000fe20000010000 */
[----:B------:R-:W-:Y:S01]  /*8990*/  FADD.FTZ R42, R30, R31 ;  /* 0x0000001f1e2a7221 */ /* 0x000fe20000010000 */
[----:B------:R-:W-:Y:S01]  /*89a0*/  FFMA.FTZ R43, R31, R31, R43 ;  /* 0x0000001f1f2b7223 */ /* 0x000fe2000001002b */
[----:B------:R-:W-:Y:S01]  /*89b0*/  FMUL.FTZ R45, R21, R21 ;  /* 0x00000015152d7220 */ /* 0x000fe20000410000 */
[----:B------:R2:W5:Y:S01]  /*89c0*/  LDL.LU R29, [R1+0x3b4] ;  /* 0x0003b400011d7983 */ /* 0x0005620000300800 */
[----:B------:R-:W-:Y:S01]  /*89d0*/  FADD.FTZ R41, R41, R42 ;  /* 0x0000002a29297221 */ /* 0x000fe20000010000 */
[----:B------:R-:W-:Y:S01]  /*89e0*/  FADD.FTZ R43, R44, R43 ;  /* 0x0000002b2c2b7221 */ /* 0x000fe20000010000 */
[----:B------:R-:W-:Y:S01]  /*89f0*/  FADD.FTZ R42, R21, R38 ;  /* 0x00000026152a7221 */ /* 0x000fe20000010000 */
[----:B------:R-:W-:Y:S01]  /*8a00*/  FFMA.FTZ R44, R38, R38, R45 ;  /* 0x00000026262c7223 */ /* 0x000fe2000001002d */
[----:B------:R2:W5:Y:S04]  /*8a10*/  LDL.LU R30, [R1+0x3b0] ;  /* 0x0003b000011e7983 */ /* 0x0005680000300800 */
[----:B------:R2:W5:Y:S04]  /*8a20*/  LDL.LU R31, [R1+0x3ac] ;  /* 0x0003ac00011f7983 */ /* 0x0005680000300800 */
[----:B------:R2:W5:Y:S01]  /*8a30*/  LDL.LU R38, [R1+0x3a8] ;  /* 0x0003a80001267983 */ /* 0x0005620000300800 */
[C---:B------:R-:W-:Y:S01]  /*8a40*/  FMUL.FTZ R21, R0.reuse, R0 ;  /* 0x0000000000157220 */ /* 0x040fe20000410000 */
[----:B------:R-:W-:Y:S01]  /*8a50*/  FADD.FTZ R0, R0, R20 ;  /* 0x0000001400007221 */ /* 0x000fe20000010000 */
[----:B------:R-:W-:Y:S01]  /*8a60*/  FADD.FTZ R41, R41, R42 ;  /* 0x0000002a29297221 */ /* 0x000fe20000010000 */
[----:B------:R-:W-:Y:S01]  /*8a70*/  FADD.FTZ R43, R43, R44 ;  /* 0x0000002c2b2b7221 */ /* 0x000fe20000010000 */
[----:B------:R-:W-:Y:S01]  /*8a80*/  FFMA.FTZ R20, R20, R20, R21 ;  /* 0x0000001414147223 */ /* 0x000fe20000010015 */
[----:B------:R-:W-:Y:S01]  /*8a90*/  FMUL.FTZ R21, R23, R23 ;  /* 0x0000001717157220 */ /* 0x000fe20000410000 */
[----:B------:R-:W-:Y:S01]  /*8aa0*/  FADD.FTZ R0, R41, R0 ;  /* 0x0000000029007221 */ /* 0x000fe20000010000 */
[----:B------:R-:W-:Y:S01]  /*8ab0*/  FMUL.FTZ R41, R25, R25 ;  /* 0x0000001919297220 */ /* 0x000fe20000410000 */
[----:B------:R-:W-:Y:S01]  /*8ac0*/  FADD.FTZ R20, R43, R20 ;  /* 0x000000142b147221 */ /* 0x000fe20000010000 */
[----:B------:R-:W-:Y:S01]  /*8ad0*/  FFMA.FTZ R21, R22, R22, R21 ;  /* 0x0000001616157223 */ /* 0x000fe20000010015 */
[----:B------:R-:W-:Y:S01]  /*8ae0*/  FADD.FTZ R23, R23, R22 ;  /* 0x0000001617177221 */ /* 0x000fe20000010000 */
[----:B------:R-:W-:-:S02]  /*8af0*/  FFMA.FTZ R41, R24, R24, R41 ;  /* 0x0000001818297223 */ /* 0x000fc40000010029 */
[----:B------:R-:W-:Y:S01]  /*8b00*/  FADD.FTZ R20, R20, R21 ;  /* 0x0000001514147221 */ /* 0x000fe20000010000 */
        /* <DEDUP_REMOVED lines=15> */
[----:B------:R-:W-:Y:S01]  /*8c00*/  FADD.FTZ R35, R35, R34 ;  /* 0x0000002223237221 */ /* 0x000fe20000010000 */
[----:B------:R-:W-:Y:S01]  /*8c10*/  FADD.FTZ R0, R0, R33 ;  /* 0x0000002100007221 */ /* 0x000fe20000010000 */
[----:B------:R-:W-:Y:S01]  /*8c20*/  FMUL.FTZ R22, R36, R36 ;  /* 0x0000002424167220 */ /* 0x000fe20000410000 */
[----:B------:R-:W-:Y:S01]  /*8c30*/  FADD.FTZ R20, R20, R21 ;  /* 0x0000001514147221 */ /* 0x000fe20000010000 */
[----:B------:R-:W-:Y:S01]  /*8c40*/  FADD.FTZ R21, R36, R37 ;  /* 0x0000002524157221 */ /* 0x000fe20000010000 */
[----:B------:R-:W-:Y:S01]  /*8c50*/  FADD.FTZ R0, R0, R35 ;  /* 0x0000002300007221 */ /* 0x000fe20000010000 */
[----:B------:R-:W-:-:S03]  /*8c60*/  FFMA.FTZ R37, R37, R37, R22 ;  /* 0x0000002525257223 */ /* 0x000fc60000010016 */
[----:B------:R-:W-:Y:S01]  /*8c70*/  FADD.FTZ R0, R0, R21 ;  /* 0x0000001500007221 */ /* 0x000fe20000010000 */
[----:B------:R-:W-:Y:S01]  /*8c80*/  FADD.FTZ R22, R20, R37 ;  /* 0x0000002514167221 */ /* 0x000fe20000010000 */
[----:B------:R-:W-:Y:S01]  /*8c90*/  CS2R R20, SRZ ;  /* 0x0000000000147805 */ /* 0x000fe2000001ff00 */
[C---:B------:R-:W-:Y:S01]  /*8ca0*/  FMUL.FTZ R24, R40.reuse, R40 ;  /* 0x0000002828187220 */ /* 0x040fe20000410000 */
[----:B------:R-:W-:Y:S01]  /*8cb0*/  FADD.FTZ R23, R40, R39 ;  /* 0x0000002728177221 */ /* 0x000fe20000010000 */
[----:B------:R-:W-:Y:S01]  /*8cc0*/  @!P1 IMAD.MOV.U32 R21, RZ, RZ, R9 ;  /* 0x000000ffff159224 */ /* 0x000fe200078e0009 */
[----:B------:R-:W-:Y:S01]  /*8cd0*/  @!P1 MOV R20, R8 ;  /* 0x0000000800149202 */ /* 0x000fe20000000f00 */
[----:B------:R-:W-:Y:S01]  /*8ce0*/  FFMA.FTZ R39, R39, R39, R24 ;  /* 0x0000002727277223 */ /* 0x000fe20000010018 */
[----:B------:R-:W-:Y:S01]  /*8cf0*/  FADD.FTZ R23, R0, R23 ;  /* 0x0000001700177221 */ /* 0x000fe20000010000 */
[C---:B------:R-:W-:Y:S01]  /*8d00*/  FMUL.FTZ R5, R21.reuse, R21 ;  /* 0x0000001515057220 */ /* 0x040fe20000410000 */
[----:B------:R-:W-:Y:S01]  /*8d10*/  MOV R0, RZ ;  /* 0x000000ff00007202 */ /* 0x000fe20000000f00 */
[----:B------:R-:W-:Y:S01]  /*8d20*/  FADD.FTZ R2, R21, R20 ;  /* 0x0000001415027221 */ /* 0x000fe20000010000 */
[----:B------:R-:W-:Y:S01]  /*8d30*/  @!P2 MOV R0, R10 ;  /* 0x0000000a0000a202 */ /* 0x000fe20000000f00 */
[----:B------:R-:W-:Y:S01]  /*8d40*/  FADD.FTZ R22, R22, R39 ;  /* 0x0000002716167221 */ /* 0x000fe20000010000 */
[----:B------:R-:W-:Y:S01]  /*8d50*/  FFMA.FTZ R5, R20, R20, R5 ;  /* 0x0000001414057223 */ /* 0x000fe20000010005 */
[----:B------:R-:W-:-:S02]  /*8d60*/  FADD.FTZ R23, R23, R2 ;  /* 0x0000000217177221 */ /* 0x000fc40000010000 */
[----:B------:R-:W-:Y:S01]  /*8d70*/  FADD.FTZ R2, R3, R0 ;  /* 0x0000000003027221 */ /* 0x000fe20000010000 */
[----:B------:R-:W-:Y:S01]  /*8d80*/  FFMA.FTZ R7, R0, R0, R7 ;  /* 0x0000000000077223 */ /* 0x000fe20000010007 */
[----:B------:R-:W-:Y:S01]  /*8d90*/  FADD.FTZ R22, R22, R5 ;  /* 0x0000000516167221 */ /* 0x000fe20000010000 */
[----:B------:R-:W-:Y:S01]  /*8da0*/  HFMA2.MMA R0, -RZ, RZ, 0, 0 ;  /* 0x00000000ff007435 */ /* 0x000fe200000001ff */
[----:B------:R-:W-:Y:S02]  /*8db0*/  CS2R R4, SRZ ;  /* 0x0000000000047805 */ /* 0x000fe4000001ff00 */
[----:B------:R-:W-:Y:S01]  /*8dc0*/  @!P3 IMAD.MOV.U32 R5, RZ, RZ, R13 ;  /* 0x000000ffff05b224 */ /* 0x000fe200078e000d */
[----:B0-----:R-:W-:Y:S02]  /*8dd0*/  MOV R8, RZ ;  /* 0x000000ff00087202 */ /* 0x001fe40000000f00 */
[----:B------:R-:W-:Y:S01]  /*8de0*/  @!P3 MOV R0, R12 ;  /* 0x0000000c0000b202 */ /* 0x000fe20000000f00 */
[----:B------:R-:W-:Y:S01]  /*8df0*/  FMUL.FTZ R3, R5, R5 ;  /* 0x0000000505037220 */ /* 0x000fe20000410000 */
[----:B------:R-:W-:Y:S01]  /*8e00*/  @!P4 MOV R8, R15 ;  /* 0x0000000f0008c202 */ /* 0x000fe20000000f00 */
[----:B------:R-:W-:Y:S01]  /*8e10*/  FADD.FTZ R6, R22, R7 ;  /* 0x0000000716067221 */ /* 0x000fe20000010000 */
[----:B------:R-:W-:-:S02]  /*8e20*/  IMAD.MOV.U32 R7, RZ, RZ, RZ ;  /* 0x000000ffff077224 */ /* 0x000fc400078e00ff */
[----:B------:R-:W-:Y:S01]  /*8e30*/  FADD.FTZ R2, R23, R2 ;  /* 0x0000000217027221 */ /* 0x000fe20000010000 */
[----:B------:R-:W-:Y:S01]  /*8e40*/  FADD.FTZ R5, R5, R0 ;  /* 0x0000000005057221 */ /* 0x000fe20000010000 */
[----:B------:R-:W-:Y:S01]  /*8e50*/  FFMA.FTZ R3, R0, R0, R3 ;  /* 0x0000000000037223 */ /* 0x000fe20000010003 */
[----:B------:R-:W-:Y:S01]  /*8e60*/  @!P4 MOV R7, R14 ;  /* 0x0000000e0007c202 */ /* 0x000fe20000000f00 */
[----:B------:R-:W-:Y:S01]  /*8e70*/  FMUL.FTZ R0, R8, R8 ;  /* 0x0000000808007220 */ /* 0x000fe20000410000 */
[----:B------:R-:W-:Y:S01]  /*8e80*/  FADD.FTZ R5, R2, R5 ;  /* 0x0000000502057221 */ /* 0x000fe20000010000 */
[----:B------:R-:W-:Y:S01]  /*8e90*/  FADD.FTZ R6, R6, R3 ;  /* 0x0000000306067221 */ /* 0x000fe20000010000 */
[----:B------:R-:W-:Y:S01]  /*8ea0*/  CS2R R2, SRZ ;  /* 0x0000000000027805 */ /* 0x000fe2000001ff00 */
[----:B------:R-:W-:Y:S01]  /*8eb0*/  FADD.FTZ R8, R8, R7 ;  /* 0x0000000708087221 */ /* 0x000fe20000010000 */
[----:B------:R-:W-:Y:S01]  /*8ec0*/  FFMA.FTZ R7, R7, R7, R0 ;  /* 0x0000000707077223 */ /* 0x000fe20000010000 */
[----:B------:R-:W-:Y:S01]  /*8ed0*/  @!P5 IMAD.MOV.U32 R3, RZ, RZ, R17 ;  /* 0x000000ffff03d224 */ /* 0x000fe200078e0011 */
[----:B------:R-:W0:Y:S01]  /*8ee0*/  S2R R0, SR_LANEID ;  /* 0x0000000000007919 */ /* 0x000e220000000000 */
[----:B------:R-:W-:Y:S01]  /*8ef0*/  HFMA2.MMA R9, -RZ, RZ, 0, 0 ;  /* 0x00000000ff097435 */ /* 0x000fe200000001ff */
[----:B------:R-:W-:Y:S01]  /*8f00*/  @!P5 MOV R2, R16 ;  /* 0x000000100002d202 */ /* 0x000fe20000000f00 */
[----:B------:R-:W-:-:S02]  /*8f10*/  @!P6 IMAD.MOV.U32 R4, RZ, RZ, R19 ;  /* 0x000000ffff04e224 */ /* 0x000fc400078e0013 */
[----:B-1----:R-:W-:Y:S01]  /*8f20*/  FMUL.FTZ R11, R3, R3 ;  /* 0x00000003030b7220 */ /* 0x002fe20000410000 */
[----:B------:R-:W-:Y:S01]  /*8f30*/  FADD.FTZ R5, R5, R8 ;  /* 0x0000000805057221 */ /* 0x000fe20000010000 */
[----:B------:R-:W-:Y:S01]  /*8f40*/  FADD.FTZ R6, R6, R7 ;  /* 0x0000000706067221 */ /* 0x000fe20000010000 */
[----:B------:R-:W-:Y:S01]  /*8f50*/  @!P6 MOV R9, R18 ;  /* 0x000000120009e202 */ /* 0x000fe20000000f00 */
[----:B------:R-:W-:Y:S01]  /*8f60*/  FADD.FTZ R8, R3, R2 ;  /* 0x0000000203087221 */ /* 0x000fe20000010000 */
[----:B------:R-:W-:Y:S01]  /*8f70*/  FFMA.FTZ R11, R2, R2, R11 ;  /* 0x00000002020b7223 */ /* 0x000fe2000001000b */
[C---:B------:R-:W-:Y:S02]  /*8f80*/  FMUL.FTZ R10, R4.reuse, R4 ;  /* 0x00000004040a7220 */ /* 0x040fe40000410000 */
[----:B------:R-:W-:Y:S01]  /*8f90*/  FADD.FTZ R5, R5, R8 ;  /* 0x0000000805057221 */ /* 0x000fe20000010000 */
[----:B------:R-:W-:Y:S01]  /*8fa0*/  FADD.FTZ R2, R4, R9 ;  /* 0x0000000904027221 */ /* 0x000fe20000010000 */
[----:B------:R-:W-:Y:S01]  /*8fb0*/  FADD.FTZ R6, R6, R11 ;  /* 0x0000000b06067221 */ /* 0x000fe20000010000 */
[----:B------:R-:W-:-:S02]  /*8fc0*/  FFMA.FTZ R3, R9, R9, R10 ;  /* 0x0000000909037223 */ /* 0x000fc4000001000a */
[----:B------:R-:W-:Y:S02]  /*8fd0*/  FADD.FTZ R2, R5, R2 ;  /* 0x0000000205027221 */ /* 0x000fe40000010000 */
[----:B------:R-:W-:-:S03]  /*8fe0*/  FADD.FTZ R3, R6, R3 ;  /* 0x0000000306037221 */ /* 0x000fc60000010000 */
[----:B------:R-:W1:Y:S04]  /*8ff0*/  SHFL.DOWN PT, R5, R2, 0x1, 0x1f ;  /* 0x08201f0002057f89 */ /* 0x000e6800000e0000 */
[----:B------:R-:W3:Y:S01]  /*9000*/  SHFL.DOWN PT, R4, R3, 0x1, 0x1f ;  /* 0x08201f0003047f89 */ /* 0x000ee200000e0000 */
[----:B0-----:R-:W-:-:S13]  /*9010*/  ISETP.GT.AND P1, PT, R0, 0x1e, PT ;  /* 0x0000001e0000780c */ /* 0x001fda0003f24270 */
[----:B-1----:R-:W-:Y:S01]  /*9020*/  @!P1 FADD.FTZ R2, R2, R5 ;  /* 0x0000000502029221 */ /* 0x002fe20000010000 */
[----:B---3--:R-:W-:-:S04]  /*9030*/  @!P1 FADD.FTZ R3, R3, R4 ;  /* 0x0000000403039221 */ /* 0x008fc80000010000 */
        /* <DEDUP_REMOVED lines=8> */
[----:B------:R-:W3:-:S12]  /*90c0*/  S2R R33, SR_TID.X ;  /* 0x0000000000217919 */ /* 0x000ed80000002100 */
[----:B0-----:R-:W-:Y:S01]  /*90d0*/  @!P1 FADD.FTZ R2, R2, R5 ;  /* 0x0000000502029221 */ /* 0x001fe20000010000 */
[----:B-1----:R-:W-:-:S04]  /*90e0*/  @!P1 FADD.FTZ R3, R3, R4 ;  /* 0x0000000403039221 */ /* 0x002fc80000010000 */
[----:B------:R-:W0:Y:S04]  /*90f0*/  SHFL.DOWN PT, R5, R2, 0x8, 0x1f ;  /* 0x09001f0002057f89 */ /* 0x000e2800000e0000 */
[----:B------:R-:W1:Y:S01]  /*9100*/  SHFL.DOWN PT, R4, R3, 0x8, 0x1f ;  /* 0x09001f0003047f89 */ /* 0x000e6200000e0000 */
[----:B------:R-:W-:Y:S01]  /*9110*/  ISETP.GT.AND P1, PT, R0, 0x17, PT ;  /* 0x000000170000780c */ /* 0x000fe20003f24270 */
[----:B------:R-:W4:-:S12]  /*9120*/  S2UR UR7, SR_CgaCtaId ;  /* 0x00000000000779c3 */ /* 0x000f180000008800 */
[----:B0-----:R-:W-:Y:S01]  /*9130*/  @!P1 FADD.FTZ R2, R2, R5 ;  /* 0x0000000502029221 */ /* 0x001fe20000010000 */
[----:B-1----:R-:W-:-:S04]  /*9140*/  @!P1 FADD.FTZ R3, R3, R4 ;  /* 0x0000000403039221 */ /* 0x002fc80000010000 */
[----:B------:R-:W0:Y:S04]  /*9150*/  SHFL.DOWN PT, R5, R2, 0x10, 0x1f ;  /* 0x0a001f0002057f89 */ /* 0x000e2800000e0000 */
[----:B------:R-:W1:Y:S01]  /*9160*/  SHFL.DOWN PT, R6, R3, 0x10, 0x1f ;  /* 0x0a001f0003067f89 */ /* 0x000e6200000e0000 */
[----:B------:R-:W-:Y:S02]  /*9170*/  ISETP.GT.AND P1, PT, R0, 0xf, PT ;  /* 0x0000000f0000780c */ /* 0x000fe40003f24270 */
[----:B---3--:R-:W-:Y:S01]  /*9180*/  SHF.R.S32.HI R4, RZ, 0x1f, R33 ;  /* 0x0000001fff047819 */ /* 0x008fe20000011421 */
[----:B------:R2:W-:Y:S01]  /*9190*/  STL.64 [R1+0x1f0], R12 ;  /* 0x0001f00c01007387 */ /* 0x0005e20000100a00 */
[----:B------:R-:W-:-:S03]  /*91a0*/  UMOV UR6, 0x400 ;  /* 0x0000040000067882 */ /* 0x000fc60000000000 */
[----:B------:R2:W-:Y:S01]  /*91b0*/  STL.64 [R1+0x1f8], R14 ;  /* 0x0001f80e01007387 */ /* 0x0005e20000100a00 */
[----:B------:R-:W-:-:S03]  /*91c0*/  LEA.HI R4, R4, R33, RZ, 0x5 ;  /* 0x0000002104047211 */ /* 0x000fc600078f28ff */
[----:B------:R2:W-:Y:S01]  /*91d0*/  STL.64 [R1+0x200], R16 ;  /* 0x0002001001007387 */ /* 0x0005e20000100a00 */
[----:B------:R-:W-:-:S03]  /*91e0*/  ISETP.NE.AND P3, PT, R0, RZ, PT ;  /* 0x000000ff0000720c */ /* 0x000fc60003f65270 */
[----:B------:R2:W-:Y:S01]  /*91f0*/  STL.64 [R1+0x208], R18 ;  /* 0x0002081201007387 */ /* 0x0005e20000100a00 */
[----:B----4-:R-:W-:Y:S01]  /*9200*/  ULEA UR6, UR7, UR6, 0x18 ;  /* 0x0000000607067291 */ /* 0x010fe2000f8ec03f */
[----:B------:R-:W-:Y:S02]  /*9210*/  ISETP.NE.AND P2, PT, R33, RZ, PT ;  /* 0x000000ff2100720c */ /* 0x000fe40003f45270 */
[----:B------:R-:W-:Y:S01]  /*9220*/  SHF.R.S32.HI R4, RZ, 0x5, R4 ;  /* 0x00000005ff047819 */ /* 0x000fe20000011404 */
[----:B0-----:R-:W-:Y:S01]  /*9230*/  @!P1 FADD.FTZ R2, R2, R5 ;  /* 0x0000000502029221 */ /* 0x001fe20000010000 */
[----:B-1----:R-:W-:Y:S02]  /*9240*/  @!P1 FADD.FTZ R3, R3, R6 ;  /* 0x0000000603039221 */ /* 0x002fe40000010000 */
[----:B------:R-:W-:Y:S01]  /*9250*/  LEA R4, R4, UR6, 0x3 ;  /* 0x0000000604047c11 */ /* 0x000fe2000f8e18ff */
[----:B------:R-:W-:Y:S01]  /*9260*/  ULDC UR7, c[0x0][0xc] ;  /* 0x0000030000077ab9 */ /* 0x000fe20000000800 */
[----:B------:R-:W-:Y:S03]  /*9270*/  BSSY B0, `(.L_x_5089) ;  /* 0x0000037000007945 */ /* 0x000fe60003800000 */
[----:B------:R2:W-:Y:S01]  /*9280*/  @!P3 STS.64 [R4+0x18], R2 ;  /* 0x000018020400b388 */ /* 0x0005e20000000a00 */
[----:B------:R-:W-:Y:S06]  /*9290*/  BAR.SYNC.DEFER_BLOCKING 0x0 ;  /* 0x0000000000007b1d */ /* 0x000fec0000010000 */
[----:B------:R-:W-:Y:S05]  /*92a0*/  @P2 BRA `(.L_x_5090) ;  /* 0x0000000000cc2947 */ /* 0x000fea0003800000 */
[----:B------:R-:W0:Y:S01]  /*92b0*/  S2UR UR10, SR_CgaCtaId ;  /* 0x00000000000a79c3 */ /* 0x000e220000008800 */
[----:B------:R-:W-:Y:S02]  /*92c0*/  UMOV UR6, 0x400 ;  /* 0x0000040000067882 */ /* 0x000fe40000000000 */
[----:B0-----:R-:W-:-:S09]  /*92d0*/  ULEA UR6, UR10, UR6, 0x18 ;  /* 0x000000060a067291 */ /* 0x001fd2000f8ec03f */
[----:B--2---:R-:W0:Y:S04]  /*92e0*/  LDS.128 R4, [UR6+0x20] ;  /* 0x00002006ff047984 */ /* 0x004e280008000c00 */
        /* <DEDUP_REMOVED lines=47> */
.L_x_5090:
[----:B------:R-:W-:Y:S05]  /*95e0*/  BSYNC B0 ;  /* 0x0000000000007941 */ /* 0x000fea0003800000 */
.L_x_5089:
[----:B------:R-:W-:-:S06]  /*95f0*/  UISETP.GE.U32.AND UP0, UPT, UR7, 0x2, UPT ;  /* 0x000000020700788c */ /* 0x000fcc000bf06070 */
[----:B------:R-:W-:-:S13]  /*9600*/  PLOP3.LUT P1, PT, PT, PT, UP0, 0x80, 0x0 ;  /* 0x000000000000781c */ /* 0x000fda0003f2f008 */
[----:B------:R-:W-:Y:S05]  /*9610*/  @!P1 BRA `(.L_x_5091) ;  /* 0x00000010009c9947 */ /* 0x000fea0003800000 */
[----:B------:R-:W0:Y:S01]  /*9620*/  S2R R7, SR_CTAID.Y ;  /* 0x0000000000077919 */ /* 0x000e220000002600 */
[----:B------:R-:W1:Y:S01]  /*9630*/  LDC R6, c[0x0][0x10] ;  /* 0x00000400ff067b82 */ /* 0x000e620000000800 */
[----:B------:R-:W-:Y:S01]  /*9640*/  ULOP3.LUT UR6, UR4, 0x1, URZ, 0xc0, !UPT ;  /* 0x0000000104067892 */ /* 0x000fe2000f8ec03f */
[----:B------:R-:W-:Y:S06]  /*9650*/  BSSY B0, `(.L_x_5092) ;  /* 0x0000021000007945 */ /* 0x000fec0003800000 */
[----:B--2---:R-:W2:Y:S08]  /*9660*/  LDC.64 R4, c[0x0][0x240] ;  /* 0x00009000ff047b82 */ /* 0x004eb00000000a00 */
[----:B------:R-:W3:Y:S01]  /*9670*/  LDC.64 R8, c[0x0][0x248] ;  /* 0x00009200ff087b82 */ /* 0x000ee20000000a00 */
[----:B-1----:R-:W-:-:S04]  /*9680*/  IMAD R0, R6, UR6, RZ ;  /* 0x0000000606007c24 */ /* 0x002fc8000f8e02ff */
[C---:B------:R-:W-:Y:S01]  /*9690*/  IMAD R10, R0.reuse, UR7, RZ ;  /* 0x00000007000a7c24 */ /* 0x040fe2000f8e02ff */
[----:B0-----:R-:W-:-:S03]  /*96a0*/  IADD3 R11, R0, R7, RZ ;  /* 0x00000007000b7210 */ /* 0x001fc60007ffe0ff */
[----:B------:R-:W-:Y:S02]  /*96b0*/  IMAD.SHL.U32 R13, R10, 0x2, RZ ;  /* 0x000000020a0d7824 */ /* 0x000fe400078e00ff */
[----:B--2---:R-:W-:-:S04]  /*96c0*/  IMAD.WIDE.U32 R10, R11, 0x4, R4 ;  /* 0x000000040b0a7825 */ /* 0x004fc800078e0004 */
        /* <DEDUP_REMOVED lines=9> */
[----:B------:R-:W-:Y:S01]  /*9760*/  MOV R13, UR6 ;  /* 0x00000006000d7c02 */ /* 0x000fe20008000f00 */
        /* <DEDUP_REMOVED lines=10> */
.L_x_5094:
[----:B------:R-:W2:Y:S04]  /*9810*/  LDG.E.STRONG.GPU R0, desc[UR12][R10.64] ;  /* 0x0000000c0a007981 */ /* 0x000ea8000c1ef900 */
[----:B--2---:R-:W-:Y:S04]  /*9820*/  CCTL.IVALL ;  /* 0x00000000ff00798f */ /* 0x004fe80002000000 */
[----:B------:R0:W-:Y:S01]  /*9830*/  STL [R1], R0 ;  /* 0x0000000001007387 */ /* 0x0001e20000100800 */
[----:B------:R-:W-:-:S13]  /*9840*/  ISETP.NE.AND P1, PT, R0, UR6, PT ;  /* 0x0000000600007c0c */ /* 0x000fda000bf25270 */
[----:B0-----:R-:W-:Y:S05]  /*9850*/  @P1 BRA `(.L_x_5094) ;  /* 0xfffffffc00ec1947 */ /* 0x001fea000383ffff */
.L_x_5093:
[----:B------:R-:W-:Y:S05]  /*9860*/  BSYNC B0 ;  /* 0x0000000000007941 */ /* 0x000fea0003800000 */
.L_x_5092:
        /* <DEDUP_REMOVED lines=18> */
.L_x_5098:
[C---:B------:R-:W-:Y:S01]  /*9990*/  VIADD R13, R8.reuse, 0x1 ;  /* 0x00000001080d7836 */ /* 0x040fe20000000000 */
[C---:B------:R-:W-:Y:S02]  /*99a0*/  ISETP.EQ.OR P3, PT, R8.reuse, UR14, P2 ;  /* 0x0000000e08007c0c */ /* 0x040fe40009762670 */
[C---:B------:R-:W-:Y:S02]  /*99b0*/  IADD3 R15, R8.reuse, 0x2, RZ ;  /* 0x00000002080f7810 */ /* 0x040fe40007ffe0ff */
[----:B------:R-:W-:Y:S02]  /*99c0*/  ISETP.EQ.OR P4, PT, R13, UR14, P2 ;  /* 0x0000000e0d007c0c */ /* 0x000fe40009782670 */
[----:B------:R-:W-:Y:S02]  /*99d0*/  ISETP.EQ.OR P6, PT, R15, UR14, P2 ;  /* 0x0000000e0f007c0c */ /* 0x000fe400097c2670 */
[----:B------:R-:W-:-:S04]  /*99e0*/  IADD3 R17, R8, 0x3, RZ ;  /* 0x0000000308117810 */ /* 0x000fc80007ffe0ff */
[----:B------:R-:W-:Y:S01]  /*99f0*/  ISETP.EQ.OR P5, PT, R17, UR14, P2 ;  /* 0x0000000e11007c0c */ /* 0x000fe200097a2670 */
[----:B------:R-:W-:-:S04]  /*9a00*/  @!P3 IMAD R11, R6, R8, R7 ;  /* 0x00000008060bb224 */ /* 0x000fc800078e0207 */
        /* <DEDUP_REMOVED lines=22> */
[----:B------:R-:W-:Y:S01]  /*9b70*/  VIADD R14, R8, 0x7 ;  /* 0x00000007080e7836 */ /* 0x000fe20000000000 */
[----:B------:R-:W-:Y:S01]  /*9b80*/  ISETP.EQ.OR P6, PT, R12, UR14, P2 ;  /* 0x0000000e0c007c0c */ /* 0x000fe200097c2670 */
[----:B------:R-:W-:Y:S01]  /*9b90*/  @!P5 FADD.FTZ R2, R2, R16 ;  /* 0x000000100202d221 */ /* 0x000fe20000010000 */
[----:B------:R-:W-:-:S02]  /*9ba0*/  @!P5 FADD.FTZ R3, R3, R17 ;  /* 0x000000110303d221 */ /* 0x000fc40000010000 */
[----:B------:R-:W-:Y:S01]  /*9bb0*/  @!P3 IMAD R11, R6, R9, R7 ;  /* 0x00000009060bb224 */ /* 0x000fe200078e0207 */
[----:B------:R-:W-:-:S04]  /*9bc0*/  ISETP.EQ.OR P5, PT, R14, UR14, P2 ;  /* 0x0000000e0e007c0c */ /* 0x000fc800097a2670 */
[----:B------:R-:W-:Y:S02]  /*9bd0*/  @!P4 IMAD R13, R6, R10, R7 ;  /* 0x0000000a060dc224 */ /* 0x000fe400078e0207 */
[----:B------:R-:W-:-:S04]  /*9be0*/  @!P3 IMAD.WIDE.U32 R10, R11, 0x8, R4 ;  /* 0x000000080b0ab825 */ /* 0x000fc800078e0004 */
[C---:B------:R-:W-:Y:S02]  /*9bf0*/  @!P6 IMAD R15, R6.reuse, R12, R7 ;  /* 0x0000000c060fe224 */ /* 0x040fe400078e0207 */
[----:B------:R-:W-:Y:S01]  /*9c00*/  @!P4 IMAD.WIDE.U32 R12, R13, 0x8, R4 ;  /* 0x000000080d0cc825 */ /* 0x000fe200078e0004 */
[----:B------:R-:W2:Y:S03]  /*9c10*/  @!P3 LDG.E.64 R10, desc[UR12][R10.64] ;  /* 0x0000000c0a0ab981 */ /* 0x000ea6000c1e1b00 */
[----:B------:R-:W-:Y:S02]  /*9c20*/  @!P5 IMAD R17, R6, R14, R7 ;  /* 0x0000000e0611d224 */ /* 0x000fe400078e0207 */
[--C-:B------:R-:W-:Y:S01]  /*9c30*/  @!P6 IMAD.WIDE.U32 R14, R15, 0x8, R4.reuse ;  /* 0x000000080f0ee825 */ /* 0x100fe200078e0004 */
[----:B------:R-:W3:Y:S03]  /*9c40*/  @!P4 LDG.E.64 R12, desc[UR12][R12.64] ;  /* 0x0000000c0c0cc981 */ /* 0x000ee6000c1e1b00 */
[----:B------:R-:W-:-:S02]  /*9c50*/  @!P5 IMAD.WIDE.U32 R16, R17, 0x8, R4 ;  /* 0x000000081110d825 */ /* 0x000fc400078e0004 */
[----:B------:R-:W4:Y:S04]  /*9c60*/  @!P6 LDG.E.64 R14, desc[UR12][R14.64] ;  /* 0x0000000c0e0ee981 */ /* 0x000f28000c1e1b00 */
[----:B------:R-:W4:Y:S01]  /*9c70*/  @!P5 LDG.E.64 R16, desc[UR12][R16.64] ;  /* 0x0000000c1010d981 */ /* 0x000f22000c1e1b00 */
[C---:B------:R-:W-:Y:S02]  /*9c80*/  IADD3 R9, R8.reuse, 0x8, RZ ;  /* 0x0000000808097810 */ /* 0x040fe40007ffe0ff */
[C---:B------:R-:W-:Y:S02]  /*9c90*/  IADD3 R18, R8.reuse, 0x9, RZ ;  /* 0x0000000908127810 */ /* 0x040fe40007ffe0ff */
[----:B------:R-:W-:Y:S01]  /*9ca0*/  IADD3 R19, R8, 0xb, RZ ;  /* 0x0000000b08137810 */ /* 0x000fe20007ffe0ff */
[----:B--2---:R-:W-:Y:S01]  /*9cb0*/  @!P3 FADD.FTZ R2, R2, R10 ;  /* 0x0000000a0202b221 */ /* 0x004fe20000010000 */
[----:B------:R-:W-:Y:S01]  /*9cc0*/  @!P3 FADD.FTZ R3, R3, R11 ;  /* 0x0000000b0303b221 */ /* 0x000fe20000010000 */
[----:B------:R-:W-:-:S02]  /*9cd0*/  ISETP.EQ.OR P3, PT, R9, UR14, P2 ;  /* 0x0000000e09007c0c */ /* 0x000fc40009762670 */
[----:B---3--:R-:W-:Y:S01]  /*9ce0*/  @!P4 FADD.FTZ R2, R2, R12 ;  /* 0x0000000c0202c221 */ /* 0x008fe20000010000 */
[----:B------:R-:W-:Y:S01]  /*9cf0*/  @!P4 FADD.FTZ R3, R3, R13 ;  /* 0x0000000d0303c221 */ /* 0x000fe20000010000 */
[----:B------:R-:W-:Y:S02]  /*9d00*/  ISETP.EQ.OR P4, PT, R18, UR14, P2 ;  /* 0x0000000e12007c0c */ /* 0x000fe40009782670 */
[----:B----4-:R-:W-:Y:S01]  /*9d10*/  @!P6 FADD.FTZ R2, R2, R14 ;  /* 0x0000000e0202e221 */ /* 0x010fe20000010000 */
[----:B------:R-:W-:Y:S02]  /*9d20*/  VIADD R14, R8, 0xa ;  /* 0x0000000a080e7836 */ /* 0x000fe40000000000 */
[----:B------:R-:W-:-:S04]  /*9d30*/  @!P6 FADD.FTZ R3, R3, R15 ;  /* 0x0000000f0303e221 */ /* 0x000fc80000010000 */
[----:B------:R-:W-:Y:S02]  /*9d40*/  @!P3 IMAD R11, R6, R9, R7 ;  /* 0x00000009060bb224 */ /* 0x000fe400078e0207 */
[----:B------:R-:W-:Y:S01]  /*9d50*/  @!P5 FADD.FTZ R2, R2, R16 ;  /* 0x000000100202d221 */ /* 0x000fe20000010000 */
[----:B------:R-:W-:Y:S01]  /*9d60*/  ISETP.EQ.OR P6, PT, R14, UR14, P2 ;  /* 0x0000000e0e007c0c */ /* 0x000fe200097c2670 */
        /* <DEDUP_REMOVED lines=16> */
[----:B------:R-:W-:Y:S01]  /*9e70*/  VIADD R10, R8, 0xd ;  /* 0x0000000d080a7836 */ /* 0x000fe20000000000 */
[----:B------:R-:W-:Y:S01]  /*9e80*/  ISETP.EQ.OR P3, PT, R9, UR14, P2 ;  /* 0x0000000e09007c0c */ /* 0x000fe20009762670 */
[----:B---3--:R-:W-:Y:S01]  /*9e90*/  @!P4 FADD.FTZ R2, R2, R12 ;  /* 0x0000000c0202c221 */ /* 0x008fe20000010000 */
[----:B------:R-:W-:-:S02]  /*9ea0*/  @!P4 FADD.FTZ R3, R3, R13 ;  /* 0x0000000d0303c221 */ /* 0x000fc40000010000 */
[----:B------:R-:W-:Y:S02]  /*9eb0*/  ISETP.EQ.OR P4, PT, R10, UR14, P2 ;  /* 0x0000000e0a007c0c */ /* 0x000fe40009782670 */
[----:B------:R-:W-:Y:S01]  /*9ec0*/  IADD3 R12, R8, 0xe, RZ ;  /* 0x0000000e080c7810 */ /* 0x000fe20007ffe0ff */
[----:B----4-:R-:W-:Y:S01]  /*9ed0*/  @!P6 FADD.FTZ R2, R2, R14 ;  /* 0x0000000e0202e221 */ /* 0x010fe20000010000 */
[----:B------:R-:W-:Y:S01]  /*9ee0*/  @!P6 FADD.FTZ R3, R3, R15 ;  /* 0x0000000f0303e221 */ /* 0x000fe20000010000 */
[----:B------:R-:W-:Y:S02]  /*9ef0*/  IADD3 R14, R8, 0xf, RZ ;  /* 0x0000000f080e7810 */ /* 0x000fe40007ffe0ff */
[----:B------:R-:W-:Y:S02]  /*9f00*/  ISETP.EQ.OR P6, PT, R12, UR14, P2 ;  /* 0x0000000e0c007c0c */ /* 0x000fe400097c2670 */
[----:B------:R-:W-:Y:S02]  /*9f10*/  @!P3 IMAD R11, R6, R9, R7 ;  /* 0x00000009060bb224 */ /* 0x000fe400078e0207 */
[----:B------:R-:W-:Y:S01]  /*9f20*/  @!P5 FADD.FTZ R2, R2, R16 ;  /* 0x000000100202d221 */ /* 0x000fe20000010000 */
[----:B------:R-:W-:Y:S01]  /*9f30*/  @!P5 FADD.FTZ R3, R3, R17 ;  /* 0x000000110303d221 */ /* 0x000fe20000010000 */
[----:B------:R-:W-:Y:S01]  /*9f40*/  ISETP.EQ.OR P5, PT, R14, UR14, P2 ;  /* 0x0000000e0e007c0c */ /* 0x000fe200097a2670 */
[----:B------:R-:W-:-:S02]  /*9f50*/  @!P4 IMAD R13, R6, R10, R7 ;  /* 0x0000000a060dc224 */ /* 0x000fc400078e0207 */
        /* <DEDUP_REMOVED lines=22> */
.L_x_5097:
[----:B------:R-:W-:-:S13]  /*a0c0*/  ISETP.GT.AND P3, PT, R0, 0x4, PT ;  /* 0x000000040000780c */ /* 0x000fda0003f64270 */
[----:B------:R-:W-:Y:S05]  /*a0d0*/  @!P3 BRA `(.L_x_5099) ;  /* 0x0000000000ecb947 */ /* 0x000fea0003800000 */
[C---:B------:R-:W-:Y:S01]  /*a0e0*/  IADD3 R13, R8.reuse, 0x1, RZ ;  /* 0x00000001080d7810 */ /* 0x040fe20007ffe0ff */
[C---:B------:R-:W-:Y:S01]  /*a0f0*/  VIADD R15, R8.reuse, 0x2 ;  /* 0x00000002080f7836 */ /* 0x040fe20000000000 */
[----:B------:R-:W-:Y:S02]  /*a100*/  ISETP.EQ.OR P5, PT, R8, UR14, P2 ;  /* 0x0000000e08007c0c */ /* 0x000fe400097a2670 */
[----:B------:R-:W-:Y:S02]  /*a110*/  ISETP.EQ.OR P6, PT, R13, UR14, P2 ;  /* 0x0000000e0d007c0c */ /* 0x000fe400097c2670 */
[----:B------:R-:W-:-:S09]  /*a120*/  ISETP.EQ.OR P3, PT, R15, UR14, P2 ;  /* 0x0000000e0f007c0c */ /* 0x000fd20009762670 */
[--C-:B------:R-:W-:Y:S02]  /*a130*/  @!P5 IMAD R11, R8, R6, R7.reuse ;  /* 0x00000006080bd224 */ /* 0x100fe400078e0207 */
        /* <DEDUP_REMOVED lines=13> */
[C---:B------:R-:W-:Y:S02]  /*a210*/  IADD3 R17, R8.reuse, 0x2, RZ ;  /* 0x0000000208117810 */ /* 0x040fe40007ffe0ff */
[----:B------:R-:W-:Y:S01]  /*a220*/  IADD3 R19, R8, 0x3, RZ ;  /* 0x0000000308137810 */ /* 0x000fe20007ffe0ff */
[----:B--2---:R-:W-:Y:S01]  /*a230*/  @!P5 FADD.FTZ R2, R2, R10 ;  /* 0x0000000a0202d221 */ /* 0x004fe20000010000 */
[----:B------:R-:W-:Y:S01]  /*a240*/  @!P5 FADD.FTZ R3, R3, R11 ;  /* 0x0000000b0303d221 */ /* 0x000fe20000010000 */
[----:B------:R-:W-:-:S04]  /*a250*/  ISETP.EQ.OR P5, PT, R16, UR14, P2 ;  /* 0x0000000e10007c0c */ /* 0x000fc800097a2670 */
        /* <DEDUP_REMOVED lines=9> */
[C---:B------:R-:W-:Y:S02]  /*a2f0*/  @!P5 IMAD R15, R6.reuse, R16, R7 ;  /* 0x00000010060fd224 */ /* 0x040fe400078e0207 */
[----:B------:R-:W-:Y:S01]  /*a300*/  @!P4 IMAD.WIDE.U32 R12, R13, 0x8, R4 ;  /* 0x000000080d0cc825 */ /* 0x000fe200078e0004 */
[----:B------:R-:W2:Y:S03]  /*a310*/  @!P1 LDG.E.64 R10, desc[UR12][R10.64] ;  /* 0x0000000c0a0a9981 */ /* 0x000ea6000c1e1b00 */
[C---:B------:R-:W-:Y:S02]  /*a320*/  @!P6 IMAD R17, R6.reuse, R17, R7 ;  /* 0x000000110611e224 */ /* 0x040fe400078e0207 */
        /* <DEDUP_REMOVED lines=8> */
[----:B------:R-:W-:Y:S01]  /*a3b0*/  VIADD R0, R0, 0xfffffffc ;  /* 0xfffffffc00007836 */ /* 0x000fe20000000000 */
[----:B------:R-:W-:-:S04]  /*a3c0*/  IADD3 R8, R8, 0x4, RZ ;  /* 0x0000000408087810 */ /* 0x000fc80007ffe0ff */
[----:B------:R-:W-:Y:S01]  /*a3d0*/  IADD3 R0, R0, -0x4, RZ ;  /* 0xfffffffc00007810 */ /* 0x000fe20007ffe0ff */
        /* <DEDUP_REMOVED lines=11> */
.L_x_5099:
[----:B------:R-:W-:-:S13]  /*a490*/  ISETP.NE.OR P1, PT, R0, RZ, P1 ;  /* 0x000000ff0000720c */ /* 0x000fda0000f25670 */
[----:B------:R-:W-:Y:S05]  /*a4a0*/  @!P1 BRA `(.L_x_5095) ;  /* 0x00000000007c9947 */ /* 0x000fea0003800000 */
.L_x_5096:
[C---:B------:R-:W-:Y:S01]  /*a4b0*/  ISETP.EQ.OR P1, PT, R8.reuse, UR14, P2 ;  /* 0x0000000e08007c0c */ /* 0x040fe20009722670 */
[C---:B------:R-:W-:Y:S01]  /*a4c0*/  VIADD R13, R8.reuse, 0x1 ;  /* 0x00000001080d7836 */ /* 0x040fe20000000000 */
[C---:B------:R-:W-:Y:S02]  /*a4d0*/  IADD3 R15, R8.reuse, 0x2, RZ ;  /* 0x00000002080f7810 */ /* 0x040fe40007ffe0ff */
[----:B------:R-:W-:Y:S02]  /*a4e0*/  IADD3 R17, R8, 0x3, RZ ;  /* 0x0000000308117810 */ /* 0x000fe40007ffe0ff */
        /* <DEDUP_REMOVED lines=19> */
[----:B------:R-:W-:Y:S01]  /*a620*/  ISETP.NE.AND P1, PT, R0, RZ, PT ;  /* 0x000000ff0000720c */ /* 0x000fe20003f25270 */
[----:B---3--:R-:W-:Y:S01]  /*a630*/  @!P3 FADD.FTZ R2, R2, R12 ;  /* 0x0000000c0202b221 */ /* 0x008fe20000010000 */
[----:B------:R-:W-:-:S03]  /*a640*/  @!P3 FADD.FTZ R3, R3, R13 ;  /* 0x0000000d0303b221 */ /* 0x000fc60000010000 */
[----:B----4-:R-:W-:Y:S01]  /*a650*/  @!P4 FADD.FTZ R2, R2, R14 ;  /* 0x0000000e0202c221 */ /* 0x010fe20000010000 */
[----:B------:R-:W-:-:S03]  /*a660*/  @!P4 FADD.FTZ R3, R3, R15 ;  /* 0x0000000f0303c221 */ /* 0x000fc60000010000 */
[----:B------:R-:W-:Y:S01]  /*a670*/  @!P5 FADD.FTZ R2, R2, R16 ;  /* 0x000000100202d221 */ /* 0x000fe20000010000 */
[----:B------:R-:W-:-:S03]  /*a680*/  @!P5 FADD.FTZ R3, R3, R17 ;  /* 0x000000110303d221 */ /* 0x000fc60000010000 */
[----:B------:R-:W-:Y:S05]  /*a690*/  @P1 BRA `(.L_x_5096) ;  /* 0xfffffffc00841947 */ /* 0x000fea000383ffff */
.L_x_5095:
        /* <DEDUP_REMOVED lines=11> */
.L_x_5101:
[----:B------:R-:W-:Y:S05]  /*a750*/  BSYNC B0 ;  /* 0x0000000000007941 */ /* 0x000fea0003800000 */
.L_x_5100:
        /* <DEDUP_REMOVED lines=19> */
.L_x_5091:
[----:B------:R-:W-:Y:S01]  /*a890*/  ULDC.64 UR6, c[0x0][0x218] ;  /* 0x0000860000067ab9 */ /* 0x000fe20000000a00 */
[C---:B------:R-:W-:Y:S01]  /*a8a0*/  LOP3.LUT P1, RZ, R33.reuse, UR14, RZ, 0xfc, !PT ;  /* 0x0000000e21ff7c12 */ /* 0x040fe2000f82fcff */
[----:B------:R-:W-:Y:S01]  /*a8b0*/  IMAD.WIDE.U32 R6, R33, -0x33333333, RZ ;  /* 0xcccccccd21067825 */ /* 0x000fe200078e00ff */
[----:B------:R-:W-:Y:S01]  /*a8c0*/  ISETP.EQ.U32.AND P3, PT, RZ, UR6, PT ;  /* 0x00000006ff007c0c */ /* 0x000fe2000bf62070 */
[----:B------:R-:W-:Y:S01]  /*a8d0*/  UIADD3 UR9, -UR9, URZ, URZ ;  /* 0x0000003f09097290 */ /* 0x000fe2000fffe13f */
[----:B--2---:R-:W0:Y:S01]  /*a8e0*/  LDC.64 R12, c[0x0][0x228] ;  /* 0x00008a00ff0c7b82 */ /* 0x004e220000000a00 */
[----:B------:R-:W-:Y:S01]  /*a8f0*/  ULDC UR6, c[0x0][0x288] ;  /* 0x0000a20000067ab9 */ /* 0x000fe20000000800 */
[----:B------:R-:W-:Y:S01]  /*a900*/  ISETP.EQ.OR.EX P1, PT, RZ, UR7, P1, P3 ;  /* 0x00000007ff007c0c */ /* 0x000fe20008f22730 */
[----:B------:R-:W-:Y:S01]  /*a910*/  UIMAD UR6, UR6, UR9, UR8 ;  /* 0x00000009060672a4 */ /* 0x000fe2000f8e0208 */
[----:B------:R-:W-:-:S04]  /*a920*/  SHF.R.U32.HI R6, RZ, 0x6, R7 ;  /* 0x00000006ff067819 */ /* 0x000fc80000011607 */
[----:B------:R-:W1:Y:S01]  /*a930*/  LDC.64 R14, c[0x0][0x230] ;  /* 0x00008c00ff0e7b82 */ /* 0x000e620000000a00 */
[----:B------:R-:W-:Y:S01]  /*a940*/  IMAD R6, R6, -0x50, R33 ;  /* 0xffffffb006067824 */ /* 0x000fe200078e0221 */
[----:B------:R-:W-:Y:S01]  /*a950*/  MOV R9, UR6 ;  /* 0x0000000600097c02 */ /* 0x000fe20008000f00 */
[----:B------:R-:W-:Y:S01]  /*a960*/  UMOV UR6, 0x400 ;  /* 0x0000040000067882 */ /* 0x000fe20000000000 */
[----:B------:R-:W-:Y:S01]  /*a970*/  MOV R7, UR8 ;  /* 0x0000000800077c02 */ /* 0x000fe20008000f00 */
[----:B------:R-:W-:Y:S01]  /*a980*/  IMAD.SHL.U32 R6, R6, 0x2, RZ ;  /* 0x0000000206067824 */ /* 0x000fe200078e00ff */
[----:B------:R-:W-:Y:S01]  /*a990*/  HFMA2.MMA R16, -RZ, RZ, 1.875, 0 ;  /* 0x3f800000ff107435 */ /* 0x000fe200000001ff */
[----:B------:R-:W-:Y:S01]  /*a9a0*/  IMAD.MOV.U32 R17, RZ, RZ, RZ ;  /* 0x000000ffff117224 */ /* 0x000fe200078e00ff */
[----:B------:R-:W2:Y:S01]  /*a9b0*/  S2UR UR7, SR_CgaCtaId ;  /* 0x00000000000779c3 */ /* 0x000ea20000008800 */
[----:B------:R-:W-:Y:S01]  /*a9c0*/  IMAD R9, R9, 0xa0, R6 ;  /* 0x000000a009097824 */ /* 0x000fe200078e0206 */
[----:B------:R-:W-:Y:S01]  /*a9d0*/  ULDC.64 UR18, c[0x0][0x270] ;  /* 0x00009c0000127ab9 */ /* 0x000fe20000000a00 */
[----:B------:R-:W-:Y:S01]  /*a9e0*/  ULDC.64 UR10, c[0x0][0x210] ;  /* 0x00008400000a7ab9 */ /* 0x000fe20000000a00 */
[----:B------:R-:W-:-:S04]  /*a9f0*/  ULDC.64 UR16, c[0x0][0x278] ;  /* 0x00009e0000107ab9 */ /* 0x000fc80000000a00 */
[----:B------:R-:W3:Y:S01]  /*aa00*/  @!P1 LDC.64 R4, c[0x0][0x218] ;  /* 0x00008600ff049b82 */ /* 0x000ee20000000a00 */
[----:B0-----:R-:W-:-:S04]  /*aa10*/  IMAD.WIDE R12, R9, 0x4, R12 ;  /* 0x00000004090c7825 */ /* 0x001fc800078e020c */
[----:B-1----:R-:W-:Y:S01]  /*aa20*/  IMAD.WIDE R14, R9, 0x4, R14 ;  /* 0x00000004090e7825 */ /* 0x002fe200078e020e */
[----:B--2---:R-:W-:-:S03]  /*aa30*/  ULEA UR6, UR7, UR6, 0x18 ;  /* 0x0000000607067291 */ /* 0x004fc6000f8ec03f */
[----:B------:R-:W-:Y:S02]  /*aa40*/  ULDC UR7, c[0x0][0x2a4] ;  /* 0x0000a90000077ab9 */ /* 0x000fe40000000800 */
[----:B------:R-:W-:Y:S01]  /*aa50*/  @!P1 FMUL.FTZ R6, R2, UR7 ;  /* 0x0000000702069c20 */ /* 0x000fe20008410000 */
[----:B---3--:R-:W-:-:S04]  /*aa60*/  @!P1 IMAD.WIDE R4, R7, 0x8, R4 ;  /* 0x0000000807049825 */ /* 0x008fc800078e0204 */
[----:B------:R-:W-:Y:S01]  /*aa70*/  @!P1 FMUL.FTZ R7, R3, UR7 ;  /* 0x0000000703079c20 */ /* 0x000fe20008410000 */
[----:B------:R-:W-:Y:S04]  /*aa80*/  @!P2 STS.64 [UR6+0xc0], R2 ;  /* 0x0000c002ff00a988 */ /* 0x000fe80008000a06 */
[----:B------:R-:W-:Y:S01]  /*aa90*/  @!P1 STG.E.64 desc[UR12][R4.64], R6 ;  /* 0x0000000604009986 */ /* 0x000fe2000c101b0c */
[----:B------:R-:W-:Y:S06]  /*aaa0*/  BAR.SYNC.DEFER_BLOCKING 0x0 ;  /* 0x0000000000007b1d */ /* 0x000fec0000010000 */
[----:B------:R-:W5:Y:S04]  /*aab0*/  LDG.E.64 R12, desc[UR12][R12.64] ;  /* 0x0000000c0c0c7981 */ /* 0x000f68000c1e1b00 */
[----:B------:R-:W5:Y:S04]  /*aac0*/  LDG.E.64 R14, desc[UR12][R14.64] ;  /* 0x0000000c0e0e7981 */ /* 0x000f68000c1e1b00 */
[----:B------:R-:W0:Y:S01]  /*aad0*/  LDS.64 R8, [UR6+0xc0] ;  /* 0x0000c006ff087984 */ /* 0x000e220008000a00 */
[----:B------:R-:W-:-:S02]  /*aae0*/  ULDC.U8 UR6, c[0x0][0x28c] ;  /* 0x0000a30000067ab9 */ /* 0x000fc40000000000 */
        /* <DEDUP_REMOVED lines=9> */
.L_x_5112:
[----:B01----:R-:W2:Y:S04]  /*ab80*/  LDL.128 R4, [UR6] ;  /* 0x00000006ff047983 */ /* 0x003ea80008100c00 */
[----:B0-----:R-:W3:Y:S01]  /*ab90*/  LDL.128 R8, [UR6+0x10] ;  /* 0x00001006ff087983 */ /* 0x001ee20008100c00 */
[----:B-----5:R-:W-:Y:S01]  /*aba0*/  LEA R35, R17, R38, 0x3 ;  /* 0x0000002611237211 */ /* 0x020fe200078e18ff */
[----:B------:R-:W-:Y:S03]  /*abb0*/  BSSY B0, `(.L_x_5102) ;  /* 0x000003a000007945 */ /* 0x000fe60003800000 */
[----:B------:R-:W-:Y:S02]  /*abc0*/  ISETP.GE.U32.AND P2, PT, R35, UR16, PT ;  /* 0x0000001023007c0c */ /* 0x000fe4000bf46070 */
[----:B------:R-:W-:-:S02]  /*abd0*/  SHF.R.S32.HI R32, RZ, 0x1f, R35 ;  /* 0x0000001fff207819 */ /* 0x000fc40000011423 */
[----:B------:R-:W-:Y:S02]  /*abe0*/  IADD3 R24, R35, 0x8, RZ ;  /* 0x0000000823187810 */ /* 0x000fe40007ffe0ff */
[----:B------:R-:W-:Y:S02]  /*abf0*/  ISETP.GE.OR.EX P2, PT, R32, UR17, P0, P2 ;  /* 0x0000001120007c0c */ /* 0x000fe40008746720 */
[----:B------:R-:W-:Y:S02]  /*ac00*/  ISETP.GE.U32.AND P1, PT, R24, UR16, PT ;  /* 0x0000001018007c0c */ /* 0x000fe4000bf26070 */
[----:B------:R-:W-:-:S04]  /*ac10*/  SHF.R.S32.HI R25, RZ, 0x1f, R24 ;  /* 0x0000001fff197819 */ /* 0x000fc80000011418 */
[----:B------:R-:W-:Y:S01]  /*ac20*/  ISETP.GE.OR.EX P1, PT, R25, UR17, P0, P1 ;  /* 0x0000001119007c0c */ /* 0x000fe20008726710 */
[C---:B--2---:R-:W-:Y:S01]  /*ac30*/  FADD.FTZ R3, -R0.reuse, R4 ;  /* 0x0000000400037221 */ /* 0x044fe20000010100 */
[C---:B------:R-:W-:Y:S01]  /*ac40*/  FADD.FTZ R5, -R0.reuse, R5 ;  /* 0x0000000500057221 */ /* 0x040fe20000010100 */
[C---:B------:R-:W-:Y:S01]  /*ac50*/  FADD.FTZ R27, -R0.reuse, R6 ;  /* 0x00000006001b7221 */ /* 0x040fe20000010100 */
[C---:B------:R-:W-:Y:S01]  /*ac60*/  FADD.FTZ R33, -R0.reuse, R7 ;  /* 0x0000000700217221 */ /* 0x040fe20000010100 */
[-C--:B-1----:R-:W-:Y:S01]  /*ac70*/  FMUL.FTZ R3, R3, R16.reuse ;  /* 0x0000001003037220 */ /* 0x082fe20000410000 */
[----:B---3--:R-:W-:Y:S01]  /*ac80*/  FADD.FTZ R9, -R0, R9 ;  /* 0x0000000900097221 */ /* 0x008fe20000010100 */
[-C--:B------:R-:W-:Y:S02]  /*ac90*/  FMUL.FTZ R2, R5, R16.reuse ;  /* 0x0000001005027220 */ /* 0x080fe40000410000 */
[----:B------:R-:W-:Y:S01]  /*aca0*/  FFMA.FTZ R4, R12, R3, R14 ;  /* 0x000000030c047223 */ /* 0x000fe2000001000e */
[----:B------:R-:W-:Y:S01]  /*acb0*/  FADD.FTZ R3, -R0, R8 ;  /* 0x0000000800037221 */ /* 0x000fe20000010100 */
[----:B------:R-:W-:Y:S01]  /*acc0*/  FMUL.FTZ R20, R9, R16 ;  /* 0x0000001009147220 */ /* 0x000fe20000410000 */
[----:B------:R-:W-:Y:S01]  /*acd0*/  FFMA.FTZ R5, R13, R2, R15 ;  /* 0x000000020d057223 */ /* 0x000fe2000001000f */
[----:B------:R-:W-:Y:S01]  /*ace0*/  @P5 FMUL.FTZ R18, R4, -1.4426950216293334961 ;  /* 0xbfb8aa3b04125820 */ /* 0x000fe20000410000 */
[----:B------:R-:W-:-:S02]  /*acf0*/  FMUL.FTZ R3, R3, R16 ;  /* 0x0000001003037220 */ /* 0x000fc40000410000 */
[----:B------:R-:W-:Y:S02]  /*ad00*/  @P5 FMUL.FTZ R8, R5, -1.4426950216293334961 ;  /* 0xbfb8aa3b05085820 */ /* 0x000fe40000410000 */
[----:B------:R-:W-:Y:S01]  /*ad10*/  FFMA.FTZ R2, R12, R3, R14 ;  /* 0x000000030c027223 */ /* 0x000fe2000001000e */
[----:B------:R-:W-:Y:S01]  /*ad20*/  FFMA.FTZ R3, R13, R20, R15 ;  /* 0x000000140d037223 */ /* 0x000fe2000001000f */
[----:B------:R-:W0:Y:S02]  /*ad30*/  @P5 MUFU.EX2 R18, R18 ;  /* 0x0000001200125308 */ /* 0x000e240000000800 */
[----:B------:R-:W-:Y:S01]  /*ad40*/  @P5 FMUL.FTZ R21, R2, -1.4426950216293334961 ;  /* 0xbfb8aa3b02155820 */ /* 0x000fe20000410000 */
[----:B------:R-:W-:-:S05]  /*ad50*/  @P5 FMUL.FTZ R20, R3, -1.4426950216293334961 ;  /* 0xbfb8aa3b03145820 */ /* 0x000fca0000410000 */
[----:B------:R-:W1:Y:S08]  /*ad60*/  @P5 MUFU.EX2 R8, R8 ;  /* 0x0000000800085308 */ /* 0x000e700000000800 */
[----:B------:R-:W2:Y:S01]  /*ad70*/  @P5 MUFU.EX2 R20, R20 ;  /* 0x0000001400145308 */ /* 0x000ea20000000800 */
[----:B0-----:R-:W-:Y:S01]  /*ad80*/  @P5 FADD.FTZ R9, R18, 1 ;  /* 0x3f80000012095421 */ /* 0x001fe20000010000 */
[----:B------:R-:W-:-:S05]  /*ad90*/  VIADD R18, R35, 0x10 ;  /* 0x0000001023127836 */ /* 0x000fca0000000000 */
[----:B------:R-:W-:Y:S01]  /*ada0*/  ISETP.GE.U32.AND P4, PT, R18, UR16, PT ;  /* 0x0000001012007c0c */ /* 0x000fe2000bf86070 */
[----:B------:R-:W0:Y:S01]  /*adb0*/  @P5 MUFU.EX2 R21, R21 ;  /* 0x0000001500155308 */ /* 0x000e220000000800 */
[----:B-1----:R-:W-:Y:S01]  /*adc0*/  @P5 FADD.FTZ R19, R8, 1 ;  /* 0x3f80000008135421 */ /* 0x002fe20000010000 */
[----:B------:R-:W-:-:S04]  /*add0*/  IADD3 R8, R35, 0x18, RZ ;  /* 0x0000001823087810 */ /* 0x000fc80007ffe0ff */
[----:B------:R-:W-:Y:S02]  /*ade0*/  ISETP.GE.U32.AND P3, PT, R8, UR16, PT ;  /* 0x0000001008007c0c */ /* 0x000fe4000bf66070 */
[----:B------:R1:W3:Y:S01]  /*adf0*/  @P5 MUFU.RCP R23, R9 ;  /* 0x0000000900175308 */ /* 0x0002e20000001000 */
[----:B--2---:R-:W-:-:S07]  /*ae00*/  @P5 FADD.FTZ R20, R20, 1 ;  /* 0x3f80000014145421 */ /* 0x004fce0000010000 */
[----:B------:R2:W4:Y:S01]  /*ae10*/  @P5 MUFU.RCP R22, R19 ;  /* 0x0000001300165308 */ /* 0x0005220000001000 */
[----:B0-----:R-:W-:Y:S01]  /*ae20*/  @P5 FADD.FTZ R26, R21, 1 ;  /* 0x3f800000151a5421 */ /* 0x001fe20000010000 */
[----:B-1----:R-:W-:-:S04]  /*ae30*/  SHF.R.S32.HI R9, RZ, 0x1f, R8 ;  /* 0x0000001fff097819 */ /* 0x002fc80000011408 */
[----:B------:R-:W-:Y:S02]  /*ae40*/  ISETP.GE.OR.EX P3, PT, R9, UR17, P0, P3 ;  /* 0x0000001109007c0c */ /* 0x000fe40008766730 */
[----:B------:R0:W1:Y:S01]  /*ae50*/  @P5 MUFU.RCP R21, R26 ;  /* 0x0000001a00155308 */ /* 0x0000620000001000 */
[----:B--2---:R-:W-:Y:S01]  /*ae60*/  SHF.R.S32.HI R19, RZ, 0x1f, R18 ;  /* 0x0000001fff137819 */ /* 0x004fe20000011412 */
[----:B---3--:R-:W-:-:S03]  /*ae70*/  @P5 FMUL.FTZ R4, R4, R23 ;  /* 0x0000001704045220 */ /* 0x008fc60000410000 */
[----:B------:R-:W-:-:S03]  /*ae80*/  ISETP.GE.OR.EX P4, PT, R19, UR17, P0, P4 ;  /* 0x0000001113007c0c */ /* 0x000fc60008786740 */
[----:B------:R-:W2:Y:S01]  /*ae90*/  @P5 MUFU.RCP R20, R20 ;  /* 0x0000001400145308 */ /* 0x000ea20000001000 */
[----:B----4-:R-:W-:Y:S01]  /*aea0*/  @P5 FMUL.FTZ R5, R5, R22 ;  /* 0x0000001605055220 */ /* 0x010fe20000410000 */
[----:B0-----:R-:W-:Y:S08]  /*aeb0*/  @P2 BRA `(.L_x_5103) ;  /* 0x0000000000242947 */ /* 0x001ff00003800000 */
[----:B------:R-:W-:Y:S01]  /*aec0*/  MOV R6, R28 ;  /* 0x0000001c00067202 */ /* 0x000fe20000000f00 */
[----:B------:R-:W-:Y:S02]  /*aed0*/  IMAD R22, R32, UR18, RZ ;  /* 0x0000001220167c24 */ /* 0x000fe4000f8e02ff */
[----:B------:R-:W-:Y:S02]  /*aee0*/  IMAD.MOV.U32 R7, RZ, RZ, R31 ;  /* 0x000000ffff077224 */ /* 0x000fe400078e001f */
[C---:B------:R-:W-:Y:S02]  /*aef0*/  IMAD R23, R35.reuse, UR19, R22 ;  /* 0x0000001323177c24 */ /* 0x040fe4000f8e0216 */
[----:B------:R-:W-:-:S05]  /*af00*/  IMAD.WIDE.U32 R6, R35, UR18, R6 ;  /* 0x0000001223067c25 */ /* 0x000fca000f8e0006 */
[----:B------:R-:W-:Y:S02]  /*af10*/  IADD3 R7, R7, R23, RZ ;  /* 0x0000001707077210 */ /* 0x000fe40007ffe0ff */
[----:B------:R-:W-:-:S04]  /*af20*/  LEA R22, P2, R6, UR10, 0x2 ;  /* 0x0000000a06167c11 */ /* 0x000fc8000f8410ff */
[----:B------:R-:W-:-:S05]  /*af30*/  LEA.HI.X R23, R6, UR11, R7, 0x2, P2 ;  /* 0x0000000b06177c11 */ /* 0x000fca00090f1407 */
[----:B------:R0:W-:Y:S04]  /*af40*/  STG.E.64 desc[UR12][R22.64], R4 ;  /* 0x0000000416007986 */ /* 0x0001e8000c101b0c */
.L_x_5103:
[----:B------:R-:W-:Y:S05]  /*af50*/  BSYNC B0 ;  /* 0x0000000000007941 */ /* 0x000fea0003800000 */
.L_x_5102:
[-C--:B------:R-:W-:Y:S01]  /*af60*/  FMUL.FTZ R27, R27, R16.reuse ;  /* 0x000000101b1b7220 */ /* 0x080fe20000410000 */
[----:B------:R-:W-:Y:S01]  /*af70*/  FMUL.FTZ R6, R33, R16 ;  /* 0x0000001021067220 */ /* 0x000fe20000410000 */
[C---:B------:R-:W-:Y:S01]  /*af80*/  FADD.FTZ R7, -R0.reuse, R10 ;  /* 0x0000000a00077221 */ /* 0x040fe20000010100 */
[----:B------:R-:W-:Y:S01]  /*af90*/  FADD.FTZ R11, -R0, R11 ;  /* 0x0000000b000b7221 */ /* 0x000fe20000010100 */
[----:B0-----:R-:W-:Y:S01]  /*afa0*/  FFMA.FTZ R4, R12, R27, R14 ;  /* 0x0000001b0c047223 */ /* 0x001fe2000001000e */
[----:B------:R-:W-:Y:S01]  /*afb0*/  FFMA.FTZ R5, R13, R6, R15 ;  /* 0x000000060d057223 */ /* 0x000fe2000001000f */
[----:B------:R-:W-:Y:S06]  /*afc0*/  @!P5 BRA `(.L_x_5104) ;  /* 0x000000000028d947 */ /* 0x000fec0003800000 */
[----:B------:R-:W-:Y:S01]  /*afd0*/  FMUL.FTZ R22, R5, -1.4426950216293334961 ;  /* 0xbfb8aa3b05167820 */ /* 0x000fe20000410000 */
[----:B------:R-:W-:-:S05]  /*afe0*/  FMUL.FTZ R6, R4, -1.4426950216293334961 ;  /* 0xbfb8aa3b04067820 */ /* 0x000fca0000410000 */
[----:B------:R-:W0:Y:S08]  /*aff0*/  MUFU.EX2 R22, R22 ;  /* 0x0000001600167308 */ /* 0x000e300000000800 */
[----:B------:R-:W3:Y:S01]  /*b000*/  MUFU.EX2 R6, R6 ;  /* 0x0000000600067308 */ /* 0x000ee20000000800 */
[----:B0-----:R-:W-:-:S07]  /*b010*/  FADD.FTZ R26, R22, 1 ;  /* 0x3f800000161a7421 */ /* 0x001fce0000010000 */
[----:B------:R-:W0:Y:S01]  /*b020*/  MUFU.RCP R26, R26 ;  /* 0x0000001a001a7308 */ /* 0x000e220000001000 */
[----:B---3--:R-:W-:-:S07]  /*b030*/  FADD.FTZ R10, R6, 1 ;  /* 0x3f800000060a7421 */ /* 0x008fce0000010000 */
[----:B------:R-:W3:Y:S01]  /*b040*/  MUFU.RCP R23, R10 ;  /* 0x0000000a00177308 */ /* 0x000ee20000001000 */
[----:B0-----:R-:W-:Y:S01]  /*b050*/  FMUL.FTZ R5, R5, R26 ;  /* 0x0000001a05057220 */ /* 0x001fe20000410000 */
[----:B---3--:R-:W-:-:S07]  /*b060*/  FMUL.FTZ R4, R4, R23 ;  /* 0x0000001704047220 */ /* 0x008fce0000410000 */
.L_x_5104:
[----:B------:R-:W-:Y:S04]  /*b070*/  BSSY B0, `(.L_x_5105) ;  /* 0x000000b000007945 */ /* 0x000fe80003800000 */
[----:B------:R-:W-:Y:S05]  /*b080*/  @P1 BRA `(.L_x_5106) ;  /* 0x0000000000241947 */ /* 0x000fea0003800000 */
[----:B------:R-:W-:Y:S01]  /*b090*/  IMAD R25, R25, UR18, RZ ;  /* 0x0000001219197c24 */ /* 0x000fe2000f8e02ff */
[----:B------:R-:W-:Y:S01]  /*b0a0*/  MOV R22, R28 ;  /* 0x0000001c00167202 */ /* 0x000fe20000000f00 */
[----:B------:R-:W-:Y:S02]  /*b0b0*/  IMAD.MOV.U32 R23, RZ, RZ, R31 ;  /* 0x000000ffff177224 */ /* 0x000fe400078e001f */
[C---:B------:R-:W-:Y:S02]  /*b0c0*/  IMAD R27, R24.reuse, UR19, R25 ;  /* 0x00000013181b7c24 */ /* 0x040fe4000f8e0219 */
[----:B------:R-:W-:-:S05]  /*b0d0*/  IMAD.WIDE.U32 R24, R24, UR18, R22 ;  /* 0x0000001218187c25 */ /* 0x000fca000f8e0016 */
[----:B------:R-:W-:Y:S02]  /*b0e0*/  IADD3 R23, R25, R27, RZ ;  /* 0x0000001b19177210 */ /* 0x000fe40007ffe0ff */
[----:B------:R-:W-:-:S04]  /*b0f0*/  LEA R22, P1, R24, UR10, 0x2 ;  /* 0x0000000a18167c11 */ /* 0x000fc8000f8210ff */
[----:B------:R-:W-:-:S05]  /*b100*/  LEA.HI.X R23, R24, UR11, R23, 0x2, P1 ;  /* 0x0000000b18177c11 */ /* 0x000fca00088f1417 */
[----:B------:R0:W-:Y:S04]  /*b110*/  STG.E.64 desc[UR12][R22.64], R4 ;  /* 0x0000000416007986 */ /* 0x0001e8000c101b0c */
.L_x_5106:
[----:B------:R-:W-:Y:S05]  /*b120*/  BSYNC B0 ;  /* 0x0000000000007941 */ /* 0x000fea0003800000 */
.L_x_5105:
[----:B------:R-:W-:Y:S01]  /*b130*/  BSSY B0, `(.L_x_5107) ;  /* 0x000000f000007945 */ /* 0x000fe20003800000 */
[----:B-1----:R-:W-:Y:S01]  /*b140*/  @P5 FMUL.FTZ R2, R2, R21 ;  /* 0x0000001502025220 */ /* 0x002fe20000410000 */
[-C--:B------:R-:W-:Y:S01]  /*b150*/  FMUL.FTZ R7, R7, R16.reuse ;  /* 0x0000001007077220 */ /* 0x080fe20000410000 */
[----:B------:R-:W-:Y:S01]  /*b160*/  FMUL.FTZ R6, R11, R16 ;  /* 0x000000100b067220 */ /* 0x000fe20000410000 */
[----:B--2---:R-:W-:Y:S01]  /*b170*/  @P5 FMUL.FTZ R3, R3, R20 ;  /* 0x0000001403035220 */ /* 0x004fe20000410000 */
[----:B------:R-:W-:Y:S06]  /*b180*/  @P4 BRA `(.L_x_5108) ;  /* 0x0000000000244947 */ /* 0x000fec0003800000 */
[----:B------:R-:W-:Y:S01]  /*b190*/  IMAD R19, R19, UR18, RZ ;  /* 0x0000001213137c24 */ /* 0x000fe2000f8e02ff */
[----:B0-----:R-:W-:Y:S01]  /*b1a0*/  MOV R4, R28 ;  /* 0x0000001c00047202 */ /* 0x001fe20000000f00 */
[----:B------:R-:W-:Y:S02]  /*b1b0*/  IMAD.MOV.U32 R5, RZ, RZ, R31 ;  /* 0x000000ffff057224 */ /* 0x000fe400078e001f */
[C---:B------:R-:W-:Y:S02]  /*b1c0*/  IMAD R11, R18.reuse, UR19, R19 ;  /* 0x00000013120b7c24 */ /* 0x040fe4000f8e0213 */
[----:B------:R-:W-:-:S05]  /*b1d0*/  IMAD.WIDE.U32 R18, R18, UR18, R4 ;  /* 0x0000001212127c25 */ /* 0x000fca000f8e0004 */
[----:B------:R-:W-:Y:S02]  /*b1e0*/  IADD3 R5, R19, R11, RZ ;  /* 0x0000000b13057210 */ /* 0x000fe40007ffe0ff */
[----:B------:R-:W-:-:S04]  /*b1f0*/  LEA R4, P1, R18, UR10, 0x2 ;  /* 0x0000000a12047c11 */ /* 0x000fc8000f8210ff */
[----:B------:R-:W-:-:S05]  /*b200*/  LEA.HI.X R5, R18, UR11, R5, 0x2, P1 ;  /* 0x0000000b12057c11 */ /* 0x000fca00088f1405 */
[----:B------:R1:W-:Y:S04]  /*b210*/  STG.E.64 desc[UR12][R4.64], R2 ;  /* 0x0000000204007986 */ /* 0x0003e8000c101b0c */
.L_x_5108:
[----:B------:R-:W-:Y:S05]  /*b220*/  BSYNC B0 ;  /* 0x0000000000007941 */ /* 0x000fea0003800000 */
.L_x_5107:
        /* <DEDUP_REMOVED lines=13> */
.L_x_5109:
[----:B------:R-:W-:Y:S04]  /*b300*/  BSSY B0, `(.L_x_5110) ;  /* 0x000000b000007945 */ /* 0x000fe80003800000 */
[----:B------:R-:W-:Y:S05]  /*b310*/  @P3 BRA `(.L_x_5111) ;  /* 0x0000000000243947 */ /* 0x000fea0003800000 */
        /* <DEDUP_REMOVED lines=9> */
.L_x_5111:
[----:B------:R-:W-:Y:S05]  /*b3b0*/  BSYNC B0 ;  /* 0x0000000000007941 */ /* 0x000fea0003800000 */
.L_x_5110:
[----:B------:R-:W-:Y:S01]  /*b3c0*/  IADD3 R17, R17, 0x4, RZ ;  /* 0x0000000411117810 */ /* 0x000fe20007ffe0ff */
[----:B------:R-:W-:-:S03]  /*b3d0*/  UIADD3 UR6, UR6, 0x20, URZ ;  /* 0x0000002006067890 */ /* 0x000fc6000fffe03f */
        /* <DEDUP_REMOVED lines=12> */
.L_x_5114:
        /* <DEDUP_REMOVED lines=14> */
.L_x_5633:


//--------------------- .text._Z35group_norm_nhwc_fwd_one_pass_kernelI11Fp32IOBf16WLi64ELi160ELi640EEv26Group_norm_nhwc_fwd_params --------------------------
	.section	.text._Z35group_norm_nhwc_fwd_one_pass_kernelI11Fp32IOBf16WLi64ELi160ELi640EEv26Group_norm_nhwc_fwd_params,"ax",@progbits
	.align	128
        .global         _Z35group_norm_nhwc_fwd_one_pass_kernelI11Fp32IOBf16WLi64ELi160ELi640EEv26Group_norm_nhwc_fwd_params
        .type           _Z35group_norm_nhwc_fwd_one_pass_kernelI11Fp32IOBf16WLi64ELi160ELi640EEv26Group_norm_nhwc_fwd_params,@function
        .size           _Z35group_norm_nhwc_fwd_one_pass_kernelI11Fp32IOBf16WLi64ELi160ELi640EEv26Group_norm_nhwc_fwd_params,(.L_x_5634 - _Z35group_norm_nhwc_fwd_one_pass_kernelI11Fp32IOBf16WLi64ELi160ELi640EEv26Group_norm_nhwc_fwd_params)
        .other          _Z35group_norm_nhwc_fwd_one_pass_kernelI11Fp32IOBf16WLi64ELi160ELi640EEv26Group_norm_nhwc_fwd_params,@"STO_CUDA_ENTRY STV_DEFAULT"
_Z35group_norm_nhwc_fwd_one_pass_kernelI11Fp32IOBf16WLi64ELi160ELi640EEv26Group_norm_nhwc_fwd_params:
.text._Z35group_norm_nhwc_fwd_one_pass_kernelI11Fp32IOBf16WLi64ELi160ELi640EEv26Group_norm_nhwc_fwd_params:
        /* <DEDUP_REMOVED lines=25> */
.L_x_5148:
[----:B0-----:R-:W0:Y:S01]  /*0190*/  LDC R9, c[0x0][0x288] ;  /* 0x0000a200ff097b82 */ /* 0x001e220000000800 */
        /* <DEDUP_REMOVED lines=15> */
[----:B0-----:R-:W-:Y:S02]  /*0290*/  IABS R5, R9 ;  /* 0x0000000900057213 */ /* 0x001fe40000000000 */
        /* <DEDUP_REMOVED lines=281> */
.L_x_5116:
[----:B------:R-:W-:Y:S05]  /*1430*/  BSYNC B0 ;  /* 0x0000000000007941 */ /* 0x000fea0003800000 */
.L_x_5115:
        /* <DEDUP_REMOVED lines=8> */
[----:B0-----:R-:W0:Y:S08]  /*14c0*/  LDC.64 R18, c[0x0][0x248] ;  /* 0x00009200ff127b82 */ /* 0x001e300000000a00 */
[----:B------:R-:W3:Y:S01]  /*14d0*/  LDC.64 R16, c[0x0][0x240] ;  /* 0x00009000ff107b82 */ /* 0x000ee20000000a00 */
[----:B-1----:R-:W-:-:S04]  /*14e0*/  IMAD R22, R27, R20, RZ ;  /* 0x000000141b167224 */ /* 0x002fc800078e02ff */
[----:B------:R-:W-:-:S05]  /*14f0*/  IMAD R26, R22, R23, RZ ;  /* 0x00000017161a7224 */ /* 0x000fca00078e02ff */
[----:B------:R-:W-:-:S05]  /*1500*/  SHF.L.U32 R27, R26, 0x1, RZ ;  /* 0x000000011a1b7819 */ /* 0x000fca00000006ff */
[----:B0-----:R-:W-:-:S04]  /*1510*/  IMAD.WIDE R18, R27, 0x4, R18 ;  /* 0x000000041b127825 */ /* 0x001fc800078e0212 */
[----:B--2---:R-:W-:Y:S01]  /*1520*/  IMAD R27, R20, UR7, R21 ;  /* 0x00000007141b7c24 */ /* 0x004fe2000f8e0215 */
[----:B------:R-:W-:Y:S02]  /*1530*/  IADD3 R21, R22, R21, RZ ;  /* 0x0000001516157210 */ /* 0x000fe40007ffe0ff */
[----:B------:R-:W-:Y:S01]  /*1540*/  MOV R20, 0xffffffff ;  /* 0xffffffff00147802 */ /* 0x000fe20000000f00 */
[----:B------:R-:W-:-:S03]  /*1550*/  IMAD.WIDE.U32 R18, R27, 0x8, R18 ;  /* 0x000000081b127825 */ /* 0x000fc600078e0012 */
[----:B------:R-:W-:Y:S01]  /*1560*/  SEL R27, R20, 0x1, P1 ;  /* 0x00000001141b7807 */ /* 0x000fe20000800000 */
[----:B---3--:R-:W-:Y:S01]  /*1570*/  IMAD.WIDE.U32 R16, R21, 0x4, R16 ;  /* 0x0000000415107825 */ /* 0x008fe200078e0010 */
[----:B------:R-:W-:Y:S01]  /*1580*/  SEL R21, R23, RZ, !P1 ;  /* 0x000000ff17157207 */ /* 0x000fe20004800000 */
[----:B------:R1:W-:Y:S03]  /*1590*/  STG.E.64 desc[UR8][R18.64], R24 ;  /* 0x0000001812007986 */ /* 0x0003e6000c101b08 */
[----:B------:R-:W-:Y:S01]  /*15a0*/  ISETP.NE.AND P1, PT, R21, -0x1, PT ;  /* 0xffffffff1500780c */ /* 0x000fe20003f25270 */
[----:B------:R-:W-:Y:S06]  /*15b0*/  MEMBAR.ALL.GPU ;  /* 0x0000000000007992 */ /* 0x000fec000000a000 */
[----:B------:R-:W-:-:S00]  /*15c0*/  ERRBAR ;  /* 0x00000000000079ab */ /* 0x000fc00000000000 */
[----:B------:R-:W-:Y:S06]  /*15d0*/  CGAERRBAR ;  /* 0x00000000000075ab */ /* 0x000fec0000000000 */
[----:B------:R1:W-:Y:S01]  /*15e0*/  REDG.E.ADD.S32.STRONG.GPU desc[UR8][R16.64], R27 ;  /* 0x0000001b1000798e */ /* 0x0003e2000c10e388 */
[----:B------:R-:W-:Y:S05]  /*15f0*/  @!P1 BRA `(.L_x_5118) ;  /* 0x0000000000149947 */ /* 0x000fea0003800000 */
.L_x_5119:
[----:B-1----:R-:W2:Y:S04]  /*1600*/  LDG.E.STRONG.GPU R18, desc[UR8][R16.64] ;  /* 0x0000000810127981 */ /* 0x002ea8000c1ef900 */
[----:B--2---:R-:W-:Y:S01]  /*1610*/  CCTL.IVALL ;  /* 0x00000000ff00798f */ /* 0x004fe20002000000 */
[----:B------:R-:W-:Y:S05]  /*1620*/  YIELD ;  /* 0x0000000000007946 */ /* 0x000fea0003800000 */
[----:B------:R-:W-:-:S13]  /*1630*/  ISETP.NE.AND P1, PT, R18, R21, PT ;  /* 0x000000151200720c */ /* 0x000fda0003f25270 */
[----:B------:R-:W-:Y:S05]  /*1640*/  @P1 BRA `(.L_x_5119) ;  /* 0xfffffffc00ec1947 */ /* 0x000fea000383ffff */
.L_x_5118:
        /* <DEDUP_REMOVED lines=11> */
.L_x_5121:
[C---:B------:R-:W-:Y:S02]  /*1700*/  ISETP.EQ.OR P1, PT, R22.reuse, UR7, P3 ;  /* 0x0000000716007c0c */ /* 0x040fe40009f22670 */
[----:B------:R-:W-:-:S04]  /*1710*/  IADD3 R20, R22, 0x1, RZ ;  /* 0x0000000116147810 */ /* 0x000fc80007ffe0ff */
[----:B------:R-:W-:-:S07]  /*1720*/  ISETP.EQ.OR P2, PT, R20, UR7, P3 ;  /* 0x0000000714007c0c */ /* 0x000fce0009f42670 */
[----:B------:R-:W1:Y:S01]  /*1730*/  @!P1 LDC R18, c[0x0][0x10] ;  /* 0x00000400ff129b82 */ /* 0x000e620000000800 */
[----:B0-----:R-:W0:Y:S01]  /*1740*/  @!P1 S2R R19, SR_CTAID.Y ;  /* 0x0000000000139919 */ /* 0x001e220000002600 */
[----:B------:R-:W-:-:S06]  /*1750*/  @!P1 LOP3.LUT R21, R32, 0x1, RZ, 0xc0, !PT ;  /* 0x0000000120159812 */ /* 0x000fcc00078ec0ff */
[----:B------:R-:W2:Y:S08]  /*1760*/  @!P1 LDC.64 R16, c[0x0][0x248] ;  /* 0x00009200ff109b82 */ /* 0x000eb00000000a00 */
[----:B------:R-:W3:Y:S01]  /*1770*/  @!P2 LDC R27, c[0x0][0x10] ;  /* 0x00000400ff1bab82 */ /* 0x000ee20000000800 */
[----:B-1----:R-:W-:-:S04]  /*1780*/  @!P1 IMAD R44, R21, R18, RZ ;  /* 0x00000012152c9224 */ /* 0x002fc800078e02ff */
[----:B------:R-:W-:-:S05]  /*1790*/  @!P1 IMAD R44, R44, R23, RZ ;  /* 0x000000172c2c9224 */ /* 0x000fca00078e02ff */
[----:B------:R-:W-:Y:S01]  /*17a0*/  @!P1 SHF.L.U32 R21, R44, 0x1, RZ ;  /* 0x000000012c159819 */ /* 0x000fe200000006ff */
[----:B0-----:R-:W-:-:S04]  /*17b0*/  @!P1 IMAD R19, R18, R22, R19 ;  /* 0x0000001612139224 */ /* 0x001fc800078e0213 */
        /* <DEDUP_REMOVED lines=26> */
[----:B------:R-:W0:Y:S02]  /*1960*/  @!P4 LDC.64 R18, c[0x0][0x248] ;  /* 0x00009200ff12cb82 */ /* 0x000e240000000a00 */
[----:B0-----:R-:W-:-:S10]  /*1970*/  @!P4 IMAD.WIDE R18, R27, 0x4, R18 ;  /* 0x000000041b12c825 */ /* 0x001fd400078e0212 */
[----:B------:R-:W0:Y:S01]  /*1980*/  @!P1 S2R R27, SR_CTAID.Y ;  /* 0x00000000001b9919 */ /* 0x000e220000002600 */
[----:B------:R-:W-:Y:S02]  /*1990*/  @!P4 IMAD.WIDE.U32 R18, R21, 0x8, R18 ;  /* 0x000000081512c825 */ /* 0x000fe400078e0012 */
[----:B------:R-:W1:Y:S04]  /*19a0*/  @!P1 LDC R21, c[0x0][0x10] ;  /* 0x00000400ff159b82 */ /* 0x000e680000000800 */
[----:B------:R-:W2:Y:S01]  /*19b0*/  @!P4 LDG.E.64 R18, desc[UR8][R18.64] ;  /* 0x000000081212c981 */ /* 0x000ea2000c1e1b00 */
[----:B---3--:R-:W-:Y:S01]  /*19c0*/  @!P2 FADD.FTZ R24, R24, R16 ;  /* 0x000000101818a221 */ /* 0x008fe20000010000 */
[----:B------:R-:W-:-:S05]  /*19d0*/  @!P1 LOP3.LUT R16, R32, 0x1, RZ, 0xc0, !PT ;  /* 0x0000000120109812 */ /* 0x000fca00078ec0ff */
[-C--:B-1----:R-:W-:Y:S02]  /*19e0*/  @!P1 IMAD R16, R16, R21.reuse, RZ ;  /* 0x0000001510109224 */ /* 0x082fe400078e02ff */
[----:B0-----:R-:W-:Y:S02]  /*19f0*/  @!P1 IMAD R27, R20, R21, R27 ;  /* 0x00000015141b9224 */ /* 0x001fe400078e021b */
[----:B------:R-:W0:Y:S01]  /*1a00*/  @!P1 LDC.64 R20, c[0x0][0x248] ;  /* 0x00009200ff149b82 */ /* 0x000e220000000a00 */
        /* <DEDUP_REMOVED lines=14> */
.L_x_5120:
        /* <DEDUP_REMOVED lines=12> */
[----:B0-----:R-:W-:-:S05]  /*1bb0*/  SHF.L.U32 R19, R20, 0x1, RZ ;  /* 0x0000000114137819 */ /* 0x001fca00000006ff */
[----:B--2---:R-:W-:-:S04]  /*1bc0*/  IMAD.WIDE R16, R19, 0x4, R16 ;  /* 0x0000000413107825 */ /* 0x004fc800078e0210 */
[----:B-1----:R-:W-:-:S04]  /*1bd0*/  IMAD R19, R22, UR5, R21 ;  /* 0x0000000516137c24 */ /* 0x002fc8000f8e0215 */
[----:B------:R-:W-:-:S06]  /*1be0*/  IMAD.WIDE.U32 R16, R19, 0x8, R16 ;  /* 0x0000000813107825 */ /* 0x000fcc00078e0010 */
[----:B------:R-:W2:Y:S02]  /*1bf0*/  LDG.E.64 R16, desc[UR8][R16.64] ;  /* 0x0000000810107981 */ /* 0x000ea4000c1e1b00 */
[----:B--2---:R-:W-:Y:S01]  /*1c00*/  FADD.FTZ R24, R24, R16 ;  /* 0x0000001018187221 */ /* 0x004fe20000010000 */
[----:B------:R-:W-:-:S07]  /*1c10*/  FADD.FTZ R25, R25, R17 ;  /* 0x0000001119197221 */ /* 0x000fce0000010000 */
.L_x_5123:
[----:B------:R-:W-:Y:S05]  /*1c20*/  BSYNC B0 ;  /* 0x0000000000007941 */ /* 0x000fea0003800000 */
.L_x_5122:
        /* <DEDUP_REMOVED lines=9> */
[----:B0-----:R-:W-:Y:S01]  /*1cc0*/  @!P1 LOP3.LUT R19, R32, 0x1, RZ, 0xc0, !PT ;  /* 0x0000000120139812 */ /* 0x001fe200078ec0ff */
[----:B------:R-:W0:Y:S02]  /*1cd0*/  @!P1 S2R R27, SR_CTAID.Y ;  /* 0x00000000001b9919 */ /* 0x000e240000002600 */
[----:B------:R-:W2:Y:S01]  /*1ce0*/  @!P1 LDC R20, c[0x0][0x10] ;  /* 0x00000400ff149b82 */ /* 0x000ea20000000800 */
[-C--:B-1----:R-:W-:Y:S02]  /*1cf0*/  @!P2 IMAD R21, R21, R18.reuse, R16 ;  /* 0x000000121515a224 */ /* 0x082fe400078e0210 */
[----:B------:R-:W-:-:S05]  /*1d00*/  @!P2 IMAD R18, R17, R18, RZ ;  /* 0x000000121112a224 */ /* 0x000fca00078e02ff */
[----:B------:R-:W1:Y:S01]  /*1d10*/  @!P2 LDC.64 R16, c[0x0][0x248] ;  /* 0x00009200ff10ab82 */ /* 0x000e620000000a00 */
[-C--:B--2---:R-:W-:Y:S02]  /*1d20*/  @!P1 IMAD R44, R19, R20.reuse, RZ ;  /* 0x00000014132c9224 */ /* 0x084fe400078e02ff */
[-C--:B------:R-:W-:Y:S02]  /*1d30*/  @!P2 IMAD R26, R18, R23.reuse, RZ ;  /* 0x00000017121aa224 */ /* 0x080fe400078e02ff */
[----:B------:R-:W-:Y:S02]  /*1d40*/  @!P1 IMAD R23, R44, R23, RZ ;  /* 0x000000172c179224 */ /* 0x000fe400078e02ff */
[----:B0-----:R-:W-:Y:S01]  /*1d50*/  @!P1 IMAD R27, R22, R20, R27 ;  /* 0x00000014161b9224 */ /* 0x001fe200078e021b */
[----:B------:R-:W0:Y:S01]  /*1d60*/  @!P1 LDC.64 R18, c[0x0][0x248] ;  /* 0x00009200ff129b82 */ /* 0x000e220000000a00 */
[----:B------:R-:W-:Y:S02]  /*1d70*/  @!P2 SHF.L.U32 R45, R26, 0x1, RZ ;  /* 0x000000011a2da819 */ /* 0x000fe400000006ff */
[----:B------:R-:W-:-:S03]  /*1d80*/  @!P1 SHF.L.U32 R23, R23, 0x1, RZ ;  /* 0x0000000117179819 */ /* 0x000fc600000006ff */
[----:B-1----:R-:W-:-:S04]  /*1d90*/  @!P2 IMAD.WIDE R16, R45, 0x4, R16 ;  /* 0x000000042d10a825 */ /* 0x002fc800078e0210 */
        /* <DEDUP_REMOVED lines=9> */
.L_x_5117:
[----:B------:R-:W-:Y:S01]  /*1e30*/  ULDC.64 UR12, c[0x0][0x218] ;  /* 0x00008600000c7ab9 */ /* 0x000fe20000000a00 */
[----:B------:R-:W-:Y:S01]  /*1e40*/  LOP3.LUT P1, RZ, R30, UR7, RZ, 0xfc, !PT ;  /* 0x000000071eff7c12 */ /* 0x000fe2000f82fcff */
[----:B------:R-:W2:Y:S01]  /*1e50*/  S2UR UR6, SR_CgaCtaId ;  /* 0x00000000000679c3 */ /* 0x000ea20000008800 */
[----:B------:R-:W-:Y:S01]  /*1e60*/  ISETP.EQ.U32.AND P2, PT, RZ, UR12, PT ;  /* 0x0000000cff007c0c */ /* 0x000fe2000bf42070 */
[----:B------:R-:W-:Y:S01]  /*1e70*/  UMOV UR5, 0x400 ;  /* 0x0000040000057882 */ /* 0x000fe20000000000 */
[----:B-1----:R-:W-:Y:S01]  /*1e80*/  IADD3 R17, R39, R0, RZ ;  /* 0x0000000027117210 */ /* 0x002fe20007ffe0ff */
[----:B------:R-:W-:Y:S01]  /*1e90*/  ULDC.64 UR14, c[0x0][0x278] ;  /* 0x00009e00000e7ab9 */ /* 0x000fe20000000a00 */
[----:B------:R-:W-:-:S03]  /*1ea0*/  ISETP.EQ.OR.EX P1, PT, RZ, UR13, P1, P2 ;  /* 0x0000000dff007c0c */ /* 0x000fc60008f22720 */
[----:B------:R-:W1:Y:S08]  /*1eb0*/  LDC.64 R44, c[0x0][0x228] ;  /* 0x00008a00ff2c7b82 */ /* 0x000e700000000a00 */
        /* <DEDUP_REMOVED lines=12> */
[----:B------:R-:W2:Y:S04]  /*1f80*/  LDG.E.U16 R0, desc[UR8][R44.64] ;  /* 0x000000082c007981 */ /* 0x000ea8000c1e1500 */
[----:B------:R-:W3:Y:S04]  /*1f90*/  LDG.E.U16 R18, desc[UR8][R44.64+0x2] ;  /* 0x000002082c127981 */ /* 0x000ee8000c1e1500 */
[----:B0-----:R-:W4:Y:S04]  /*1fa0*/  LDG.E.U16 R19, desc[UR8][R26.64] ;  /* 0x000000081a137981 */ /* 0x001f28000c1e1500 */
[----:B-1----:R0:W5:Y:S01]  /*1fb0*/  LDG.E.U16 R20, desc[UR8][R26.64+0x2] ;  /* 0x000002081a147981 */ /* 0x002162000c1e1500 */
        /* <DEDUP_REMOVED lines=9> */
[C---:B0-----:R-:W-:Y:S01]  /*2050*/  FADD.FTZ R26, -R16.reuse, R5 ;  /* 0x00000005101a7221 */ /* 0x041fe20000010100 */
[----:B------:R-:W-:Y:S01]  /*2060*/  FFMA.FTZ R17, R17, UR6, -R22 ;  /* 0x0000000611117c23 */ /* 0x000fe20008010816 */
[C---:B------:R-:W-:Y:S01]  /*2070*/  FADD.FTZ R44, -R16.reuse, R7 ;  /* 0x00000007102c7221 */ /* 0x040fe20000010100 */
[C---:B------:R-:W-:Y:S01]  /*2080*/  FADD.FTZ R2, -R16.reuse, R2 ;  /* 0x0000000210027221 */ /* 0x040fe20000010100 */
[C---:B------:R-:W-:Y:S01]  /*2090*/  FADD.FTZ R4, -R16.reuse, R4 ;  /* 0x0000000410047221 */ /* 0x040fe20000010100 */
[C---:B------:R-:W-:Y:S01]  /*20a0*/  FADD.FTZ R6, -R16.reuse, R6 ;  /* 0x0000000610067221 */ /* 0x040fe20000010100 */
[----:B------:R-:W-:Y:S01]  /*20b0*/  FSETP.GTU.FTZ.AND P1, PT, R17, RZ, PT ;  /* 0x000000ff1100720b */ /* 0x000fe20003f3c000 */
[C---:B------:R-:W-:Y:S01]  /*20c0*/  FADD.FTZ R8, -R16.reuse, R8 ;  /* 0x0000000810087221 */ /* 0x040fe20000010100 */
[C---:B------:R-:W-:Y:S01]  /*20d0*/  FADD.FTZ R9, -R16.reuse, R9 ;  /* 0x0000000910097221 */ /* 0x040fe20000010100 */
[C---:B------:R-:W-:Y:S01]  /*20e0*/  FADD.FTZ R3, -R16.reuse, R10 ;  /* 0x0000000a10037221 */ /* 0x040fe20000010100 */
[C---:B------:R-:W-:Y:S01]  /*20f0*/  FADD.FTZ R5, -R16.reuse, R11 ;  /* 0x0000000b10057221 */ /* 0x040fe20000010100 */
[----:B------:R-:W-:-:S08]  /*2100*/  FADD.FTZ R7, -R16, R12 ;  /* 0x0000000c10077221 */ /* 0x000fd00000010100 */
[----:B------:R-:W0:Y:S02]  /*2110*/  @P1 LDC R22, c[0x0][0x238] ;  /* 0x00008e00ff161b82 */ /* 0x000e240000000800 */
[----:B0-----:R-:W-:Y:S01]  /*2120*/  @P1 FADD.FTZ R21, R17, R22 ;  /* 0x0000001611151221 */ /* 0x001fe20000010000 */
[----:B------:R-:W-:Y:S01]  /*2130*/  MOV R17, 0x3f800000 ;  /* 0x3f80000000117802 */ /* 0x000fe20000000f00 */
[----:B------:R-:W-:-:S05]  /*2140*/  FADD.FTZ R22, -R16, R29 ;  /* 0x0000001d10167221 */ /* 0x000fca0000010100 */
[----:B------:R0:W1:Y:S01]  /*2150*/  @P1 MUFU.RSQ R17, R21 ;  /* 0x0000001500111308 */ /* 0x0000620000001400 */
[----:B------:R-:W-:-:S04]  /*2160*/  ISETP.GE.U32.AND P1, PT, R36, UR14, PT ;  /* 0x0000000e24007c0c */ /* 0x000fc8000bf26070 */
[----:B------:R-:W-:Y:S01]  /*2170*/  ISETP.GE.AND.EX P1, PT, R33, UR15, PT, P1 ;  /* 0x0000000f21007c0c */ /* 0x000fe2000bf26310 */
[----:B0-----:R-:W-:-:S03]  /*2180*/  FADD.FTZ R21, -R16, R13 ;  /* 0x0000000d10157221 */ /* 0x001fc60000010100 */
[----:B------:R-:W-:Y:S01]  /*2190*/  ISETP.GT.U32.OR P1, PT, R30, 0x27f, P1 ;  /* 0x0000027f1e00780c */ /* 0x000fe20000f24470 */
[-C--:B-1----:R-:W-:Y:S01]  /*21a0*/  FMUL.FTZ R22, R22, R17.reuse ;  /* 0x0000001116167220 */ /* 0x082fe20000410000 */
[----:B------:R-:W-:Y:S01]  /*21b0*/  FMUL.FTZ R28, R28, R17 ;  /* 0x000000111c1c7220 */ /* 0x000fe20000410000 */
[----:B--2---:R-:W-:Y:S02]  /*21c0*/  SHF.L.U32 R0, R0, 0x10, RZ ;  /* 0x0000001000007819 */ /* 0x004fe400000006ff */
[----:B---3--:R-:W-:Y:S02]  /*21d0*/  SHF.L.U32 R18, R18, 0x10, RZ ;  /* 0x0000001012127819 */ /* 0x008fe400000006ff */
[----:B----4-:R-:W-:Y:S02]  /*21e0*/  SHF.L.U32 R19, R19, 0x10, RZ ;  /* 0x0000001013137819 */ /* 0x010fe400000006ff */
[----:B-----5:R-:W-:Y:S01]  /*21f0*/  SHF.L.U32 R23, R20, 0x10, RZ ;  /* 0x0000001014177819 */ /* 0x020fe200000006ff */
[C---:B------:R-:W-:Y:S01]  /*2200*/  FADD.FTZ R20, -R16.reuse, R14 ;  /* 0x0000000e10147221 */ /* 0x040fe20000010100 */
[----:B------:R-:W-:Y:S01]  /*2210*/  FADD.FTZ R16, -R16, R15 ;  /* 0x0000000f10107221 */ /* 0x000fe20000010100 */
[----:B------:R-:W-:-:S02]  /*2220*/  FFMA.FTZ R10, R0, R28, R19 ;  /* 0x0000001c000a7223 */ /* 0x000fc40000010013 */
        /* <DEDUP_REMOVED lines=12> */
.L_x_5124:
        /* <DEDUP_REMOVED lines=13> */
.L_x_5126:
[----:B------:R-:W-:Y:S05]  /*23c0*/  BSYNC B0 ;  /* 0x0000000000007941 */ /* 0x000fea0003800000 */
.L_x_5125:
        /* <DEDUP_REMOVED lines=17> */
.L_x_5127:
        /* <DEDUP_REMOVED lines=13> */
.L_x_5129:
[----:B------:R-:W-:Y:S05]  /*25b0*/  BSYNC B0 ;  /* 0x0000000000007941 */ /* 0x000fea0003800000 */
.L_x_5128:
        /* <DEDUP_REMOVED lines=13> */
.L_x_5130:
        /* <DEDUP_REMOVED lines=13> */
.L_x_5132:
[----:B------:R-:W-:Y:S05]  /*2760*/  BSYNC B0 ;  /* 0x0000000000007941 */ /* 0x000fea0003800000 */
.L_x_5131:
[C---:B------:R-:W-:Y:S01]  /*2770*/  IADD3 R22, R37.reuse, 0x18, RZ ;  /* 0x0000001825167810 */ /* 0x040fe20007ffe0ff */
[-C--:B------:R-:W-:Y:S01]  /*2780*/  FMUL.FTZ R6, R6, R17.reuse ;  /* 0x0000001106067220 */ /* 0x080fe20000410000 */
[C---:B0-----:R-:W-:Y:S01]  /*2790*/  IADD3 R15, R37.reuse, 0x20, RZ ;  /* 0x00000020250f7810 */ /* 0x041fe20007ffe0ff */
[-C--:B------:R-:W-:Y:S01]  /*27a0*/  FMUL.FTZ R44, R44, R17.reuse ;  /* 0x000000112c2c7220 */ /* 0x080fe20000410000 */
[----:B------:R-:W-:Y:S01]  /*27b0*/  IADD3 R13, R37, 0x28, RZ ;  /* 0x00000028250d7810 */ /* 0x000fe20007ffe0ff */
[-C--:B------:R-:W-:Y:S01]  /*27c0*/  FMUL.FTZ R25, R3, R17.reuse ;  /* 0x0000001103197220 */ /* 0x080fe20000410000 */
[----:B------:R-:W-:Y:S01]  /*27d0*/  IADD3 R12, R37, 0x30, RZ ;  /* 0x00000030250c7810 */ /* 0x000fe20007ffe0ff */
[-C--:B------:R-:W-:Y:S01]  /*27e0*/  FMUL.FTZ R3, R7, R17.reuse ;  /* 0x0000001107037220 */ /* 0x080fe20000410000 */
[----:B------:R-:W-:Y:S01]  /*27f0*/  IADD3 R11, R37, 0x38, RZ ;  /* 0x00000038250b7810 */ /* 0x000fe20007ffe0ff */
        /* <DEDUP_REMOVED lines=10> */
[----:B------:R-:W-:Y:S01]  /*28a0*/  FMUL.FTZ R16, R16, R17 ;  /* 0x0000001110107220 */ /* 0x000fe20000410000 */
[----:B------:R-:W-:Y:S01]  /*28b0*/  SHF.R.S32.HI R24, RZ, 0x1f, R22 ;  /* 0x0000001fff187819 */ /* 0x000fe20000011416 */
[----:B------:R-:W-:Y:S01]  /*28c0*/  FFMA.FTZ R6, R0, R6, R19 ;  /* 0x0000000600067223 */ /* 0x000fe20000010013 */
        /* <DEDUP_REMOVED lines=26> */
.L_x_5133:
        /* <DEDUP_REMOVED lines=13> */
.L_x_5135:
[----:B------:R-:W-:Y:S05]  /*2b40*/  BSYNC B0 ;  /* 0x0000000000007941 */ /* 0x000fea0003800000 */
.L_x_5134:
        /* <DEDUP_REMOVED lines=13> */
.L_x_5136:
        /* <DEDUP_REMOVED lines=13> */
.L_x_5138:
[----:B------:R-:W-:Y:S05]  /*2cf0*/  BSYNC B0 ;  /* 0x0000000000007941 */ /* 0x000fea0003800000 */
.L_x_5137:
        /* <DEDUP_REMOVED lines=13> */
.L_x_5139:
        /* <DEDUP_REMOVED lines=13> */
.L_x_5141:
[----:B------:R-:W-:Y:S05]  /*2ea0*/  BSYNC B0 ;  /* 0x0000000000007941 */ /* 0x000fea0003800000 */
.L_x_5140:
        /* <DEDUP_REMOVED lines=13> */
.L_x_5142:
        /* <DEDUP_REMOVED lines=13> */
.L_x_5144:
[----:B------:R-:W-:Y:S05]  /*3050*/  BSYNC B0 ;  /* 0x0000000000007941 */ /* 0x000fea0003800000 */
.L_x_5143:
        /* <DEDUP_REMOVED lines=13> */
.L_x_5145:
        /* <DEDUP_REMOVED lines=8> */
[----:B------:R-:W-:Y:S02]  /*31b0*/  LEA R2, P1, R40, UR12, 0x2 ;  /* 0x0000000c28027c11 */ /* 0x000fe4000f8210ff */
[----:B------:R-:W-:-:S04]  /*31c0*/  IADD3 R11, R41, R11, RZ ;  /* 0x0000000b290b7210 */ /* 0x000fc80007ffe0ff */
[----:B------:R-:W-:-:S05]  /*31d0*/  LEA.HI.X R3, R40, UR13, R11, 0x2, P1 ;  /* 0x0000000d28037c11 */ /* 0x000fca00088f140b */
[----:B------:R1:W-:Y:S02]  /*31e0*/  STG.E.64 desc[UR8][R2.64], R20 ;  /* 0x0000001402007986 */ /* 0x0003e4000c101b08 */
.L_x_5147:
[----:B------:R-:W-:Y:S05]  /*31f0*/  BSYNC B0 ;  /* 0x0000000000007941 */ /* 0x000fea0003800000 */
.L_x_5146:
[----:B-1----:R-:W1:Y:S01]  /*3200*/  LDC R3, c[0x0][0x10] ;  /* 0x00000400ff037b82 */ /* 0x002e620000000800 */
[----:B------:R-:W-:Y:S02]  /*3210*/  IADD3 R32, R32, 0x1, RZ ;  /* 0x0000000120207810 */ /* 0x000fe40007ffe0ff */
[----:B-1----:R-:W-:-:S04]  /*3220*/  IADD3 R38, R3, R38, RZ ;  /* 0x0000002603267210 */ /* 0x002fc80007ffe0ff */
[----:B------:R-:W-:-:S13]  /*3230*/  ISETP.GE.AND P1, PT, R38, UR4, PT ;  /* 0x0000000426007c0c */ /* 0x000fda000bf26270 */
[----:B------:R-:W-:Y:S05]  /*3240*/  @!P1 BRA `(.L_x_5148) ;  /* 0xffffffcc00d09947 */ /* 0x000fea000383ffff */
[----:B------:R-:W-:Y:S05]  /*3250*/  EXIT ;  /* 0x000000000000794d */ /* 0x000fea0003800000 */
.L_x_5149:
        /* <DEDUP_REMOVED lines=10> */
.L_x_5634:


//--------------------- .text._Z35group_norm_nhwc_fwd_one_pass_kernelI11Fp32IOBf16WLi128ELi160ELi640EEv26Group_norm_nhwc_fwd_params --------------------------
	.section	.text._Z35group_norm_nhwc_fwd_one_pass_kernelI11Fp32IOBf16WLi128ELi160ELi640EEv26Group_norm_nhwc_fwd_params,"ax",@progbits
	.align	128
        .global         _Z35group_norm_nhwc_fwd_one_pass_kernelI11Fp32IOBf16WLi128ELi160ELi640EEv26Group_norm_nhwc_fwd_params
        .type           _Z35group_norm_nhwc_fwd_one_pass_kernelI11Fp32IOBf16WLi128ELi160ELi640EEv26Group_norm_nhwc_fwd_params,@function
        .size           _Z35group_norm_nhwc_fwd_one_pass_kernelI11Fp32IOBf16WLi128ELi160ELi640EEv26Group_norm_nhwc_fwd_params,(.L_x_5635 - _Z35group_norm_nhwc_fwd_one_pass_kernelI11Fp32IOBf16WLi128ELi160ELi640EEv26Group_norm_nhwc_fwd_params)
        .other          _Z35group_norm_nhwc_fwd_one_pass_kernelI11Fp32IOBf16WLi128ELi160ELi640EEv26Group_norm_nhwc_fwd_params,@"STO_CUDA_ENTRY STV_DEFAULT"
_Z35group_norm_nhwc_fwd_one_pass_kernelI11Fp32IOBf16WLi128ELi160ELi640EEv26Group_norm_nhwc_fwd_params:
.text._Z35group_norm_nhwc_fwd_one_pass_kernelI11Fp32IOBf16WLi128ELi160ELi640EEv26Group_norm_nhwc_fwd_params:
        /* <DEDUP_REMOVED lines=46> */
.L_x_5207:
[----:B------:R-:W0:Y:S01]  /*02e0*/  LDC R19, c[0x0][0x288] ;  /* 0x0000a200ff137b82 */ /* 0x000e220000000800 */
[----:B------:R-:W-:Y:S01]  /*02f0*/  ULDC.64 UR14, c[0x0][0x278] ;  /* 0x00009e00000e7ab9 */ /* 0x000fe20000000a00 */
[----:B------:R-:W-:Y:S01]  /*0300*/  SHF.R.S32.HI R86, RZ, 0x1f, R80 ;  /* 0x0000001fff567819 */ /* 0x000fe20000011450 */
[----:B------:R-:W-:Y:S01]  /*0310*/  ULDC.64 UR12, c[0x0][0x280] ;  /* 0x0000a000000c7ab9 */ /* 0x000fe20000000a00 */
[----:B------:R-:W-:Y:S02]  /*0320*/  SHF.R.S32.HI R85, RZ, 0x1f, R79 ;  /* 0x0000001fff557819 */ /* 0x000fe4000001144f */
[----:B------:R-:W-:Y:S02]  /*0330*/  ISETP.GE.U32.AND P4, PT, R79, UR14, PT ;  /* 0x0000000e4f007c0c */ /* 0x000fe4000bf86070 */
[----:B------:R-:W1:Y:S01]  /*0340*/  @P0 LDC.64 R26, c[0x0][0x270] ;  /* 0x00009c00ff1a0b82 */ /* 0x000e620000000a00 */
[----:B------:R-:W-:Y:S02]  /*0350*/  ISETP.GE.U32.AND P5, PT, R78, UR14, PT ;  /* 0x0000000e4e007c0c */ /* 0x000fe4000bfa6070 */
[----:B------:R-:W-:-:S02]  /*0360*/  ISETP.GE.AND.EX P4, PT, R85, UR15, PT, P4 ;  /* 0x0000000f55007c0c */ /* 0x000fc4000bf86340 */
[----:B------:R-:W-:Y:S02]  /*0370*/  SHF.R.S32.HI R62, RZ, 0x1f, R76 ;  /* 0x0000001fff3e7819 */ /* 0x000fe4000001144c */
[----:B------:R-:W-:Y:S01]  /*0380*/  ISETP.GT.U32.OR P4, PT, R0, 0x27f, P4 ;  /* 0x0000027f0000780c */ /* 0x000fe20002784470 */
[----:B------:R-:W2:Y:S01]  /*0390*/  @P0 LDC.64 R38, c[0x0][0x220] ;  /* 0x00008800ff260b82 */ /* 0x000ea20000000a00 */
[----:B0-----:R-:W-:-:S04]  /*03a0*/  IABS R15, R19 ;  /* 0x00000013000f7213 */ /* 0x001fc80000000000 */
[----:B------:R-:W0:Y:S07]  /*03b0*/  I2F.RP R14, R15 ;  /* 0x0000000f000e7306 */ /* 0x000e2e0000209400 */
[----:B------:R-:W3:Y:S01]  /*03c0*/  @!P4 LDC.64 R24, c[0x0][0x270] ;  /* 0x00009c00ff18cb82 */ /* 0x000ee20000000a00 */
[----:B0-----:R-:W0:Y:S01]  /*03d0*/  MUFU.RCP R14, R14 ;  /* 0x0000000e000e7308 */ /* 0x001e220000001000 */
[----:B---3--:R-:W-:-:S04]  /*03e0*/  @!P4 IMAD R30, R85, R24, RZ ;  /* 0x00000018551ec224 */ /* 0x008fc800078e02ff */
[----:B------:R-:W-:Y:S01]  /*03f0*/  @!P4 IMAD R33, R79, R25, R30 ;  /* 0x000000194f21c224 */ /* 0x000fe200078e021e */
[----:B0-----:R-:W-:-:S04]  /*0400*/  IADD3 R12, R14, 0xffffffe, RZ ;  /* 0x0ffffffe0e0c7810 */ /* 0x001fc80007ffe0ff */
        /* <DEDUP_REMOVED lines=10> */
[----:B------:R-:W-:Y:S02]  /*04b0*/  IADD3 R14, -R13, RZ, RZ ;  /* 0x000000ff0d0e7210 */ /* 0x000fe40007ffe1ff */
[----:B------:R-:W-:-:S03]  /*04c0*/  ISETP.GE.AND.EX P5, PT, R12, UR15, PT, P5 ;  /* 0x0000000f0c007c0c */ /* 0x000fc6000bfa6350 */
[C---:B------:R-:W-:Y:S01]  /*04d0*/  IMAD R14, R15.reuse, R14, R16 ;  /* 0x0000000e0f0e7224 */ /* 0x040fe200078e0210 */
[----:B------:R-:W-:Y:S02]  /*04e0*/  SHF.R.S32.HI R16, RZ, 0x1f, R83 ;  /* 0x0000001fff107819 */ /* 0x000fe40000011453 */
[----:B------:R-:W-:Y:S02]  /*04f0*/  ISETP.GT.U32.OR P5, PT, R0, 0x27f, P5 ;  /* 0x0000027f0000780c */ /* 0x000fe40002fa4470 */
[----:B------:R-:W-:-:S13]  /*0500*/  ISETP.GT.U32.AND P2, PT, R15, R14, PT ;  /* 0x0000000e0f00720c */ /* 0x000fda0003f44070 */
[-C--:B------:R-:W-:Y:S02]  /*0510*/  @!P2 IADD3 R14, R14, -R15.reuse, RZ ;  /* 0x8000000f0e0ea210 */ /* 0x080fe40007ffe0ff */
[----:B------:R-:W-:Y:S02]  /*0520*/  @!P2 IADD3 R13, R13, 0x1, RZ ;  /* 0x000000010d0da810 */ /* 0x000fe40007ffe0ff */
[----:B------:R-:W-:Y:S02]  /*0530*/  ISETP.GE.U32.AND P1, PT, R14, R15, PT ;  /* 0x0000000f0e00720c */ /* 0x000fe40003f26070 */
[----:B------:R-:W-:-:S11]  /*0540*/  ISETP.NE.AND P2, PT, R19, RZ, PT ;  /* 0x000000ff1300720c */ /* 0x000fd60003f45270 */
[----:B------:R-:W-:-:S04]  /*0550*/  @P1 IADD3 R13, R13, 0x1, RZ ;  /* 0x000000010d0d1810 */ /* 0x000fc80007ffe0ff */
[----:B------:R-:W-:Y:S02]  /*0560*/  @!P3 IADD3 R13, -R13, RZ, RZ ;  /* 0x000000ff0d0db210 */ /* 0x000fe40007ffe1ff */
[----:B------:R-:W-:Y:S02]  /*0570*/  @!P2 LOP3.LUT R13, RZ, R19, RZ, 0x33, !PT ;  /* 0x00000013ff0da212 */ /* 0x000fe400078e33ff */
[----:B------:R-:W-:Y:S02]  /*0580*/  ISETP.GE.U32.AND P2, PT, R80, UR14, PT ;  /* 0x0000000e50007c0c */ /* 0x000fe4000bf46070 */
[----:B------:R-:W-:Y:S02]  /*0590*/  IADD3 R87, -R13, RZ, RZ ;  /* 0x000000ff0d577210 */ /* 0x000fe40007ffe1ff */
[----:B------:R-:W-:Y:S02]  /*05a0*/  ISETP.GE.AND.EX P2, PT, R86, UR15, PT, P2 ;  /* 0x0000000f56007c0c */ /* 0x000fe4000bf46320 */
[----:B------:R-:W-:Y:S01]  /*05b0*/  SHF.R.S32.HI R14, RZ, 0x1f, R13 ;  /* 0x0000001fff0e7819 */ /* 0x000fe2000001140d */
[----:B------:R-:W-:Y:S01]  /*05c0*/  IMAD R87, R19, R87, R82 ;  /* 0x0000005713577224 */ /* 0x000fe200078e0252 */
[----:B------:R-:W-:Y:S01]  /*05d0*/  ISETP.GT.U32.OR P2, PT, R0, 0x27f, P2 ;  /* 0x0000027f0000780c */ /* 0x000fe20001744470 */
[----:B------:R-:W0:Y:S01]  /*05e0*/  @!P5 LDC.64 R18, c[0x0][0x270] ;  /* 0x00009c00ff12db82 */ /* 0x000e220000000a00 */
[----:B------:R-:W-:Y:S01]  /*05f0*/  ISETP.GE.U32.AND P3, PT, R77, UR14, PT ;  /* 0x0000000e4d007c0c */ /* 0x000fe2000bf66070 */
[----:B------:R-:W-:-:S02]  /*0600*/  IMAD R87, R87, 0xa0, RZ ;  /* 0x000000a057577824 */ /* 0x000fc400078e02ff */
[----:B------:R-:W-:-:S03]  /*0610*/  IMAD R14, R14, UR12, RZ ;  /* 0x0000000c0e0e7c24 */ /* 0x000fc6000f8e02ff */
[----:B------:R-:W-:Y:S01]  /*0620*/  IADD3 R88, P1, R83, R87, RZ ;  /* 0x0000005753587210 */ /* 0x000fe20007f3e0ff */
[----:B------:R-:W-:Y:S02]  /*0630*/  IMAD R91, R13, UR13, R14 ;  /* 0x0000000d0d5b7c24 */ /* 0x000fe4000f8e020e */
[----:B-1----:R-:W-:Y:S01]  /*0640*/  @P0 IMAD R14, R3, R26, RZ ;  /* 0x0000001a030e0224 */ /* 0x002fe200078e02ff */
[----:B------:R-:W-:Y:S01]  /*0650*/  LEA.HI.X.SX32 R89, R87, R16, 0x1, P1 ;  /* 0x0000001057597211 */ /* 0x000fe200008f0eff */
[----:B------:R-:W1:Y:S02]  /*0660*/  @!P2 LDC.64 R22, c[0x0][0x270] ;  /* 0x00009c00ff16ab82 */ /* 0x000e640000000a00 */
[----:B------:R-:W-:Y:S02]  /*0670*/  @P0 IMAD R15, R81, R27, R14 ;  /* 0x0000001b510f0224 */ /* 0x000fe400078e020e */
[----:B------:R-:W-:Y:S01]  /*0680*/  IMAD.WIDE.U32 R88, R13, UR12, R88 ;  /* 0x0000000c0d587c25 */ /* 0x000fe2000f8e0058 */
[----:B------:R-:W-:-:S03]  /*0690*/  SHF.R.S32.HI R13, RZ, 0x1f, R77 ;  /* 0x0000001fff0d7819 */ /* 0x000fc6000001144d */
[----:B------:R-:W3:Y:S01]  /*06a0*/  @!P2 LDC.64 R20, c[0x0][0x220] ;  /* 0x00008800ff14ab82 */ /* 0x000ee20000000a00 */
[----:B------:R-:W-:Y:S02]  /*06b0*/  ISETP.GE.AND.EX P3, PT, R13, UR15, PT, P3 ;  /* 0x0000000f0d007c0c */ /* 0x000fe4000bf66330 */
[----:B------:R-:W-:Y:S01]  /*06c0*/  IADD3 R91, R89, R91, RZ ;  /* 0x0000005b595b7210 */ /* 0x000fe20007ffe0ff */
[----:B0-----:R-:W-:Y:S01]  /*06d0*/  @!P5 IMAD R30, R12, R18, RZ ;  /* 0x000000120c1ed224 */ /* 0x001fe200078e02ff */
[----:B------:R-:W-:Y:S02]  /*06e0*/  ISETP.GT.U32.OR P3, PT, R0, 0x27f, P3 ;  /* 0x0000027f0000780c */ /* 0x000fe40001f64470 */
[-C--:B------:R-:W-:Y:S01]  /*06f0*/  @P0 MOV R90, R88.reuse ;  /* 0x00000058005a0202 */ /* 0x080fe20000000f00 */
[----:B------:R-:W0:Y:S01]  /*0700*/  @!P4 LDC.64 R16, c[0x0][0x220] ;  /* 0x00008800ff10cb82 */ /* 0x000e220000000a00 */
[----:B------:R-:W-:Y:S01]  /*0710*/  @!P2 MOV R29, R91 ;  /* 0x0000005b001da202 */ /* 0x000fe20000000f00 */
[----:B------:R-:W-:Y:S01]  /*0720*/  @!P5 IMAD R35, R78, R19, R30 ;  /* 0x000000134e23d224 */ /* 0x000fe200078e021e */
[----:B------:R-:W-:Y:S01]  /*0730*/  @!P5 MOV R30, R88 ;  /* 0x00000058001ed202 */ /* 0x000fe20000000f00 */
[----:B------:R-:W-:-:S04]  /*0740*/  @P0 IMAD.WIDE.U32 R26, R81, R26, R90 ;  /* 0x0000001a511a0225 */ /* 0x000fc800078e005a */
[----:B-1----:R-:W-:Y:S01]  /*0750*/  @!P2 IMAD R28, R86, R22, RZ ;  /* 0x00000016561ca224 */ /* 0x002fe200078e02ff */
[----:B------:R-:W-:Y:S02]  /*0760*/  @P0 IADD3 R27, R27, R15, RZ ;  /* 0x0000000f1b1b0210 */ /* 0x000fe40007ffe0ff */
[----:B--2---:R-:W-:Y:S01]  /*0770*/  @P0 LEA R38, P1, R26, R38, 0x2 ;  /* 0x000000261a260211 */ /* 0x004fe200078210ff */
[----:B------:R-:W1:Y:S01]  /*0780*/  @!P3 LDC.64 R14, c[0x0][0x270] ;  /* 0x00009c00ff0ebb82 */ /* 0x000e620000000a00 */
[----:B------:R-:W-:Y:S01]  /*0790*/  @!P2 IMAD R31, R80, R23, R28 ;  /* 0x00000017501fa224 */ /* 0x000fe200078e021c */
[----:B------:R-:W-:Y:S02]  /*07a0*/  @!P2 MOV R28, R88 ;  /* 0x00000058001ca202 */ /* 0x000fe40000000f00 */
[----:B------:R-:W-:Y:S02]  /*07b0*/  @P0 LEA.HI.X R39, R26, R39, R27, 0x2, P1 ;  /* 0x000000271a270211 */ /* 0x000fe400008f141b */
[----:B------:R-:W-:Y:S01]  /*07c0*/  ISETP.GE.U32.AND P1, PT, R76, UR14, PT ;  /* 0x0000000e4c007c0c */ /* 0x000fe2000bf26070 */
[----:B------:R-:W-:Y:S01]  /*07d0*/  @!P2 IMAD.WIDE.U32 R28, R80, R22, R28 ;  /* 0x00000016501ca225 */ /* 0x000fe200078e001c */
[----:B------:R-:W2:Y:S01]  /*07e0*/  @!P5 LDC.64 R26, c[0x0][0x220] ;  /* 0x00008800ff1adb82 */ /* 0x000ea20000000a00 */
[----:B------:R-:W-:-:S02]  /*07f0*/  @!P4 MOV R22, R88 ;  /* 0x000000580016c202 */ /* 0x000fc40000000f00 */
[----:B------:R-:W-:Y:S02]  /*0800*/  @!P4 MOV R23, R91 ;  /* 0x0000005b0017c202 */ /* 0x000fe40000000f00 */
[----:B------:R-:W-:Y:S02]  /*0810*/  ISETP.GE.AND.EX P1, PT, R62, UR15, PT, P1 ;  /* 0x0000000f3e007c0c */ /* 0x000fe4000bf26310 */
[----:B------:R-:W-:Y:S01]  /*0820*/  @!P2 IADD3 R29, R29, R31, RZ ;  /* 0x0000001f1d1da210 */ /* 0x000fe20007ffe0ff */
[----:B------:R-:W-:Y:S01]  /*0830*/  @!P4 IMAD.WIDE.U32 R22, R79, R24, R22 ;  /* 0x000000184f16c225 */ /* 0x000fe200078e0016 */
[----:B---3--:R-:W-:Y:S01]  /*0840*/  @!P2 LEA R20, P6, R28, R20, 0x2 ;  /* 0x000000141c14a211 */ /* 0x008fe200078c10ff */
[----:B------:R-:W3:Y:S01]  /*0850*/  @!P3 LDC.64 R24, c[0x0][0x220] ;  /* 0x00008800ff18bb82 */ /* 0x000ee20000000a00 */
[----:B------:R-:W-:Y:S02]  /*0860*/  @!P5 MOV R31, R91 ;  /* 0x0000005b001fd202 */ /* 0x000fe40000000f00 */
[----:B------:R-:W-:-:S02]  /*0870*/  ISETP.GT.U32.OR P1, PT, R0, 0x27f, P1 ;  /* 0x0000027f0000780c */ /* 0x000fc40000f24470 */
[----:B------:R-:W-:Y:S01]  /*0880*/  @!P2 LEA.HI.X R21, R28, R21, R29, 0x2, P6 ;  /* 0x000000151c15a211 */ /* 0x000fe200030f141d */
[----:B------:R-:W-:Y:S01]  /*0890*/  @!P5 IMAD.WIDE.U32 R18, R78, R18, R30 ;  /* 0x000000124e12d225 */ /* 0x000fe200078e001e */
[----:B------:R-:W-:Y:S02]  /*08a0*/  @!P4 IADD3 R23, R23, R33, RZ ;  /* 0x000000211717c210 */ /* 0x000fe40007ffe0ff */
[C---:B0-----:R-:W-:Y:S01]  /*08b0*/  @!P4 LEA R28, P6, R22.reuse, R16, 0x2 ;  /* 0x00000010161cc211 */ /* 0x041fe200078c10ff */
[----:B-1----:R-:W-:Y:S01]  /*08c0*/  @!P3 IMAD R16, R13, R14, RZ ;  /* 0x0000000e0d10b224 */ /* 0x002fe200078e02ff */
[----:B------:R-:W-:Y:S02]  /*08d0*/  @!P3 MOV R30, R88 ;  /* 0x00000058001eb202 */ /* 0x000fe40000000f00 */
[----:B------:R-:W-:Y:S02]  /*08e0*/  @!P3 MOV R31, R91 ;  /* 0x0000005b001fb202 */ /* 0x000fe40000000f00 */
[----:B------:R-:W-:Y:S01]  /*08f0*/  @!P4 LEA.HI.X R29, R22, R17, R23, 0x2, P6 ;  /* 0x00000011161dc211 */ /* 0x000fe200030f1417 */
[----:B------:R-:W-:Y:S01]  /*0900*/  @!P3 IMAD R17, R77, R15, R16 ;  /* 0x0000000f4d11b224 */ /* 0x000fe200078e0210 */
[----:B------:R-:W-:Y:S01]  /*0910*/  @!P5 IADD3 R15, R19, R35, RZ ;  /* 0x00000023130fd210 */ /* 0x000fe20007ffe0ff */
[----:B------:R-:W-:Y:S01]  /*0920*/  @!P3 IMAD.WIDE.U32 R30, R77, R14, R30 ;  /* 0x0000000e4d1eb225 */ /* 0x000fe200078e001e */
[C---:B--2---:R-:W-:Y:S01]  /*0930*/  @!P5 LEA R26, P6, R18.reuse, R26, 0x2 ;  /* 0x0000001a121ad211 */ /* 0x044fe200078c10ff */
[----:B------:R-:W0:Y:S03]  /*0940*/  @!P1 LDC.64 R22, c[0x0][0x270] ;  /* 0x00009c00ff169b82 */ /* 0x000e260000000a00 */
[----:B------:R-:W-:-:S02]  /*0950*/  @!P5 LEA.HI.X R27, R18, R27, R15, 0x2, P6 ;  /* 0x0000001b121bd211 */ /* 0x000fc400030f140f */
[----:B------:R-:W-:Y:S02]  /*0960*/  CS2R R14, SRZ ;  /* 0x00000000000e7805 */ /* 0x000fe4000001ff00 */
[----:B------:R-:W-:Y:S02]  /*0970*/  @!P3 IADD3 R18, R31, R17, RZ ;  /* 0x000000111f12b210 */ /* 0x000fe40007ffe0ff */
[----:B------:R-:W-:Y:S02]  /*0980*/  CS2R R16, SRZ ;  /* 0x0000000000107805 */ /* 0x000fe4000001ff00 */
[----:B------:R-:W-:Y:S01]  /*0990*/  SHF.R.S32.HI R63, RZ, 0x1f, R75 ;  /* 0x0000001fff3f7819 */ /* 0x000fe2000001144b */
[----:B------:R-:W1:Y:S01]  /*09a0*/  @!P1 LDC.64 R36, c[0x0][0x220] ;  /* 0x00008800ff249b82 */ /* 0x000e620000000a00 */
[----:B------:R-:W-:Y:S01]  /*09b0*/  SHF.R.S32.HI R64, RZ, 0x1f, R74 ;  /* 0x0000001fff407819 */ /* 0x000fe2000001144a */
[----:B------:R2:W4:Y:S01]  /*09c0*/  @!P2 LDG.E.64 R14, desc[UR8][R20.64] ;  /* 0x00000008140ea981 */ /* 0x000522000c1e1b00 */
[----:B------:R-:W-:-:S02]  /*09d0*/  ISETP.GE.U32.AND P2, PT, R74, UR14, PT ;  /* 0x0000000e4a007c0c */ /* 0x000fc4000bf46070 */
[----:B---3--:R-:W-:Y:S01]  /*09e0*/  @!P3 LEA R24, P6, R30, R24, 0x2 ;  /* 0x000000181e18b211 */ /* 0x008fe200078c10ff */
        /* <DEDUP_REMOVED lines=8> */
[----:B--2---:R-:W-:Y:S02]  /*0a70*/  CS2R R20, SRZ ;  /* 0x0000000000147805 */ /* 0x004fe4000001ff00 */
[----:B------:R-:W-:Y:S01]  /*0a80*/  SHF.R.S32.HI R65, RZ, 0x1f, R73 ;  /* 0x0000001fff417819 */ /* 0x000fe20000011449 */
[----:B------:R2:W5:Y:S01]  /*0a90*/  @!P5 LDG.E.64 R18, desc[UR8][R26.64] ;  /* 0x000000081a12d981 */ /* 0x000562000c1e1b00 */
[----:B------:R-:W-:Y:S01]  /*0aa0*/  ISETP.GE.U32.AND P5, PT, R73, UR14, PT ;  /* 0x0000000e49007c0c */ /* 0x000fe2000bfa6070 */
[----:B0-----:R-:W-:Y:S01]  /*0ab0*/  @!P1 IMAD R30, R62, R22, RZ ;  /* 0x000000163e1e9224 */ /* 0x001fe200078e02ff */
[----:B---3--:R-:W-:Y:S01]  /*0ac0*/  @!P1 MOV R28, R88 ;  /* 0x00000058001c9202 */ /* 0x008fe20000000f00 */
[----:B------:R0:W3:Y:S01]  /*0ad0*/  @!P3 LDG.E.64 R20, desc[UR8][R24.64] ;  /* 0x000000081814b981 */ /* 0x0000e2000c1e1b00 */
[----:B------:R-:W-:-:S02]  /*0ae0*/  @!P1 MOV R29, R91 ;  /* 0x0000005b001d9202 */ /* 0x000fc40000000f00 */
[----:B------:R-:W-:Y:S01]  /*0af0*/  ISETP.GE.AND.EX P3, PT, R65, UR15, PT, P5 ;  /* 0x0000000f41007c0c */ /* 0x000fe2000bf66350 */
[C---:B------:R-:W-:Y:S02]  /*0b00*/  @!P1 IMAD R33, R76.reuse, R23, R30 ;  /* 0x000000174c219224 */ /* 0x040fe400078e021e */
[----:B------:R-:W-:Y:S01]  /*0b10*/  @!P1 IMAD.WIDE.U32 R28, R76, R22, R28 ;  /* 0x000000164c1c9225 */ /* 0x000fe200078e001c */
[----:B------:R-:W0:Y:S01]  /*0b20*/  @!P2 LDC.64 R30, c[0x0][0x270] ;  /* 0x00009c00ff1eab82 */ /* 0x000e220000000a00 */
[----:B------:R-:W-:Y:S02]  /*0b30*/  ISETP.GT.U32.OR P3, PT, R0, 0x27f, P3 ;  /* 0x0000027f0000780c */ /* 0x000fe40001f64470 */
[----:B------:R-:W-:-:S05]  /*0b40*/  SHF.R.S32.HI R66, RZ, 0x1f, R72 ;  /* 0x0000001fff427819 */ /* 0x000fca0000011448 */
[----:B------:R-:W0:Y:S01]  /*0b50*/  @!P4 LDC.64 R22, c[0x0][0x270] ;  /* 0x00009c00ff16cb82 */ /* 0x000e220000000a00 */
[----:B------:R-:W-:Y:S02]  /*0b60*/  ISETP.GE.U32.AND P5, PT, R72, UR14, PT ;  /* 0x0000000e48007c0c */ /* 0x000fe4000bfa6070 */
[----:B--2---:R-:W-:Y:S02]  /*0b70*/  @!P1 IADD3 R26, R29, R33, RZ ;  /* 0x000000211d1a9210 */ /* 0x004fe40007ffe0ff */
[----:B-1----:R-:W-:Y:S02]  /*0b80*/  @!P1 LEA R36, P6, R28, R36, 0x2 ;  /* 0x000000241c249211 */ /* 0x002fe400078c10ff */
[----:B------:R-:W-:Y:S01]  /*0b90*/  ISETP.GE.AND.EX P5, PT, R66, UR15, PT, P5 ;  /* 0x0000000f42007c0c */ /* 0x000fe2000bfa6350 */
[----:B0-----:R-:W0:Y:S01]  /*0ba0*/  @!P4 LDC.64 R24, c[0x0][0x220] ;  /* 0x00008800ff18cb82 */ /* 0x001e220000000a00 */
[----:B------:R-:W-:Y:S02]  /*0bb0*/  @!P1 LEA.HI.X R37, R28, R37, R26, 0x2, P6 ;  /* 0x000000251c259211 */ /* 0x000fe400030f141a */
[----:B------:R-:W-:-:S02]  /*0bc0*/  ISETP.GT.U32.OR P5, PT, R0, 0x27f, P5 ;  /* 0x0000027f0000780c */ /* 0x000fc40002fa4470 */
[----:B------:R-:W-:-:S03]  /*0bd0*/  SHF.R.S32.HI R67, RZ, 0x1f, R6 ;  /* 0x0000001fff437819 */ /* 0x000fc60000011406 */
[----:B------:R-:W1:Y:S01]  /*0be0*/  @!P3 LDC.64 R26, c[0x0][0x270] ;  /* 0x00009c00ff1abb82 */ /* 0x000e620000000a00 */
[----:B------:R-:W-:-:S04]  /*0bf0*/  ISETP.GE.U32.AND P6, PT, R6, UR14, PT ;  /* 0x0000000e06007c0c */ /* 0x000fc8000bfc6070 */
[----:B------:R-:W-:-:S03]  /*0c00*/  ISETP.GE.AND.EX P6, PT, R67, UR15, PT, P6 ;  /* 0x0000000f43007c0c */ /* 0x000fc6000bfc6360 */
[----:B------:R-:W2:Y:S01]  /*0c10*/  @!P2 LDC.64 R28, c[0x0][0x220] ;  /* 0x00008800ff1cab82 */ /* 0x000ea20000000a00 */
[----:B------:R-:W-:Y:S01]  /*0c20*/  ISETP.GT.U32.OR P6, PT, R0, 0x27f, P6 ;  /* 0x0000027f0000780c */ /* 0x000fe200037c4470 */
[----:B------:R-:W-:Y:S01]  /*0c30*/  @!P4 IMAD R34, R63, R22, RZ ;  /* 0x000000163f22c224 */ /* 0x000fe200078e02ff */
[----:B------:R-:W-:Y:S01]  /*0c40*/  @!P4 MOV R44, R88 ;  /* 0x00000058002cc202 */ /* 0x000fe20000000f00 */
[----:B------:R-:W-:Y:S01]  /*0c50*/  @!P2 IMAD R35, R64, R30, RZ ;  /* 0x0000001e4023a224 */ /* 0x000fe200078e02ff */
[----:B------:R-:W-:Y:S01]  /*0c60*/  @!P4 MOV R45, R91 ;  /* 0x0000005b002dc202 */ /* 0x000fe20000000f00 */
[C---:B------:R-:W-:Y:S02]  /*0c70*/  @!P4 IMAD R41, R75.reuse, R23, R34 ;  /* 0x000000174b29c224 */ /* 0x040fe400078e0222 */
[----:B------:R-:W2:Y:S01]  /*0c80*/  @!P5 LDC.64 R32, c[0x0][0x270] ;  /* 0x00009c00ff20db82 */ /* 0x000ea20000000a00 */
[----:B------:R-:W-:Y:S02]  /*0c90*/  @!P2 IMAD R47, R74, R31, R35 ;  /* 0x0000001f4a2fa224 */ /* 0x000fe400078e0223 */
[----:B------:R-:W-:Y:S01]  /*0ca0*/  @!P4 IMAD.WIDE.U32 R44, R75, R22, R44 ;  /* 0x000000164b2cc225 */ /* 0x000fe200078e002c */
[----:B------:R-:W-:-:S02]  /*0cb0*/  CS2R R22, SRZ ;  /* 0x0000000000167805 */ /* 0x000fc4000001ff00 */
[----:B------:R-:W-:Y:S02]  /*0cc0*/  @!P2 MOV R42, R88 ;  /* 0x00000058002aa202 */ /* 0x000fe40000000f00 */
[----:B------:R-:W-:Y:S01]  /*0cd0*/  @!P2 MOV R43, R91 ;  /* 0x0000005b002ba202 */ /* 0x000fe20000000f00 */
[----:B------:R-:W2:Y:S01]  /*0ce0*/  @!P3 LDC.64 R34, c[0x0][0x220] ;  /* 0x00008800ff22bb82 */ /* 0x000ea20000000a00 */
[----:B------:R1:W3:Y:S01]  /*0cf0*/  @!P1 LDG.E.64 R22, desc[UR8][R36.64] ;  /* 0x0000000824169981 */ /* 0x0002e2000c1e1b00 */
[----:B0-----:R-:W-:Y:S01]  /*0d00*/  @!P4 LEA R40, P1, R44, R24, 0x2 ;  /* 0x000000182c28c211 */ /* 0x001fe200078210ff */
[----:B------:R-:W-:Y:S01]  /*0d10*/  @!P2 IMAD.WIDE.U32 R42, R74, R30, R42 ;  /* 0x0000001e4a2aa225 */ /* 0x000fe200078e002a */
[----:B------:R-:W-:-:S04]  /*0d20*/  @!P4 IADD3 R41, R45, R41, RZ ;  /* 0x000000292d29c210 */ /* 0x000fc80007ffe0ff */
[----:B------:R-:W0:Y:S01]  /*0d30*/  @!P6 LDC.64 R30, c[0x0][0x270] ;  /* 0x00009c00ff1eeb82 */ /* 0x000e220000000a00 */
[----:B-1----:R-:W-:Y:S01]  /*0d40*/  @!P3 IMAD R24, R65, R26, RZ ;  /* 0x0000001a4118b224 */ /* 0x002fe200078e02ff */
[----:B------:R-:W-:-:S06]  /*0d50*/  @!P4 LEA.HI.X R41, R44, R25, R41, 0x2, P1 ;  /* 0x000000192c29c211 */ /* 0x000fcc00008f1429 */
[----:B------:R-:W1:Y:S01]  /*0d60*/  @!P5 LDC.64 R36, c[0x0][0x220] ;  /* 0x00008800ff24db82 */ /* 0x000e620000000a00 */
[----:B------:R-:W-:Y:S01]  /*0d70*/  @!P3 IMAD R45, R73, R27, R24 ;  /* 0x0000001b492db224 */ /* 0x000fe200078e0218 */
[----:B------:R-:W-:Y:S02]  /*0d80*/  @!P3 MOV R24, R88 ;  /* 0x000000580018b202 */ /* 0x000fe40000000f00 */
[----:B------:R-:W-:Y:S02]  /*0d90*/  @!P3 MOV R25, R91 ;  /* 0x0000005b0019b202 */ /* 0x000fe40000000f00 */
[----:B------:R-:W-:Y:S02]  /*0da0*/  @!P2 IADD3 R27, R43, R47, RZ ;  /* 0x0000002f2b1ba210 */ /* 0x000fe40007ffe0ff */
[----:B--2---:R-:W-:Y:S01]  /*0db0*/  @!P2 LEA R28, P1, R42, R28, 0x2 ;  /* 0x0000001c2a1ca211 */ /* 0x004fe200078210ff */
[----:B------:R-:W-:Y:S01]  /*0dc0*/  @!P3 IMAD.WIDE.U32 R24, R73, R26, R24 ;  /* 0x0000001a4918b225 */ /* 0x000fe200078e0018 */
[----:B------:R-:W-:-:S02]  /*0dd0*/  @!P5 MOV R26, R88 ;  /* 0x00000058001ad202 */ /* 0x000fc40000000f00 */
[----:B------:R-:W-:Y:S02]  /*0de0*/  @!P2 LEA.HI.X R29, R42, R29, R27, 0x2, P1 ;  /* 0x0000001d2a1da211 */ /* 0x000fe400008f141b */
[----:B------:R-:W-:Y:S01]  /*0df0*/  @!P5 MOV R27, R91 ;  /* 0x0000005b001bd202 */ /* 0x000fe20000000f00 */
[-C--:B------:R-:W-:Y:S01]  /*0e00*/  @!P5 IMAD R43, R66, R32.reuse, RZ ;  /* 0x00000020422bd224 */ /* 0x080fe200078e02ff */
[----:B------:R-:W-:Y:S01]  /*0e10*/  @!P3 IADD3 R25, R25, R45, RZ ;  /* 0x0000002d1919b210 */ /* 0x000fe20007ffe0ff */
[----:B------:R-:W-:Y:S01]  /*0e20*/  @!P5 IMAD.WIDE.U32 R26, R72, R32, R26 ;  /* 0x00000020481ad225 */ /* 0x000fe200078e001a */
[----:B------:R-:W-:-:S03]  /*0e30*/  @!P3 LEA R32, P1, R24, R34, 0x2 ;  /* 0x000000221820b211 */ /* 0x000fc600078210ff */
[----:B------:R-:W-:Y:S01]  /*0e40*/  @!P5 IMAD R43, R72, R33, R43 ;  /* 0x00000021482bd224 */ /* 0x000fe200078e022b */
[----:B------:R-:W-:Y:S02]  /*0e50*/  @!P3 LEA.HI.X R33, R24, R35, R25, 0x2, P1 ;  /* 0x000000231821b211 */ /* 0x000fe400008f1419 */
[----:B-1----:R-:W-:Y:S02]  /*0e60*/  @!P5 LEA R36, P1, R26, R36, 0x2 ;  /* 0x000000241a24d211 */ /* 0x002fe400078210ff */
[----:B------:R-:W-:Y:S01]  /*0e70*/  @!P5 IADD3 R24, R27, R43, RZ ;  /* 0x0000002b1b18d210 */ /* 0x000fe20007ffe0ff */
[----:B0-----:R-:W-:-:S03]  /*0e80*/  @!P6 IMAD R27, R67, R30, RZ ;  /* 0x0000001e431be224 */ /* 0x001fc600078e02ff */
[----:B------:R-:W-:Y:S01]  /*0e90*/  @!P5 LEA.HI.X R37, R26, R37, R24, 0x2, P1 ;  /* 0x000000251a25d211 */ /* 0x000fe200008f1418 */
[----:B------:R-:W-:Y:S01]  /*0ea0*/  @!P6 IMAD R43, R6, R31, R27 ;  /* 0x0000001f062be224 */ /* 0x000fe200078e021b */
        /* <DEDUP_REMOVED lines=9> */
[----:B------:R-:W2:Y:S01]  /*0f40*/  @!P4 LDG.E.64 R24, desc[UR8][R40.64] ;  /* 0x000000082818c981 */ /* 0x000ea2000c1e1b00 */
[----:B------:R-:W-:Y:S02]  /*0f50*/  ISETP.GT.U32.OR P1, PT, R0, 0x27f, P1 ;  /* 0x0000027f0000780c */ /* 0x000fe40000f24470 */
[----:B------:R-:W-:Y:S02]  /*0f60*/  SHF.R.S32.HI R70, RZ, 0x1f, R9 ;  /* 0x0000001fff467819 */ /* 0x000fe40000011409 */
[----:B------:R-:W-:Y:S02]  /*0f70*/  ISETP.GE.U32.AND P4, PT, R9, UR14, PT ;  /* 0x0000000e09007c0c */ /* 0x000fe4000bf86070 */
[----:B------:R-:W-:-:S02]  /*0f80*/  ISETP.GE.AND.EX P2, PT, R69, UR15, PT, P2 ;  /* 0x0000000f45007c0c */ /* 0x000fc4000bf46320 */
[----:B------:R-:W-:Y:S02]  /*0f90*/  CS2R R44, SRZ ;  /* 0x00000000002c7805 */ /* 0x000fe4000001ff00 */
        /* <DEDUP_REMOVED lines=23> */
[----:B------:R-:W5:Y:S01]  /*1110*/  @!P4 LDC.64 R36, c[0x0][0x270] ;  /* 0x00009c00ff24cb82 */ /* 0x000f620000000a00 */
        /* <DEDUP_REMOVED lines=18> */
[----:B-----5:R-:W-:Y:S02]  /*1240*/  @!P4 IMAD R28, R70, R36, RZ ;  /* 0x00000024461cc224 */ /* 0x020fe400078e02ff */
[----:B------:R-:W-:Y:S02]  /*1250*/  @!P2 IMAD.WIDE.U32 R52, R8, R30, R52 ;  /* 0x0000001e0834a225 */ /* 0x000fe400078e0034 */
[----:B------:R-:W4:Y:S01]  /*1260*/  @!P3 LDC.64 R32, c[0x0][0x220] ;  /* 0x00008800ff20bb82 */ /* 0x000f220000000a00 */
[----:B------:R-:W-:Y:S01]  /*1270*/  @!P1 LEA.HI.X R43, R54, R29, R57, 0x2, P6 ;  /* 0x0000001d362b9211 */ /* 0x000fe200030f1439 */
[----:B------:R-:W-:Y:S01]  /*1280*/  @!P4 IMAD R55, R9, R37, R28 ;  /* 0x000000250937c224 */ /* 0x000fe200078e021c */
[----:B------:R-:W-:-:S05]  /*1290*/  @!P4 MOV R28, R88 ;  /* 0x00000058001cc202 */ /* 0x000fca0000000f00 */
[----:B------:R-:W5:Y:S01]  /*12a0*/  @!P5 LDC.64 R30, c[0x0][0x270] ;  /* 0x00009c00ff1edb82 */ /* 0x000f620000000a00 */
        /* <DEDUP_REMOVED lines=14> */
[----:B-----5:R-:W-:Y:S01]  /*1390*/  @!P5 IMAD R54, R84, R30, RZ ;  /* 0x0000001e5436d224 */ /* 0x020fe200078e02ff */
[----:B------:R-:W-:Y:S02]  /*13a0*/  @!P4 LEA.HI.X R35, R36, R35, R37, 0x2, P6 ;  /* 0x000000232423c211 */ /* 0x000fe400030f1425 */
[----:B------:R-:W-:-:S02]  /*13b0*/  @!P3 IADD3 R36, R39, R57, RZ ;  /* 0x000000392724b210 */ /* 0x000fc40007ffe0ff */
[----:B------:R-:W5:Y:S01]  /*13c0*/  @!P1 LDG.E.64 R52, desc[UR8][R42.64] ;  /* 0x000000082a349981 */ /* 0x000f62000c1e1b00 */
[C---:B----4-:R-:W-:Y:S01]  /*13d0*/  @!P3 LEA R32, P6, R38.reuse, R32, 0x2 ;  /* 0x000000202620b211 */ /* 0x050fe200078c10ff */
        /* <DEDUP_REMOVED lines=18> */
[----:B-1----:R-:W-:Y:S01]  /*1500*/  FADD.FTZ R29, R16, R17 ;  /* 0x00000011101d7221 */ /* 0x002fe20000010000 */
        /* <DEDUP_REMOVED lines=27> */
[----:B--2---:R-:W-:Y:S01]  /*16c0*/  FADD.FTZ R30, R24, R25 ;  /* 0x00000019181e7221 */ /* 0x004fe20000010000 */
[----:B------:R-:W-:-:S02]  /*16d0*/  FMUL.FTZ R31, R25, R25 ;  /* 0x00000019191f7220 */ /* 0x000fc40000410000 */
[----:B------:R-:W-:Y:S01]  /*16e0*/  FADD.FTZ R28, R28, R33 ;  /* 0x000000211c1c7221 */ /* 0x000fe20000010000 */
[----:B------:R-:W-:Y:S01]  /*16f0*/  FADD.FTZ R29, R29, R30 ;  /* 0x0000001e1d1d7221 */ /* 0x000fe20000010000 */
[----:B------:R-:W-:Y:S01]  /*1700*/  FFMA.FTZ R31, R24, R24, R31 ;  /* 0x00000018181f7223 */ /* 0x000fe2000001001f */
[----:B------:R-:W-:Y:S01]  /*1710*/  FMUL.FTZ R33, R27, R27 ;  /* 0x0000001b1b217220 */ /* 0x000fe20000410000 */
        /* <DEDUP_REMOVED lines=20> */
[----:B-----5:R-:W-:Y:S01]  /*1860*/  FMUL.FTZ R33, R53, R53 ;  /* 0x0000003535217220 */ /* 0x020fe20000410000 */
[----:B------:R-:W-:-:S03]  /*1870*/  FADD.FTZ R30, R52, R53 ;  /* 0x00000035341e7221 */ /* 0x000fc60000010000 */
[----:B------:R-:W-:Y:S01]  /*1880*/  FFMA.FTZ R33, R52, R52, R33 ;  /* 0x0000003434217223 */ /* 0x000fe20000010021 */
[----:B------:R-:W-:Y:S01]  /*1890*/  FADD.FTZ R29, R29, R30 ;  /* 0x0000001e1d1d7221 */ /* 0x000fe20000010000 */
[----:B----4-:R-:W-:Y:S01]  /*18a0*/  FMUL.FTZ R31, R55, R55 ;  /* 0x00000037371f7220 */ /* 0x010fe20000410000 */
        /* <DEDUP_REMOVED lines=103> */
.L_x_5151:
[----:B------:R-:W-:Y:S05]  /*1f20*/  BSYNC B0 ;  /* 0x0000000000007941 */ /* 0x000fea0003800000 */
.L_x_5150:
        /* <DEDUP_REMOVED lines=28> */
.L_x_5154:
[----:B-1----:R-:W2:Y:S04]  /*20f0*/  LDG.E.STRONG.GPU R30, desc[UR8][R28.64] ;  /* 0x000000081c1e7981 */ /* 0x002ea8000c1ef900 */
[----:B--2---:R-:W-:Y:S01]  /*2100*/  CCTL.IVALL ;  /* 0x00000000ff00798f */ /* 0x004fe20002000000 */
[----:B------:R-:W-:Y:S05]  /*2110*/  YIELD ;  /* 0x0000000000007946 */ /* 0x000fea0003800000 */
[----:B------:R-:W-:-:S13]  /*2120*/  ISETP.NE.AND P1, PT, R30, R33, PT ;  /* 0x000000211e00720c */ /* 0x000fda0003f25270 */
[----:B------:R-:W-:Y:S05]  /*2130*/  @P1 BRA `(.L_x_5154) ;  /* 0xfffffffc00ec1947 */ /* 0x000fea000383ffff */
.L_x_5153:
        /* <DEDUP_REMOVED lines=11> */
.L_x_5156:
        /* <DEDUP_REMOVED lines=63> */
.L_x_5155:
        /* <DEDUP_REMOVED lines=19> */
.L_x_5158:
[----:B------:R-:W-:Y:S05]  /*2710*/  BSYNC B0 ;  /* 0x0000000000007941 */ /* 0x000fea0003800000 */
.L_x_5157:
        /* <DEDUP_REMOVED lines=32> */
.L_x_5152:
        /* <DEDUP_REMOVED lines=19> */
[----:B------:R-:W-:Y:S01]  /*2a50*/  @!P1 STG.E.64 desc[UR8][R34.64], R28 ;  /* 0x0000001c22009986 */ /* 0x000fe2000c101b08 */
[----:B------:R-:W-:Y:S06]  /*2a60*/  BAR.SYNC.DEFER_BLOCKING 0x0 ;  /* 0x0000000000007b1d */ /* 0x000fec0000010000 */
[----:B------:R-:W2:Y:S04]  /*2a70*/  LDG.E.U16 R37, desc[UR8][R32.64+0x2] ;  /* 0x0000020820257981 */ /* 0x000ea8000c1e1500 */
[----:B------:R1:W3:Y:S04]  /*2a80*/  LDG.E.U16 R36, desc[UR8][R32.64] ;  /* 0x0000000820247981 */ /* 0x0002e8000c1e1500 */
[----:B------:R-:W4:Y:S04]  /*2a90*/  LDG.E.U16 R39, desc[UR8][R30.64+0x2] ;  /* 0x000002081e277981 */ /* 0x000f28000c1e1500 */
[----:B------:R5:W4:Y:S04]  /*2aa0*/  LDG.E.U16 R38, desc[UR8][R30.64] ;  /* 0x000000081e267981 */ /* 0x000b28000c1e1500 */
[----:B------:R-:W1:Y:S02]  /*2ab0*/  LDS.64 R28, [UR5+0xc0] ;  /* 0x0000c005ff1c7984 */ /* 0x000e640008000a00 */
[----:B-1----:R-:W-:-:S04]  /*2ac0*/  FMUL.FTZ R32, R28, UR6 ;  /* 0x000000061c207c20 */ /* 0x002fc80008410000 */
[----:B------:R-:W-:-:S04]  /*2ad0*/  FMUL.FTZ R42, R32, R32 ;  /* 0x00000020202a7220 */ /* 0x000fc80000410000 */
[----:B------:R-:W-:-:S05]  /*2ae0*/  FFMA.FTZ R42, R29, UR6, -R42 ;  /* 0x000000061d2a7c23 */ /* 0x000fca000801082a */
[----:B------:R-:W-:-:S13]  /*2af0*/  FSETP.GTU.FTZ.AND P1, PT, R42, RZ, PT ;  /* 0x000000ff2a00720b */ /* 0x000fda0003f3c000 */
[----:B------:R-:W1:Y:S01]  /*2b00*/  @P1 LDC R29, c[0x0][0x238] ;  /* 0x00008e00ff1d1b82 */ /* 0x000e620000000800 */
[----:B------:R-:W-:Y:S02]  /*2b10*/  MOV R33, 0x3f800000 ;  /* 0x3f80000000217802 */ /* 0x000fe40000000f00 */
[----:B------:R-:W-:Y:S01]  /*2b20*/  ISETP.NE.AND P5, PT, RZ, UR10, PT ;  /* 0x0000000aff007c0c */ /* 0x000fe2000bfa5270 */
[C---:B------:R-:W-:Y:S01]  /*2b30*/  FADD.FTZ R28, -R32.reuse, R47 ;  /* 0x0000002f201c7221 */ /* 0x040fe20000010100 */
[----:B------:R-:W-:Y:S01]  /*2b40*/  FADD.FTZ R46, -R32, R46 ;  /* 0x0000002e202e7221 */ /* 0x000fe20000010100 */
[----:B-1----:R-:W-:-:S04]  /*2b50*/  @P1 FADD.FTZ R42, R42, R29 ;  /* 0x0000001d2a2a1221 */ /* 0x002fc80000010000 */
[----:B------:R-:W1:Y:S01]  /*2b60*/  @P1 MUFU.RSQ R33, R42 ;  /* 0x0000002a00211308 */ /* 0x000e620000001400 */
[----:B------:R-:W-:Y:S01]  /*2b70*/  FADD.FTZ R14, -R32, R14 ;  /* 0x0000000e200e7221 */ /* 0x000fe20000010100 */
[-C--:B-1----:R-:W-:Y:S01]  /*2b80*/  FMUL.FTZ R28, R28, R33.reuse ;  /* 0x000000211c1c7220 */ /* 0x082fe20000410000 */
[----:B-----5:R-:W-:Y:S01]  /*2b90*/  FMUL.FTZ R31, R46, R33 ;  /* 0x000000212e1f7220 */ /* 0x020fe20000410000 */
[----:B--2---:R-:W-:Y:S02]  /*2ba0*/  SHF.L.U32 R35, R37, 0x10, RZ ;  /* 0x0000001025237819 */ /* 0x004fe400000006ff */
[----:B---3--:R-:W-:Y:S02]  /*2bb0*/  SHF.L.U32 R34, R36, 0x10, RZ ;  /* 0x0000001024227819 */ /* 0x008fe400000006ff */
[----:B----4-:R-:W-:Y:S02]  /*2bc0*/  SHF.L.U32 R37, R39, 0x10, RZ ;  /* 0x0000001027257819 */ /* 0x010fe400000006ff */
[----:B------:R-:W-:-:S03]  /*2bd0*/  SHF.L.U32 R36, R38, 0x10, RZ ;  /* 0x0000001026247819 */ /* 0x000fc600000006ff */
[----:B------:R-:W-:Y:S02]  /*2be0*/  FFMA.FTZ R29, R35, R28, R37 ;  /* 0x0000001c231d7223 */ /* 0x000fe40000010025 */
        /* <DEDUP_REMOVED lines=12> */
.L_x_5159:
        /* <DEDUP_REMOVED lines=13> */
.L_x_5161:
[----:B------:R-:W-:Y:S05]  /*2d80*/  BSYNC B0 ;  /* 0x0000000000007941 */ /* 0x000fea0003800000 */
.L_x_5160:
[----:B-1----:R-:W-:Y:S01]  /*2d90*/  FADD.FTZ R28, -R32, R15 ;  /* 0x0000000f201c7221 */ /* 0x002fe20000010100 */
[----:B------:R-:W-:Y:S01]  /*2da0*/  ISETP.GE.U32.AND P6, PT, R80, UR14, PT ;  /* 0x0000000e50007c0c */ /* 0x000fe2000bfc6070 */
[-C--:B------:R-:W-:Y:S01]  /*2db0*/  FMUL.FTZ R15, R14, R33.reuse ;  /* 0x000000210e0f7220 */ /* 0x080fe20000410000 */
[----:B------:R-:W-:Y:S01]  /*2dc0*/  ISETP.GE.U32.AND P1, PT, R79, UR14, PT ;  /* 0x0000000e4f007c0c */ /* 0x000fe2000bf26070 */
[----:B------:R-:W-:Y:S01]  /*2dd0*/  FMUL.FTZ R28, R28, R33 ;  /* 0x000000211c1c7220 */ /* 0x000fe20000410000 */
[----:B------:R-:W-:Y:S01]  /*2de0*/  ISETP.GE.U32.AND P2, PT, R78, UR14, PT ;  /* 0x0000000e4e007c0c */ /* 0x000fe2000bf46070 */
[----:B------:R-:W-:Y:S01]  /*2df0*/  FFMA.FTZ R14, R34, R15, R36 ;  /* 0x0000000f220e7223 */ /* 0x000fe20000010024 */
[----:B------:R-:W-:Y:S01]  /*2e00*/  ISETP.GE.U32.AND P3, PT, R77, UR14, PT ;  /* 0x0000000e4d007c0c */ /* 0x000fe2000bf66070 */
[----:B------:R-:W-:Y:S01]  /*2e10*/  FADD.FTZ R30, -R32, R16 ;  /* 0x00000010201e7221 */ /* 0x000fe20000010100 */
[----:B------:R-:W-:Y:S01]  /*2e20*/  ISETP.GE.U32.AND P4, PT, R76, UR14, PT ;  /* 0x0000000e4c007c0c */ /* 0x000fe2000bf86070 */
[----:B------:R-:W-:Y:S01]  /*2e30*/  FADD.FTZ R38, -R32, R17 ;  /* 0x0000001120267221 */ /* 0x000fe20000010100 */
        /* <DEDUP_REMOVED lines=22> */
.L_x_5162:
        /* <DEDUP_REMOVED lines=13> */
.L_x_5164:
[----:B------:R-:W-:Y:S05]  /*3070*/  BSYNC B0 ;  /* 0x0000000000007941 */ /* 0x000fea0003800000 */
.L_x_5163:
[-C--:B-1----:R-:W-:Y:S01]  /*3080*/  FMUL.FTZ R15, R30, R33.reuse ;  /* 0x000000211e0f7220 */ /* 0x082fe20000410000 */
[----:B------:R-:W-:Y:S01]  /*3090*/  FMUL.FTZ R38, R38, R33 ;  /* 0x0000002126267220 */ /* 0x000fe20000410000 */
[C---:B------:R-:W-:Y:S01]  /*30a0*/  FADD.FTZ R28, -R32.reuse, R18 ;  /* 0x00000012201c7221 */ /* 0x040fe20000010100 */
[----:B------:R-:W-:Y:S01]  /*30b0*/  FADD.FTZ R30, -R32, R19 ;  /* 0x00000013201e7221 */ /* 0x000fe20000010100 */
        /* <DEDUP_REMOVED lines=13> */
.L_x_5165:
        /* <DEDUP_REMOVED lines=13> */
.L_x_5167:
[----:B------:R-:W-:Y:S05]  /*3260*/  BSYNC B0 ;  /* 0x0000000000007941 */ /* 0x000fea0003800000 */
.L_x_5166:
        /* <DEDUP_REMOVED lines=17> */
.L_x_5168:
        /* <DEDUP_REMOVED lines=13> */
.L_x_5170:
[----:B------:R-:W-:Y:S05]  /*3450*/  BSYNC B0 ;  /* 0x0000000000007941 */ /* 0x000fea0003800000 */
.L_x_5169:
        /* <DEDUP_REMOVED lines=17> */
.L_x_5171:
        /* <DEDUP_REMOVED lines=13> */
.L_x_5173:
[----:B------:R-:W-:Y:S05]  /*3640*/  BSYNC B0 ;  /* 0x0000000000007941 */ /* 0x000fea0003800000 */
.L_x_5172:
[-C--:B------:R-:W-:Y:S01]  /*3650*/  FMUL.FTZ R13, R22, R33.reuse ;  /* 0x00000021160d7220 */ /* 0x080fe20000410000 */
[----:B------:R-:W-:Y:S01]  /*3660*/  FMUL.FTZ R28, R28, R33 ;  /* 0x000000211c1c7220 */ /* 0x000fe20000410000 */
[C---:B------:R-:W-:Y:S01]  /*3670*/  FADD.FTZ R30, -R32.reuse, R24 ;  /* 0x00000018201e7221 */ /* 0x040fe20000010100 */
[----:B------:R-:W-:Y:S01]  /*3680*/  FADD.FTZ R38, -R32, R25 ;  /* 0x0000001920267221 */ /* 0x000fe20000010100 */
        /* <DEDUP_REMOVED lines=13> */
.L_x_5174:
        /* <DEDUP_REMOVED lines=13> */
.L_x_5176:
[----:B------:R-:W-:Y:S05]  /*3830*/  BSYNC B0 ;  /* 0x0000000000007941 */ /* 0x000fea0003800000 */
.L_x_5175:
[----:B------:R-:W-:Y:S01]  /*3840*/  ISETP.GE.U32.AND P6, PT, R75, UR14, PT ;  /* 0x0000000e4b007c0c */ /* 0x000fe2000bfc6070 */
[-C--:B--2---:R-:W-:Y:S01]  /*3850*/  FMUL.FTZ R13, R30, R33.reuse ;  /* 0x000000211e0d7220 */ /* 0x084fe20000410000 */
[----:B------:R-:W-:Y:S01]  /*3860*/  ISETP.GE.U32.AND P1, PT, R74, UR14, PT ;  /* 0x0000000e4a007c0c */ /* 0x000fe2000bf26070 */
[----:B------:R-:W-:Y:S01]  /*3870*/  FMUL.FTZ R38, R38, R33 ;  /* 0x0000002126267220 */ /* 0x000fe20000410000 */
[----:B------:R-:W-:Y:S01]  /*3880*/  ISETP.GE.U32.AND P2, PT, R73, UR14, PT ;  /* 0x0000000e49007c0c */ /* 0x000fe2000bf46070 */
[----:B0-----:R-:W-:Y:S01]  /*3890*/  FADD.FTZ R40, -R32, R26 ;  /* 0x0000001a20287221 */ /* 0x001fe20000010100 */
[----:B------:R-:W-:Y:S01]  /*38a0*/  ISETP.GE.U32.AND P3, PT, R72, UR14, PT ;  /* 0x0000000e48007c0c */ /* 0x000fe2000bf66070 */
[----:B------:R-:W-:Y:S01]  /*38b0*/  FADD.FTZ R42, -R32, R27 ;  /* 0x0000001b202a7221 */ /* 0x000fe20000010100 */
[----:B------:R-:W-:Y:S01]  /*38c0*/  ISETP.GE.U32.AND P4, PT, R6, UR14, PT ;  /* 0x0000000e06007c0c */ /* 0x000fe2000bf86070 */
        /* <DEDUP_REMOVED lines=20> */
[----:B------:R-:W-:Y:S01]  /*3a10*/  FFMA.FTZ R12, R34, R13, R36 ;  /* 0x0000000d220c7223 */ /* 0x000fe20000010024 */
[----:B------:R-:W-:Y:S01]  /*3a20*/  ISETP.GT.U32.OR P6, PT, R0, 0x27f, P6 ;  /* 0x0000027f0000780c */ /* 0x000fe200037c4470 */
[----:B------:R-:W-:Y:S01]  /*3a30*/  FADD.FTZ R32, -R32, R61 ;  /* 0x0000003d20207221 */ /* 0x000fe20000010100 */
[C---:B------:R-:W-:Y:S01]  /*3a40*/  ISETP.GT.U32.OR P1, PT, R0.reuse, 0x27f, P1 ;  /* 0x0000027f0000780c */ /* 0x040fe20000f24470 */
[----:B------:R-:W-:Y:S01]  /*3a50*/  FFMA.FTZ R13, R35, R38, R37 ;  /* 0x00000026230d7223 */ /* 0x000fe20000010025 */
[----:B------:R-:W-:-:S02]  /*3a60*/  ISETP.GT.U32.OR P2, PT, R0, 0x27f, P2 ;  /* 0x0000027f0000780c */ /* 0x000fc40001744470 */
[C---:B------:R-:W-:Y:S02]  /*3a70*/  ISETP.GT.U32.OR P3, PT, R0.reuse, 0x27f, P3 ;  /* 0x0000027f0000780c */ /* 0x040fe40001f64470 */
[----:B------:R-:W-:Y:S01]  /*3a80*/  ISETP.GT.U32.OR P4, PT, R0, 0x27f, P4 ;  /* 0x0000027f0000780c */ /* 0x000fe20002784470 */
[----:B------:R-:W-:-:S12]  /*3a90*/  @!P5 BRA `(.L_x_5177) ;  /* 0x000000000028d947 */ /* 0x000fd80003800000 */
        /* <DEDUP_REMOVED lines=10> */
.L_x_5177:
        /* <DEDUP_REMOVED lines=13> */
.L_x_5179:
[----:B------:R-:W-:Y:S05]  /*3c10*/  BSYNC B0 ;  /* 0x0000000000007941 */ /* 0x000fea0003800000 */
.L_x_5178:
[-C--:B0-----:R-:W-:Y:S01]  /*3c20*/  FMUL.FTZ R13, R40, R33.reuse ;  /* 0x00000021280d7220 */ /* 0x081fe20000410000 */
[-C--:B------:R-:W-:Y:S01]  /*3c30*/  FMUL.FTZ R42, R42, R33.reuse ;  /* 0x000000212a2a7220 */ /* 0x080fe20000410000 */
[-C--:B------:R-:W-:Y:S01]  /*3c40*/  FMUL.FTZ R19, R44, R33.reuse ;  /* 0x000000212c137220 */ /* 0x080fe20000410000 */
[----:B------:R-:W-:Y:S01]  /*3c50*/  FMUL.FTZ R46, R46, R33 ;  /* 0x000000212e2e7220 */ /* 0x000fe20000410000 */
[----:B------:R-:W-:Y:S01]  /*3c60*/  FFMA.FTZ R12, R34, R13, R36 ;  /* 0x0000000d220c7223 */ /* 0x000fe20000010024 */
[----:B------:R-:W-:Y:S01]  /*3c70*/  FFMA.FTZ R13, R35, R42, R37 ;  /* 0x0000002a230d7223 */ /* 0x000fe20000010025 */
[----:B------:R-:W-:Y:S06]  /*3c80*/  @!P5 BRA `(.L_x_5180) ;  /* 0x000000000028d947 */ /* 0x000fec0003800000 */
        /* <DEDUP_REMOVED lines=10> */
.L_x_5180:
        /* <DEDUP_REMOVED lines=13> */
.L_x_5182:
[----:B------:R-:W-:Y:S05]  /*3e00*/  BSYNC B0 ;  /* 0x0000000000007941 */ /* 0x000fea0003800000 */
.L_x_5181:
[----:B0-----:R-:W-:Y:S01]  /*3e10*/  FFMA.FTZ R12, R34, R19, R36 ;  /* 0x00000013220c7223 */ /* 0x001fe20000010024 */
        /* <DEDUP_REMOVED lines=12> */
.L_x_5183:
        /* <DEDUP_REMOVED lines=13> */
.L_x_5185:
[----:B------:R-:W-:Y:S05]  /*3fb0*/  BSYNC B0 ;  /* 0x0000000000007941 */ /* 0x000fea0003800000 */
.L_x_5184:
        /* <DEDUP_REMOVED lines=17> */
.L_x_5186:
        /* <DEDUP_REMOVED lines=13> */
.L_x_5188:
[----:B------:R-:W-:Y:S05]  /*41a0*/  BSYNC B0 ;  /* 0x0000000000007941 */ /* 0x000fea0003800000 */
.L_x_5187:
        /* <DEDUP_REMOVED lines=13> */
.L_x_5189:
        /* <DEDUP_REMOVED lines=13> */
.L_x_5191:
[----:B------:R-:W-:Y:S05]  /*4350*/  BSYNC B0 ;  /* 0x0000000000007941 */ /* 0x000fea0003800000 */
.L_x_5190:
[----:B------:R-:W-:Y:S01]  /*4360*/  ISETP.GE.U32.AND P6, PT, R7, UR14, PT ;  /* 0x0000000e07007c0c */ /* 0x000fe2000bfc6070 */
[-C--:B0-----:R-:W-:Y:S01]  /*4370*/  FMUL.FTZ R13, R52, R33.reuse ;  /* 0x00000021340d7220 */ /* 0x081fe20000410000 */
[----:B------:R-:W-:Y:S01]  /*4380*/  ISETP.GE.U32.AND P1, PT, R8, UR14, PT ;  /* 0x0000000e08007c0c */ /* 0x000fe2000bf26070 */
[----:B------:R-:W-:Y:S01]  /*4390*/  FMUL.FTZ R18, R18, R33 ;  /* 0x0000002112127220 */ /* 0x000fe20000410000 */
[----:B------:R-:W-:Y:S01]  /*43a0*/  ISETP.GE.U32.AND P2, PT, R9, UR14, PT ;  /* 0x0000000e09007c0c */ /* 0x000fe2000bf46070 */
[----:B------:R-:W-:Y:S01]  /*43b0*/  FFMA.FTZ R12, R34, R13, R36 ;  /* 0x0000000d220c7223 */ /* 0x000fe20000010024 */
        /* <DEDUP_REMOVED lines=9> */
[-C--:B-1----:R-:W-:Y:S01]  /*4450*/  FMUL.FTZ R17, R58, R33.reuse ;  /* 0x000000213a117220 */ /* 0x082fe20000410000 */
[----:B------:R-:W-:Y:S01]  /*4460*/  ISETP.GE.AND.EX P3, PT, R71, UR15, PT, P3 ;  /* 0x0000000f47007c0c */ /* 0x000fe2000bf66330 */
[-C--:B------:R-:W-:Y:S01]  /*4470*/  FMUL.FTZ R24, R24, R33.reuse ;  /* 0x0000002118187220 */ /* 0x080fe20000410000 */
[----:B------:R-:W-:Y:S01]  /*4480*/  ISETP.GE.AND.EX P4, PT, R84, UR15, PT, P4 ;  /* 0x0000000f54007c0c */ /* 0x000fe2000bf86340 */
[-C--:B------:R-:W-:Y:S01]  /*4490*/  FMUL.FTZ R15, R60, R33.reuse ;  /* 0x000000213c0f7220 */ /* 0x080fe20000410000 */
[----:B------:R-:W-:Y:S01]  /*44a0*/  ISETP.GT.U32.OR P6, PT, R0, 0x27f, P6 ;  /* 0x0000027f0000780c */ /* 0x000fe200037c4470 */
[----:B------:R-:W-:Y:S01]  /*44b0*/  FMUL.FTZ R32, R32, R33 ;  /* 0x0000002120207220 */ /* 0x000fe20000410000 */
[C---:B------:R-:W-:Y:S01]  /*44c0*/  ISETP.GT.U32.OR P1, PT, R0.reuse, 0x27f, P1 ;  /* 0x0000027f0000780c */ /* 0x040fe20000f24470 */
        /* <DEDUP_REMOVED lines=15> */
.L_x_5192:
        /* <DEDUP_REMOVED lines=13> */
.L_x_5194:
[----:B------:R-:W-:Y:S05]  /*4690*/  BSYNC B0 ;  /* 0x0000000000007941 */ /* 0x000fea0003800000 */
.L_x_5193:
        /* <DEDUP_REMOVED lines=13> */
.L_x_5195:
        /* <DEDUP_REMOVED lines=13> */
.L_x_5197:
[----:B------:R-:W-:Y:S05]  /*4840*/  BSYNC B0 ;  /* 0x0000000000007941 */ /* 0x000fea0003800000 */
.L_x_5196:
        /* <DEDUP_REMOVED lines=13> */
.L_x_5198:
        /* <DEDUP_REMOVED lines=13> */
.L_x_5200:
[----:B------:R-:W-:Y:S05]  /*49f0*/  BSYNC B0 ;  /* 0x0000000000007941 */ /* 0x000fea0003800000 */
.L_x_5199:
        /* <DEDUP_REMOVED lines=13> */
.L_x_5201:
        /* <DEDUP_REMOVED lines=13> */
.L_x_5203:
[----:B------:R-:W-:Y:S05]  /*4ba0*/  BSYNC B0 ;  /* 0x0000000000007941 */ /* 0x000fea0003800000 */
.L_x_5202:
        /* <DEDUP_REMOVED lines=13> */
.L_x_5204:
[----:B------:R-:W-:Y:S04]  /*4c80*/  BSSY B0, `(.L_x_5205) ;  /* 0x000000c000007945 */ /* 0x000fe80003800000 */
[----:B------:R-:W-:Y:S05]  /*4c90*/  @P4 BRA `(.L_x_5206) ;  /* 0x0000000000284947 */ /* 0x000fea0003800000 */
[----:B------:R-:W-:Y:S01]  /*4ca0*/  ULDC.64 UR12, c[0x0][0x270] ;  /* 0x00009c00000c7ab9 */ /* 0x000fe20000000a00 */
[----:B------:R-:W-:Y:S01]  /*4cb0*/  MOV R89, R91 ;  /* 0x0000005b00597202 */ /* 0x000fe20000000f00 */
[----:B------:R-:W-:Y:S02]  /*4cc0*/  IMAD R84, R84, UR12, RZ ;  /* 0x0000000c54547c24 */ /* 0x000fe4000f8e02ff */
[----:B------:R-:W-:-:S04]  /*4cd0*/  IMAD.WIDE.U32 R88, R11, UR12, R88 ;  /* 0x0000000c0b587c25 */ /* 0x000fc8000f8e0058 */
[----:B0-----:R-:W-:Y:S01]  /*4ce0*/  IMAD R13, R11, UR13, R84 ;  /* 0x0000000d0b0d7c24 */ /* 0x001fe2000f8e0254 */
[----:B------:R-:W-:Y:S02]  /*4cf0*/  ULDC.64 UR12, c[0x0][0x210] ;  /* 0x00008400000c7ab9 */ /* 0x000fe40000000a00 */
[----:B------:R-:W-:Y:S02]  /*4d00*/  LEA R12, P1, R88, UR12, 0x2 ;  /* 0x0000000c580c7c11 */ /* 0x000fe4000f8210ff */
[----:B------:R-:W-:-:S04]  /*4d10*/  IADD3 R13, R89, R13, RZ ;  /* 0x0000000d590d7210 */ /* 0x000fc80007ffe0ff */
[----:B------:R-:W-:-:S05]  /*4d20*/  LEA.HI.X R13, R88, UR13, R13, 0x2, P1 ;  /* 0x0000000d580d7c11 */ /* 0x000fca00088f140d */
[----:B------:R1:W-:Y:S02]  /*4d30*/  STG.E.64 desc[UR8][R12.64], R34 ;  /* 0x000000220c007986 */ /* 0x0003e4000c101b08 */
.L_x_5206:
[----:B------:R-:W-:Y:S05]  /*4d40*/  BSYNC B0 ;  /* 0x0000000000007941 */ /* 0x000fea0003800000 */
.L_x_5205:
[----:B01----:R-:W0:Y:S01]  /*4d50*/  LDC R13, c[0x0][0x10] ;  /* 0x00000400ff0d7b82 */ /* 0x003e220000000800 */
[----:B------:R-:W-:Y:S02]  /*4d60*/  IADD3 R4, R4, 0x1, RZ ;  /* 0x0000000104047810 */ /* 0x000fe40007ffe0ff */
[----:B0-----:R-:W-:-:S04]  /*4d70*/  IADD3 R82, R13, R82, RZ ;  /* 0x000000520d527210 */ /* 0x001fc80007ffe0ff */
[----:B------:R-:W-:-:S13]  /*4d80*/  ISETP.GE.AND P1, PT, R82, UR4, PT ;  /* 0x0000000452007c0c */ /* 0x000fda000bf26270 */
[----:B------:R-:W-:Y:S05]  /*4d90*/  @!P1 BRA `(.L_x_5207) ;  /* 0xffffffb400509947 */ /* 0x000fea000383ffff */
[----:B------:R-:W-:Y:S05]  /*4da0*/  EXIT ;  /* 0x000000000000794d */ /* 0x000fea0003800000 */
.L_x_5208:
        /* <DEDUP_REMOVED lines=13> */
.L_x_5635:


//--------------------- .text._Z35group_norm_nhwc_fwd_one_pass_kernelI11Fp32IOBf16WLi256ELi160ELi640EEv26Group_norm_nhwc_fwd_params --------------------------
	.section	.text._Z35group_norm_nhwc_fwd_one_pass_kernelI11Fp32IOBf16WLi256ELi160ELi640EEv26Group_norm_nhwc_fwd_params,"ax",@progbits
	.align	128
        .global         _Z35group_norm_nhwc_fwd_one_pass_kernelI11Fp32IOBf16WLi256ELi160ELi640EEv26Group_norm_nhwc_fwd_params
        .type           _Z35group_norm_nhwc_fwd_one_pass_kernelI11Fp32IOBf16WLi256ELi160ELi640EEv26Group_norm_nhwc_fwd_params,@function
        .size           _Z35group_norm_nhwc_fwd_one_pass_kernelI11Fp32IOBf16WLi256ELi160ELi640EEv26Group_norm_nhwc_fwd_params,(.L_x_5636 - _Z35group_norm_nhwc_fwd_one_pass_kernelI11Fp32IOBf16WLi256ELi160ELi640EEv26Group_norm_nhwc_fwd_params)
        .other          _Z35group_norm_nhwc_fwd_one_pass_kernelI11Fp32IOBf16WLi256ELi160ELi640EEv26Group_norm_nhwc_fwd_params,@"STO_CUDA_ENTRY STV_DEFAULT"
_Z35group_norm_nhwc_fwd_one_pass_kernelI11Fp32IOBf16WLi256ELi160ELi640EEv26Group_norm_nhwc_fwd_params:
.text._Z35group_norm_nhwc_fwd_one_pass_kernelI11Fp32IOBf16WLi256ELi160ELi640EEv26Group_norm_nhwc_fwd_params:
[----:B------:R-:W0:Y:S08]  /*0000*/  LDC R1, c[0x0][0x28] ;  /* 0x00000a00ff017b82 */ /* 0x000e300000000800 */
[----:B------:R-:W1:Y:S01]  /*0010*/  S2UR UR9, SR_CTAID.Y ;  /* 0x00000000000979c3 */ /* 0x000e620000002600 */
[----:B------:R-:W-:Y:S01]  /*0020*/  ULDC UR8, c[0x0][0x288] ;  /* 0x0000a20000087ab9 */ /* 0x000fe20000000800 */
[----:B------:R-:W-:Y:S01]  /*0030*/  ULDC UR4, c[0x0][0x258] ;  /* 0x0000960000047ab9 */ /* 0x000fe20000000800 */
[----:B0-----:R-:W-:Y:S01]  /*0040*/  IADD3 R1, R1, -0x8, RZ ;  /* 0xfffffff801017810 */ /* 0x001fe20007ffe0ff */
[----:B------:R-:W-:-:S04]  /*0050*/  UIMAD UR8, UR8, UR4, URZ ;  /* 0x00000004080872a4 */ /* 0x000fc8000f8e023f */
[----:B-1----:R-:W-:-:S06]  /*0060*/  UISETP.GE.AND UP0, UPT, UR9, UR8, UPT ;  /* 0x000000080900728c */ /* 0x002fcc000bf06270 */
        /* <DEDUP_REMOVED lines=31> */
.L_x_5314:
[----:B------:R-:W-:Y:S01]  /*0260*/  ULDC UR11, c[0x0][0x288] ;  /* 0x0000a200000b7ab9 */ /* 0x000fe20000000800 */
[----:B------:R-:W-:Y:S01]  /*0270*/  IABS R4, UR9 ;  /* 0x0000000900047c13 */ /* 0x000fe20008000000 */
[----:B------:R-:W-:Y:S01]  /*0280*/  UMOV UR6, URZ ;  /* 0x0000003f00067c82 */ /* 0x000fe20008000000 */
[----:B--2--5:R-:W-:Y:S01]  /*0290*/  MOV R2, UR11 ;  /* 0x0000000b00027c02 */ /* 0x024fe20008000f00 */
[----:B0-----:R-:W0:Y:S01]  /*02a0*/  @P0 LDC.64 R16, c[0x0][0x270] ;  /* 0x00009c00ff100b82 */ /* 0x001e220000000a00 */
[----:B------:R-:W-:Y:S02]  /*02b0*/  R2UR UR10, R4 ;  /* 0x00000000040a72ca */ /* 0x000fe400000e0000 */
[----:B------:R-:W-:Y:S02]  /*02c0*/  IABS R2, R2 ;  /* 0x0000000200027213 */ /* 0x000fe40000000000 */
[----:B------:R-:W-:Y:S02]  /*02d0*/  IADD3 R35, R0, 0x70, RZ ;  /* 0x0000007000237810 */ /* 0x000fe40007ffe0ff */
[----:B------:R-:W-:Y:S01]  /*02e0*/  R2UR UR12, R2 ;  /* 0x00000000020c72ca */ /* 0x000fe200000e0000 */
[----:B-1----:R-:W1:Y:S01]  /*02f0*/  @P0 LDC.64 R58, c[0x0][0x220] ;  /* 0x00008800ff3a0b82 */ /* 0x002e620000000a00 */
[----:B------:R-:W-:-:S02]  /*0300*/  SHF.R.S32.HI R7, RZ, 0x1f, R35 ;  /* 0x0000001fff077819 */ /* 0x000fc40000011423 */
[C---:B------:R-:W-:Y:S02]  /*0310*/  IADD3 R37, R0.reuse, 0x78, RZ ;  /* 0x0000007800257810 */ /* 0x040fe40007ffe0ff */
[----:B------:R-:W-:Y:S02]  /*0320*/  IADD3 R39, R0, 0x80, RZ ;  /* 0x0000008000277810 */ /* 0x000fe40007ffe0ff */
[----:B------:R-:W-:Y:S02]  /*0330*/  SHF.R.S32.HI R25, RZ, 0x1f, R37 ;  /* 0x0000001fff197819 */ /* 0x000fe40000011425 */
[----:B------:R-:W-:Y:S02]  /*0340*/  LOP3.LUT R44, R44, 0xfffffdff, RZ, 0xc0, !PT ;  /* 0xfffffdff2c2c7812 */ /* 0x000fe400078ec0ff */
[----:B------:R-:W-:Y:S01]  /*0350*/  SHF.R.S32.HI R27, RZ, 0x1f, R39 ;  /* 0x0000001fff1b7819 */ /* 0x000fe20000011427 */
[----:B------:R-:W2:Y:S01]  /*0360*/  I2F.RP R2, UR12 ;  /* 0x0000000c00027d06 */ /* 0x000ea20008209400 */
        /* <DEDUP_REMOVED lines=48> */
[----:B------:R-:W3:Y:S03]  /*0670*/  @!P4 LDC.64 R8, c[0x0][0x220] ;  /* 0x00008800ff08cb82 */ /* 0x000ee60000000a00 */
        /* <DEDUP_REMOVED lines=45> */
[----:B------:R-:W-:Y:S01]  /*0950*/  @!P3 MOV R25, R5 ;  /* 0x000000050019b202 */ /* 0x000fe20000000f00 */
[----:B------:R-:W-:Y:S01]  /*0960*/  @!P2 IMAD.IADD R17, R17, 0x1, R33 ;  /* 0x000000011111a824 */ /* 0x000fe200078e0221 */
[C---:B---3--:R-:W-:Y:S01]  /*0970*/  @!P2 LEA R8, P1, R16.reuse, R8, 0x2 ;  /* 0x000000081008a211 */ /* 0x048fe200078210ff */
[----:B------:R-:W-:Y:S01]  /*0980*/  @!P3 IMAD R33, R37, R21, R24 ;  /* 0x000000152521b224 */ /* 0x000fe200078e0218 */
[----:B------:R-:W-:Y:S01]  /*0990*/  @!P3 MOV R24, R2 ;  /* 0x000000020018b202 */ /* 0x000fe20000000f00 */
[----:B------:R-:W1:Y:S01]  /*09a0*/  @!P6 LDC.64 R12, c[0x0][0x220] ;  /* 0x00008800ff0ceb82 */ /* 0x000e620000000a00 */
[----:B------:R-:W-:Y:S01]  /*09b0*/  @!P2 LEA.HI.X R9, R16, R9, R17, 0x2, P1 ;  /* 0x000000091009a211 */ /* 0x000fe200008f1411 */
[----:B------:R-:W-:Y:S01]  /*09c0*/  @!P6 IMAD R27, R39, R19, R26 ;  /* 0x00000013271be224 */ /* 0x000fe200078e021a */
[----:B------:R-:W-:Y:S01]  /*09d0*/  LOP3.LUT R44, R44, 0xfffffff7, RZ, 0xc0, !PT ;  /* 0xfffffff72c2c7812 */ /* 0x000fe200078ec0ff */
[----:B------:R-:W-:Y:S01]  /*09e0*/  @!P3 IMAD.WIDE.U32 R20, R37, R20, R24 ;  /* 0x000000142514b225 */ /* 0x000fe200078e0018 */
[----:B------:R-:W-:-:S02]  /*09f0*/  @!P6 MOV R24, R2 ;  /* 0x000000020018e202 */ /* 0x000fc40000000f00 */
[----:B------:R-:W-:Y:S01]  /*0a00*/  @!P6 MOV R25, R5 ;  /* 0x000000050019e202 */ /* 0x000fe20000000f00 */
[----:B------:R-:W3:Y:S01]  /*0a10*/  @!P5 LDC.64 R16, c[0x0][0x220] ;  /* 0x00008800ff10db82 */ /* 0x000ee20000000a00 */
[----:B------:R-:W-:Y:S01]  /*0a20*/  @!P3 IADD3 R21, R21, R33, RZ ;  /* 0x000000211515b210 */ /* 0x000fe20007ffe0ff */
[----:B--2---:R-:W-:Y:S01]  /*0a30*/  @!P5 IMAD R26, R29, R6, RZ ;  /* 0x000000061d1ad224 */ /* 0x004fe200078e02ff */
[----:B----4-:R-:W-:Y:S01]  /*0a40*/  @!P3 LEA R10, P1, R20, R10, 0x2 ;  /* 0x0000000a140ab211 */ /* 0x010fe200078210ff */
[----:B------:R-:W-:Y:S01]  /*0a50*/  @!P6 IMAD.WIDE.U32 R24, R39, R18, R24 ;  /* 0x000000122718e225 */ /* 0x000fe200078e0018 */
[----:B------:R-:W-:Y:S02]  /*0a60*/  IADD3 R33, R0, 0xa8, RZ ;  /* 0x000000a800217810 */ /* 0x000fe40007ffe0ff */
[----:B------:R-:W-:Y:S01]  /*0a70*/  @!P3 LEA.HI.X R11, R20, R11, R21, 0x2, P1 ;  /* 0x0000000b140bb211 */ /* 0x000fe200008f1415 */
[----:B------:R-:W2:Y:S01]  /*0a80*/  @!P4 LDC.64 R18, c[0x0][0x220] ;  /* 0x00008800ff12cb82 */ /* 0x000ea20000000a00 */
[----:B------:R-:W-:Y:S01]  /*0a90*/  @!P5 MOV R20, R2 ;  /* 0x000000020014d202 */ /* 0x000fe20000000f00 */
[----:B------:R-:W-:Y:S01]  /*0aa0*/  @!P5 IMAD R29, R23, R7, R26 ;  /* 0x00000007171dd224 */ /* 0x000fe200078e021a */
[----:B------:R-:W-:Y:S01]  /*0ab0*/  @!P5 MOV R21, R5 ;  /* 0x000000050015d202 */ /* 0x000fe20000000f00 */
[----:B0-----:R-:W-:Y:S01]  /*0ac0*/  @!P4 IMAD R31, R31, R14, RZ ;  /* 0x0000000e1f1fc224 */ /* 0x001fe200078e02ff */
[----:B------:R-:W-:-:S02]  /*0ad0*/  @!P6 IADD3 R25, R25, R27, RZ ;  /* 0x0000001b1919e210 */ /* 0x000fc40007ffe0ff */
[----:B------:R-:W-:Y:S01]  /*0ae0*/  IADD3 R27, R0, 0xb8, RZ ;  /* 0x000000b8001b7810 */ /* 0x000fe20007ffe0ff */
[----:B------:R-:W-:Y:S01]  /*0af0*/  @!P5 IMAD.WIDE.U32 R6, R23, R6, R20 ;  /* 0x000000061706d225 */ /* 0x000fe200078e0014 */
[----:B------:R-:W-:Y:S02]  /*0b00*/  @!P4 MOV R20, R2 ;  /* 0x000000020014c202 */ /* 0x000fe40000000f00 */
[----:B------:R-:W-:Y:S01]  /*0b10*/  @!P4 MOV R21, R5 ;  /* 0x000000050015c202 */ /* 0x000fe20000000f00 */
[----:B------:R-:W-:Y:S01]  /*0b20*/  @!P4 IMAD R31, R22, R15, R31 ;  /* 0x0000000f161fc224 */ /* 0x000fe200078e021f */
[----:B-1----:R-:W-:Y:S02]  /*0b30*/  @!P6 LEA R12, P1, R24, R12, 0x2 ;  /* 0x0000000c180ce211 */ /* 0x002fe400078210ff */
[----:B------:R-:W-:Y:S01]  /*0b40*/  @!P5 IADD3 R7, R7, R29, RZ ;  /* 0x0000001d0707d210 */ /* 0x000fe20007ffe0ff */
[----:B------:R-:W-:Y:S01]  /*0b50*/  @!P4 IMAD.WIDE.U32 R22, R22, R14, R20 ;  /* 0x0000000e1616c225 */ /* 0x000fe200078e0014 */
[----:B------:R-:W-:-:S02]  /*0b60*/  @!P6 LEA.HI.X R13, R24, R13, R25, 0x2, P1 ;  /* 0x0000000d180de211 */ /* 0x000fc400008f1419 */
[----:B---3--:R-:W-:Y:S02]  /*0b70*/  @!P5 LEA R14, P1, R6, R16, 0x2 ;  /* 0x00000010060ed211 */ /* 0x008fe400078210ff */
[----:B------:R-:W-:Y:S02]  /*0b80*/  IADD3 R25, R0, 0x90, RZ ;  /* 0x0000009000197810 */ /* 0x000fe40007ffe0ff */
[----:B------:R-:W-:Y:S02]  /*0b90*/  @!P5 LEA.HI.X R15, R6, R17, R7, 0x2, P1 ;  /* 0x00000011060fd211 */ /* 0x000fe400008f1407 */
[----:B------:R-:W-:Y:S02]  /*0ba0*/  @!P4 IADD3 R6, R23, R31, RZ ;  /* 0x0000001f1706c210 */ /* 0x000fe40007ffe0ff */
[----:B--2---:R-:W-:Y:S02]  /*0bb0*/  @!P4 LEA R16, P1, R22, R18, 0x2 ;  /* 0x000000121610c211 */ /* 0x004fe400078210ff */
[----:B------:R-:W-:-:S02]  /*0bc0*/  IADD3 R23, R0, 0xa0, RZ ;  /* 0x000000a000177810 */ /* 0x000fc40007ffe0ff */
[----:B------:R-:W-:Y:S02]  /*0bd0*/  @!P4 LEA.HI.X R17, R22, R19, R6, 0x2, P1 ;  /* 0x000000131611c211 */ /* 0x000fe400008f1406 */
[----:B------:R-:W-:Y:S02]  /*0be0*/  ISETP.GE.U32.AND P1, PT, R23, UR12, PT ;  /* 0x0000000c17007c0c */ /* 0x000fe4000bf26070 */
[----:B------:R-:W-:Y:S02]  /*0bf0*/  SHF.R.S32.HI R7, RZ, 0x1f, R23 ;  /* 0x0000001fff077819 */ /* 0x000fe40000011417 */
[----:B------:R-:W-:Y:S02]  /*0c00*/  SHF.R.S32.HI R90, RZ, 0x1f, R25 ;  /* 0x0000001fff5a7819 */ /* 0x000fe40000011419 */
[----:B------:R-:W-:Y:S02]  /*0c10*/  ISETP.GE.AND.EX P1, PT, R7, UR13, PT, P1 ;  /* 0x0000000d07007c0c */ /* 0x000fe4000bf26310 */
[----:B------:R-:W-:-:S02]  /*0c20*/  SHF.R.S32.HI R87, RZ, 0x1f, R27 ;  /* 0x0000001fff577819 */ /* 0x000fc4000001141b */
[----:B------:R-:W-:Y:S02]  /*0c30*/  ISETP.GT.U32.OR P0, PT, R92, 0x27f, P1 ;  /* 0x0000027f5c00780c */ /* 0x000fe40000f04470 */
[C---:B------:R-:W-:Y:S02]  /*0c40*/  IADD3 R29, R0.reuse, 0xc0, RZ ;  /* 0x000000c0001d7810 */ /* 0x040fe40007ffe0ff */
[----:B------:R-:W-:Y:S02]  /*0c50*/  IADD3 R31, R0, 0xe8, RZ ;  /* 0x000000e8001f7810 */ /* 0x000fe40007ffe0ff */
[----:B------:R-:W-:Y:S02]  /*0c60*/  SHF.R.S32.HI R86, RZ, 0x1f, R29 ;  /* 0x0000001fff567819 */ /* 0x000fe4000001141d */
[----:B------:R-:W-:Y:S02]  /*0c70*/  SHF.R.S32.HI R77, RZ, 0x1f, R31 ;  /* 0x0000001fff4d7819 */ /* 0x000fe4000001141f */
[----:B------:R-:W-:-:S02]  /*0c80*/  SHF.R.S32.HI R89, RZ, 0x1f, R33 ;  /* 0x0000001fff597819 */ /* 0x000fc40000011421 */
        /* <DEDUP_REMOVED lines=381> */
[----:B------:R-:W-:Y:S02]  /*2460*/  @!P3 MOV R72, R2 ;  /* 0x000000020048b202 */ /* 0x000fe40000000f00 */
[----:B------:R-:W-:Y:S02]  /*2470*/  @!P3 MOV R73, R5 ;  /* 0x000000050049b202 */ /* 0x000fe40000000f00 */
[----:B------:R-:W-:-:S03]  /*2480*/  @P3 LOP3.LUT R36, R36, 0x8, RZ, 0xfc, !PT ;  /* 0x0000000824243812 */ /* 0x000fc600078efcff */
        /* <DEDUP_REMOVED lines=108> */
[----:B0-----:R-:W-:Y:S01]  /*2b50*/  @!P1 MOV R66, R2 ;  /* 0x0000000200429202 */ /* 0x001fe20000000f00 */
[----:B------:R-:W-:-:S04]  /*2b60*/  @!P1 IMAD.MOV.U32 R67, RZ, RZ, R5 ;  /* 0x000000ffff439224 */ /* 0x000fc800078e0005 */
        /* <DEDUP_REMOVED lines=267> */
[----:B------:R-:W-:Y:S01]  /*3c20*/  FADD.FTZ R44, R81, R44 ;  /* 0x0000002c512c7221 */ /* 0x000fe20000010000 */
[----:B------:R-:W0:Y:S02]  /*3c30*/  LDS.64 R82, [UR5+0xb0] ;  /* 0x0000b005ff527984 */ /* 0x000e240008000a00 */
[----:B------:R-:W-:Y:S01]  /*3c40*/  FADD.FTZ R45, R45, R47 ;  /* 0x0000002f2d2d7221 */ /* 0x000fe20000010000 */
[----:B------:R-:W-:-:S04]  /*3c50*/  FADD.FTZ R44, R44, R46 ;  /* 0x0000002e2c2c7221 */ /* 0x000fc80000010000 */
[----:B0-----:R-:W-:Y:S01]  /*3c60*/  FADD.FTZ R82, R44, R82 ;  /* 0x000000522c527221 */ /* 0x001fe20000010000 */
[----:B------:R-:W-:-:S07]  /*3c70*/  FADD.FTZ R83, R45, R83 ;  /* 0x000000532d537221 */ /* 0x000fce0000010000 */
.L_x_5210:
[----:B------:R-:W-:Y:S05]  /*3c80*/  BSYNC B0 ;  /* 0x0000000000007941 */ /* 0x000fea0003800000 */
.L_x_5209:
[----:B------:R-:W-:-:S06]  /*3c90*/  UISETP.GE.U32.AND UP0, UPT, UR13, 0x2, UPT ;  /* 0x000000020d00788c */ /* 0x000fcc000bf06070 */
[----:B------:R-:W-:-:S13]  /*3ca0*/  PLOP3.LUT P1, PT, PT, PT, UP0, 0x80, 0x0 ;  /* 0x000000000000781c */ /* 0x000fda0003f2f008 */
[----:B------:R-:W-:Y:S05]  /*3cb0*/  @!P1 BRA `(.L_x_5211) ;  /* 0x0000000800c09947 */ /* 0x000fea0003800000 */
[----:B------:R-:W-:Y:S05]  /*3cc0*/  @P3 BRA `(.L_x_5212) ;  /* 0x0000000000843947 */ /* 0x000fea0003800000 */
[----:B------:R-:W1:Y:S01]  /*3cd0*/  S2R R46, SR_CTAID.Y ;  /* 0x00000000002e7919 */ /* 0x000e620000002600 */
[----:B------:R-:W0:Y:S01]  /*3ce0*/  LDC R47, c[0x0][0x10] ;  /* 0x00000400ff2f7b82 */ /* 0x000e220000000800 */
[----:B------:R-:W-:Y:S01]  /*3cf0*/  ULOP3.LUT UR5, UR4, 0x1, URZ, 0xc0, !UPT ;  /* 0x0000000104057892 */ /* 0x000fe2000f8ec03f */
[----:B------:R2:W-:Y:S06]  /*3d00*/  STL.64 [R1], R2 ;  /* 0x0000000201007387 */ /* 0x0005ec0000100a00 */
[----:B--2---:R-:W2:Y:S01]  /*3d10*/  LDC.64 R2, c[0x0][0x248] ;  /* 0x00009200ff027b82 */ /* 0x004ea20000000a00 */
[----:B0-----:R-:W-:-:S02]  /*3d20*/  IMAD R44, R47, UR5, RZ ;  /* 0x000000052f2c7c24 */ /* 0x001fc4000f8e02ff */
[----:B-1----:R-:W-:-:S03]  /*3d30*/  IMAD R47, R47, UR16, R46 ;  /* 0x000000102f2f7c24 */ /* 0x002fc6000f8e022e */
[C---:B------:R-:W-:Y:S01]  /*3d40*/  IADD3 R46, R44.reuse, R46, RZ ;  /* 0x0000002e2c2e7210 */ /* 0x040fe20007ffe0ff */
[----:B------:R-:W-:-:S05]  /*3d50*/  IMAD R44, R44, UR13, RZ ;  /* 0x0000000d2c2c7c24 */ /* 0x000fca000f8e02ff */
[----:B------:R-:W-:-:S05]  /*3d60*/  SHF.L.U32 R44, R44, 0x1, RZ ;  /* 0x000000012c2c7819 */ /* 0x000fca00000006ff */
[----:B--2---:R-:W-:Y:S02]  /*3d70*/  IMAD.WIDE R44, R44, 0x4, R2 ;  /* 0x000000042c2c7825 */ /* 0x004fe400078e0202 */
[----:B------:R1:W5:Y:S01]  /*3d80*/  LDL.LU.64 R2, [R1] ;  /* 0x0000000001027983 */ /* 0x0003620000300a00 */
[----:B------:R-:W-:Y:S01]  /*3d90*/  ULOP3.LUT UP0, URZ, UR4, 0x2, URZ, 0xc0, !UPT ;  /* 0x00000002043f7892 */ /* 0x000fe2000f80c03f */
[----:B------:R-:W-:Y:S01]  /*3da0*/  UMOV UR5, 0xffffffff ;  /* 0xffffffff00057882 */ /* 0x000fe20000000000 */
[----:B------:R-:W-:Y:S02]  /*3db0*/  IMAD.WIDE.U32 R44, R47, 0x8, R44 ;  /* 0x000000082f2c7825 */ /* 0x000fe400078e002c */
[----:B------:R-:W-:-:S03]  /*3dc0*/  USEL UR5, UR5, 0x1, UP0 ;  /* 0x0000000105057887 */ /* 0x000fc60008000000 */
        /* <DEDUP_REMOVED lines=11> */
[----:B-1----:R-:W-:Y:S05]  /*3e80*/  @!P1 BRA `(.L_x_5212) ;  /* 0x0000000000149947 */ /* 0x002fea0003800000 */
.L_x_5213:
[----:B------:R-:W2:Y:S04]  /*3e90*/  LDG.E.STRONG.GPU R47, desc[UR14][R44.64] ;  /* 0x0000000e2c2f7981 */ /* 0x000ea8000c1ef900 */
[----:B--2---:R-:W-:Y:S01]  /*3ea0*/  CCTL.IVALL ;  /* 0x00000000ff00798f */ /* 0x004fe20002000000 */
[----:B------:R-:W-:Y:S05]  /*3eb0*/  YIELD ;  /* 0x0000000000007946 */ /* 0x000fea0003800000 */
[----:B------:R-:W-:-:S13]  /*3ec0*/  ISETP.NE.AND P1, PT, R47, R46, PT ;  /* 0x0000002e2f00720c */ /* 0x000fda0003f25270 */
[----:B------:R-:W-:Y:S05]  /*3ed0*/  @P1 BRA `(.L_x_5213) ;  /* 0xfffffffc00ec1947 */ /* 0x000fea000383ffff */
.L_x_5212:
        /* <DEDUP_REMOVED lines=14> */
.L_x_5215:
        /* <DEDUP_REMOVED lines=68> */
.L_x_5214:
        /* <DEDUP_REMOVED lines=20> */
.L_x_5217:
[----:B------:R-:W-:Y:S05]  /*4540*/  BSYNC B0 ;  /* 0x0000000000007941 */ /* 0x000fea0003800000 */
.L_x_5216:
        /* <DEDUP_REMOVED lines=39> */
.L_x_5211:
[----:B------:R-:W-:Y:S01]  /*47c0*/  ULDC.64 UR10, c[0x0][0x218] ;  /* 0x00008600000a7ab9 */ /* 0x000fe20000000a00 */
[----:B------:R-:W-:Y:S01]  /*47d0*/  LOP3.LUT P1, RZ, R92, UR16, RZ, 0xfc, !PT ;  /* 0x000000105cff7c12 */ /* 0x000fe2000f82fcff */
[----:B------:R-:W1:Y:S01]  /*47e0*/  S2UR UR7, SR_CgaCtaId ;  /* 0x00000000000779c3 */ /* 0x000e620000008800 */
[----:B------:R-:W-:Y:S01]  /*47f0*/  ISETP.EQ.U32.AND P2, PT, RZ, UR10, PT ;  /* 0x0000000aff007c0c */ /* 0x000fe2000bf42070 */
[----:B------:R-:W-:Y:S01]  /*4800*/  UMOV UR5, 0x400 ;  /* 0x0000040000057882 */ /* 0x000fe20000000000 */
[----:B------:R-:W-:Y:S01]  /*4810*/  MOV R46, UR9 ;  /* 0x00000009002e7c02 */ /* 0x000fe20008000f00 */
[----:B-----5:R2:W-:Y:S01]  /*4820*/  STL.64 [R1], R2 ;  /* 0x0000000201007387 */ /* 0x0205e20000100a00 */
[----:B------:R-:W-:-:S03]  /*4830*/  ISETP.EQ.OR.EX P1, PT, RZ, UR11, P1, P2 ;  /* 0x0000000bff007c0c */ /* 0x000fc60008f22720 */
[----:B--2---:R-:W2:Y:S10]  /*4840*/  LDC.64 R2, c[0x0][0x230] ;  /* 0x00008c00ff027b82 */ /* 0x004eb40000000a00 */
[----:B0-----:R-:W0:Y:S01]  /*4850*/  @!P1 LDC.64 R44, c[0x0][0x218] ;  /* 0x00008600ff2c9b82 */ /* 0x001e220000000a00 */
[----:B-1----:R-:W-:-:S03]  /*4860*/  ULEA UR5, UR7, UR5, 0x18 ;  /* 0x0000000507057291 */ /* 0x002fc6000f8ec03f */
[----:B------:R-:W-:-:S06]  /*4870*/  ULDC UR7, c[0x0][0x2a4] ;  /* 0x0000a90000077ab9 */ /* 0x000fcc0000000800 */
[----:B------:R1:W-:Y:S02]  /*4880*/  @!P3 STS.64 [UR5+0xc0], R82 ;  /* 0x0000c052ff00b988 */ /* 0x0003e40008000a05 */
[----:B-1----:R-:W-:Y:S01]  /*4890*/  @!P1 FMUL.FTZ R83, R83, UR7 ;  /* 0x0000000753539c20 */ /* 0x002fe20008410000 */
[----:B------:R-:W-:Y:S01]  /*48a0*/  @!P1 FMUL.FTZ R82, R82, UR7 ;  /* 0x0000000752529c20 */ /* 0x000fe20008410000 */
[----:B0-----:R-:W-:Y:S02]  /*48b0*/  @!P1 IMAD.WIDE R44, R46, 0x8, R44 ;  /* 0x000000082e2c9825 */ /* 0x001fe400078e022c */
[----:B------:R-:W0:Y:S03]  /*48c0*/  LDC.64 R46, c[0x0][0x228] ;  /* 0x00008a00ff2e7b82 */ /* 0x000e260000000a00 */
[----:B------:R-:W-:Y:S05]  /*48d0*/  @!P1 STG.E.64 desc[UR14][R44.64], R82 ;  /* 0x000000522c009986 */ /* 0x000fea000c101b0e */
[----:B------:R-:W-:Y:S06]  /*48e0*/  BAR.SYNC.DEFER_BLOCKING 0x0 ;  /* 0x0000000000007b1d */ /* 0x000fec0000010000 */
[----:B------:R-:W1:Y:S02]  /*48f0*/  LDS.64 R44, [UR5+0xc0] ;  /* 0x0000c005ff2c7984 */ /* 0x000e640008000a00 */
[----:B-1----:R-:W-:-:S05]  /*4900*/  FMUL.FTZ R44, R44, UR7 ;  /* 0x000000072c2c7c20 */ /* 0x002fca0008410000 */
[----:B------:R-:W-:Y:S02]  /*4910*/  R2UR UR5, R44 ;  /* 0x000000002c0572ca */ /* 0x000fe400000e0000 */
[----:B------:R-:W-:-:S05]  /*4920*/  IADD3 R44, R74, UR6, RZ ;  /* 0x000000064a2c7c10 */ /* 0x000fca000fffe0ff */
[----:B0-----:R-:W-:-:S05]  /*4930*/  IMAD.WIDE R46, R44, 0x2, R46 ;  /* 0x000000022c2e7825 */ /* 0x001fca00078e022e */
[----:B------:R-:W3:Y:S01]  /*4940*/  LDG.E.U16 R81, desc[UR14][R46.64] ;  /* 0x0000000e2e517981 */ /* 0x000ee2000c1e1500 */
[----:B------:R-:W-:-:S05]  /*4950*/  MOV R82, UR5 ;  /* 0x0000000500527c02 */ /* 0x000fca0008000f00 */
[----:B------:R-:W-:-:S04]  /*4960*/  FMUL.FTZ R82, R82, UR5 ;  /* 0x0000000552527c20 */ /* 0x000fc80008410000 */
[----:B------:R-:W-:Y:S01]  /*4970*/  FFMA.FTZ R82, R45, UR7, -R82 ;  /* 0x000000072d527c23 */ /* 0x000fe20008010852 */
[----:B--2---:R-:W-:Y:S01]  /*4980*/  IMAD.WIDE R44, R44, 0x2, R2 ;  /* 0x000000022c2c7825 */ /* 0x004fe200078e0202 */
[----:B------:R-:W2:Y:S04]  /*4990*/  LDG.E.U16 R46, desc[UR14][R46.64+0x2] ;  /* 0x0000020e2e2e7981 */ /* 0x000ea8000c1e1500 */
[----:B------:R-:W4:Y:S04]  /*49a0*/  LDG.E.U16 R84, desc[UR14][R44.64+0x2] ;  /* 0x0000020e2c547981 */ /* 0x000f28000c1e1500 */
[----:B------:R-:W5:Y:S04]  /*49b0*/  LDL.LU.64 R2, [R1] ;  /* 0x0000000001027983 */ /* 0x000f680000300a00 */
[----:B------:R3:W4:Y:S01]  /*49c0*/  LDG.E.U16 R47, desc[UR14][R44.64] ;  /* 0x0000000e2c2f7981 */ /* 0x000722000c1e1500 */
[----:B------:R-:W-:-:S13]  /*49d0*/  FSETP.GTU.FTZ.AND P1, PT, R82, RZ, PT ;  /* 0x000000ff5200720b */ /* 0x000fda0003f3c000 */
[----:B------:R-:W-:Y:S01]  /*49e0*/  VOTEU.ANY UP0, P1 ;  /* 0x00000000003f7886 */ /* 0x000fe20000800100 */
[----:B------:R-:W-:-:S04]  /*49f0*/  PLOP3.LUT P1, PT, PT, PT, UP0, 0x80, 0x0 ;  /* 0x000000000000781c */ /* 0x000fc80003f2f008 */
[----:B------:R-:W-:-:S09]  /*4a00*/  @UP0 ULDC UR6, c[0x0][0x238] ;  /* 0x00008e0000060ab9 */ /* 0x000fd20000000800 */
[----:B------:R-:W-:-:S06]  /*4a10*/  @P1 FADD.FTZ R82, R82, UR6 ;  /* 0x0000000652521e21 */ /* 0x000fcc0008010000 */
[----:B------:R-:W0:Y:S01]  /*4a20*/  @P1 MUFU.RSQ R82, R82 ;  /* 0x0000005200521308 */ /* 0x000e220000001400 */
[----:B------:R-:W-:Y:S01]  /*4a30*/  ISETP.NE.AND P5, PT, RZ, UR17, PT ;  /* 0x00000011ff007c0c */ /* 0x000fe2000bfa5270 */
[----:B------:R-:W-:Y:S01]  /*4a40*/  FADD.FTZ R56, R56, -UR5 ;  /* 0x8000000538387e21 */ /* 0x000fe20008010000 */
[----:B------:R-:W-:Y:S01]  /*4a50*/  FADD.FTZ R57, R57, -UR5 ;  /* 0x8000000539397e21 */ /* 0x000fe20008010000 */
[----:B------:R-:W-:Y:S01]  /*4a60*/  UMOV UR10, 0x3f800000 ;  /* 0x3f800000000a7882 */ /* 0x000fe20000000000 */
[----:B0-----:R-:W-:-:S13]  /*4a70*/  @P1 R2UR UR6, R82 ;  /* 0x00000000520612ca */ /* 0x001fda00000e0000 */
[----:B------:R-:W-:Y:S02]  /*4a80*/  @UP0 UMOV UR10, UR6 ;  /* 0x00000006000a0c82 */ /* 0x000fe40008000000 */
[----:B------:R-:W-:Y:S01]  /*4a90*/  FMUL.FTZ R56, R56, UR10 ;  /* 0x0000000a38387c20 */ /* 0x000fe20008410000 */
[----:B------:R-:W-:Y:S01]  /*4aa0*/  FMUL.FTZ R57, R57, UR10 ;  /* 0x0000000a39397c20 */ /* 0x000fe20008410000 */
[----:B---3--:R-:W-:Y:S02]  /*4ab0*/  SHF.L.U32 R44, R81, 0x10, RZ ;  /* 0x00000010512c7819 */ /* 0x008fe400000006ff */
[----:B--2---:R-:W-:Y:S02]  /*4ac0*/  SHF.L.U32 R45, R46, 0x10, RZ ;  /* 0x000000102e2d7819 */ /* 0x004fe400000006ff */
[----:B----4-:R-:W-:Y:S01]  /*4ad0*/  SHF.L.U32 R84, R84, 0x10, RZ ;  /* 0x0000001054547819 */ /* 0x010fe200000006ff */
[----:B------:R-:W-:-:S04]  /*4ae0*/  IMAD.U32 R81, R47, 0x10000, RZ ;  /* 0x000100002f517824 */ /* 0x000fc800078e00ff */
[----:B------:R-:W-:Y:S01]  /*4af0*/  FFMA.FTZ R47, R45, R57, R84 ;  /* 0x000000392d2f7223 */ /* 0x000fe20000010054 */
        /* <DEDUP_REMOVED lines=12> */
.L_x_5218:
[----:B------:R-:W-:Y:S04]  /*4bc0*/  BSSY B0, `(.L_x_5219) ;  /* 0x000000e000007945 */ /* 0x000fe80003800000 */
[----:B------:R-:W-:Y:S05]  /*4bd0*/  @!P0 BRA `(.L_x_5220) ;  /* 0x0000000000308947 */ /* 0x000fea0003800000 */
[----:B------:R-:W-:Y:S01]  /*4be0*/  SHF.R.S32.HI R56, RZ, 0x1f, R0 ;  /* 0x0000001fff387819 */ /* 0x000fe20000011400 */
[----:B------:R-:W-:Y:S01]  /*4bf0*/  ULDC.64 UR6, c[0x0][0x270] ;  /* 0x00009c0000067ab9 */ /* 0x000fe20000000a00 */
[----:B------:R-:W-:-:S03]  /*4c00*/  MOV R57, R5 ;  /* 0x0000000500397202 */ /* 0x000fc60000000f00 */
[----:B------:R-:W-:Y:S01]  /*4c10*/  IMAD R82, R56, UR6, RZ ;  /* 0x0000000638527c24 */ /* 0x000fe2000f8e02ff */
[----:B-----5:R-:W-:-:S03]  /*4c20*/  MOV R56, R2 ;  /* 0x0000000200387202 */ /* 0x020fc60000000f00 */
[C---:B------:R-:W-:Y:S02]  /*4c30*/  IMAD R82, R0.reuse, UR7, R82 ;  /* 0x0000000700527c24 */ /* 0x040fe4000f8e0252 */
[----:B------:R-:W-:Y:S01]  /*4c40*/  IMAD.WIDE.U32 R56, R0, UR6, R56 ;  /* 0x0000000600387c25 */ /* 0x000fe2000f8e0038 */
[----:B------:R-:W-:-:S04]  /*4c50*/  ULDC.64 UR6, c[0x0][0x210] ;  /* 0x0000840000067ab9 */ /* 0x000fc80000000a00 */
[----:B------:R-:W-:Y:S02]  /*4c60*/  IADD3 R57, R57, R82, RZ ;  /* 0x0000005239397210 */ /* 0x000fe40007ffe0ff */
[----:B------:R-:W-:-:S04]  /*4c70*/  LEA R82, P1, R56, UR6, 0x2 ;  /* 0x0000000638527c11 */ /* 0x000fc8000f8210ff */
[----:B------:R-:W-:-:S05]  /*4c80*/  LEA.HI.X R83, R56, UR7, R57, 0x2, P1 ;  /* 0x0000000738537c11 */ /* 0x000fca00088f1439 */
[----:B------:R0:W-:Y:S04]  /*4c90*/  STG.E.64 desc[UR14][R82.64], R46 ;  /* 0x0000002e52007986 */ /* 0x0001e8000c101b0e */
.L_x_5220:
[----:B------:R-:W-:Y:S05]  /*4ca0*/  BSYNC B0 ;  /* 0x0000000000007941 */ /* 0x000fea0003800000 */
.L_x_5219:
        /* <DEDUP_REMOVED lines=24> */
.L_x_5221:
[----:B------:R-:W-:Y:S04]  /*4e30*/  BSSY B0, `(.L_x_5222) ;  /* 0x000000d000007945 */ /* 0x000fe80003800000 */
[----:B------:R-:W-:Y:S05]  /*4e40*/  @P1 BRA `(.L_x_5223) ;  /* 0x00000000002c1947 */ /* 0x000fea0003800000 */
[----:B------:R-:W-:Y:S01]  /*4e50*/  ULDC.64 UR12, c[0x0][0x270] ;  /* 0x00009c00000c7ab9 */ /* 0x000fe20000000a00 */
[----:B-----5:R-:W-:Y:S01]  /*4e60*/  MOV R46, R2 ;  /* 0x00000002002e7202 */ /* 0x020fe20000000f00 */
        /* <DEDUP_REMOVED lines=9> */
.L_x_5223:
[----:B------:R-:W-:Y:S05]  /*4f00*/  BSYNC B0 ;  /* 0x0000000000007941 */ /* 0x000fea0003800000 */
.L_x_5222:
        /* <DEDUP_REMOVED lines=23> */
.L_x_5224:
        /* <DEDUP_REMOVED lines=13> */
.L_x_5226:
[----:B------:R-:W-:Y:S05]  /*5150*/  BSYNC B0 ;  /* 0x0000000000007941 */ /* 0x000fea0003800000 */
.L_x_5225:
[----:B0-----:R-:W-:Y:S01]  /*5160*/  FADD.FTZ R29, R33, -UR5 ;  /* 0x80000005211d7e21 */ /* 0x001fe20008010000 */
[----:B------:R-:W-:Y:S01]  /*5170*/  IADD3 R33, R0, 0x18, RZ ;  /* 0x0000001800217810 */ /* 0x000fe20007ffe0ff */
[----:B------:R-:W-:Y:S01]  /*5180*/  FADD.FTZ R28, R32, -UR5 ;  /* 0x80000005201c7e21 */ /* 0x000fe20008010000 */
[C---:B------:R-:W-:Y:S01]  /*5190*/  IADD3 R91, R0.reuse, 0x20, RZ ;  /* 0x00000020005b7810 */ /* 0x040fe20007ffe0ff */
        /* <DEDUP_REMOVED lines=13> */
[----:B------:R-:W-:Y:S02]  /*5270*/  IADD3 R30, R0, 0x20, RZ ;  /* 0x00000020001e7810 */ /* 0x000fe40007ffe0ff */
[----:B------:R-:W-:Y:S02]  /*5280*/  ISETP.GE.U32.AND P6, PT, R33, UR6, PT ;  /* 0x0000000621007c0c */ /* 0x000fe4000bfc6070 */
[----:B------:R-:W-:Y:S02]  /*5290*/  ISETP.GE.U32.AND P1, PT, R91, UR6, PT ;  /* 0x000000065b007c0c */ /* 0x000fe4000bf26070 */
        /* <DEDUP_REMOVED lines=29> */
.L_x_5227:
        /* <DEDUP_REMOVED lines=13> */
.L_x_5229:
[----:B------:R-:W-:Y:S05]  /*5540*/  BSYNC B0 ;  /* 0x0000000000007941 */ /* 0x000fea0003800000 */
.L_x_5228:
        /* <DEDUP_REMOVED lines=17> */
.L_x_5230:
[----:B------:R-:W-:Y:S04]  /*5660*/  BSSY B0, `(.L_x_5231) ;  /* 0x000000f000007945 */ /* 0x000fe80003800000 */
[----:B------:R-:W-:Y:S05]  /*5670*/  @P1 BRA `(.L_x_5232) ;  /* 0x0000000000341947 */ /* 0x000fea0003800000 */
[----:B------:R-:W-:Y:S01]  /*5680*/  VIADD R30, R0, 0x20 ;  /* 0x00000020001e7836 */ /* 0x000fe20000000000 */
[----:B------:R-:W-:Y:S01]  /*5690*/  ULDC.64 UR12, c[0x0][0x270] ;  /* 0x00009c00000c7ab9 */ /* 0x000fe20000000a00 */
[----:B------:R-:W-:-:S03]  /*56a0*/  MOV R31, R5 ;  /* 0x00000005001f7202 */ /* 0x000fc60000000f00 */
[----:B------:R-:W-:-:S05]  /*56b0*/  SHF.R.S32.HI R30, RZ, 0x1f, R30 ;  /* 0x0000001fff1e7819 */ /* 0x000fca000001141e */
        /* <DEDUP_REMOVED lines=9> */
.L_x_5232:
[----:B------:R-:W-:Y:S05]  /*5750*/  BSYNC B0 ;  /* 0x0000000000007941 */ /* 0x000fea0003800000 */
.L_x_5231:
        /* <DEDUP_REMOVED lines=17> */
.L_x_5233:
        /* <DEDUP_REMOVED lines=13> */
.L_x_5235:
[----:B------:R-:W-:Y:S05]  /*5940*/  BSYNC B0 ;  /* 0x0000000000007941 */ /* 0x000fea0003800000 */
.L_x_5234:
        /* <DEDUP_REMOVED lines=17> */
.L_x_5236:
        /* <DEDUP_REMOVED lines=13> */
.L_x_5238:
[----:B------:R-:W-:Y:S05]  /*5b30*/  BSYNC B0 ;  /* 0x0000000000007941 */ /* 0x000fea0003800000 */
.L_x_5237:
        /* <DEDUP_REMOVED lines=17> */
.L_x_5239:
        /* <DEDUP_REMOVED lines=13> */
.L_x_5241:
[----:B------:R-:W-:Y:S05]  /*5d20*/  BSYNC B0 ;  /* 0x0000000000007941 */ /* 0x000fea0003800000 */
.L_x_5240:
        /* <DEDUP_REMOVED lines=9> */
[----:B0-----:R-:W-:Y:S01]  /*5dc0*/  FFMA.FTZ R28, R44, R42, R81 ;  /* 0x0000002a2c1c7223 */ /* 0x001fe20000010051 */
        /* <DEDUP_REMOVED lines=37> */
.L_x_5242:
        /* <DEDUP_REMOVED lines=13> */
.L_x_5244:
[----:B------:R-:W-:Y:S05]  /*60f0*/  BSYNC B0 ;  /* 0x0000000000007941 */ /* 0x000fea0003800000 */
.L_x_5243:
        /* <DEDUP_REMOVED lines=17> */
.L_x_5245:
        /* <DEDUP_REMOVED lines=13> */
.L_x_5247:
[----:B------:R-:W-:Y:S05]  /*62e0*/  BSYNC B0 ;  /* 0x0000000000007941 */ /* 0x000fea0003800000 */
.L_x_5246:
        /* <DEDUP_REMOVED lines=17> */
.L_x_5248:
        /* <DEDUP_REMOVED lines=13> */
.L_x_5250:
[----:B------:R-:W-:Y:S05]  /*64d0*/  BSYNC B0 ;  /* 0x0000000000007941 */ /* 0x000fea0003800000 */
.L_x_5249:
        /* <DEDUP_REMOVED lines=17> */
.L_x_5251:
        /* <DEDUP_REMOVED lines=13> */
.L_x_5253:
[----:B------:R-:W-:Y:S05]  /*66c0*/  BSYNC B0 ;  /* 0x0000000000007941 */ /* 0x000fea0003800000 */
.L_x_5252:
        /* <DEDUP_REMOVED lines=17> */
.L_x_5254:
        /* <DEDUP_REMOVED lines=13> */
.L_x_5256:
[----:B------:R-:W-:Y:S05]  /*68b0*/  BSYNC B0 ;  /* 0x0000000000007941 */ /* 0x000fea0003800000 */
.L_x_5255:
[----:B------:R-:W-:Y:S01]  /*68c0*/  IADD3 R38, R0, 0x70, RZ ;  /* 0x0000007000267810 */ /* 0x000fe20007ffe0ff */
[----:B------:R-:W-:Y:S01]  /*68d0*/  FMUL.FTZ R58, R58, UR10 ;  /* 0x0000000a3a3a7c20 */ /* 0x000fe20008410000 */
[C---:B------:R-:W-:Y:S01]  /*68e0*/  IADD3 R36, R0.reuse, 0x78, RZ ;  /* 0x0000007800247810 */ /* 0x040fe20007ffe0ff */
[----:B------:R-:W-:Y:S01]  /*68f0*/  FMUL.FTZ R59, R59, UR10 ;  /* 0x0000000a3b3b7c20 */ /* 0x000fe20008410000 */
[----:B------:R-:W-:Y:S01]  /*6900*/  IADD3 R35, R0, 0x80, RZ ;  /* 0x0000008000237810 */ /* 0x000fe20007ffe0ff */
[----:B------:R-:W-:Y:S01]  /*6910*/  FADD.FTZ R40, R6, -UR5 ;  /* 0x8000000506287e21 */ /* 0x000fe20008010000 */
[----:B------:R-:W-:Y:S01]  /*6920*/  IADD3 R34, R0, 0x88, RZ ;  /* 0x0000008800227810 */ /* 0x000fe20007ffe0ff */
[----:B------:R-:W-:Y:S01]  /*6930*/  FADD.FTZ R41, R7, -UR5 ;  /* 0x8000000507297e21 */ /* 0x000fe20008010000 */
[----:B------:R-:W-:Y:S01]  /*6940*/  ISETP.GE.U32.AND P6, PT, R93, UR6, PT ;  /* 0x000000065d007c0c */ /* 0x000fe2000bfc6070 */
[----:B------:R-:W-:Y:S01]  /*6950*/  FFMA.FTZ R6, R44, R58, R81 ;  /* 0x0000003a2c067223 */ /* 0x000fe20000010051 */
[----:B------:R-:W-:Y:S01]  /*6960*/  ISETP.GE.U32.AND P1, PT, R38, UR6, PT ;  /* 0x0000000626007c0c */ /* 0x000fe2000bf26070 */
[----:B------:R-:W-:Y:S01]  /*6970*/  FFMA.FTZ R7, R45, R59, R84 ;  /* 0x0000003b2d077223 */ /* 0x000fe20000010054 */
[----:B------:R-:W-:-:S02]  /*6980*/  ISETP.GE.U32.AND P2, PT, R36, UR6, PT ;  /* 0x0000000624007c0c */ /* 0x000fc4000bf46070 */
[----:B------:R-:W-:Y:S02]  /*6990*/  ISETP.GE.U32.AND P3, PT, R35, UR6, PT ;  /* 0x0000000623007c0c */ /* 0x000fe4000bf66070 */
[----:B------:R-:W-:Y:S02]  /*69a0*/  ISETP.GE.U32.AND P4, PT, R34, UR6, PT ;  /* 0x0000000622007c0c */ /* 0x000fe4000bf86070 */
[----:B------:R-:W-:Y:S02]  /*69b0*/  SHF.R.S32.HI R39, RZ, 0x1f, R38 ;  /* 0x0000001fff277819 */ /* 0x000fe40000011426 */
[----:B------:R-:W-:Y:S02]  /*69c0*/  SHF.R.S32.HI R43, RZ, 0x1f, R93 ;  /* 0x0000001fff2b7819 */ /* 0x000fe4000001145d */
[----:B------:R-:W-:Y:S02]  /*69d0*/  SHF.R.S32.HI R37, RZ, 0x1f, R36 ;  /* 0x0000001fff257819 */ /* 0x000fe40000011424 */
[----:B0-----:R-:W-:-:S02]  /*69e0*/  SHF.R.S32.HI R33, RZ, 0x1f, R35 ;  /* 0x0000001fff217819 */ /* 0x001fc40000011423 */
        /* <DEDUP_REMOVED lines=22> */
.L_x_5257:
        /* <DEDUP_REMOVED lines=13> */
.L_x_5259:
[----:B------:R-:W-:Y:S05]  /*6c20*/  BSYNC B0 ;  /* 0x0000000000007941 */ /* 0x000fea0003800000 */
.L_x_5258:
        /* <DEDUP_REMOVED lines=17> */
.L_x_5260:
        /* <DEDUP_REMOVED lines=13> */
.L_x_5262:
[----:B------:R-:W-:Y:S05]  /*6e10*/  BSYNC B0 ;  /* 0x0000000000007941 */ /* 0x000fea0003800000 */
.L_x_5261:
        /* <DEDUP_REMOVED lines=17> */
.L_x_5263:
        /* <DEDUP_REMOVED lines=13> */
.L_x_5265:
[----:B------:R-:W-:Y:S05]  /*7000*/  BSYNC B0 ;  /* 0x0000000000007941 */ /* 0x000fea0003800000 */
.L_x_5264:
        /* <DEDUP_REMOVED lines=17> */
.L_x_5266:
[----:B------:R-:W-:Y:S04]  /*7120*/  BSSY B0, `(.L_x_5267) ;  /* 0x000000d000007945 */ /* 0x000fe80003800000 */
[----:B------:R-:W-:Y:S05]  /*7130*/  @P3 BRA `(.L_x_5268) ;  /* 0x00000000002c3947 */ /* 0x000fea0003800000 */
[----:B------:R-:W-:Y:S01]  /*7140*/  ULDC.64 UR12, c[0x0][0x270] ;  /* 0x00009c00000c7ab9 */ /* 0x000fe20000000a00 */
[----:B-----5:R-:W-:Y:S01]  /*7150*/  MOV R8, R2 ;  /* 0x0000000200087202 */ /* 0x020fe20000000f00 */
        /* <DEDUP_REMOVED lines=9> */
.L_x_5268:
[----:B------:R-:W-:Y:S05]  /*71f0*/  BSYNC B0 ;  /* 0x0000000000007941 */ /* 0x000fea0003800000 */
.L_x_5267:
        /* <DEDUP_REMOVED lines=17> */
.L_x_5269:
        /* <DEDUP_REMOVED lines=13> */
.L_x_5271:
[----:B------:R-:W-:Y:S05]  /*73e0*/  BSYNC B0 ;  /* 0x0000000000007941 */ /* 0x000fea0003800000 */
.L_x_5270:
        /* <DEDUP_REMOVED lines=10> */
[----:B------:R-:W-:Y:S01]  /*7490*/  ISETP.GE.U32.AND P6, PT, R33, UR6, PT ;  /* 0x0000000621007c0c */ /* 0x000fe2000bfc6070 */
[----:B------:R-:W-:Y:S01]  /*74a0*/  FFMA.FTZ R7, R45, R31, R84 ;  /* 0x0000001f2d077223 */ /* 0x000fe20000010054 */
[----:B------:R-:W-:-:S02]  /*74b0*/  ISETP.GE.U32.AND P1, PT, R29, UR6, PT ;  /* 0x000000061d007c0c */ /* 0x000fc4000bf26070 */
[----:B------:R-:W-:Y:S02]  /*74c0*/  ISETP.GE.U32.AND P2, PT, R19, UR6, PT ;  /* 0x0000000613007c0c */ /* 0x000fe4000bf46070 */
[----:B------:R-:W-:Y:S02]  /*74d0*/  ISETP.GE.U32.AND P3, PT, R12, UR6, PT ;  /* 0x000000060c007c0c */ /* 0x000fe4000bf66070 */
[----:B------:R-:W-:Y:S02]  /*74e0*/  SHF.R.S32.HI R28, RZ, 0x1f, R29 ;  /* 0x0000001fff1c7819 */ /* 0x000fe4000001141d */
[----:B------:R-:W-:Y:S02]  /*74f0*/  SHF.R.S32.HI R18, RZ, 0x1f, R19 ;  /* 0x0000001fff127819 */ /* 0x000fe40000011413 */
[----:B------:R-:W-:Y:S02]  /*7500*/  ISETP.GE.U32.AND P4, PT, R13, UR6, PT ;  /* 0x000000060d007c0c */ /* 0x000fe4000bf86070 */
        /* <DEDUP_REMOVED lines=21> */
.L_x_5272:
        /* <DEDUP_REMOVED lines=13> */
.L_x_5274:
[----:B------:R-:W-:Y:S05]  /*7730*/  BSYNC B0 ;  /* 0x0000000000007941 */ /* 0x000fea0003800000 */
.L_x_5273:
        /* <DEDUP_REMOVED lines=17> */
.L_x_5275:
        /* <DEDUP_REMOVED lines=13> */
.L_x_5277:
[----:B------:R-:W-:Y:S05]  /*7920*/  BSYNC B0 ;  /* 0x0000000000007941 */ /* 0x000fea0003800000 */
.L_x_5276:
        /* <DEDUP_REMOVED lines=17> */
.L_x_5278:
        /* <DEDUP_REMOVED lines=13> */
.L_x_5280:
[----:B------:R-:W-:Y:S05]  /*7b10*/  BSYNC B0 ;  /* 0x0000000000007941 */ /* 0x000fea0003800000 */
.L_x_5279:
        /* <DEDUP_REMOVED lines=17> */
.L_x_5281:
        /* <DEDUP_REMOVED lines=13> */
.L_x_5283:
[----:B------:R-:W-:Y:S05]  /*7d00*/  BSYNC B0 ;  /* 0x0000000000007941 */ /* 0x000fea0003800000 */
.L_x_5282:
        /* <DEDUP_REMOVED lines=17> */
.L_x_5284:
        /* <DEDUP_REMOVED lines=13> */
.L_x_5286:
[----:B------:R-:W-:Y:S05]  /*7ef0*/  BSYNC B0 ;  /* 0x0000000000007941 */ /* 0x000fea0003800000 */
.L_x_5285:
        /* <DEDUP_REMOVED lines=37> */
.L_x_5287:
        /* <DEDUP_REMOVED lines=13> */
.L_x_5289:
[----:B------:R-:W-:Y:S05]  /*8220*/  BSYNC B0 ;  /* 0x0000000000007941 */ /* 0x000fea0003800000 */
.L_x_5288:
        /* <DEDUP_REMOVED lines=17> */
.L_x_5290:
        /* <DEDUP_REMOVED lines=13> */
.L_x_5292:
[----:B------:R-:W-:Y:S05]  /*8410*/  BSYNC B0 ;  /* 0x0000000000007941 */ /* 0x000fea0003800000 */
.L_x_5291:
        /* <DEDUP_REMOVED lines=17> */
.L_x_5293:
        /* <DEDUP_REMOVED lines=13> */
.L_x_5295:
[----:B------:R-:W-:Y:S05]  /*8600*/  BSYNC B0 ;  /* 0x0000000000007941 */ /* 0x000fea0003800000 */
.L_x_5294:
        /* <DEDUP_REMOVED lines=17> */
.L_x_5296:
        /* <DEDUP_REMOVED lines=13> */
.L_x_5298:
[----:B------:R-:W-:Y:S05]  /*87f0*/  BSYNC B0 ;  /* 0x0000000000007941 */ /* 0x000fea0003800000 */
.L_x_5297:
[----:B------:R-:W-:Y:S01]  /*8800*/  FMUL.FTZ R64, R64, UR10 ;  /* 0x0000000a40407c20 */ /* 0x000fe20008410000 */
[----:B------:R-:W-:Y:S01]  /*8810*/  FMUL.FTZ R65, R65, UR10 ;  /* 0x0000000a41417c20 */ /* 0x000fe20008410000 */
[C---:B------:R-:W-:Y:S02]  /*8820*/  IADD3 R17, R0.reuse, 0xe0, RZ ;  /* 0x000000e000117810 */ /* 0x040fe40007ffe0ff */
[----:B------:R-:W-:Y:S01]  /*8830*/  IADD3 R9, R0, 0xe8, RZ ;  /* 0x000000e800097810 */ /* 0x000fe20007ffe0ff */
        /* <DEDUP_REMOVED lines=13> */
.L_x_5299:
        /* <DEDUP_REMOVED lines=13> */
.L_x_5301:
[----:B------:R-:W-:Y:S05]  /*89e0*/  BSYNC B0 ;  /* 0x0000000000007941 */ /* 0x000fea0003800000 */
.L_x_5300:
[----:B0-----:R-:W-:Y:S01]  /*89f0*/  IADD3 R10, R0, 0xf0, RZ ;  /* 0x000000f0000a7810 */ /* 0x001fe20007ffe0ff */
[----:B------:R-:W-:Y:S01]  /*8a00*/  FADD.FTZ R66, R66, -UR5 ;  /* 0x8000000542427e21 */ /* 0x000fe20008010000 */
[----:B------:R-:W-:Y:S01]  /*8a10*/  IADD3 R8, R0, 0xf8, RZ ;  /* 0x000000f800087810 */ /* 0x000fe20007ffe0ff */
[----:B------:R-:W-:Y:S01]  /*8a20*/  FADD.FTZ R67, R67, -UR5 ;  /* 0x8000000543437e21 */ /* 0x000fe20008010000 */
[----:B------:R-:W-:Y:S01]  /*8a30*/  ISETP.GE.U32.AND P1, PT, R17, UR6, PT ;  /* 0x0000000611007c0c */ /* 0x000fe2000bf26070 */
[----:B------:R-:W-:Y:S01]  /*8a40*/  FADD.FTZ R68, R68, -UR5 ;  /* 0x8000000544447e21 */ /* 0x000fe20008010000 */
[----:B------:R-:W-:Y:S01]  /*8a50*/  ISETP.GE.U32.AND P2, PT, R9, UR6, PT ;  /* 0x0000000609007c0c */ /* 0x000fe2000bf46070 */
[----:B------:R-:W-:Y:S01]  /*8a60*/  FADD.FTZ R69, R69, -UR5 ;  /* 0x8000000545457e21 */ /* 0x000fe20008010000 */
[----:B------:R-:W-:Y:S01]  /*8a70*/  ISETP.GE.U32.AND P4, PT, R10, UR6, PT ;  /* 0x000000060a007c0c */ /* 0x000fe2000bf86070 */
[----:B------:R-:W-:Y:S01]  /*8a80*/  FMUL.FTZ R66, R66, UR10 ;  /* 0x0000000a42427c20 */ /* 0x000fe20008410000 */
[----:B------:R-:W-:Y:S01]  /*8a90*/  ISETP.GE.U32.AND P3, PT, R8, UR6, PT ;  /* 0x0000000608007c0c */ /* 0x000fe2000bf66070 */
[----:B------:R-:W-:Y:S01]  /*8aa0*/  FMUL.FTZ R67, R67, UR10 ;  /* 0x0000000a43437c20 */ /* 0x000fe20008410000 */
[----:B------:R-:W-:Y:S01]  /*8ab0*/  ISETP.GE.AND.EX P1, PT, R78, UR7, PT, P1 ;  /* 0x000000074e007c0c */ /* 0x000fe2000bf26310 */
[----:B------:R-:W-:Y:S01]  /*8ac0*/  FMUL.FTZ R68, R68, UR10 ;  /* 0x0000000a44447c20 */ /* 0x000fe20008410000 */
[----:B------:R-:W-:Y:S01]  /*8ad0*/  ISETP.GE.AND.EX P2, PT, R77, UR7, PT, P2 ;  /* 0x000000074d007c0c */ /* 0x000fe2000bf46320 */
[----:B------:R-:W-:Y:S01]  /*8ae0*/  FMUL.FTZ R69, R69, UR10 ;  /* 0x0000000a45457c20 */ /* 0x000fe20008410000 */
[----:B------:R-:W-:Y:S01]  /*8af0*/  ISETP.GE.AND.EX P4, PT, R76, UR7, PT, P4 ;  /* 0x000000074c007c0c */ /* 0x000fe2000bf86340 */
[----:B------:R-:W-:Y:S01]  /*8b00*/  FFMA.FTZ R6, R44, R66, R81 ;  /* 0x000000422c067223 */ /* 0x000fe20000010051 */
[----:B------:R-:W-:Y:S01]  /*8b10*/  ISETP.GE.AND.EX P3, PT, R75, UR7, PT, P3 ;  /* 0x000000074b007c0c */ /* 0x000fe2000bf66330 */
        /* <DEDUP_REMOVED lines=14> */
.L_x_5302:
        /* <DEDUP_REMOVED lines=13> */
.L_x_5304:
[----:B------:R-:W-:Y:S05]  /*8cd0*/  BSYNC B0 ;  /* 0x0000000000007941 */ /* 0x000fea0003800000 */
.L_x_5303:
        /* <DEDUP_REMOVED lines=13> */
.L_x_5305:
        /* <DEDUP_REMOVED lines=13> */
.L_x_5307:
[----:B------:R-:W-:Y:S05]  /*8e80*/  BSYNC B0 ;  /* 0x0000000000007941 */ /* 0x000fea0003800000 */
.L_x_5306:
[----:B------:R-:W-:Y:S01]  /*8e90*/  FADD.FTZ R70, R70, -UR5 ;  /* 0x8000000546467e21 */ /* 0x000fe20008010000 */
[----:B------:R-:W-:Y:S01]  /*8ea0*/  FADD.FTZ R71, R71, -UR5 ;  /* 0x8000000547477e21 */ /* 0x000fe20008010000 */
[----:B------:R-:W-:Y:S01]  /*8eb0*/  FADD.FTZ R72, R72, -UR5 ;  /* 0x8000000548487e21 */ /* 0x000fe20008010000 */
[----:B------:R-:W-:Y:S01]  /*8ec0*/  FADD.FTZ R73, R73, -UR5 ;  /* 0x8000000549497e21 */ /* 0x000fe20008010000 */
[----:B------:R-:W-:Y:S01]  /*8ed0*/  FMUL.FTZ R70, R70, UR10 ;  /* 0x0000000a46467c20 */ /* 0x000fe20008410000 */
[----:B------:R-:W-:Y:S01]  /*8ee0*/  FMUL.FTZ R71, R71, UR10 ;  /* 0x0000000a47477c20 */ /* 0x000fe20008410000 */
[----:B------:R-:W-:Y:S01]  /*8ef0*/  ISETP.GT.U32.OR P4, PT, R92, 0x27f, P4 ;  /* 0x0000027f5c00780c */ /* 0x000fe20002784470 */
[----:B------:R-:W-:Y:S01]  /*8f00*/  FMUL.FTZ R72, R72, UR10 ;  /* 0x0000000a48487c20 */ /* 0x000fe20008410000 */
[----:B------:R-:W-:Y:S01]  /*8f10*/  ISETP.GT.U32.OR P3, PT, R92, 0x27f, P3 ;  /* 0x0000027f5c00780c */ /* 0x000fe20001f64470 */
[----:B------:R-:W-:Y:S01]  /*8f20*/  FMUL.FTZ R73, R73, UR10 ;  /* 0x0000000a49497c20 */ /* 0x000fe20008410000 */
        /* <DEDUP_REMOVED lines=13> */
.L_x_5308:
[----:B------:R-:W-:Y:S04]  /*9000*/  BSSY B0, `(.L_x_5309) ;  /* 0x000000d000007945 */ /* 0x000fe80003800000 */
[----:B------:R-:W-:Y:S05]  /*9010*/  @P4 BRA `(.L_x_5310) ;  /* 0x00000000002c4947 */ /* 0x000fea0003800000 */
[----:B------:R-:W-:Y:S01]  /*9020*/  ULDC.64 UR6, c[0x0][0x270] ;  /* 0x00009c0000067ab9 */ /* 0x000fe20000000a00 */
[----:B0----5:R-:W-:Y:S01]  /*9030*/  MOV R6, R2 ;  /* 0x0000000200067202 */ /* 0x021fe20000000f00 */
        /* <DEDUP_REMOVED lines=9> */
.L_x_5310:
[----:B------:R-:W-:Y:S05]  /*90d0*/  BSYNC B0 ;  /* 0x0000000000007941 */ /* 0x000fea0003800000 */
.L_x_5309:
        /* <DEDUP_REMOVED lines=13> */
.L_x_5311:
[----:B------:R-:W-:Y:S04]  /*91b0*/  BSSY B0, `(.L_x_5312) ;  /* 0x000000c000007945 */ /* 0x000fe80003800000 */
[----:B------:R-:W-:Y:S05]  /*91c0*/  @P3 BRA `(.L_x_5313) ;  /* 0x0000000000283947 */ /* 0x000fea0003800000 */
[----:B------:R-:W-:Y:S01]  /*91d0*/  ULDC.64 UR6, c[0x0][0x270] ;  /* 0x00009c0000067ab9 */ /* 0x000fe20000000a00 */
[----:B-----5:R-:W-:Y:S01]  /*91e0*/  MOV R3, R5 ;  /* 0x0000000500037202 */ /* 0x020fe20000000f00 */
        /* <DEDUP_REMOVED lines=8> */
.L_x_5313:
[----:B------:R-:W-:Y:S05]  /*9270*/  BSYNC B0 ;  /* 0x0000000000007941 */ /* 0x000fea0003800000 */
.L_x_5312:
[----:B------:R-:W-:Y:S01]  /*9280*/  ULDC UR5, c[0x0][0x10] ;  /* 0x0000040000057ab9 */ /* 0x000fe20000000800 */
[----:B------:R-:W-:Y:S02]  /*9290*/  UIADD3 UR4, UR4, 0x1, URZ ;  /* 0x0000000104047890 */ /* 0x000fe4000fffe03f */
[----:B------:R-:W-:-:S04]  /*92a0*/  UIADD3 UR9, UR5, UR9, URZ ;  /* 0x0000000905097290 */ /* 0x000fc8000fffe03f */
[----:B------:R-:W-:-:S06]  /*92b0*/  UISETP.GE.AND UP0, UPT, UR9, UR8, UPT ;  /* 0x000000080900728c */ /* 0x000fcc000bf06270 */
[----:B------:R-:W-:-:S13]  /*92c0*/  PLOP3.LUT P1, PT, PT, PT, UP0, 0x80, 0x0 ;  /* 0x000000000000781c */ /* 0x000fda0003f2f008 */
[----:B------:R-:W-:Y:S05]  /*92d0*/  @!P1 BRA `(.L_x_5314) ;  /* 0xffffff6c00e09947 */ /* 0x000fea000383ffff */
[----:B------:R-:W-:Y:S05]  /*92e0*/  EXIT ;  /* 0x000000000000794d */ /* 0x000fea0003800000 */
.L_x_5315:
        /* <DEDUP_REMOVED lines=9> */
.L_x_5636:


//--------------------- .text._Z35group_norm_nhwc_fwd_one_pass_kernelI11Fp32IOBf16WLi512ELi160ELi640EEv26Group_norm_nhwc_fwd_params --------------------------
	.section	.text._Z35group_norm_nhwc_fwd_one_pass_kernelI11Fp32IOBf16WLi512ELi160ELi640EEv26Group_norm_nhwc_fwd_params,"ax",@progbits
	.align	128
        .global         _Z35group_norm_nhwc_fwd_one_pass_kernelI11Fp32IOBf16WLi512ELi160ELi640EEv26Group_norm_nhwc_fwd_params
        .type           _Z35group_norm_nhwc_fwd_one_pass_kernelI11Fp32IOBf16WLi512ELi160ELi640EEv26Group_norm_nhwc_fwd_params,@function
        .size           _Z35group_norm_nhwc_fwd_one_pass_kernelI11Fp32IOBf16WLi512ELi160ELi640EEv26Group_norm_nhwc_fwd_params,(.L_x_5637 - _Z35group_norm_nhwc_fwd_one_pass_kernelI11Fp32IOBf16WLi512ELi160ELi640EEv26Group_norm_nhwc_fwd_params)
        .other          _Z35group_norm_nhwc_fwd_one_pass_kernelI11Fp32IOBf16WLi512ELi160ELi640EEv26Group_norm_nhwc_fwd_params,@"STO_CUDA_ENTRY STV_DEFAULT"
_Z35group_norm_nhwc_fwd_one_pass_kernelI11Fp32IOBf16WLi512ELi160ELi640EEv26Group_norm_nhwc_fwd_params:
.text._Z35group_norm_nhwc_fwd_one_pass_kernelI11Fp32IOBf16WLi512ELi160ELi640EEv26Group_norm_nhwc_fwd_params:
        /* <DEDUP_REMOVED lines=19> */
.L_x_5340:
        /* <DEDUP_REMOVED lines=8> */
[----:B------:R-:W-:Y:S01]  /*01b0*/  VIADD R9, R38, 0x18 ;  /* 0x0000001826097836 */ /* 0x000fe20000000000 */
[----:B--2---:R-:W-:Y:S02]  /*01c0*/  SHF.R.S32.HI R5, RZ, 0x1f, R38 ;  /* 0x0000001fff057819 */ /* 0x004fe40000011426 */
        /* <DEDUP_REMOVED lines=1390> */
[----:B0-----:R-:W-:Y:S01]  /*58b0*/  IMAD.MOV.U32 R9, RZ, RZ, RZ ;  /* 0x000000ffff097224 */ /* 0x001fe200078e00ff */
[----:B-1----:R-:W-:Y:S02]  /*58c0*/  HFMA2.MMA R0, -RZ, RZ, 0, 0 ;  /* 0x00000000ff007435 */ /* 0x002fe400000001ff */
[----:B------:R0:W-:Y:S01]  /*58d0*/  STL.64 [R1+0xa0], R2 ;  /* 0x0000a00201007387 */ /* 0x0001e20000100a00 */
[----:B--2---:R-:W-:-:S03]  /*58e0*/  @!P1 IMAD.MOV.U32 R9, RZ, RZ, R6 ;  /* 0x000000ffff099224 */ /* 0x004fc600078e0006 */
[----:B------:R-:W-:Y:S02]  /*58f0*/  @!P1 MOV R0, R7 ;  /* 0x0000000700009202 */ /* 0x000fe40000000f00 */
[----:B------:R1:W-:Y:S01]  /*5900*/  STL [R1+0x2c4], R9 ;  /* 0x0002c40901007387 */ /* 0x0003e20000100800 */
[----:B0-----:R-:W-:-:S03]  /*5910*/  CS2R R2, SRZ ;  /* 0x0000000000027805 */ /* 0x001fc6000001ff00 */
[----:B------:R0:W-:Y:S01]  /*5920*/  STL [R1+0x2b8], R0 ;  /* 0x0002b80001007387 */ /* 0x0001e20000100800 */
[----:B-1----:R-:W-:Y:S01]  /*5930*/  HFMA2.MMA R9, -RZ, RZ, 0, 0 ;  /* 0x00000000ff097435 */ /* 0x002fe200000001ff */
[----:B0-----:R-:W-:Y:S02]  /*5940*/  IMAD.MOV.U32 R0, RZ, RZ, RZ ;  /* 0x000000ffff007224 */ /* 0x001fe400078e00ff */
[----:B------:R0:W-:Y:S02]  /*5950*/  STL.64 [R1+0xb0], R6 ;  /* 0x0000b00601007387 */ /* 0x0001e40000100a00 */
[----:B0-----:R-:W-:Y:S02]  /*5960*/  CS2R R6, SRZ ;  /* 0x0000000000067805 */ /* 0x001fe4000001ff00 */
[----:B---3--:R-:W-:Y:S02]  /*5970*/  @!P4 MOV R9, R10 ;  /* 0x0000000a0009c202 */ /* 0x008fe40000000f00 */
[----:B------:R-:W-:-:S02]  /*5980*/  @!P4 MOV R0, R11 ;  /* 0x0000000b0000c202 */ /* 0x000fc40000000f00 */
        /* <DEDUP_REMOVED lines=13> */
[----:B------:R-:W-:Y:S02]  /*5a60*/  @!P3 IMAD.MOV.U32 R0, RZ, RZ, R5 ;  /* 0x000000ffff00b224 */ /* 0x000fe400078e0005 */
[----:B0-----:R-:W-:Y:S01]  /*5a70*/  IMAD.MOV.U32 R9, RZ, RZ, RZ ;  /* 0x000000ffff097224 */ /* 0x001fe200078e00ff */
[----:B------:R-:W-:Y:S02]  /*5a80*/  @!P3 MOV R9, R4 ;  /* 0x000000040009b202 */ /* 0x000fe40000000f00 */
        /* <DEDUP_REMOVED lines=21> */
[----:B------:R-:W-:Y:S02]  /*5be0*/  @!P1 MOV R9, R14 ;  /* 0x0000000e00099202 */ /* 0x000fe40000000f00 */
[----:B------:R-:W-:Y:S01]  /*5bf0*/  LOP3.LUT P1, RZ, R8, 0x20000000, RZ, 0xc0, !PT ;  /* 0x2000000008ff7812 */ /* 0x000fe2000782c0ff */
[----:B------:R0:W-:Y:S04]  /*5c00*/  STL [R1+0x2d8], R0 ;  /* 0x0002d80001007387 */ /* 0x0001e80000100800 */
[----:B------:R1:W-:Y:S01]  /*5c10*/  STL.64 [R1+0xc8], R2 ;  /* 0x0000c80201007387 */ /* 0x0003e20000100a00 */
[----:B0-----:R-:W-:-:S03]  /*5c20*/  HFMA2.MMA R0, -RZ, RZ, 0, 0 ;  /* 0x00000000ff007435 */ /* 0x001fc600000001ff */
[----:B------:R0:W-:Y:S01]  /*5c30*/  STL [R1+0x2e4], R9 ;  /* 0x0002e40901007387 */ /* 0x0001e20000100800 */
[----:B-1----:R-:W-:Y:S02]  /*5c40*/  CS2R R2, SRZ ;  /* 0x0000000000027805 */ /* 0x002fe4000001ff00 */
[----:B------:R-:W-:Y:S02]  /*5c50*/  @!P4 IMAD.MOV.U32 R0, RZ, RZ, R7 ;  /* 0x000000ffff00c224 */ /* 0x000fe400078e0007 */
[----:B0-----:R-:W-:Y:S01]  /*5c60*/  IMAD.MOV.U32 R9, RZ, RZ, RZ ;  /* 0x000000ffff097224 */ /* 0x001fe200078e00ff */
[----:B------:R-:W-:Y:S01]  /*5c70*/  @!P4 MOV R9, R6 ;  /* 0x000000060009c202 */ /* 0x000fe20000000f00 */
[----:B------:R-:W3:Y:S01]  /*5c80*/  @!P1 LDG.E.64 R2, desc[UR12][R40.64] ;  /* 0x0000000c28029981 */ /* 0x000ee2000c1e1b00 */
[----:B------:R-:W-:-:S03]  /*5c90*/  LOP3.LUT P4, RZ, R8, 0x10000000, RZ, 0xc0, !PT ;  /* 0x1000000008ff7812 */ /* 0x000fc6000788c0ff */
[----:B------:R0:W-:Y:S04]  /*5ca0*/  STL [R1+0x2ec], R9 ;  /* 0x0002ec0901007387 */ /* 0x0001e80000100800 */
[----:B------:R1:W-:Y:S04]  /*5cb0*/  STL.64 [R1+0xd0], R14 ;  /* 0x0000d00e01007387 */ /* 0x0003e80000100a00 */
[----:B------:R1:W-:Y:S01]  /*5cc0*/  STL [R1+0x2e0], R0 ;  /* 0x0002e00001007387 */ /* 0x0003e20000100800 */
[----:B0-----:R-:W-:-:S03]  /*5cd0*/  HFMA2.MMA R9, -RZ, RZ, 0, 0 ;  /* 0x00000000ff097435 */ /* 0x001fc600000001ff */
[----:B------:R0:W-:Y:S01]  /*5ce0*/  STL.64 [R1+0xd8], R6 ;  /* 0x0000d80601007387 */ /* 0x0001e20000100a00 */
[----:B-1----:R-:W-:-:S03]  /*5cf0*/  CS2R R14, SRZ ;  /* 0x00000000000e7805 */ /* 0x002fc6000001ff00 */
[----:B------:R-:W3:Y:S01]  /*5d00*/  LDL.LU.64 R40, [R1+0x330] ;  /* 0x0003300001287983 */ /* 0x000ee20000300a00 */
[----:B------:R-:W-:Y:S02]  /*5d10*/  MOV R0, RZ ;  /* 0x000000ff00007202 */ /* 0x000fe40000000f00 */
[----:B0-----:R-:W-:Y:S01]  /*5d20*/  CS2R R6, SRZ ;  /* 0x0000000000067805 */ /* 0x001fe2000001ff00 */
        /* <DEDUP_REMOVED lines=12> */
[----:B------:R-:W-:Y:S01]  /*5df0*/  @!P2 MOV R9, R4 ;  /* 0x000000040009a202 */ /* 0x000fe20000000f00 */
[----:B------:R0:W-:Y:S01]  /*5e00*/  STL [R1+0x2f0], R0 ;  /* 0x0002f00001007387 */ /* 0x0001e20000100800 */
[----:B------:R-:W-:-:S03]  /*5e10*/  LOP3.LUT P2, RZ, R8, 0x4000000, RZ, 0xc0, !PT ;  /* 0x0400000008ff7812 */ /* 0x000fc6000784c0ff */
[----:B------:R1:W-:Y:S01]  /*5e20*/  STL [R1+0x2fc], R9 ;  /* 0x0002fc0901007387 */ /* 0x0003e20000100800 */
[----:B0-----:R-:W-:Y:S01]  /*5e30*/  HFMA2.MMA R0, -RZ, RZ, 0, 0 ;  /* 0x00000000ff007435 */ /* 0x001fe200000001ff */
[----:B-1----:R-:W-:Y:S01]  /*5e40*/  IMAD.MOV.U32 R9, RZ, RZ, RZ ;  /* 0x000000ffff097224 */ /* 0x002fe200078e00ff */
[----:B------:R-:W-:-:S04]  /*5e50*/  @!P1 MOV R9, R2 ;  /* 0x0000000200099202 */ /* 0x000fc80000000f00 */
[----:B------:R-:W-:Y:S01]  /*5e60*/  @!P1 IMAD.MOV.U32 R0, RZ, RZ, R3 ;  /* 0x000000ffff009224 */ /* 0x000fe200078e0003 */
[----:B------:R0:W-:Y:S04]  /*5e70*/  STL.64 [R1+0xe0], R10 ;  /* 0x0000e00a01007387 */ /* 0x0001e80000100a00 */
[----:B------:R1:W-:Y:S01]  /*5e80*/  STL [R1+0x304], R9 ;  /* 0x0003040901007387 */ /* 0x0003e20000100800 */
[----:B------:R-:W-:-:S03]  /*5e90*/  LOP3.LUT P1, RZ, R8, 0x2000000, RZ, 0xc0, !PT ;  /* 0x0200000008ff7812 */ /* 0x000fc6000782c0ff */
[----:B------:R1:W-:Y:S01]  /*5ea0*/  STL [R1+0x2f8], R0 ;  /* 0x0002f80001007387 */ /* 0x0003e20000100800 */
[----:B0-----:R-:W-:Y:S01]  /*5eb0*/  CS2R R10, SRZ ;  /* 0x00000000000a7805 */ /* 0x001fe2000001ff00 */
[----:B-1----:R-:W-:Y:S01]  /*5ec0*/  HFMA2.MMA R9, -RZ, RZ, 0, 0 ;  /* 0x00000000ff097435 */ /* 0x002fe200000001ff */
[----:B------:R-:W-:Y:S01]  /*5ed0*/  MOV R0, RZ ;  /* 0x000000ff00007202 */ /* 0x000fe20000000f00 */
[----:B------:R0:W-:Y:S04]  /*5ee0*/  STL.64 [R1+0xe8], R4 ;  /* 0x0000e80401007387 */ /* 0x0001e80000100a00 */
[----:B------:R1:W-:Y:S01]  /*5ef0*/  STL.64 [R1+0xf0], R2 ;  /* 0x0000f00201007387 */ /* 0x0003e20000100a00 */
[----:B0-----:R-:W-:Y:S02]  /*5f00*/  CS2R R4, SRZ ;  /* 0x0000000000047805 */ /* 0x001fe4000001ff00 */
[----:B-1----:R-:W-:-:S04]  /*5f10*/  CS2R R2, SRZ ;  /* 0x0000000000027805 */ /* 0x002fc8000001ff00 */
[----:B------:R-:W3:Y:S04]  /*5f20*/  @!P1 LDG.E.64 R4, desc[UR12][R40.64] ;  /* 0x0000000c28049981 */ /* 0x000ee8000c1e1b00 */
[----:B------:R-:W3:Y:S01]  /*5f30*/  LDL.LU.64 R40, [R1+0x350] ;  /* 0x0003500001287983 */ /* 0x000ee20000300a00 */
        /* <DEDUP_REMOVED lines=22> */
[----:B--2---:R-:W-:Y:S01]  /*60a0*/  @!P2 MOV R9, R10 ;  /* 0x0000000a0009a202 */ /* 0x004fe20000000f00 */
[----:B------:R-:W-:Y:S01]  /*60b0*/  @!P2 IMAD.MOV.U32 R0, RZ, RZ, R11 ;  /* 0x000000ffff00a224 */ /* 0x000fe200078e000b */
[----:B------:R-:W-:-:S03]  /*60c0*/  LOP3.LUT P2, RZ, R8, 0x400000, RZ, 0xc0, !PT ;  /* 0x0040000008ff7812 */ /* 0x000fc6000784c0ff */
[----:B------:R0:W-:Y:S04]  /*60d0*/  STL [R1+0x32c], R9 ;  /* 0x00032c0901007387 */ /* 0x0001e80000100800 */
[----:B----4-:R-:W2:Y:S01]  /*60e0*/  @!P3 LDG.E.64 R14, desc[UR12][R18.64] ;  /* 0x0000000c120eb981 */ /* 0x010ea2000c1e1b00 */
[----:B0-----:R-:W-:-:S03]  /*60f0*/  HFMA2.MMA R9, -RZ, RZ, 0, 0 ;  /* 0x00000000ff097435 */ /* 0x001fc600000001ff */
[----:B------:R0:W-:Y:S04]  /*6100*/  STL [R1+0x318], R0 ;  /* 0x0003180001007387 */ /* 0x0001e80000100800 */
[----:B------:R-:W4:Y:S01]  /*6110*/  LDL.LU.64 R18, [R1+0x358] ;  /* 0x0003580001127983 */ /* 0x000f220000300a00 */
[----:B------:R-:W-:-:S03]  /*6120*/  @!P1 IMAD.MOV.U32 R9, RZ, RZ, R4 ;  /* 0x000000ffff099224 */ /* 0x000fc600078e0004 */
[----:B---3--:R-:W3:Y:S01]  /*6130*/  @!P2 LDG.E.64 R6, desc[UR12][R22.64] ;  /* 0x0000000c1606a981 */ /* 0x008ee2000c1e1b00 */
[----:B0-----:R-:W-:Y:S02]  /*6140*/  MOV R0, RZ ;  /* 0x000000ff00007202 */ /* 0x001fe40000000f00 */
[----:B------:R-:W-:Y:S02]  /*6150*/  @!P1 MOV R0, R5 ;  /* 0x0000000500009202 */ /* 0x000fe40000000f00 */
        /* <DEDUP_REMOVED lines=29> */
[----:B---3--:R-:W-:-:S03]  /*6330*/  @!P2 IMAD.MOV.U32 R9, RZ, RZ, R6 ;  /* 0x000000ffff09a224 */ /* 0x008fc600078e0006 */
[----:B------:R-:W3:Y:S01]  /*6340*/  @!P3 LDG.E.64 R2, desc[UR12][R22.64] ;  /* 0x0000000c1602b981 */ /* 0x000ee2000c1e1b00 */
[----:B0-----:R-:W-:Y:S02]  /*6350*/  MOV R0, RZ ;  /* 0x000000ff00007202 */ /* 0x001fe40000000f00 */
[----:B------:R-:W-:Y:S02]  /*6360*/  @!P2 MOV R0, R7 ;  /* 0x000000070000a202 */ /* 0x000fe40000000f00 */
[----:B------:R-:W-:Y:S01]  /*6370*/  LOP3.LUT P2, RZ, R8, 0x40000, RZ, 0xc0, !PT ;  /* 0x0004000008ff7812 */ /* 0x000fe2000784c0ff */
[----:B------:R0:W-:Y:S04]  /*6380*/  STL.64 [R1+0x120], R14 ;  /* 0x0001200e01007387 */ /* 0x0001e80000100a00 */
[----:B------:R-:W3:Y:S01]  /*6390*/  LDL.LU.64 R22, [R1+0x378] ;  /* 0x0003780001167983 */ /* 0x000ee20000300a00 */
[----:B0-----:R-:W-:-:S07]  /*63a0*/  CS2R R14, SRZ ;  /* 0x00000000000e7805 */ /* 0x001fce000001ff00 */
        /* <DEDUP_REMOVED lines=10> */
[----:B------:R1:W-:Y:S04]  /*6450*/  STL [R1+0x354], R9 ;  /* 0x0003540901007387 */ /* 0x0003e80000100800 */
[----:B------:R1:W-:Y:S01]  /*6460*/  STL.64 [R1+0x128], R6 ;  /* 0x0001280601007387 */ /* 0x0003e20000100a00 */
[----:B0-----:R-:W-:Y:S01]  /*6470*/  HFMA2.MMA R0, -RZ, RZ, 0, 0 ;  /* 0x00000000ff007435 */ /* 0x001fe200000001ff */
[----:B-1----:R-:W-:Y:S01]  /*6480*/  IMAD.MOV.U32 R9, RZ, RZ, RZ ;  /* 0x000000ffff097224 */ /* 0x002fe200078e00ff */
[----:B------:R-:W-:Y:S01]  /*6490*/  CS2R R6, SRZ ;  /* 0x0000000000067805 */ /* 0x000fe2000001ff00 */
[----:B------:R0:W-:Y:S02]  /*64a0*/  STL.64 [R1+0x130], R10 ;  /* 0x0001300a01007387 */ /* 0x0001e40000100a00 */
[----:B0-----:R-:W-:-:S02]  /*64b0*/  CS2R R10, SRZ ;  /* 0x00000000000a7805 */ /* 0x001fc4000001ff00 */
        /* <DEDUP_REMOVED lines=9> */
[----:B------:R1:W-:Y:S01]  /*6550*/  STL.64 [R1+0x140], R2 ;  /* 0x0001400201007387 */ /* 0x0003e20000100a00 */
[----:B0-----:R-:W-:Y:S02]  /*6560*/  MOV R0, RZ ;  /* 0x000000ff00007202 */ /* 0x001fe40000000f00 */
[----:B------:R-:W-:Y:S01]  /*6570*/  @!P3 MOV R0, R3 ;  /* 0x000000030000b202 */ /* 0x000fe20000000f00 */
[----:B------:R0:W3:Y:S01]  /*6580*/  @!P4 LDG.E.64 R10, desc[UR12][R22.64] ;  /* 0x0000000c160ac981 */ /* 0x0000e2000c1e1b00 */
[----:B------:R-:W-:-:S03]  /*6590*/  LOP3.LUT P3, RZ, R8, 0x8000, RZ, 0xc0, !PT ;  /* 0x0000800008ff7812 */ /* 0x000fc6000786c0ff */
[----:B-1----:R-:W3:Y:S01]  /*65a0*/  LDL.LU.64 R2, [R1+0x390] ;  /* 0x0003900001027983 */ /* 0x002ee20000300a00 */
[----:B0-----:R-:W-:Y:S02]  /*65b0*/  MOV R22, R16 ;  /* 0x0000001000167202 */ /* 0x001fe40000000f00 */
[----:B------:R-:W-:Y:S02]  /*65c0*/  MOV R23, R17 ;  /* 0x0000001100177202 */ /* 0x000fe40000000f00 */
[----:B------:R-:W-:-:S06]  /*65d0*/  CS2R R16, SRZ ;  /* 0x0000000000107805 */ /* 0x000fcc000001ff00 */
[----:B------:R0:W3:Y:S04]  /*65e0*/  @!P3 LDG.E.64 R16, desc[UR12][R40.64] ;  /* 0x0000000c2810b981 */ /* 0x0000e8000c1e1b00 */
[----:B------:R1:W-:Y:S04]  /*65f0*/  STL [R1+0x364], R9 ;  /* 0x0003640901007387 */ /* 0x0003e80000100800 */
[----:B------:R0:W-:Y:S01]  /*6600*/  STL [R1+0x358], R0 ;  /* 0x0003580001007387 */ /* 0x0001e20000100800 */
[----:B-1----:R-:W-:Y:S01]  /*6610*/  HFMA2.MMA R9, -RZ, RZ, 0, 0 ;  /* 0x00000000ff097435 */ /* 0x002fe200000001ff */
[----:B0-----:R-:W-:Y:S01]  /*6620*/  IMAD.MOV.U32 R0, RZ, RZ, RZ ;  /* 0x000000ffff007224 */ /* 0x001fe200078e00ff */
[----:B------:R-:W-:-:S04]  /*6630*/  @!P2 MOV R0, R15 ;  /* 0x0000000f0000a202 */ /* 0x000fc80000000f00 */
[----:B------:R-:W-:Y:S02]  /*6640*/  @!P2 MOV R9, R14 ;  /* 0x0000000e0009a202 */ /* 0x000fe40000000f00 */
[C---:B------:R-:W-:Y:S01]  /*6650*/  LOP3.LUT P2, RZ, R8.reuse, 0x4000, RZ, 0xc0, !PT ;  /* 0x0000400008ff7812 */ /* 0x040fe2000784c0ff */
[----:B------:R0:W-:Y:S01]  /*6660*/  STL [R1+0x360], R0 ;  /* 0x0003600001007387 */ /* 0x0001e20000100800 */
[----:B------:R-:W-:Y:S01]  /*6670*/  MOV R40, R20 ;  /* 0x0000001400287202 */ /* 0x000fe20000000f00 */
[----:B------:R-:W-:Y:S02]  /*6680*/  IMAD.MOV.U32 R41, RZ, RZ, R21 ;  /* 0x000000ffff297224 */ /* 0x000fe400078e0015 */
[----:B------:R1:W-:Y:S01]  /*6690*/  STL [R1+0x36c], R9 ;  /* 0x00036c0901007387 */ /* 0x0003e20000100800 */
[----:B0-----:R-:W-:Y:S01]  /*66a0*/  HFMA2.MMA R0, -RZ, RZ, 0, 0 ;  /* 0x00000000ff007435 */ /* 0x001fe200000001ff */
[----:B------:R-:W-:Y:S01]  /*66b0*/  CS2R R20, SRZ ;  /* 0x0000000000147805 */ /* 0x000fe2000001ff00 */
[----:B-1----:R-:W-:Y:S01]  /*66c0*/  IMAD.MOV.U32 R9, RZ, RZ, RZ ;  /* 0x000000ffff097224 */ /* 0x002fe200078e00ff */
[----:B------:R0:W-:Y:S02]  /*66d0*/  STL.64 [R1+0x138], R4 ;  /* 0x0001380401007387 */ /* 0x0001e40000100a00 */
[----:B0-----:R-:W-:Y:S01]  /*66e0*/  HFMA2.MMA R4, -RZ, RZ, 0, 0 ;  /* 0x00000000ff047435 */ /* 0x001fe200000001ff */
[----:B--2---:R-:W-:Y:S01]  /*66f0*/  @!P1 MOV R9, R6 ;  /* 0x0000000600099202 */ /* 0x004fe20000000f00 */
[----:B------:R-:W-:Y:S01]  /*6700*/  @!P1 IMAD.MOV.U32 R0, RZ, RZ, R7 ;  /* 0x000000ffff009224 */ /* 0x000fe200078e0007 */
[----:B------:R-:W-:Y:S01]  /*6710*/  LOP3.LUT P1, RZ, R8, 0x2000, RZ, 0xc0, !PT ;  /* 0x0000200008ff7812 */ /* 0x000fe2000782c0ff */
[----:B----4-:R0:W2:Y:S02]  /*6720*/  @!P2 LDG.E.64 R20, desc[UR12][R18.64] ;  /* 0x0000000c1214a981 */ /* 0x0100a4000c1e1b00 */
[----:B0-----:R-:W-:-:S02]  /*6730*/  MOV R18, R22 ;  /* 0x0000001600127202 */ /* 0x001fc40000000f00 */
[----:B------:R-:W-:Y:S02]  /*6740*/  MOV R19, R23 ;  /* 0x0000001700137202 */ /* 0x000fe40000000f00 */
[----:B------:R-:W-:-:S06]  /*6750*/  CS2R R22, SRZ ;  /* 0x0000000000167805 */ /* 0x000fcc000001ff00 */
[----:B---3--:R0:W3:Y:S01]  /*6760*/  @!P1 LDG.E.64 R22, desc[UR12][R2.64] ;  /* 0x0000000c02169981 */ /* 0x0080e2000c1e1b00 */
[----:B------:R-:W-:-:S05]  /*6770*/  @!P3 IMAD.MOV.U32 R4, RZ, RZ, R16 ;  /* 0x000000ffff04b224 */ /* 0x000fca00078e0010 */
[----:B------:R1:W-:Y:S04]  /*6780*/  STL [R1+0x384], R4 ;  /* 0x0003840401007387 */ /* 0x0003e80000100800 */
[----:B-1----:R-:W4:Y:S01]  /*6790*/  LDL.LU.64 R4, [R1+0x398] ;  /* 0x0003980001047983 */ /* 0x002f220000300a00 */
[----:B0-----:R-:W-:-:S03]  /*67a0*/  HFMA2.MMA R2, -RZ, RZ, 0, 0 ;  /* 0x00000000ff027435 */ /* 0x001fc600000001ff */
[----:B------:R0:W-:Y:S04]  /*67b0*/  STL [R1+0x374], R9 ;  /* 0x0003740901007387 */ /* 0x0001e80000100800 */
[----:B------:R1:W-:Y:S01]  /*67c0*/  STL [R1+0x368], R0 ;  /* 0x0003680001007387 */ /* 0x0003e20000100800 */
[----:B0-----:R-:W-:Y:S01]  /*67d0*/  HFMA2.MMA R9, -RZ, RZ, 0, 0 ;  /* 0x00000000ff097435 */ /* 0x001fe200000001ff */
[----:B-1----:R-:W-:Y:S01]  /*67e0*/  MOV R0, RZ ;  /* 0x000000ff00007202 */ /* 0x002fe20000000f00 */
[----:B------:R-:W-:-:S04]  /*67f0*/  @!P4 IMAD.MOV.U32 R0, RZ, RZ, R11 ;  /* 0x000000ffff00c224 */ /* 0x000fc800078e000b */
[----:B------:R-:W-:Y:S01]  /*6800*/  @!P4 IMAD.MOV.U32 R9, RZ, RZ, R10 ;  /* 0x000000ffff09c224 */ /* 0x000fe200078e000a */
[----:B------:R-:W-:Y:S01]  /*6810*/  LOP3.LUT P4, RZ, R8, 0x1000, RZ, 0xc0, !PT ;  /* 0x0000100008ff7812 */ /* 0x000fe2000788c0ff */
[----:B------:R0:W-:Y:S04]  /*6820*/  STL.64 [R1+0x148], R14 ;  /* 0x0001480e01007387 */ /* 0x0001e80000100a00 */
[----:B0-----:R-:W2:Y:S01]  /*6830*/  LDL.LU.64 R14, [R1+0x3a0] ;  /* 0x0003a000010e7983 */ /* 0x001ea20000300a00 */
[----:B---3--:R-:W-:-:S05]  /*6840*/  @!P1 IMAD.MOV.U32 R2, RZ, RZ, R22 ;  /* 0x000000ffff029224 */ /* 0x008fca00078e0016 */
[----:B------:R0:W-:Y:S02]  /*6850*/  STL [R1+0x394], R2 ;  /* 0x0003940201007387 */ /* 0x0001e40000100800 */
[----:B0-----:R-:W-:-:S06]  /*6860*/  CS2R R2, SRZ ;  /* 0x0000000000027805 */ /* 0x001fcc000001ff00 */
[----:B----4-:R0:W3:Y:S04]  /*6870*/  @!P4 LDG.E.64 R2, desc[UR12][R4.64] ;  /* 0x0000000c0402c981 */ /* 0x0100e8000c1e1b00 */
[----:B------:R1:W-:Y:S01]  /*6880*/  STL [R1+0x370], R0 ;  /* 0x0003700001007387 */ /* 0x0003e20000100800 */
[----:B0-----:R-:W-:Y:S01]  /*6890*/  HFMA2.MMA R4, -RZ, RZ, 0, 0 ;  /* 0x00000000ff047435 */ /* 0x001fe200000001ff */
[----:B-1----:R-:W-:Y:S02]  /*68a0*/  MOV R0, RZ ;  /* 0x000000ff00007202 */ /* 0x002fe40000000f00 */
        /* <DEDUP_REMOVED lines=8> */
[----:B-1----:R-:W-:Y:S01]  /*6930*/  MOV R0, RZ ;  /* 0x000000ff00007202 */ /* 0x002fe20000000f00 */
[----:B------:R-:W-:Y:S01]  /*6940*/  @!P2 IMAD.MOV.U32 R0, RZ, RZ, R21 ;  /* 0x000000ffff00a224 */ /* 0x000fe200078e0015 */
[----:B---3--:R-:W-:-:S04]  /*6950*/  HFMA2.MMA R9, -RZ, RZ, 0, 0 ;  /* 0x00000000ff097435 */ /* 0x008fc800000001ff */
[----:B------:R1:W-:Y:S02]  /*6960*/  STL [R1+0x380], R0 ;  /* 0x0003800001007387 */ /* 0x0003e40000100800 */
[----:B------:R-:W-:Y:S02]  /*6970*/  @!P2 IMAD.MOV.U32 R9, RZ, RZ, R20 ;  /* 0x000000ffff09a224 */ /* 0x000fe400078e0014 */
[----:B------:R3:W-:Y:S01]  /*6980*/  STL.64 [R1+0x150], R6 ;  /* 0x0001500601007387 */ /* 0x0007e20000100a00 */
[C---:B------:R-:W-:Y:S02]  /*6990*/  LOP3.LUT P2, RZ, R8.reuse, 0x400, RZ, 0xc0, !PT ;  /* 0x0000040008ff7812 */ /* 0x040fe4000784c0ff */
[----:B-1----:R-:W-:Y:S02]  /*69a0*/  MOV R0, RZ ;  /* 0x000000ff00007202 */ /* 0x002fe40000000f00 */
[----:B------:R-:W-:Y:S02]  /*69b0*/  @!P1 MOV R0, R23 ;  /* 0x0000001700009202 */ /* 0x000fe40000000f00 */
[----:B------:R-:W-:Y:S01]  /*69c0*/  LOP3.LUT P1, RZ, R8, 0x200, RZ, 0xc0, !PT ;  /* 0x0000020008ff7812 */ /* 0x000fe2000782c0ff */
[----:B---3--:R-:W-:Y:S01]  /*69d0*/  IMAD.MOV.U32 R6, RZ, RZ, RZ ;  /* 0x000000ffff067224 */ /* 0x008fe200078e00ff */
[----:B0-----:R-:W-:-:S11]  /*69e0*/  CS2R R14, SRZ ;  /* 0x00000000000e7805 */ /* 0x001fd6000001ff00 */
[----:B------:R-:W3:Y:S04]  /*69f0*/  @!P1 LDG.E.64 R14, desc[UR12][R18.64] ;  /* 0x0000000c120e9981 */ /* 0x000ee8000c1e1b00 */
[----:B------:R-:W4:Y:S01]  /*6a00*/  LDL.LU.64 R18, [R1+0x310] ;  /* 0x0003100001127983 */ /* 0x000f220000300a00 */
[----:B--2---:R-:W-:-:S05]  /*6a10*/  @!P3 MOV R6, R4 ;  /* 0x000000040006b202 */ /* 0x004fca0000000f00 */
[----:B------:R0:W-:Y:S02]  /*6a20*/  STL [R1+0x3a0], R6 ;  /* 0x0003a00601007387 */ /* 0x0001e40000100800 */
[----:B0-----:R-:W-:-:S06]  /*6a30*/  CS2R R6, SRZ ;  /* 0x0000000000067805 */ /* 0x001fcc000001ff00 */
[----:B------:R0:W2:Y:S04]  /*6a40*/  @!P2 LDG.E.64 R6, desc[UR12][R40.64] ;  /* 0x0000000c2806a981 */ /* 0x0000a8000c1e1b00 */
[----:B------:R1:W-:Y:S02]  /*6a50*/  STL [R1+0x388], R0 ;  /* 0x0003880001007387 */ /* 0x0003e40000100800 */
[----:B-1----:R-:W-:Y:S01]  /*6a60*/  IMAD.MOV.U32 R0, RZ, RZ, RZ ;  /* 0x000000ffff007224 */ /* 0x002fe200078e00ff */
[----:B------:R-:W-:Y:S01]  /*6a70*/  @!P4 MOV R0, R3 ;  /* 0x000000030000c202 */ /* 0x000fe20000000f00 */
[----:B------:R-:W-:Y:S04]  /*6a80*/  STL.64 [R1+0x160], R16 ;  /* 0x0001601001007387 */ /* 0x000fe80000100a00 */
[----:B------:R1:W-:Y:S01]  /*6a90*/  STL [R1+0x390], R0 ;  /* 0x0003900001007387 */ /* 0x0003e20000100800 */
[----:B0-----:R-:W-:Y:S01]  /*6aa0*/  MOV R40, R30 ;  /* 0x0000001e00287202 */ /* 0x001fe20000000f00 */
[----:B------:R-:W-:Y:S01]  /*6ab0*/  IMAD.MOV.U32 R41, RZ, RZ, R31 ;  /* 0x000000ffff297224 */ /* 0x000fe200078e001f */
[----:B------:R-:W-:Y:S01]  /*6ac0*/  CS2R R30, SRZ ;  /* 0x00000000001e7805 */ /* 0x000fe2000001ff00 */
[----:B-1----:R-:W-:Y:S01]  /*6ad0*/  HFMA2.MMA R0, -RZ, RZ, 0, 0 ;  /* 0x00000000ff007435 */ /* 0x002fe200000001ff */
[----:B------:R-:W-:-:S02]  /*6ae0*/  MOV R16, R28 ;  /* 0x0000001c00107202 */ /* 0x000fc40000000f00 */
[----:B------:R-:W-:Y:S02]  /*6af0*/  MOV R17, R29 ;  /* 0x0000001d00117202 */ /* 0x000fe40000000f00 */
[----:B------:R-:W-:Y:S02]  /*6b00*/  CS2R R28, SRZ ;  /* 0x00000000001c7805 */ /* 0x000fe4000001ff00 */
[----:B---3--:R-:W-:Y:S01]  /*6b10*/  @!P1 MOV R31, R14 ;  /* 0x0000000e001f9202 */ /* 0x008fe20000000f00 */
[----:B------:R-:W-:Y:S01]  /*6b20*/  @!P3 IMAD.MOV.U32 R0, RZ, RZ, R5 ;  /* 0x000000ffff00b224 */ /* 0x000fe200078e0005 */
[----:B------:R-:W-:Y:S02]  /*6b30*/  @!P1 MOV R30, R15 ;  /* 0x0000000f001e9202 */ /* 0x000fe40000000f00 */
[C---:B------:R-:W-:Y:S02]  /*6b40*/  LOP3.LUT P4, RZ, R8.reuse, 0x100, RZ, 0xc0, !PT ;  /* 0x0000010008ff7812 */ /* 0x040fe4000788c0ff */
[----:B------:R-:W-:-:S02]  /*6b50*/  LOP3.LUT P3, RZ, R8, 0x80, RZ, 0xc0, !PT ;  /* 0x0000008008ff7812 */ /* 0x000fc4000786c0ff */
        /* <DEDUP_REMOVED lines=9> */
[----:B--2---:R-:W-:Y:S01]  /*6bf0*/  @!P2 IMAD.MOV.U32 R29, RZ, RZ, R6 ;  /* 0x000000ffff1da224 */ /* 0x004fe200078e0006 */
[----:B------:R-:W-:Y:S02]  /*6c00*/  @!P2 MOV R28, R7 ;  /* 0x00000007001ca202 */ /* 0x000fe40000000f00 */
[----:B------:R1:W-:Y:S01]  /*6c10*/  STL.64 [R1+0x188], R6 ;  /* 0x0001880601007387 */ /* 0x0003e20000100a00 */
[C---:B------:R-:W-:Y:S01]  /*6c20*/  LOP3.LUT P2, RZ, R8.reuse, 0x40, RZ, 0xc0, !PT ;  /* 0x0000004008ff7812 */ /* 0x040fe2000784c0ff */
[----:B0-----:R-:W-:Y:S01]  /*6c30*/  IMAD.MOV.U32 R24, RZ, RZ, R38 ;  /* 0x000000ffff187224 */ /* 0x001fe200078e0026 */
[----:B------:R-:W-:Y:S01]  /*6c40*/  MOV R25, R39 ;  /* 0x0000002700197202 */ /* 0x000fe20000000f00 */
[----:B------:R0:W-:Y:S01]  /*6c50*/  STL [R1+0x398], R0 ;  /* 0x0003980001007387 */ /* 0x0001e20000100800 */
[----:B------:R-:W-:-:S03]  /*6c60*/  LOP3.LUT P5, RZ, R8, 0x10, RZ, 0xc0, !PT ;  /* 0x0000001008ff7812 */ /* 0x000fc600078ac0ff */
        /* <DEDUP_REMOVED lines=8> */
[----:B-1----:R-:W-:Y:S01]  /*6cf0*/  CS2R R22, SRZ ;  /* 0x0000000000167805 */ /* 0x002fe2000001ff00 */
[----:B------:R0:W-:Y:S01]  /*6d00*/  STL [R1+0x38c], R9 ;  /* 0x00038c0901007387 */ /* 0x0001e20000100800 */
[----:B------:R-:W-:Y:S01]  /*6d10*/  IMAD.MOV.U32 R40, RZ, RZ, R24 ;  /* 0x000000ffff287224 */ /* 0x000fe200078e0018 */
[----:B------:R-:W-:Y:S02]  /*6d20*/  MOV R41, R25 ;  /* 0x0000001900297202 */ /* 0x000fe40000000f00 */
[----:B------:R-:W-:Y:S01]  /*6d30*/  CS2R R24, SRZ ;  /* 0x0000000000187805 */ /* 0x000fe2000001ff00 */
[----:B------:R-:W2:Y:S04]  /*6d40*/  LDL.LU.64 R16, [R1+0x218] ;  /* 0x0002180001107983 */ /* 0x000ea80000300a00 */
[----:B------:R-:W2:Y:S01]  /*6d50*/  LDL.LU.64 R18, [R1+0x290] ;  /* 0x0002900001127983 */ /* 0x000ea20000300a00 */
[----:B0-----:R-:W-:-:S02]  /*6d60*/  MOV R9, RZ ;  /* 0x000000ff00097202 */ /* 0x001fc40000000f00 */
[----:B------:R-:W-:Y:S01]  /*6d70*/  @!P4 MOV R38, R10 ;  /* 0x0000000a0026c202 */ /* 0x000fe20000000f00 */
[----:B------:R-:W-:Y:S01]  /*6d80*/  @!P4 IMAD.MOV.U32 R21, RZ, RZ, R11 ;  /* 0x000000ffff15c224 */ /* 0x000fe200078e000b */
[C---:B------:R-:W-:Y:S02]  /*6d90*/  LOP3.LUT P4, RZ, R8.reuse, 0x8, RZ, 0xc0, !PT ;  /* 0x0000000808ff7812 */ /* 0x040fe4000788c0ff */
[----:B---3--:R-:W-:Y:S01]  /*6da0*/  @!P3 MOV R20, R2 ;  /* 0x000000020014b202 */ /* 0x008fe20000000f00 */
[----:B------:R-:W-:Y:S01]  /*6db0*/  @!P3 IMAD.MOV.U32 R0, RZ, RZ, R3 ;  /* 0x000000ffff00b224 */ /* 0x000fe200078e0003 */
[----:B------:R-:W-:Y:S01]  /*6dc0*/  LOP3.LUT P3, RZ, R8, 0x4, RZ, 0xc0, !PT ;  /* 0x0000000408ff7812 */ /* 0x000fe2000786c0ff */
[----:B------:R0:W-:Y:S02]  /*6dd0*/  STL.64 [R1+0x198], R10 ;  /* 0x0001980a01007387 */ /* 0x0001e40000100a00 */
[----:B0-----:R-:W-:-:S06]  /*6de0*/  CS2R R10, SRZ ;  /* 0x00000000000a7805 */ /* 0x001fcc000001ff00 */
[----:B------:R-:W3:Y:S01]  /*6df0*/  @!P4 LDG.E.64 R10, desc[UR12][R32.64] ;  /* 0x0000000c200ac981 */ /* 0x000ee2000c1e1b00 */
[----:B------:R-:W-:-:S03]  /*6e00*/  MOV R45, R43 ;  /* 0x0000002b002d7202 */ /* 0x000fc60000000f00 */
[----:B------:R0:W-:Y:S04]  /*6e10*/  STL [R1+0x3c4], R31 ;  /* 0x0003c41f01007387 */ /* 0x0001e80000100800 */
[----:B------:R1:W-:Y:S01]  /*6e20*/  STL [R1+0x3c8], R30 ;  /* 0x0003c81e01007387 */ /* 0x0003e20000100800 */
[----:B0-----:R-:W-:Y:S02]  /*6e30*/  MOV R31, R45 ;  /* 0x0000002d001f7202 */ /* 0x001fe40000000f00 */
[----:B-1----:R-:W-:Y:S02]  /*6e40*/  MOV R30, R44 ;  /* 0x0000002c001e7202 */ /* 0x002fe40000000f00 */
[----:B------:R-:W3:Y:S01]  /*6e50*/  LDL.LU.64 R44, [R1+0x210] ;  /* 0x00021000012c7983 */ /* 0x000ee20000300a00 */
[----:B------:R-:W-:-:S02]  /*6e60*/  @!P2 MOV R22, R4 ;  /* 0x000000040016a202 */ /* 0x000fc40000000f00 */
[----:B------:R-:W-:Y:S02]  /*6e70*/  @!P2 MOV R23, R5 ;  /* 0x000000050017a202 */ /* 0x000fe40000000f00 */
[----:B----4-:R-:W-:Y:S01]  /*6e80*/  @!P1 MOV R24, R6 ;  /* 0x0000000600189202 */ /* 0x010fe20000000f00 */
[----:B------:R-:W-:Y:S01]  /*6e90*/  @!P1 IMAD.MOV.U32 R25, RZ, RZ, R7 ;  /* 0x000000ffff199224 */ /* 0x000fe200078e0007 */
[C---:B------:R-:W-:Y:S02]  /*6ea0*/  LOP3.LUT P2, RZ, R8.reuse, 0x2, RZ, 0xc0, !PT ;  /* 0x0000000208ff7812 */ /* 0x040fe4000784c0ff */
[----:B------:R-:W-:Y:S01]  /*6eb0*/  LOP3.LUT P1, RZ, R8, 0x1, RZ, 0xc0, !PT ;  /* 0x0000000108ff7812 */ /* 0x000fe2000782c0ff */
[----:B------:R-:W-:Y:S01]  /*6ec0*/  HFMA2.MMA R8, -RZ, RZ, 0, 0 ;  /* 0x00000000ff087435 */ /* 0x000fe200000001ff */
[----:B------:R0:W-:Y:S09]  /*6ed0*/  STL.64 [R1+0x1a8], R4 ;  /* 0x0001a80401007387 */ /* 0x0001f20000100a00 */
[----:B------:R1:W4:Y:S01]  /*6ee0*/  @!P5 LDG.E.64 R8, desc[UR12][R36.64] ;  /* 0x0000000c2408d981 */ /* 0x000322000c1e1b00 */
[----:B0-----:R-:W-:Y:S01]  /*6ef0*/  CS2R R4, SRZ ;  /* 0x0000000000047805 */ /* 0x001fe2000001ff00 */
[----:B-1----:R-:W-:Y:S01]  /*6f00*/  IMAD.MOV.U32 R36, RZ, RZ, R26 ;  /* 0x000000ffff247224 */ /* 0x002fe200078e001a */
        /* <DEDUP_REMOVED lines=9> */
[----:B0-----:R-:W-:-:S03]  /*6fa0*/  CS2R R2, SRZ ;  /* 0x0000000000027805 */ /* 0x001fc6000001ff00 */
[----:B---3--:R0:W-:Y:S01]  /*6fb0*/  STL.64 [R1+0x1c0], R10 ;  /* 0x0001c00a01007387 */ /* 0x0081e20000100a00 */
[----:B------:R-:W-:Y:S02]  /*6fc0*/  @!P4 MOV R32, R10 ;  /* 0x0000000a0020c202 */ /* 0x000fe40000000f00 */
[----:B------:R-:W-:Y:S01]  /*6fd0*/  @!P4 MOV R33, R11 ;  /* 0x0000000b0021c202 */ /* 0x000fe20000000f00 */
[----:B------:R3:W2:Y:S01]  /*6fe0*/  @!P3 LDG.E.64 R2, desc[UR12][R40.64] ;  /* 0x0000000c2802b981 */ /* 0x0006a2000c1e1b00 */
[----:B------:R-:W-:Y:S01]  /*6ff0*/  LOP3.LUT P4, RZ, R12, 0x40000000, RZ, 0xc0, !PT ;  /* 0x400000000cff7812 */ /* 0x000fe2000788c0ff */
[----:B-1----:R-:W-:Y:S01]  /*7000*/  IMAD.MOV.U32 R14, RZ, RZ, R34 ;  /* 0x000000ffff0e7224 */ /* 0x002fe200078e0022 */
[----:B------:R-:W-:Y:S02]  /*7010*/  MOV R15, R35 ;  /* 0x00000023000f7202 */ /* 0x000fe40000000f00 */
[----:B------:R-:W-:Y:S01]  /*7020*/  CS2R R26, SRZ ;  /* 0x00000000001a7805 */ /* 0x000fe2000001ff00 */
[----:B------:R-:W-:Y:S01]  /*7030*/  STL [R1+0x3d0], R21 ;  /* 0x0003d01501007387 */ /* 0x000fe20000100800 */
[----:B0-----:R-:W-:-:S03]  /*7040*/  CS2R R10, SRZ ;  /* 0x00000000000a7805 */ /* 0x001fc6000001ff00 */
[----:B------:R0:W-:Y:S04]  /*7050*/  STL [R1+0x3d4], R20 ;  /* 0x0003d41401007387 */ /* 0x0001e80000100800 */
[----:B------:R-:W2:Y:S04]  /*7060*/  LDL.LU R19, [R1+0x22c] ;  /* 0x00022c0001137983 */ /* 0x000ea80000300800 */
[----:B------:R1:W-:Y:S04]  /*7070*/  STL [R1+0x3bc], R29 ;  /* 0x0003bc1d01007387 */ /* 0x0003e80000100800 */
[----:B0-----:R-:W2:Y:S04]  /*7080*/  LDL.LU.64 R20, [R1+0x268] ;  /* 0x0002680001147983 */ /* 0x001ea80000300a00 */
[----:B------:R0:W-:Y:S04]  /*7090*/  STL [R1+0x3cc], R38 ;  /* 0x0003cc2601007387 */ /* 0x0001e80000100800 */
[----:B-1----:R-:W2:Y:S01]  /*70a0*/  LDL.LU R29, [R1+0x230] ;  /* 0x00023000011d7983 */ /* 0x002ea20000300800 */
[----:B----4-:R-:W-:Y:S01]  /*70b0*/  @!P2 IMAD.MOV.U32 R37, RZ, RZ, R4 ;  /* 0x000000ffff25a224 */ /* 0x010fe200078e0004 */
[----:B------:R-:W-:Y:S01]  /*70c0*/  @!P2 MOV R36, R5 ;  /* 0x000000050024a202 */ /* 0x000fe20000000f00 */
[----:B------:R-:W-:Y:S01]  /*70d0*/  @!P5 IMAD.MOV.U32 R27, RZ, RZ, R9 ;  /* 0x000000ffff1bd224 */ /* 0x000fe200078e0009 */
[C---:B------:R-:W-:Y:S01]  /*70e0*/  LOP3.LUT P2, RZ, R12.reuse, 0x10000000, RZ, 0xc0, !PT ;  /* 0x100000000cff7812 */ /* 0x040fe2000784c0ff */
[----:B---3--:R-:W-:Y:S01]  /*70f0*/  HFMA2.MMA R40, -RZ, RZ, 0, 0 ;  /* 0x00000000ff287435 */ /* 0x008fe200000001ff */
[----:B------:R-:W-:Y:S01]  /*7100*/  @!P5 MOV R26, R8 ;  /* 0x00000008001ad202 */ /* 0x000fe20000000f00 */
[----:B------:R1:W-:Y:S01]  /*7110*/  STL.64 [R1+0x1b8], R8 ;  /* 0x0001b80801007387 */ /* 0x0003e20000100a00 */
[----:B------:R-:W-:-:S02]  /*7120*/  LOP3.LUT P5, RZ, R12, 0x80000000, RZ, 0xc0, !PT ;  /* 0x800000000cff7812 */ /* 0x000fc400078ac0ff */
[----:B------:R-:W-:Y:S01]  /*7130*/  CS2R R34, SRZ ;  /* 0x0000000000227805 */ /* 0x000fe2000001ff00 */
[----:B0-----:R-:W3:Y:S04]  /*7140*/  LDL.LU R38, [R1+0x228] ;  /* 0x0002280001267983 */ /* 0x001ee80000300800 */
[----:B------:R-:W4:Y:S04]  /*7150*/  LDL.LU R41, [R1+0x220] ;  /* 0x0002200001297983 */ /* 0x000f280000300800 */
[----:B------:R0:W4:Y:S04]  /*7160*/  @!P2 LDG.E.64 R10, desc[UR12][R14.64] ;  /* 0x0000000c0e0aa981 */ /* 0x000128000c1e1b00 */
[----:B------:R-:W4:Y:S01]  /*7170*/  LDL.LU R18, [R1+0x244] ;  /* 0x0002440001127983 */ /* 0x000f220000300800 */
[----:B0-----:R-:W-:-:S06]  /*7180*/  CS2R R14, SRZ ;  /* 0x00000000000e7805 */ /* 0x001fcc000001ff00 */
[----:B------:R0:W4:Y:S02]  /*7190*/  @!P4 LDG.E.64 R14, desc[UR12][R16.64] ;  /* 0x0000000c100ec981 */ /* 0x000124000c1e1b00 */
[----:B0-----:R-:W-:-:S06]  /*71a0*/  CS2R R16, SRZ ;  /* 0x0000000000107805 */ /* 0x001fcc000001ff00 */
[----:B------:R0:W4:Y:S04]  /*71b0*/  @!P5 LDG.E.64 R16, desc[UR12][R44.64] ;  /* 0x0000000c2c10d981 */ /* 0x000128000c1e1b00 */
[----:B------:R-:W3:Y:S01]  /*71c0*/  LDL.LU.64 R44, [R1+0x3e8] ;  /* 0x0003e800012c7983 */ /* 0x000ee20000300a00 */
[----:B--2---:R-:W-:Y:S01]  /*71d0*/  @!P1 IMAD.MOV.U32 R39, RZ, RZ, R6 ;  /* 0x000000ffff279224 */ /* 0x004fe200078e0006 */
        /* <DEDUP_REMOVED lines=61> */
[----:B------:R-:W3:Y:S01]  /*75b0*/  LDL.LU R31, [R1+0x270] ;  /* 0x00027000011f7983 */ /* 0x000ee20000300800 */
[----:B----4-:R-:W-:-:S02]  /*75c0*/  FADD.FTZ R44, R20, R21 ;  /* 0x00000015142c7221 */ /* 0x010fc40000010000 */
[----:B------:R-:W-:Y:S01]  /*75d0*/  FADD.FTZ R42, R43, R42 ;  /* 0x0000002a2b2a7221 */ /* 0x000fe20000010000 */
[----:B------:R-:W4:Y:S01]  /*75e0*/  LDL.LU R28, [R1+0x280] ;  /* 0x00028000011c7983 */ /* 0x000f220000300800 */
[----:B------:R-:W-:Y:S02]  /*75f0*/  FMUL.FTZ R43, R20, R20 ;  /* 0x00000014142b7220 */ /* 0x000fe40000410000 */
        /* <DEDUP_REMOVED lines=296> */
[----:B0-----:R-:W-:Y:S01]  /*8880*/  IMAD.MOV.U32 R3, RZ, RZ, RZ ;  /* 0x000000ffff037224 */ /* 0x001fe200078e00ff */
[----:B------:R-:W-:Y:S02]  /*8890*/  @!P2 MOV R3, R11 ;  /* 0x0000000b0003a202 */ /* 0x000fe40000000f00 */
[----:B------:R0:W-:Y:S03]  /*88a0*/  STL.64 [R1+0x1d8], R6 ;  /* 0x0001d80601007387 */ /* 0x0001e60000100a00 */
[----:B0-----:R-:W-:Y:S01]  /*88b0*/  FMUL.FTZ R7, R3, R3 ;  /* 0x0000000303077220 */ /* 0x001fe20000410000 */
[----:B------:R0:W-:Y:S04]  /*88c0*/  STL.64 [R1+0x1e0], R8 ;  /* 0x0001e00801007387 */ /* 0x0001e80000100a00 */
[----:B------:R1:W-:Y:S01]  /*88d0*/  STL.64 [R1+0x1e8], R10 ;  /* 0x0001e80a01007387 */ /* 0x0003e20000100a00 */
[----:B----4-:R-:W-:Y:S01]  /*88e0*/  FADD.FTZ R43, R43, R45 ;  /* 0x0000002d2b2b7221 */ /* 0x010fe20000010000 */
[----:B------:R-:W-:Y:S01]  /*88f0*/  FFMA.FTZ R45, R45, R45, R44 ;  /* 0x0000002d2d2d7223 */ /* 0x000fe2000001002c */
[----:B------:R-:W-:-:S02]  /*8900*/  FMUL.FTZ R44, R28, R28 ;  /* 0x0000001c1c2c7220 */ /* 0x000fc40000410000 */
        /* <DEDUP_REMOVED lines=53> */
[----:B------:R-:W-:Y:S01]  /*8c60*/  FFMA.FTZ R37, R37, R37, R22 ;  /* 0x0000002525257223 */ /* 0x000fe20000010016 */
[----:B------:R-:W-:-:S02]  /*8c70*/  FADD.FTZ R23, R40, R39 ;  /* 0x0000002728177221 */ /* 0x000fc40000010000 */
[----:B------:R-:W-:Y:S01]  /*8c80*/  FADD.FTZ R0, R0, R21 ;  /* 0x0000001500007221 */ /* 0x000fe20000010000 */
[----:B------:R-:W-:Y:S01]  /*8c90*/  FADD.FTZ R22, R20, R37 ;  /* 0x0000002514167221 */ /* 0x000fe20000010000 */
[----:B------:R-:W-:Y:S01]  /*8ca0*/  CS2R R20, SRZ ;  /* 0x0000000000147805 */ /* 0x000fe2000001ff00 */
[----:B------:R-:W-:Y:S01]  /*8cb0*/  FMUL.FTZ R24, R40, R40 ;  /* 0x0000002828187220 */ /* 0x000fe20000410000 */
[----:B------:R-:W-:Y:S01]  /*8cc0*/  @!P1 MOV R21, R9 ;  /* 0x0000000900159202 */ /* 0x000fe20000000f00 */
[----:B------:R-:W-:Y:S01]  /*8cd0*/  FADD.FTZ R23, R0, R23 ;  /* 0x0000001700177221 */ /* 0x000fe20000010000 */
[----:B------:R-:W-:Y:S01]  /*8ce0*/  @!P1 MOV R20, R8 ;  /* 0x0000000800149202 */ /* 0x000fe20000000f00 */
[----:B------:R-:W-:Y:S01]  /*8cf0*/  HFMA2.MMA R0, -RZ, RZ, 0, 0 ;  /* 0x00000000ff007435 */ /* 0x000fe200000001ff */
[----:B------:R-:W-:Y:S01]  /*8d00*/  FFMA.FTZ R39, R39, R39, R24 ;  /* 0x0000002727277223 */ /* 0x000fe20000010018 */
[C---:B------:R-:W-:Y:S02]  /*8d10*/  FMUL.FTZ R5, R21.reuse, R21 ;  /* 0x0000001515057220 */ /* 0x040fe40000410000 */
[----:B------:R-:W-:Y:S01]  /*8d20*/  FADD.FTZ R2, R21, R20 ;  /* 0x0000001415027221 */ /* 0x000fe20000010000 */
[----:B------:R-:W-:Y:S01]  /*8d30*/  FADD.FTZ R22, R22, R39 ;  /* 0x0000002716167221 */ /* 0x000fe20000010000 */
[----:B------:R-:W-:Y:S01]  /*8d40*/  FFMA.FTZ R5, R20, R20, R5 ;  /* 0x0000001414057223 */ /* 0x000fe20000010005 */
[----:B------:R-:W-:-:S02]  /*8d50*/  @!P2 IMAD.MOV.U32 R0, RZ, RZ, R10 ;  /* 0x000000ffff00a224 */ /* 0x000fc400078e000a */
[----:B------:R-:W-:Y:S01]  /*8d60*/  FADD.FTZ R23, R23, R2 ;  /* 0x0000000217177221 */ /* 0x000fe20000010000 */
[----:B------:R-:W-:Y:S01]  /*8d70*/  FADD.FTZ R22, R22, R5 ;  /* 0x0000000516167221 */ /* 0x000fe20000010000 */
[----:B------:R-:W-:Y:S01]  /*8d80*/  FADD.FTZ R2, R3, R0 ;  /* 0x0000000003027221 */ /* 0x000fe20000010000 */
[----:B------:R-:W-:Y:S01]  /*8d90*/  FFMA.FTZ R7, R0, R0, R7 ;  /* 0x0000000000077223 */ /* 0x000fe20000010007 */
[----:B------:R-:W-:Y:S01]  /*8da0*/  CS2R R4, SRZ ;  /* 0x0000000000047805 */ /* 0x000fe2000001ff00 */
[----:B------:R-:W-:Y:S01]  /*8db0*/  HFMA2.MMA R0, -RZ, RZ, 0, 0 ;  /* 0x00000000ff007435 */ /* 0x000fe200000001ff */
[----:B------:R-:W-:Y:S01]  /*8dc0*/  @!P3 MOV R5, R13 ;  /* 0x0000000d0005b202 */ /* 0x000fe20000000f00 */
[----:B------:R-:W-:Y:S01]  /*8dd0*/  FADD.FTZ R6, R22, R7 ;  /* 0x0000000716067221 */ /* 0x000fe20000010000 */
[----:B------:R-:W-:Y:S01]  /*8de0*/  HFMA2.MMA R7, -RZ, RZ, 0, 0 ;  /* 0x00000000ff077435 */ /* 0x000fe200000001ff */
[----:B0-----:R-:W-:Y:S02]  /*8df0*/  IMAD.MOV.U32 R8, RZ, RZ, RZ ;  /* 0x000000ffff087224 */ /* 0x001fe400078e00ff */
[----:B------:R-:W-:Y:S01]  /*8e00*/  @!P3 MOV R0, R12 ;  /* 0x0000000c0000b202 */ /* 0x000fe20000000f00 */
[----:B------:R-:W-:Y:S01]  /*8e10*/  FMUL.FTZ R3, R5, R5 ;  /* 0x0000000505037220 */ /* 0x000fe20000410000 */
[----:B------:R-:W-:-:S02]  /*8e20*/  @!P4 IMAD.MOV.U32 R8, RZ, RZ, R15 ;  /* 0x000000ffff08c224 */ /* 0x000fc400078e000f */
[----:B------:R-:W-:Y:S01]  /*8e30*/  FADD.FTZ R2, R23, R2 ;  /* 0x0000000217027221 */ /* 0x000fe20000010000 */
[----:B------:R-:W-:Y:S01]  /*8e40*/  @!P4 MOV R7, R14 ;  /* 0x0000000e0007c202 */ /* 0x000fe20000000f00 */
[----:B------:R-:W-:Y:S01]  /*8e50*/  FADD.FTZ R5, R5, R0 ;  /* 0x0000000005057221 */ /* 0x000fe20000010000 */
[----:B------:R-:W-:Y:S01]  /*8e60*/  FFMA.FTZ R3, R0, R0, R3 ;  /* 0x0000000000037223 */ /* 0x000fe20000010003 */
[----:B------:R-:W-:Y:S02]  /*8e70*/  FMUL.FTZ R0, R8, R8 ;  /* 0x0000000808007220 */ /* 0x000fe40000410000 */
[----:B------:R-:W-:Y:S01]  /*8e80*/  FADD.FTZ R5, R2, R5 ;  /* 0x0000000502057221 */ /* 0x000fe20000010000 */
[----:B------:R-:W-:Y:S01]  /*8e90*/  FADD.FTZ R6, R6, R3 ;  /* 0x0000000306067221 */ /* 0x000fe20000010000 */
[----:B------:R-:W-:Y:S01]  /*8ea0*/  CS2R R2, SRZ ;  /* 0x0000000000027805 */ /* 0x000fe2000001ff00 */
[----:B------:R-:W-:Y:S01]  /*8eb0*/  FADD.FTZ R8, R8, R7 ;  /* 0x0000000708087221 */ /* 0x000fe20000010000 */
[----:B------:R-:W-:Y:S01]  /*8ec0*/  FFMA.FTZ R7, R7, R7, R0 ;  /* 0x0000000707077223 */ /* 0x000fe20000010000 */
[----:B------:R-:W-:Y:S01]  /*8ed0*/  @!P5 MOV R3, R17 ;  /* 0x000000110003d202 */ /* 0x000fe20000000f00 */
[----:B------:R-:W0:Y:S01]  /*8ee0*/  S2R R0, SR_LANEID ;  /* 0x0000000000007919 */ /* 0x000e220000000000 */
[----:B------:R-:W-:-:S02]  /*8ef0*/  @!P5 MOV R2, R16 ;  /* 0x000000100002d202 */ /* 0x000fc40000000f00 */
[----:B------:R-:W-:Y:S01]  /*8f00*/  @!P6 MOV R4, R19 ;  /* 0x000000130004e202 */ /* 0x000fe20000000f00 */
[----:B-1----:R-:W-:Y:S01]  /*8f10*/  FMUL.FTZ R11, R3, R3 ;  /* 0x00000003030b7220 */ /* 0x002fe20000410000 */
[----:B------:R-:W-:Y:S02]  /*8f20*/  IMAD.MOV.U32 R9, RZ, RZ, RZ ;  /* 0x000000ffff097224 */ /* 0x000fe400078e00ff */
[----:B------:R-:W-:Y:S01]  /*8f30*/  FADD.FTZ R5, R5, R8 ;  /* 0x0000000805057221 */ /* 0x000fe20000010000 */
[----:B------:R-:W-:Y:S02]  /*8f40*/  @!P6 IMAD.MOV.U32 R9, RZ, RZ, R18 ;  /* 0x000000ffff09e224 */ /* 0x000fe400078e0012 */
[----:B------:R-:W-:Y:S01]  /*8f50*/  FADD.FTZ R8, R3, R2 ;  /* 0x0000000203087221 */ /* 0x000fe20000010000 */
[----:B------:R-:W-:Y:S01]  /*8f60*/  FADD.FTZ R6, R6, R7 ;  /* 0x0000000706067221 */ /* 0x000fe20000010000 */
[----:B------:R-:W-:Y:S01]  /*8f70*/  FFMA.FTZ R11, R2, R2, R11 ;  /* 0x00000002020b7223 */ /* 0x000fe2000001000b */
[C---:B------:R-:W-:Y:S01]  /*8f80*/  FMUL.FTZ R10, R4.reuse, R4 ;  /* 0x00000004040a7220 */ /* 0x040fe20000410000 */
        /* <DEDUP_REMOVED lines=101> */
.L_x_5317:
[----:B------:R-:W-:Y:S05]  /*95e0*/  BSYNC B0 ;  /* 0x0000000000007941 */ /* 0x000fea0003800000 */
.L_x_5316:
[----:B------:R-:W-:-:S06]  /*95f0*/  UISETP.GE.U32.AND UP0, UPT, UR7, 0x2, UPT ;  /* 0x000000020700788c */ /* 0x000fcc000bf06070 */
[----:B------:R-:W-:-:S13]  /*9600*/  PLOP3.LUT P1, PT, PT, PT, UP0, 0x80, 0x0 ;  /* 0x000000000000781c */ /* 0x000fda0003f2f008 */
[----:B------:R-:W-:Y:S05]  /*9610*/  @!P1 BRA `(.L_x_5318) ;  /* 0x00000010009c9947 */ /* 0x000fea0003800000 */
[----:B------:R-:W0:Y:S01]  /*9620*/  LDC R6, c[0x0][0x10] ;  /* 0x00000400ff067b82 */ /* 0x000e220000000800 */
[----:B------:R-:W1:Y:S01]  /*9630*/  S2R R7, SR_CTAID.Y ;  /* 0x0000000000077919 */ /* 0x000e620000002600 */
[----:B------:R-:W-:Y:S01]  /*9640*/  ULOP3.LUT UR6, UR4, 0x1, URZ, 0xc0, !UPT ;  /* 0x0000000104067892 */ /* 0x000fe2000f8ec03f */
[----:B------:R-:W-:Y:S05]  /*9650*/  BSSY B0, `(.L_x_5319) ;  /* 0x0000021000007945 */ /* 0x000fea0003800000 */
[----:B--2---:R-:W2:Y:S08]  /*9660*/  LDC.64 R4, c[0x0][0x240] ;  /* 0x00009000ff047b82 */ /* 0x004eb00000000a00 */
        /* <DEDUP_REMOVED lines=26> */
.L_x_5321:
[----:B------:R-:W2:Y:S04]  /*9810*/  LDG.E.STRONG.GPU R0, desc[UR12][R10.64] ;  /* 0x0000000c0a007981 */ /* 0x000ea8000c1ef900 */
[----:B--2---:R-:W-:Y:S04]  /*9820*/  CCTL.IVALL ;  /* 0x00000000ff00798f */ /* 0x004fe80002000000 */
[----:B------:R0:W-:Y:S01]  /*9830*/  STL [R1], R0 ;  /* 0x0000000001007387 */ /* 0x0001e20000100800 */
[----:B------:R-:W-:-:S13]  /*9840*/  ISETP.NE.AND P1, PT, R0, UR6, PT ;  /* 0x0000000600007c0c */ /* 0x000fda000bf25270 */
[----:B0-----:R-:W-:Y:S05]  /*9850*/  @P1 BRA `(.L_x_5321) ;  /* 0xfffffffc00ec1947 */ /* 0x001fea000383ffff */
.L_x_5320:
[----:B------:R-:W-:Y:S05]  /*9860*/  BSYNC B0 ;  /* 0x0000000000007941 */ /* 0x000fea0003800000 */
.L_x_5319:
        /* <DEDUP_REMOVED lines=9> */
[----:B------:R-:W-:-:S03]  /*9900*/  IMAD.MOV.U32 R8, RZ, RZ, RZ ;  /* 0x000000ffff087224 */ /* 0x000fc600078e00ff */
        /* <DEDUP_REMOVED lines=8> */
.L_x_5325:
        /* <DEDUP_REMOVED lines=10> */
[----:B------:R-:W-:Y:S01]  /*9a30*/  @!P6 IMAD R15, R6, R15, R7 ;  /* 0x0000000f060fe224 */ /* 0x000fe200078e0207 */
        /* <DEDUP_REMOVED lines=14> */
[----:B------:R-:W-:Y:S01]  /*9b20*/  @!P4 FADD.FTZ R3, R3, R13 ;  /* 0x0000000d0303c221 */ /* 0x000fe20000010000 */
[----:B------:R-:W-:-:S02]  /*9b30*/  IADD3 R12, R8, 0x6, RZ ;  /* 0x00000006080c7810 */ /* 0x000fc40007ffe0ff */
        /* <DEDUP_REMOVED lines=20> */
[C---:B------:R-:W-:Y:S01]  /*9c80*/  VIADD R9, R8.reuse, 0x8 ;  /* 0x0000000808097836 */ /* 0x040fe20000000000 */
[C---:B------:R-:W-:Y:S01]  /*9c90*/  IADD3 R18, R8.reuse, 0x9, RZ ;  /* 0x0000000908127810 */ /* 0x040fe20007ffe0ff */
[----:B------:R-:W-:Y:S02]  /*9ca0*/  VIADD R19, R8, 0xb ;  /* 0x0000000b08137836 */ /* 0x000fe40000000000 */
[----:B--2---:R-:W-:Y:S01]  /*9cb0*/  @!P3 FADD.FTZ R2, R2, R10 ;  /* 0x0000000a0202b221 */ /* 0x004fe20000010000 */
[----:B------:R-:W-:Y:S01]  /*9cc0*/  @!P3 FADD.FTZ R3, R3, R11 ;  /* 0x0000000b0303b221 */ /* 0x000fe20000010000 */
[----:B------:R-:W-:-:S02]  /*9cd0*/  ISETP.EQ.OR P3, PT, R9, UR14, P2 ;  /* 0x0000000e09007c0c */ /* 0x000fc40009762670 */
        /* <DEDUP_REMOVED lines=62> */
.L_x_5324:
        /* <DEDUP_REMOVED lines=20> */
[C---:B------:R-:W-:Y:S02]  /*a200*/  ISETP.EQ.OR P4, PT, R8.reuse, UR14, P2 ;  /* 0x0000000e08007c0c */ /* 0x040fe40009782670 */
        /* <DEDUP_REMOVED lines=40> */
.L_x_5326:
[----:B------:R-:W-:-:S13]  /*a490*/  ISETP.NE.OR P1, PT, R0, RZ, P1 ;  /* 0x000000ff0000720c */ /* 0x000fda0000f25670 */
[----:B------:R-:W-:Y:S05]  /*a4a0*/  @!P1 BRA `(.L_x_5322) ;  /* 0x00000000007c9947 */ /* 0x000fea0003800000 */
.L_x_5323:
        /* <DEDUP_REMOVED lines=31> */
.L_x_5322:
        /* <DEDUP_REMOVED lines=11> */
.L_x_5328:
[----:B------:R-:W-:Y:S05]  /*a750*/  BSYNC B0 ;  /* 0x0000000000007941 */ /* 0x000fea0003800000 */
.L_x_5327:
[----:B------:R-:W-:-:S06]  /*a760*/  UISETP.NE.AND UP0, UPT, UR6, 0x1, UPT ;  /* 0x000000010600788c */ /* 0x000fcc000bf05270 */
[----:B------:R-:W-:-:S13]  /*a770*/  PLOP3.LUT P1, PT, PT, PT, UP0, 0x80, 0x0 ;  /* 0x000000000000781c */ /* 0x000fda0003f2f008 */
[----:B------:R-:W-:Y:S05]  /*a780*/  @!P1 BRA `(.L_x_5318) ;  /* 0x0000000000409947 */ /* 0x000fea0003800000 */
[C---:B------:R-:W-:Y:S01]  /*a790*/  IADD3 R11, R8.reuse, 0x2, RZ ;  /* 0x00000002080b7810 */ /* 0x040fe20007ffe0ff */
[----:B------:R-:W-:Y:S01]  /*a7a0*/  IMAD.U32 R0, RZ, RZ, UR6 ;  /* 0x00000006ff007e24 */ /* 0x000fe2000f8e00ff */
        /* <DEDUP_REMOVED lines=14> */
.L_x_5318:
[----:B------:R-:W-:Y:S01]  /*a890*/  ULDC.64 UR6, c[0x0][0x218] ;  /* 0x0000860000067ab9 */ /* 0x000fe20000000a00 */
[C---:B------:R-:W-:Y:S01]  /*a8a0*/  LOP3.LUT P1, RZ, R33.reuse, UR14, RZ, 0xfc, !PT ;  /* 0x0000000e21ff7c12 */ /* 0x040fe2000f82fcff */
[----:B------:R-:W-:Y:S01]  /*a8b0*/  IMAD.WIDE.U32 R10, R33, -0x33333333, RZ ;  /* 0xcccccccd210a7825 */ /* 0x000fe200078e00ff */
[----:B------:R-:W-:Y:S01]  /*a8c0*/  ISETP.EQ.U32.AND P3, PT, RZ, UR6, PT ;  /* 0x00000006ff007c0c */ /* 0x000fe2000bf62070 */
[----:B------:R-:W-:Y:S01]  /*a8d0*/  UIADD3 UR9, -UR9, URZ, URZ ;  /* 0x0000003f09097290 */ /* 0x000fe2000fffe13f */
[----:B------:R-:W0:Y:S01]  /*a8e0*/  LDC.64 R6, c[0x0][0x228] ;  /* 0x00008a00ff067b82 */ /* 0x000e220000000a00 */
[----:B------:R-:W-:Y:S01]  /*a8f0*/  ULDC UR6, c[0x0][0x288] ;  /* 0x0000a20000067ab9 */ /* 0x000fe20000000800 */
[----:B------:R-:W-:Y:S01]  /*a900*/  ISETP.EQ.OR.EX P1, PT, RZ, UR7, P1, P3 ;  /* 0x00000007ff007c0c */ /* 0x000fe20008f22730 */
[----:B------:R-:W-:Y:S01]  /*a910*/  UIMAD UR6, UR6, UR9, UR8 ;  /* 0x00000009060672a4 */ /* 0x000fe2000f8e0208 */
[----:B------:R-:W-:Y:S01]  /*a920*/  SHF.R.U32.HI R10, RZ, 0x6, R11 ;  /* 0x00000006ff0a7819 */ /* 0x000fe2000001160b */
[----:B------:R-:W-:Y:S01]  /*a930*/  IMAD.U32 R11, RZ, RZ, UR8 ;  /* 0x00000008ff0b7e24 */ /* 0x000fe2000f8e00ff */
[----:B------:R-:W-:Y:S01]  /*a940*/  ULDC.64 UR18, c[0x0][0x270] ;  /* 0x00009c0000127ab9 */ /* 0x000fe20000000a00 */
[----:B------:R-:W-:Y:S01]  /*a950*/  ULDC.64 UR10, c[0x0][0x210] ;  /* 0x00008400000a7ab9 */ /* 0x000fe20000000a00 */
[----:B------:R-:W1:Y:S01]  /*a960*/  S2UR UR7, SR_CgaCtaId ;  /* 0x00000000000779c3 */ /* 0x000e620000008800 */
[----:B------:R-:W-:Y:S01]  /*a970*/  IMAD R10, R10, -0x50, R33 ;  /* 0xffffffb00a0a7824 */ /* 0x000fe200078e0221 */
[----:B--2---:R-:W-:Y:S01]  /*a980*/  MOV R13, UR6 ;  /* 0x00000006000d7c02 */ /* 0x004fe20008000f00 */
[----:B------:R-:W-:Y:S01]  /*a990*/  UMOV UR6, 0x400 ;  /* 0x0000040000067882 */ /* 0x000fe20000000000 */
[----:B------:R-:W-:-:S02]  /*a9a0*/  ULDC.64 UR16, c[0x0][0x278] ;  /* 0x00009e0000107ab9 */ /* 0x000fc40000000a00 */
[----:B------:R-:W-:Y:S02]  /*a9b0*/  SHF.L.U32 R10, R10, 0x1, RZ ;  /* 0x000000010a0a7819 */ /* 0x000fe400000006ff */
        /* <DEDUP_REMOVED lines=9> */
[----:B------:R-:W-:Y:S04]  /*aa50*/  @!P2 STS.64 [UR6+0xc0], R2 ;  /* 0x0000c002ff00a988 */ /* 0x000fe80008000a06 */
[----:B------:R-:W-:Y:S01]  /*aa60*/  @!P1 STG.E.64 desc[UR12][R4.64], R10 ;  /* 0x0000000a04009986 */ /* 0x000fe2000c101b0c */
[----:B---3--:R-:W-:Y:S01]  /*aa70*/  IMAD.WIDE R8, R13, 0x2, R8 ;  /* 0x000000020d087825 */ /* 0x008fe200078e0208 */
[----:B------:R-:W-:Y:S06]  /*aa80*/  BAR.SYNC.DEFER_BLOCKING 0x0 ;  /* 0x0000000000007b1d */ /* 0x000fec0000010000 */
[----:B------:R-:W2:Y:S04]  /*aa90*/  LDG.E.U16 R14, desc[UR12][R6.64] ;  /* 0x0000000c060e7981 */ /* 0x000ea8000c1e1500 */
[----:B------:R-:W3:Y:S04]  /*aaa0*/  LDG.E.U16 R15, desc[UR12][R6.64+0x2] ;  /* 0x0000020c060f7981 */ /* 0x000ee8000c1e1500 */
[----:B------:R-:W4:Y:S04]  /*aab0*/  LDG.E.U16 R17, desc[UR12][R8.64] ;  /* 0x0000000c08117981 */ /* 0x000f28000c1e1500 */
[----:B------:R-:W4:Y:S04]  /*aac0*/  LDG.E.U16 R16, desc[UR12][R8.64+0x2] ;  /* 0x0000020c08107981 */ /* 0x000f28000c1e1500 */
[----:B------:R-:W0:Y:S01]  /*aad0*/  LDS.64 R12, [UR6+0xc0] ;  /* 0x0000c006ff0c7984 */ /* 0x000e220008000a00 */
[----:B------:R-:W-:Y:S01]  /*aae0*/  UMOV UR6, UR5 ;  /* 0x0000000500067c82 */ /* 0x000fe20008000000 */
[----:B0-----:R-:W-:-:S04]  /*aaf0*/  FMUL.FTZ R0, R12, UR7 ;  /* 0x000000070c007c20 */ /* 0x001fc80008410000 */
[----:B------:R-:W-:-:S04]  /*ab00*/  FMUL.FTZ R12, R0, R0 ;  /* 0x00000000000c7220 */ /* 0x000fc80000410000 */
[----:B------:R-:W-:Y:S01]  /*ab10*/  FFMA.FTZ R12, R13, UR7, -R12 ;  /* 0x000000070d0c7c23 */ /* 0x000fe2000801080c */
[----:B------:R-:W-:Y:S01]  /*ab20*/  ULDC.U8 UR7, c[0x0][0x28c] ;  /* 0x0000a30000077ab9 */ /* 0x000fe20000000000 */
[----:B------:R-:W-:Y:S01]  /*ab30*/  HFMA2.MMA R13, -RZ, RZ, 0, 0 ;  /* 0x00000000ff0d7435 */ /* 0x000fe200000001ff */
[----:B------:R-:W-:Y:S02]  /*ab40*/  ISETP.NE.AND P5, PT, RZ, UR7, PT ;  /* 0x00000007ff007c0c */ /* 0x000fe4000bfa5270 */
[----:B------:R-:W-:-:S13]  /*ab50*/  FSETP.GTU.FTZ.AND P1, PT, R12, RZ, PT ;  /* 0x000000ff0c00720b */ /* 0x000fda0003f3c000 */
[----:B------:R-:W0:Y:S02]  /*ab60*/  @P1 LDC R3, c[0x0][0x238] ;  /* 0x00008e00ff031b82 */ /* 0x000e240000000800 */
[----:B0-----:R-:W-:Y:S01]  /*ab70*/  @P1 FADD.FTZ R2, R12, R3 ;  /* 0x000000030c021221 */ /* 0x001fe20000010000 */
[----:B------:R-:W-:-:S10]  /*ab80*/  HFMA2.MMA R12, -RZ, RZ, 1.875, 0 ;  /* 0x3f800000ff0c7435 */ /* 0x000fd400000001ff */
[----:B------:R0:W1:Y:S01]  /*ab90*/  @P1 MUFU.RSQ R12, R2 ;  /* 0x00000002000c1308 */ /* 0x0000620000001400 */
[----:B--2---:R-:W-:Y:S01]  /*aba0*/  IMAD.U32 R14, R14, 0x10000, RZ ;  /* 0x000100000e0e7824 */ /* 0x004fe200078e00ff */
[----:B---3--:R-:W-:Y:S02]  /*abb0*/  SHF.L.U32 R15, R15, 0x10, RZ ;  /* 0x000000100f0f7819 */ /* 0x008fe400000006ff */
[----:B----4-:R-:W-:Y:S01]  /*abc0*/  SHF.L.U32 R17, R17, 0x10, RZ ;  /* 0x0000001011117819 */ /* 0x010fe200000006ff */
[----:B01----:R-:W-:-:S07]  /*abd0*/  IMAD.U32 R16, R16, 0x10000, RZ ;  /* 0x0001000010107824 */ /* 0x003fce00078e00ff */
.L_x_5339:
[----:B--2---:R-:W2:Y:S04]  /*abe0*/  LDL.128 R8, [UR6] ;  /* 0x00000006ff087983 */ /* 0x004ea80008100c00 */
[----:B0-----:R-:W3:Y:S01]  /*abf0*/  LDL.128 R4, [UR6+0x10] ;  /* 0x00001006ff047983 */ /* 0x001ee20008100c00 */
[----:B-----5:R-:W-:Y:S01]  /*ac00*/  LEA R35, R13, R38, 0x3 ;  /* 0x000000260d237211 */ /* 0x020fe200078e18ff */
[----:B------:R-:W-:Y:S03]  /*ac10*/  BSSY B0, `(.L_x_5329) ;  /* 0x000003a000007945 */ /* 0x000fe60003800000 */
[C---:B------:R-:W-:Y:S01]  /*ac20*/  ISETP.GE.U32.AND P2, PT, R35.reuse, UR16, PT ;  /* 0x0000001023007c0c */ /* 0x040fe2000bf46070 */
[----:B------:R-:W-:Y:S01]  /*ac30*/  VIADD R20, R35, 0x10 ;  /* 0x0000001023147836 */ /* 0x000fe20000000000 */
[----:B------:R-:W-:-:S02]  /*ac40*/  SHF.R.S32.HI R26, RZ, 0x1f, R35 ;  /* 0x0000001fff1a7819 */ /* 0x000fc40000011423 */
[----:B------:R-:W-:Y:S02]  /*ac50*/  IADD3 R24, R35, 0x8, RZ ;  /* 0x0000000823187810 */ /* 0x000fe40007ffe0ff */
[----:B------:R-:W-:Y:S02]  /*ac60*/  ISETP.GE.OR.EX P2, PT, R26, UR17, P0, P2 ;  /* 0x000000111a007c0c */ /* 0x000fe40008746720 */
[----:B------:R-:W-:Y:S02]  /*ac70*/  ISETP.GE.U32.AND P1, PT, R24, UR16, PT ;  /* 0x0000001018007c0c */ /* 0x000fe4000bf26070 */
[----:B------:R-:W-:Y:S02]  /*ac80*/  ISETP.GE.U32.AND P4, PT, R20, UR16, PT ;  /* 0x0000001014007c0c */ /* 0x000fe4000bf86070 */
[----:B------:R-:W-:-:S04]  /*ac90*/  SHF.R.S32.HI R25, RZ, 0x1f, R24 ;  /* 0x0000001fff197819 */ /* 0x000fc80000011418 */
[----:B------:R-:W-:Y:S01]  /*aca0*/  ISETP.GE.OR.EX P1, PT, R25, UR17, P0, P1 ;  /* 0x0000001119007c0c */ /* 0x000fe20008726710 */
[C---:B--2---:R-:W-:Y:S01]  /*acb0*/  FADD.FTZ R3, -R0.reuse, R8 ;  /* 0x0000000800037221 */ /* 0x044fe20000010100 */
[C---:B------:R-:W-:Y:S01]  /*acc0*/  FADD.FTZ R9, -R0.reuse, R9 ;  /* 0x0000000900097221 */ /* 0x040fe20000010100 */
[C---:B------:R-:W-:Y:S01]  /*acd0*/  FADD.FTZ R27, -R0.reuse, R10 ;  /* 0x0000000a001b7221 */ /* 0x040fe20000010100 */
[C---:B------:R-:W-:Y:S01]  /*ace0*/  FADD.FTZ R33, -R0.reuse, R11 ;  /* 0x0000000b00217221 */ /* 0x040fe20000010100 */
[-C--:B------:R-:W-:Y:S01]  /*acf0*/  FMUL.FTZ R3, R3, R12.reuse ;  /* 0x0000000c03037220 */ /* 0x080fe20000410000 */
[----:B---3--:R-:W-:Y:S01]  /*ad00*/  FADD.FTZ R5, -R0, R5 ;  /* 0x0000000500057221 */ /* 0x008fe20000010100 */
[-C--:B------:R-:W-:Y:S02]  /*ad10*/  FMUL.FTZ R9, R9, R12.reuse ;  /* 0x0000000c09097220 */ /* 0x080fe40000410000 */
[----:B------:R-:W-:Y:S01]  /*ad20*/  FFMA.FTZ R8, R14, R3, R17 ;  /* 0x000000030e087223 */ /* 0x000fe20000010011 */
[----:B------:R-:W-:Y:S01]  /*ad30*/  FADD.FTZ R3, -R0, R4 ;  /* 0x0000000400037221 */ /* 0x000fe20000010100 */
[-C--:B------:R-:W-:Y:S01]  /*ad40*/  FMUL.FTZ R5, R5, R12.reuse ;  /* 0x0000000c05057220 */ /* 0x080fe20000410000 */
        /* <DEDUP_REMOVED lines=11> */
[----:B0-----:R-:W-:-:S07]  /*ae00*/  @P5 FADD.FTZ R18, R18, 1 ;  /* 0x3f80000012125421 */ /* 0x001fce0000010000 */
[----:B------:R-:W0:Y:S01]  /*ae10*/  @P5 MUFU.EX2 R22, R22 ;  /* 0x0000001600165308 */ /* 0x000e220000000800 */
[----:B-1----:R-:W-:-:S07]  /*ae20*/  @P5 FADD.FTZ R21, R4, 1 ;  /* 0x3f80000004155421 */ /* 0x002fce0000010000 */
[----:B------:R1:W3:Y:S01]  /*ae30*/  @P5 MUFU.RCP R5, R18 ;  /* 0x0000001200055308 */ /* 0x0002e20000001000 */
[----:B--2---:R-:W-:Y:S01]  /*ae40*/  @P5 FADD.FTZ R23, R19, 1 ;  /* 0x3f80000013175421 */ /* 0x004fe20000010000 */
[----:B------:R-:W-:-:S04]  /*ae50*/  IADD3 R19, R35, 0x18, RZ ;  /* 0x0000001823137810 */ /* 0x000fc80007ffe0ff */
[----:B------:R-:W-:Y:S02]  /*ae60*/  ISETP.GE.U32.AND P3, PT, R19, UR16, PT ;  /* 0x0000001013007c0c */ /* 0x000fe4000bf66070 */
[----:B------:R2:W4:Y:S01]  /*ae70*/  @P5 MUFU.RCP R4, R21 ;  /* 0x0000001500045308 */ /* 0x0005220000001000 */
[----:B0-----:R-:W-:Y:S01]  /*ae80*/  @P5 FADD.FTZ R22, R22, 1 ;  /* 0x3f80000016165421 */ /* 0x001fe20000010000 */
[----:B-1----:R-:W-:-:S04]  /*ae90*/  SHF.R.S32.HI R18, RZ, 0x1f, R19 ;  /* 0x0000001fff127819 */ /* 0x002fc80000011413 */
[----:B------:R-:W-:Y:S02]  /*aea0*/  ISETP.GE.OR.EX P3, PT, R18, UR17, P0, P3 ;  /* 0x0000001112007c0c */ /* 0x000fe40008766730 */
[----:B------:R-:W0:Y:S01]  /*aeb0*/  @P5 MUFU.RCP R23, R23 ;  /* 0x0000001700175308 */ /* 0x000e220000001000 */
[----:B--2---:R-:W-:Y:S01]  /*aec0*/  SHF.R.S32.HI R21, RZ, 0x1f, R20 ;  /* 0x0000001fff157819 */ /* 0x004fe20000011414 */
[----:B---3--:R-:W-:-:S03]  /*aed0*/  @P5 FMUL.FTZ R8, R8, R5 ;  /* 0x0000000508085220 */ /* 0x008fc60000410000 */
[----:B------:R-:W-:-:S03]  /*aee0*/  ISETP.GE.OR.EX P4, PT, R21, UR17, P0, P4 ;  /* 0x0000001115007c0c */ /* 0x000fc60008786740 */
[----:B------:R-:W1:Y:S01]  /*aef0*/  @P5 MUFU.RCP R22, R22 ;  /* 0x0000001600165308 */ /* 0x000e620000001000 */
[----:B----4-:R-:W-:Y:S01]  /*af00*/  @P5 FMUL.FTZ R9, R9, R4 ;  /* 0x0000000409095220 */ /* 0x010fe20000410000 */
[----:B------:R-:W-:Y:S08]  /*af10*/  @P2 BRA `(.L_x_5330) ;  /* 0x0000000000242947 */ /* 0x000ff00003800000 */
        /* <DEDUP_REMOVED lines=9> */
.L_x_5330:
[----:B------:R-:W-:Y:S05]  /*afb0*/  BSYNC B0 ;  /* 0x0000000000007941 */ /* 0x000fea0003800000 */
.L_x_5329:
[-C--:B------:R-:W-:Y:S01]  /*afc0*/  FMUL.FTZ R27, R27, R12.reuse ;  /* 0x0000000c1b1b7220 */ /* 0x080fe20000410000 */
[----:B------:R-:W-:Y:S01]  /*afd0*/  FMUL.FTZ R33, R33, R12 ;  /* 0x0000000c21217220 */ /* 0x000fe20000410000 */
[C---:B--2---:R-:W-:Y:S01]  /*afe0*/  FADD.FTZ R9, -R0.reuse, R6 ;  /* 0x0000000600097221 */ /* 0x044fe20000010100 */
[----:B------:R-:W-:Y:S01]  /*aff0*/  FADD.FTZ R11, -R0, R7 ;  /* 0x00000007000b7221 */ /* 0x000fe20000010100 */
        /* <DEDUP_REMOVED lines=13> */
.L_x_5331:
        /* <DEDUP_REMOVED lines=11> */
.L_x_5333:
[----:B------:R-:W-:Y:S05]  /*b180*/  BSYNC B0 ;  /* 0x0000000000007941 */ /* 0x000fea0003800000 */
.L_x_5332:
[----:B------:R-:W-:Y:S01]  /*b190*/  BSSY B0, `(.L_x_5334) ;  /* 0x000000f000007945 */ /* 0x000fe20003800000 */
[----:B0-----:R-:W-:Y:S01]  /*b1a0*/  @P5 FMUL.FTZ R2, R2, R23 ;  /* 0x0000001702025220 */ /* 0x001fe20000410000 */
[-C--:B------:R-:W-:Y:S01]  /*b1b0*/  FMUL.FTZ R9, R9, R12.reuse ;  /* 0x0000000c09097220 */ /* 0x080fe20000410000 */
[----:B------:R-:W-:Y:S01]  /*b1c0*/  FMUL.FTZ R11, R11, R12 ;  /* 0x0000000c0b0b7220 */ /* 0x000fe20000410000 */
[----:B-1----:R-:W-:Y:S01]  /*b1d0*/  @P5 FMUL.FTZ R3, R3, R22 ;  /* 0x0000001603035220 */ /* 0x002fe20000410000 */
[----:B------:R-:W-:Y:S06]  /*b1e0*/  @P4 BRA `(.L_x_5335) ;  /* 0x0000000000244947 */ /* 0x000fec0003800000 */
[----:B------:R-:W-:Y:S01]  /*b1f0*/  IMAD R21, R21, UR18, RZ ;  /* 0x0000001215157c24 */ /* 0x000fe2000f8e02ff */
[----:B--2---:R-:W-:Y:S01]  /*b200*/  MOV R4, R28 ;  /* 0x0000001c00047202 */ /* 0x004fe20000000f00 */
[----:B------:R-:W-:Y:S02]  /*b210*/  IMAD.MOV.U32 R5, RZ, RZ, R31 ;  /* 0x000000ffff057224 */ /* 0x000fe400078e001f */
[C---:B------:R-:W-:Y:S02]  /*b220*/  IMAD R7, R20.reuse, UR19, R21 ;  /* 0x0000001314077c24 */ /* 0x040fe4000f8e0215 */
[----:B------:R-:W-:-:S05]  /*b230*/  IMAD.WIDE.U32 R20, R20, UR18, R4 ;  /* 0x0000001214147c25 */ /* 0x000fca000f8e0004 */
[----:B------:R-:W-:Y:S02]  /*b240*/  IADD3 R5, R21, R7, RZ ;  /* 0x0000000715057210 */ /* 0x000fe40007ffe0ff */
[----:B------:R-:W-:-:S04]  /*b250*/  LEA R4, P1, R20, UR10, 0x2 ;  /* 0x0000000a14047c11 */ /* 0x000fc8000f8210ff */
[----:B------:R-:W-:-:S05]  /*b260*/  LEA.HI.X R5, R20, UR11, R5, 0x2, P1 ;  /* 0x0000000b14057c11 */ /* 0x000fca00088f1405 */
[----:B------:R0:W-:Y:S04]  /*b270*/  STG.E.64 desc[UR12][R4.64], R2 ;  /* 0x0000000204007986 */ /* 0x0001e8000c101b0c */
.L_x_5335:
[----:B------:R-:W-:Y:S05]  /*b280*/  BSYNC B0 ;  /* 0x0000000000007941 */ /* 0x000fea0003800000 */
.L_x_5334:
[----:B0-----:R-:W-:Y:S01]  /*b290*/  FFMA.FTZ R2, R14, R9, R17 ;  /* 0x000000090e027223 */ /* 0x001fe20000010011 */
[----:B------:R-:W-:Y:S01]  /*b2a0*/  FFMA.FTZ R3, R15, R11, R16 ;  /* 0x0000000b0f037223 */ /* 0x000fe20000010010 */
[----:B------:R-:W-:Y:S06]  /*b2b0*/  @!P5 BRA `(.L_x_5336) ;  /* 0x000000000028d947 */ /* 0x000fec0003800000 */
        /* <DEDUP_REMOVED lines=10> */
.L_x_5336:
[----:B------:R-:W-:Y:S04]  /*b360*/  BSSY B0, `(.L_x_5337) ;  /* 0x000000b000007945 */ /* 0x000fe80003800000 */
[----:B------:R-:W-:Y:S05]  /*b370*/  @P3 BRA `(.L_x_5338) ;  /* 0x0000000000243947 */ /* 0x000fea0003800000 */
[----:B--2---:R-:W-:Y:S01]  /*b380*/  MOV R4, R28 ;  /* 0x0000001c00047202 */ /* 0x004fe20000000f00 */
        /* <DEDUP_REMOVED lines=8> */
.L_x_5338:
[----:B------:R-:W-:Y:S05]  /*b410*/  BSYNC B0 ;  /* 0x0000000000007941 */ /* 0x000fea0003800000 */
.L_x_5337:
        /* <DEDUP_REMOVED lines=14> */
.L_x_5341:
        /* <DEDUP_REMOVED lines=16> */
.L_x_5637:


//--------------------- .text._Z35group_norm_nhwc_fwd_one_pass_kernelI11Fp32IOFp16WLi64ELi160ELi640EEv26Group_norm_nhwc_fwd_params --------------------------
	.section	.text._Z35group_norm_nhwc_fwd_one_pass_kernelI11Fp32IOFp16WLi64ELi160ELi640EEv26Group_norm_nhwc_fwd_params,"ax",@progbits
	.align	128
        .global         _Z35group_norm_nhwc_fwd_one_pass_kernelI11Fp32IOFp16WLi64ELi160ELi640EEv26Group_norm_nhwc_fwd_params
        .type           _Z35group_norm_nhwc_fwd_one_pass_kernelI11Fp32IOFp16WLi64ELi160ELi640EEv26Group_norm_nhwc_fwd_params,@function
        .size           _Z35group_norm_nhwc_fwd_one_pass_kernelI11Fp32IOFp16WLi64ELi160ELi640EEv26Group_norm_nhwc_fwd_params,(.L_x_5638 - _Z35group_norm_nhwc_fwd_one_pass_kernelI11Fp32IOFp16WLi64ELi160ELi640EEv26Group_norm_nhwc_fwd_params)
        .other          _Z35group_norm_nhwc_fwd_one_pass_kernelI11Fp32IOFp16WLi64ELi160ELi640EEv26Group_norm_nhwc_fwd_params,@"STO_CUDA_ENTRY STV_DEFAULT"
_Z35group_norm_nhwc_fwd_one_pass_kernelI11Fp32IOFp16WLi64ELi160ELi640EEv26Group_norm_nhwc_fwd_params:
.text._Z35group_norm_nhwc_fwd_one_pass_kernelI11Fp32IOFp16WLi64ELi160ELi640EEv26Group_norm_nhwc_fwd_params:
        /* <DEDUP_REMOVED lines=25> */
.L_x_5375:
        /* <DEDUP_REMOVED lines=298> */
.L_x_5343:
[----:B------:R-:W-:Y:S05]  /*1430*/  BSYNC B0 ;  /* 0x0000000000007941 */ /* 0x000fea0003800000 */
.L_x_5342:
        /* <DEDUP_REMOVED lines=28> */
.L_x_5346:
[----:B-1----:R-:W2:Y:S04]  /*1600*/  LDG.E.STRONG.GPU R18, desc[UR8][R16.64] ;  /* 0x0000000810127981 */ /* 0x002ea8000c1ef900 */
[----:B--2---:R-:W-:Y:S01]  /*1610*/  CCTL.IVALL ;  /* 0x00000000ff00798f */ /* 0x004fe20002000000 */
[----:B------:R-:W-:Y:S05]  /*1620*/  YIELD ;  /* 0x0000000000007946 */ /* 0x000fea0003800000 */
[----:B------:R-:W-:-:S13]  /*1630*/  ISETP.NE.AND P1, PT, R18, R21, PT ;  /* 0x000000151200720c */ /* 0x000fda0003f25270 */
[----:B------:R-:W-:Y:S05]  /*1640*/  @P1 BRA `(.L_x_5346) ;  /* 0xfffffffc00ec1947 */ /* 0x000fea000383ffff */
.L_x_5345:
        /* <DEDUP_REMOVED lines=11> */
.L_x_5348:
        /* <DEDUP_REMOVED lines=63> */
.L_x_5347:
        /* <DEDUP_REMOVED lines=19> */
.L_x_5350:
[----:B------:R-:W-:Y:S05]  /*1c20*/  BSYNC B0 ;  /* 0x0000000000007941 */ /* 0x000fea0003800000 */
.L_x_5349:
        /* <DEDUP_REMOVED lines=32> */
.L_x_5344:
        /* <DEDUP_REMOVED lines=57> */
[----:B--2---:R-:W-:Y:S02]  /*21c0*/  HADD2.F32 R0, -RZ, R0.H0_H0 ;  /* 0x20000000ff007230 */ /* 0x004fe40000004100 */
[----:B---3--:R-:W-:Y:S02]  /*21d0*/  HADD2.F32 R18, -RZ, R18.H0_H0 ;  /* 0x20000012ff127230 */ /* 0x008fe40000004100 */
[----:B----4-:R-:W-:Y:S02]  /*21e0*/  HADD2.F32 R19, -RZ, R19.H0_H0 ;  /* 0x20000013ff137230 */ /* 0x010fe40000004100 */
[----:B-----5:R-:W-:Y:S02]  /*21f0*/  HADD2.F32 R23, -RZ, R20.H0_H0 ;  /* 0x20000014ff177230 */ /* 0x020fe40000004100 */
[C---:B------:R-:W-:Y:S01]  /*2200*/  FADD.FTZ R20, -R16.reuse, R14 ;  /* 0x0000000e10147221 */ /* 0x040fe20000010100 */
[----:B------:R-:W-:Y:S01]  /*2210*/  FADD.FTZ R16, -R16, R15 ;  /* 0x0000000f10107221 */ /* 0x000fe20000010100 */
        /* <DEDUP_REMOVED lines=13> */
.L_x_5351:
        /* <DEDUP_REMOVED lines=13> */
.L_x_5353:
[----:B------:R-:W-:Y:S05]  /*23c0*/  BSYNC B0 ;  /* 0x0000000000007941 */ /* 0x000fea0003800000 */
.L_x_5352:
        /* <DEDUP_REMOVED lines=17> */
.L_x_5354:
        /* <DEDUP_REMOVED lines=13> */
.L_x_5356:
[----:B------:R-:W-:Y:S05]  /*25b0*/  BSYNC B0 ;  /* 0x0000000000007941 */ /* 0x000fea0003800000 */
.L_x_5355:
        /* <DEDUP_REMOVED lines=13> */
.L_x_5357:
        /* <DEDUP_REMOVED lines=13> */
.L_x_5359:
[----:B------:R-:W-:Y:S05]  /*2760*/  BSYNC B0 ;  /* 0x0000000000007941 */ /* 0x000fea0003800000 */
.L_x_5358:
        /* <DEDUP_REMOVED lines=48> */
.L_x_5360:
        /* <DEDUP_REMOVED lines=13> */
.L_x_5362:
[----:B------:R-:W-:Y:S05]  /*2b40*/  BSYNC B0 ;  /* 0x0000000000007941 */ /* 0x000fea0003800000 */
.L_x_5361:
        /* <DEDUP_REMOVED lines=13> */
.L_x_5363:
        /* <DEDUP_REMOVED lines=13> */
.L_x_5365:
[----:B------:R-:W-:Y:S05]  /*2cf0*/  BSYNC B0 ;  /* 0x0000000000007941 */ /* 0x000fea0003800000 */
.L_x_5364:
        /* <DEDUP_REMOVED lines=13> */
.L_x_5366:
        /* <DEDUP_REMOVED lines=13> */
.L_x_5368:
[----:B------:R-:W-:Y:S05]  /*2ea0*/  BSYNC B0 ;  /* 0x0000000000007941 */ /* 0x000fea0003800000 */
.L_x_5367:
        /* <DEDUP_REMOVED lines=13> */
.L_x_5369:
        /* <DEDUP_REMOVED lines=13> */
.L_x_5371:
[----:B------:R-:W-:Y:S05]  /*3050*/  BSYNC B0 ;  /* 0x0000000000007941 */ /* 0x000fea0003800000 */
.L_x_5370:
        /* <DEDUP_REMOVED lines=13> */
.L_x_5372:
        /* <DEDUP_REMOVED lines=12> */
.L_x_5374:
[----:B------:R-:W-:Y:S05]  /*31f0*/  BSYNC B0 ;  /* 0x0000000000007941 */ /* 0x000fea0003800000 */
.L_x_5373:
[----:B-1----:R-:W1:Y:S01]  /*3200*/  LDC R3, c[0x0][0x10] ;  /* 0x00000400ff037b82 */ /* 0x002e620000000800 */
[----:B------:R-:W-:Y:S02]  /*3210*/  IADD3 R32, R32, 0x1, RZ ;  /* 0x0000000120207810 */ /* 0x000fe40007ffe0ff */
[----:B-1----:R-:W-:-:S04]  /*3220*/  IADD3 R38, R3, R38, RZ ;  /* 0x0000002603267210 */ /* 0x002fc80007ffe0ff */
[----:B------:R-:W-:-:S13]  /*3230*/  ISETP.GE.AND P1, PT, R38, UR4, PT ;  /* 0x0000000426007c0c */ /* 0x000fda000bf26270 */
[----:B------:R-:W-:Y:S05]  /*3240*/  @!P1 BRA `(.L_x_5375) ;  /* 0xffffffcc00d09947 */ /* 0x000fea000383ffff */
[----:B------:R-:W-:Y:S05]  /*3250*/  EXIT ;  /* 0x000000000000794d */ /* 0x000fea0003800000 */
.L_x_5376:
        /* <DEDUP_REMOVED lines=10> */
.L_x_5638:


//--------------------- .text._Z35group_norm_nhwc_fwd_one_pass_kernelI11Fp32IOFp16WLi128ELi160ELi640EEv26Group_norm_nhwc_fwd_params --------------------------
	.section	.text._Z35group_norm_nhwc_fwd_one_pass_kernelI11Fp32IOFp16WLi128ELi160ELi640EEv26Group_norm_nhwc_fwd_params,"ax",@progbits
	.align	128
        .global         _Z35group_norm_nhwc_fwd_one_pass_kernelI11Fp32IOFp16WLi128ELi160ELi640EEv26Group_norm_nhwc_fwd_params
        .type           _Z35group_norm_nhwc_fwd_one_pass_kernelI11Fp32IOFp16WLi128ELi160ELi640EEv26Group_norm_nhwc_fwd_params,@function
        .size           _Z35group_norm_nhwc_fwd_one_pass_kernelI11Fp32IOFp16WLi128ELi160ELi640EEv26Group_norm_nhwc_fwd_params,(.L_x_5639 - _Z35group_norm_nhwc_fwd_one_pass_kernelI11Fp32IOFp16WLi128ELi160ELi640EEv26Group_norm_nhwc_fwd_params)
        .other          _Z35group_norm_nhwc_fwd_one_pass_kernelI11Fp32IOFp16WLi128ELi160ELi640EEv26Group_norm_nhwc_fwd_params,@"STO_CUDA_ENTRY STV_DEFAULT"
_Z35group_norm_nhwc_fwd_one_pass_kernelI11Fp32IOFp16WLi128ELi160ELi640EEv26Group_norm_nhwc_fwd_params:
.text._Z35group_norm_nhwc_fwd_one_pass_kernelI11Fp32IOFp16WLi128ELi160ELi640EEv26Group_norm_nhwc_fwd_params:
        /* <DEDUP_REMOVED lines=46> */
.L_x_5434:
        /* <DEDUP_REMOVED lines=452> */
.L_x_5378:
[----:B------:R-:W-:Y:S05]  /*1f20*/  BSYNC B0 ;  /* 0x0000000000007941 */ /* 0x000fea0003800000 */
.L_x_5377:
        /* <DEDUP_REMOVED lines=28> */
.L_x_5381:
[----:B-1----:R-:W2:Y:S04]  /*20f0*/  LDG.E.STRONG.GPU R30, desc[UR8][R28.64] ;  /* 0x000000081c1e7981 */ /* 0x002ea8000c1ef900 */
[----:B--2---:R-:W-:Y:S01]  /*2100*/  CCTL.IVALL ;  /* 0x00000000ff00798f */ /* 0x004fe20002000000 */
[----:B------:R-:W-:Y:S05]  /*2110*/  YIELD ;  /* 0x0000000000007946 */ /* 0x000fea0003800000 */
[----:B------:R-:W-:-:S13]  /*2120*/  ISETP.NE.AND P1, PT, R30, R33, PT ;  /* 0x000000211e00720c */ /* 0x000fda0003f25270 */
[----:B------:R-:W-:Y:S05]  /*2130*/  @P1 BRA `(.L_x_5381) ;  /* 0xfffffffc00ec1947 */ /* 0x000fea000383ffff */
.L_x_5380:
        /* <DEDUP_REMOVED lines=11> */
.L_x_5383:
        /* <DEDUP_REMOVED lines=63> */
.L_x_5382:
        /* <DEDUP_REMOVED lines=19> */
.L_x_5385:
[----:B------:R-:W-:Y:S05]  /*2710*/  BSYNC B0 ;  /* 0x0000000000007941 */ /* 0x000fea0003800000 */
.L_x_5384:
        /* <DEDUP_REMOVED lines=32> */
.L_x_5379:
        /* <DEDUP_REMOVED lines=40> */
[----:B--2---:R-:W-:Y:S02]  /*2ba0*/  HADD2.F32 R35, -RZ, R37.H0_H0 ;  /* 0x20000025ff237230 */ /* 0x004fe40000004100 */
[----:B---3--:R-:W-:Y:S02]  /*2bb0*/  HADD2.F32 R34, -RZ, R36.H0_H0 ;  /* 0x20000024ff227230 */ /* 0x008fe40000004100 */
[----:B----4-:R-:W-:Y:S02]  /*2bc0*/  HADD2.F32 R37, -RZ, R39.H0_H0 ;  /* 0x20000027ff257230 */ /* 0x010fe40000004100 */
[----:B------:R-:W-:-:S03]  /*2bd0*/  HADD2.F32 R36, -RZ, R38.H0_H0 ;  /* 0x20000026ff247230 */ /* 0x000fc60000004100 */
        /* <DEDUP_REMOVED lines=13> */
.L_x_5386:
        /* <DEDUP_REMOVED lines=13> */
.L_x_5388:
[----:B------:R-:W-:Y:S05]  /*2d80*/  BSYNC B0 ;  /* 0x0000000000007941 */ /* 0x000fea0003800000 */
.L_x_5387:
        /* <DEDUP_REMOVED lines=33> */
.L_x_5389:
        /* <DEDUP_REMOVED lines=13> */
.L_x_5391:
[----:B------:R-:W-:Y:S05]  /*3070*/  BSYNC B0 ;  /* 0x0000000000007941 */ /* 0x000fea0003800000 */
.L_x_5390:
        /* <DEDUP_REMOVED lines=17> */
.L_x_5392:
        /* <DEDUP_REMOVED lines=13> */
.L_x_5394:
[----:B------:R-:W-:Y:S05]  /*3260*/  BSYNC B0 ;  /* 0x0000000000007941 */ /* 0x000fea0003800000 */
.L_x_5393:
        /* <DEDUP_REMOVED lines=17> */
.L_x_5395:
        /* <DEDUP_REMOVED lines=13> */
.L_x_5397:
[----:B------:R-:W-:Y:S05]  /*3450*/  BSYNC B0 ;  /* 0x0000000000007941 */ /* 0x000fea0003800000 */
.L_x_5396:
        /* <DEDUP_REMOVED lines=17> */
.L_x_5398:
        /* <DEDUP_REMOVED lines=13> */
.L_x_5400:
[----:B------:R-:W-:Y:S05]  /*3640*/  BSYNC B0 ;  /* 0x0000000000007941 */ /* 0x000fea0003800000 */
.L_x_5399:
        /* <DEDUP_REMOVED lines=17> */
.L_x_5401:
        /* <DEDUP_REMOVED lines=13> */
.L_x_5403:
[----:B------:R-:W-:Y:S05]  /*3830*/  BSYNC B0 ;  /* 0x0000000000007941 */ /* 0x000fea0003800000 */
.L_x_5402:
        /* <DEDUP_REMOVED lines=48> */
.L_x_5404:
        /* <DEDUP_REMOVED lines=13> */
.L_x_5406:
[----:B------:R-:W-:Y:S05]  /*3c10*/  BSYNC B0 ;  /* 0x0000000000007941 */ /* 0x000fea0003800000 */
.L_x_5405:
        /* <DEDUP_REMOVED lines=17> */
.L_x_5407:
        /* <DEDUP_REMOVED lines=13> */
.L_x_5409:
[----:B------:R-:W-:Y:S05]  /*3e00*/  BSYNC B0 ;  /* 0x0000000000007941 */ /* 0x000fea0003800000 */
.L_x_5408:
        /* <DEDUP_REMOVED lines=13> */
.L_x_5410:
        /* <DEDUP_REMOVED lines=13> */
.L_x_5412:
[----:B------:R-:W-:Y:S05]  /*3fb0*/  BSYNC B0 ;  /* 0x0000000000007941 */ /* 0x000fea0003800000 */
.L_x_5411:
        /* <DEDUP_REMOVED lines=17> */
.L_x_5413:
        /* <DEDUP_REMOVED lines=13> */
.L_x_5415:
[----:B------:R-:W-:Y:S05]  /*41a0*/  BSYNC B0 ;  /* 0x0000000000007941 */ /* 0x000fea0003800000 */
.L_x_5414:
        /* <DEDUP_REMOVED lines=13> */
.L_x_5416:
        /* <DEDUP_REMOVED lines=13> */
.L_x_5418:
[----:B------:R-:W-:Y:S05]  /*4350*/  BSYNC B0 ;  /* 0x0000000000007941 */ /* 0x000fea0003800000 */
.L_x_5417:
        /* <DEDUP_REMOVED lines=38> */
.L_x_5419:
        /* <DEDUP_REMOVED lines=13> */
.L_x_5421:
[----:B------:R-:W-:Y:S05]  /*4690*/  BSYNC B0 ;  /* 0x0000000000007941 */ /* 0x000fea0003800000 */
.L_x_5420:
        /* <DEDUP_REMOVED lines=13> */
.L_x_5422:
        /* <DEDUP_REMOVED lines=13> */
.L_x_5424:
[----:B------:R-:W-:Y:S05]  /*4840*/  BSYNC B0 ;  /* 0x0000000000007941 */ /* 0x000fea0003800000 */
.L_x_5423:
        /* <DEDUP_REMOVED lines=13> */
.L_x_5425:
        /* <DEDUP_REMOVED lines=13> */
.L_x_5427:
[----:B------:R-:W-:Y:S05]  /*49f0*/  BSYNC B0 ;  /* 0x0000000000007941 */ /* 0x000fea0003800000 */
.L_x_5426:
        /* <DEDUP_REMOVED lines=13> */
.L_x_5428:
        /* <DEDUP_REMOVED lines=13> */
.L_x_5430:
[----:B------:R-:W-:Y:S05]  /*4ba0*/  BSYNC B0 ;  /* 0x0000000000007941 */ /* 0x000fea0003800000 */
.L_x_5429:
        /* <DEDUP_REMOVED lines=13> */
.L_x_5431:
        /* <DEDUP_REMOVED lines=12> */
.L_x_5433:
[----:B------:R-:W-:Y:S05]  /*4d40*/  BSYNC B0 ;  /* 0x0000000000007941 */ /* 0x000fea0003800000 */
.L_x_5432:
[----:B01----:R-:W0:Y:S01]  /*4d50*/  LDC R13, c[0x0][0x10] ;  /* 0x00000400ff0d7b82 */ /* 0x003e220000000800 */
[----:B------:R-:W-:Y:S02]  /*4d60*/  IADD3 R4, R4, 0x1, RZ ;  /* 0x0000000104047810 */ /* 0x000fe40007ffe0ff */
[----:B0-----:R-:W-:-:S04]  /*4d70*/  IADD3 R82, R13, R82, RZ ;  /* 0x000000520d527210 */ /* 0x001fc80007ffe0ff */
[----:B------:R-:W-:-:S13]  /*4d80*/  ISETP.GE.AND P1, PT, R82, UR4, PT ;  /* 0x0000000452007c0c */ /* 0x000fda000bf26270 */
[----:B------:R-:W-:Y:S05]  /*4d90*/  @!P1 BRA `(.L_x_5434) ;  /* 0xffffffb400509947 */ /* 0x000fea000383ffff */
[----:B------:R-:W-:Y:S05]  /*4da0*/  EXIT ;  /* 0x000000000000794d */ /* 0x000fea0003800000 */
.L_x_5435:
        /* <DEDUP_REMOVED lines=13> */
.L_x_5639:


//--------------------- .text._Z35group_norm_nhwc_fwd_one_pass_kernelI11Fp32IOFp16WLi256ELi160ELi640EEv26Group_norm_nhwc_fwd_params --------------------------
	.section	.text._Z35group_norm_nhwc_fwd_one_pass_kernelI11Fp32IOFp16WLi256ELi160ELi640EEv26Group_norm_nhwc_fwd_params,"ax",@progbits
	.align	128
        .global         _Z35group_norm_nhwc_fwd_one_pass_kernelI11Fp32IOFp16WLi256ELi160ELi640EEv26Group_norm_nhwc_fwd_params
        .type           _Z35group_norm_nhwc_fwd_one_pass_kernelI11Fp32IOFp16WLi256ELi160ELi640EEv26Group_norm_nhwc_fwd_params,@function
        .size           _Z35group_norm_nhwc_fwd_one_pass_kernelI11Fp32IOFp16WLi256ELi160ELi640EEv26Group_norm_nhwc_fwd_params,(.L_x_5640 - _Z35group_norm_nhwc_fwd_one_pass_kernelI11Fp32IOFp16WLi256ELi160ELi640EEv26Group_norm_nhwc_fwd_params)
        .other          _Z35group_norm_nhwc_fwd_one_pass_kernelI11Fp32IOFp16WLi256ELi160ELi640EEv26Group_norm_nhwc_fwd_params,@"STO_CUDA_ENTRY STV_DEFAULT"
_Z35group_norm_nhwc_fwd_one_pass_kernelI11Fp32IOFp16WLi256ELi160ELi640EEv26Group_norm_nhwc_fwd_params:
.text._Z35group_norm_nhwc_fwd_one_pass_kernelI11Fp32IOFp16WLi256ELi160ELi640EEv26Group_norm_nhwc_fwd_params:
        /* <DEDUP_REMOVED lines=38> */
.L_x_5541:
        /* <DEDUP_REMOVED lines=137> */
[C---:B-1----:R-:W-:Y:S01]  /*0af0*/  @!P6 LEA R12, P1, R24.reuse, R12, 0x2 ;  /* 0x0000000c180ce211 */ /* 0x042fe200078210ff */
[----:B------:R-:W-:Y:S01]  /*0b00*/  @!P5 IMAD.WIDE.U32 R6, R23, R6, R20 ;  /* 0x000000061706d225 */ /* 0x000fe200078e0014 */
[----:B------:R-:W-:Y:S02]  /*0b10*/  @!P4 MOV R20, R2 ;  /* 0x000000020014c202 */ /* 0x000fe40000000f00 */
[----:B------:R-:W-:Y:S02]  /*0b20*/  @!P4 MOV R21, R5 ;  /* 0x000000050015c202 */ /* 0x000fe40000000f00 */
        /* <DEDUP_REMOVED lines=14> */
[----:B------:R-:W-:Y:S02]  /*0c10*/  IADD3 R27, R0, 0xb8, RZ ;  /* 0x000000b8001b7810 */ /* 0x000fe40007ffe0ff */
[----:B------:R-:W-:-:S02]  /*0c20*/  ISETP.GT.U32.OR P0, PT, R92, 0x27f, P1 ;  /* 0x0000027f5c00780c */ /* 0x000fc40000f04470 */
[----:B------:R-:W-:Y:S02]  /*0c30*/  SHF.R.S32.HI R87, RZ, 0x1f, R27 ;  /* 0x0000001fff577819 */ /* 0x000fe4000001141b */
[C---:B------:R-:W-:Y:S02]  /*0c40*/  IADD3 R29, R0.reuse, 0xc0, RZ ;  /* 0x000000c0001d7810 */ /* 0x040fe40007ffe0ff */
[----:B------:R-:W-:Y:S02]  /*0c50*/  IADD3 R31, R0, 0xe8, RZ ;  /* 0x000000e8001f7810 */ /* 0x000fe40007ffe0ff */
[----:B------:R-:W-:Y:S02]  /*0c60*/  SHF.R.S32.HI R86, RZ, 0x1f, R29 ;  /* 0x0000001fff567819 */ /* 0x000fe4000001141d */
[----:B------:R-:W-:Y:S02]  /*0c70*/  SHF.R.S32.HI R77, RZ, 0x1f, R31 ;  /* 0x0000001fff4d7819 */ /* 0x000fe4000001141f */
[----:B------:R-:W-:Y:S01]  /*0c80*/  SHF.R.S32.HI R89, RZ, 0x1f, R33 ;  /* 0x0000001fff597819 */ /* 0x000fe20000011421 */
[----:B------:R-:W0:Y:S01]  /*0c90*/  @!P0 LDC.64 R18, c[0x0][0x270] ;  /* 0x00009c00ff128b82 */ /* 0x000e220000000a00 */
[----:B------:R-:W-:-:S02]  /*0ca0*/  @P0 LOP3.LUT R44, R44, 0x8, RZ, 0xfc, !PT ;  /* 0x000000082c2c0812 */ /* 0x000fc400078efcff */
[----:B------:R-:W-:Y:S02]  /*0cb0*/  SHF.R.S32.HI R37, RZ, 0x1f, R40 ;  /* 0x0000001fff257819 */ /* 0x000fe40000011428 */
        /* <DEDUP_REMOVED lines=22> */
[----:B------:R-:W-:Y:S01]  /*0e20*/  @!P0 IMAD.IADD R7, R7, 0x1, R21 ;  /* 0x0000000107078824 */ /* 0x000fe200078e0215 */
        /* <DEDUP_REMOVED lines=346> */
[----:B-1----:R-:W-:Y:S01]  /*23d0*/  @!P2 LEA R56, P0, R60, R56, 0x2 ;  /* 0x000000383c38a211 */ /* 0x002fe200078010ff */
[----:B------:R-:W-:-:S05]  /*23e0*/  @!P2 IMAD.IADD R7, R61, 0x1, R7 ;  /* 0x000000013d07a824 */ /* 0x000fca00078e0207 */
        /* <DEDUP_REMOVED lines=393> */
.L_x_5437:
[----:B------:R-:W-:Y:S05]  /*3c80*/  BSYNC B0 ;  /* 0x0000000000007941 */ /* 0x000fea0003800000 */
.L_x_5436:
        /* <DEDUP_REMOVED lines=32> */
.L_x_5440:
[----:B------:R-:W2:Y:S04]  /*3e90*/  LDG.E.STRONG.GPU R47, desc[UR14][R44.64] ;  /* 0x0000000e2c2f7981 */ /* 0x000ea8000c1ef900 */
[----:B--2---:R-:W-:Y:S01]  /*3ea0*/  CCTL.IVALL ;  /* 0x00000000ff00798f */ /* 0x004fe20002000000 */
[----:B------:R-:W-:Y:S05]  /*3eb0*/  YIELD ;  /* 0x0000000000007946 */ /* 0x000fea0003800000 */
[----:B------:R-:W-:-:S13]  /*3ec0*/  ISETP.NE.AND P1, PT, R47, R46, PT ;  /* 0x0000002e2f00720c */ /* 0x000fda0003f25270 */
[----:B------:R-:W-:Y:S05]  /*3ed0*/  @P1 BRA `(.L_x_5440) ;  /* 0xfffffffc00ec1947 */ /* 0x000fea000383ffff */
.L_x_5439:
        /* <DEDUP_REMOVED lines=14> */
.L_x_5442:
        /* <DEDUP_REMOVED lines=68> */
.L_x_5441:
        /* <DEDUP_REMOVED lines=20> */
.L_x_5444:
[----:B------:R-:W-:Y:S05]  /*4540*/  BSYNC B0 ;  /* 0x0000000000007941 */ /* 0x000fea0003800000 */
.L_x_5443:
        /* <DEDUP_REMOVED lines=39> */
.L_x_5438:
        /* <DEDUP_REMOVED lines=47> */
[----:B---3--:R-:W-:Y:S02]  /*4ab0*/  HADD2.F32 R44, -RZ, R81.H0_H0 ;  /* 0x20000051ff2c7230 */ /* 0x008fe40000004100 */
[----:B--2---:R-:W-:Y:S02]  /*4ac0*/  HADD2.F32 R45, -RZ, R46.H0_H0 ;  /* 0x2000002eff2d7230 */ /* 0x004fe40000004100 */
        /* <DEDUP_REMOVED lines=15> */
.L_x_5445:
        /* <DEDUP_REMOVED lines=14> */
.L_x_5447:
[----:B------:R-:W-:Y:S05]  /*4ca0*/  BSYNC B0 ;  /* 0x0000000000007941 */ /* 0x000fea0003800000 */
.L_x_5446:
        /* <DEDUP_REMOVED lines=24> */
.L_x_5448:
        /* <DEDUP_REMOVED lines=13> */
.L_x_5450:
[----:B------:R-:W-:Y:S05]  /*4f00*/  BSYNC B0 ;  /* 0x0000000000007941 */ /* 0x000fea0003800000 */
.L_x_5449:
[C---:B------:R-:W-:Y:S01]  /*4f10*/  VIADD R47, R0.reuse, 0x10 ;  /* 0x00000010002f7836 */ /* 0x040fe20000000000 */
[----:B------:R-:W-:Y:S01]  /*4f20*/  IADD3 R46, R0, 0x10, RZ ;  /* 0x00000010002e7810 */ /* 0x000fe20007ffe0ff */
[----:B------:R-:W-:Y:S01]  /*4f30*/  FADD.FTZ R30, R30, -UR5 ;  /* 0x800000051e1e7e21 */ /* 0x000fe20008010000 */
[----:B------:R-:W-:Y:S02]  /*4f40*/  FADD.FTZ R31, R31, -UR5 ;  /* 0x800000051f1f7e21 */ /* 0x000fe40008010000 */
        /* <DEDUP_REMOVED lines=19> */
.L_x_5451:
        /* <DEDUP_REMOVED lines=13> */
.L_x_5453:
[----:B------:R-:W-:Y:S05]  /*5150*/  BSYNC B0 ;  /* 0x0000000000007941 */ /* 0x000fea0003800000 */
.L_x_5452:
        /* <DEDUP_REMOVED lines=49> */
.L_x_5454:
        /* <DEDUP_REMOVED lines=13> */
.L_x_5456:
[----:B------:R-:W-:Y:S05]  /*5540*/  BSYNC B0 ;  /* 0x0000000000007941 */ /* 0x000fea0003800000 */
.L_x_5455:
        /* <DEDUP_REMOVED lines=17> */
.L_x_5457:
[----:B------:R-:W-:Y:S04]  /*5660*/  BSSY B0, `(.L_x_5458) ;  /* 0x000000f000007945 */ /* 0x000fe80003800000 */
[----:B------:R-:W-:Y:S05]  /*5670*/  @P1 BRA `(.L_x_5459) ;  /* 0x0000000000341947 */ /* 0x000fea0003800000 */
[----:B------:R-:W-:Y:S01]  /*5680*/  IADD3 R30, R0, 0x20, RZ ;  /* 0x00000020001e7810 */ /* 0x000fe20007ffe0ff */
[----:B------:R-:W-:Y:S01]  /*5690*/  ULDC.64 UR12, c[0x0][0x270] ;  /* 0x00009c00000c7ab9 */ /* 0x000fe20000000a00 */
[----:B------:R-:W-:Y:S02]  /*56a0*/  MOV R31, R5 ;  /* 0x00000005001f7202 */ /* 0x000fe40000000f00 */
        /* <DEDUP_REMOVED lines=10> */
.L_x_5459:
[----:B------:R-:W-:Y:S05]  /*5750*/  BSYNC B0 ;  /* 0x0000000000007941 */ /* 0x000fea0003800000 */
.L_x_5458:
        /* <DEDUP_REMOVED lines=17> */
.L_x_5460:
        /* <DEDUP_REMOVED lines=13> */
.L_x_5462:
[----:B------:R-:W-:Y:S05]  /*5940*/  BSYNC B0 ;  /* 0x0000000000007941 */ /* 0x000fea0003800000 */
.L_x_5461:
        /* <DEDUP_REMOVED lines=17> */
.L_x_5463:
        /* <DEDUP_REMOVED lines=13> */
.L_x_5465:
[----:B------:R-:W-:Y:S05]  /*5b30*/  BSYNC B0 ;  /* 0x0000000000007941 */ /* 0x000fea0003800000 */
.L_x_5464:
        /* <DEDUP_REMOVED lines=17> */
.L_x_5466:
        /* <DEDUP_REMOVED lines=13> */
.L_x_5468:
[----:B------:R-:W-:Y:S05]  /*5d20*/  BSYNC B0 ;  /* 0x0000000000007941 */ /* 0x000fea0003800000 */
.L_x_5467:
        /* <DEDUP_REMOVED lines=47> */
.L_x_5469:
        /* <DEDUP_REMOVED lines=13> */
.L_x_5471:
[----:B------:R-:W-:Y:S05]  /*60f0*/  BSYNC B0 ;  /* 0x0000000000007941 */ /* 0x000fea0003800000 */
.L_x_5470:
        /* <DEDUP_REMOVED lines=17> */
.L_x_5472:
[----:B------:R-:W-:Y:S04]  /*6210*/  BSSY B0, `(.L_x_5473) ;  /* 0x000000d000007945 */ /* 0x000fe80003800000 */
[----:B------:R-:W-:Y:S05]  /*6220*/  @P1 BRA `(.L_x_5474) ;  /* 0x00000000002c1947 */ /* 0x000fea0003800000 */
[----:B------:R-:W-:Y:S01]  /*6230*/  ULDC.64 UR12, c[0x0][0x270] ;  /* 0x00009c00000c7ab9 */ /* 0x000fe20000000a00 */
[----:B------:R-:W-:Y:S01]  /*6240*/  MOV R31, R5 ;  /* 0x00000005001f7202 */ /* 0x000fe20000000f00 */
[----:B------:R-:W-:Y:S02]  /*6250*/  IMAD R32, R46, UR12, RZ ;  /* 0x0000000c2e207c24 */ /* 0x000fe4000f8e02ff */
[----:B-----5:R-:W-:Y:S02]  /*6260*/  IMAD.MOV.U32 R30, RZ, RZ, R2 ;  /* 0x000000ffff1e7224 */ /* 0x020fe400078e0002 */
[C---:B------:R-:W-:Y:S02]  /*6270*/  IMAD R33, R41.reuse, UR13, R32 ;  /* 0x0000000d29217c24 */ /* 0x040fe4000f8e0220 */
[----:B------:R-:W-:Y:S01]  /*6280*/  IMAD.WIDE.U32 R30, R41, UR12, R30 ;  /* 0x0000000c291e7c25 */ /* 0x000fe2000f8e001e */
[----:B------:R-:W-:-:S04]  /*6290*/  ULDC.64 UR12, c[0x0][0x210] ;  /* 0x00008400000c7ab9 */ /* 0x000fc80000000a00 */
[----:B------:R-:W-:Y:S02]  /*62a0*/  IADD3 R33, R31, R33, RZ ;  /* 0x000000211f217210 */ /* 0x000fe40007ffe0ff */
[----:B------:R-:W-:-:S04]  /*62b0*/  LEA R32, P1, R30, UR12, 0x2 ;  /* 0x0000000c1e207c11 */ /* 0x000fc8000f8210ff */
[----:B------:R-:W-:-:S05]  /*62c0*/  LEA.HI.X R33, R30, UR13, R33, 0x2, P1 ;  /* 0x0000000d1e217c11 */ /* 0x000fca00088f1421 */
[----:B------:R0:W-:Y:S04]  /*62d0*/  STG.E.64 desc[UR14][R32.64], R28 ;  /* 0x0000001c20007986 */ /* 0x0001e8000c101b0e */
.L_x_5474:
[----:B------:R-:W-:Y:S05]  /*62e0*/  BSYNC B0 ;  /* 0x0000000000007941 */ /* 0x000fea0003800000 */
.L_x_5473:
        /* <DEDUP_REMOVED lines=17> */
.L_x_5475:
        /* <DEDUP_REMOVED lines=13> */
.L_x_5477:
[----:B------:R-:W-:Y:S05]  /*64d0*/  BSYNC B0 ;  /* 0x0000000000007941 */ /* 0x000fea0003800000 */
.L_x_5476:
        /* <DEDUP_REMOVED lines=17> */
.L_x_5478:
        /* <DEDUP_REMOVED lines=13> */
.L_x_5480:
[----:B------:R-:W-:Y:S05]  /*66c0*/  BSYNC B0 ;  /* 0x0000000000007941 */ /* 0x000fea0003800000 */
.L_x_5479:
        /* <DEDUP_REMOVED lines=17> */
.L_x_5481:
        /* <DEDUP_REMOVED lines=13> */
.L_x_5483:
[----:B------:R-:W-:Y:S05]  /*68b0*/  BSYNC B0 ;  /* 0x0000000000007941 */ /* 0x000fea0003800000 */
.L_x_5482:
        /* <DEDUP_REMOVED lines=41> */
.L_x_5484:
        /* <DEDUP_REMOVED lines=13> */
.L_x_5486:
[----:B------:R-:W-:Y:S05]  /*6c20*/  BSYNC B0 ;  /* 0x0000000000007941 */ /* 0x000fea0003800000 */
.L_x_5485:
        /* <DEDUP_REMOVED lines=17> */
.L_x_5487:
        /* <DEDUP_REMOVED lines=13> */
.L_x_5489:
[----:B------:R-:W-:Y:S05]  /*6e10*/  BSYNC B0 ;  /* 0x0000000000007941 */ /* 0x000fea0003800000 */
.L_x_5488:
        /* <DEDUP_REMOVED lines=17> */
.L_x_5490:
        /* <DEDUP_REMOVED lines=13> */
.L_x_5492:
[----:B------:R-:W-:Y:S05]  /*7000*/  BSYNC B0 ;  /* 0x0000000000007941 */ /* 0x000fea0003800000 */
.L_x_5491:
        /* <DEDUP_REMOVED lines=17> */
.L_x_5493:
        /* <DEDUP_REMOVED lines=13> */
.L_x_5495:
[----:B------:R-:W-:Y:S05]  /*71f0*/  BSYNC B0 ;  /* 0x0000000000007941 */ /* 0x000fea0003800000 */
.L_x_5494:
        /* <DEDUP_REMOVED lines=17> */
.L_x_5496:
        /* <DEDUP_REMOVED lines=13> */
.L_x_5498:
[----:B------:R-:W-:Y:S05]  /*73e0*/  BSYNC B0 ;  /* 0x0000000000007941 */ /* 0x000fea0003800000 */
.L_x_5497:
        /* <DEDUP_REMOVED lines=39> */
.L_x_5499:
        /* <DEDUP_REMOVED lines=13> */
.L_x_5501:
[----:B------:R-:W-:Y:S05]  /*7730*/  BSYNC B0 ;  /* 0x0000000000007941 */ /* 0x000fea0003800000 */
.L_x_5500:
        /* <DEDUP_REMOVED lines=17> */
.L_x_5502:
        /* <DEDUP_REMOVED lines=13> */
.L_x_5504:
[----:B------:R-:W-:Y:S05]  /*7920*/  BSYNC B0 ;  /* 0x0000000000007941 */ /* 0x000fea0003800000 */
.L_x_5503:
        /* <DEDUP_REMOVED lines=17> */
.L_x_5505:
[----:B------:R-:W-:Y:S04]  /*7a40*/  BSSY B0, `(.L_x_5506) ;  /* 0x000000d000007945 */ /* 0x000fe80003800000 */
[----:B------:R-:W-:Y:S05]  /*7a50*/  @P2 BRA `(.L_x_5507) ;  /* 0x00000000002c2947 */ /* 0x000fea0003800000 */
[----:B------:R-:W-:Y:S01]  /*7a60*/  ULDC.64 UR12, c[0x0][0x270] ;  /* 0x00009c00000c7ab9 */ /* 0x000fe20000000a00 */
[----:B-----5:R-:W-:Y:S01]  /*7a70*/  MOV R8, R2 ;  /* 0x0000000200087202 */ /* 0x020fe20000000f00 */
[----:B------:R-:W-:Y:S02]  /*7a80*/  IMAD.MOV.U32 R9, RZ, RZ, R5 ;  /* 0x000000ffff097224 */ /* 0x000fe400078e0005 */
        /* <DEDUP_REMOVED lines=8> */
.L_x_5507:
[----:B------:R-:W-:Y:S05]  /*7b10*/  BSYNC B0 ;  /* 0x0000000000007941 */ /* 0x000fea0003800000 */
.L_x_5506:
        /* <DEDUP_REMOVED lines=17> */
.L_x_5508:
        /* <DEDUP_REMOVED lines=13> */
.L_x_5510:
[----:B------:R-:W-:Y:S05]  /*7d00*/  BSYNC B0 ;  /* 0x0000000000007941 */ /* 0x000fea0003800000 */
.L_x_5509:
        /* <DEDUP_REMOVED lines=17> */
.L_x_5511:
        /* <DEDUP_REMOVED lines=13> */
.L_x_5513:
[----:B------:R-:W-:Y:S05]  /*7ef0*/  BSYNC B0 ;  /* 0x0000000000007941 */ /* 0x000fea0003800000 */
.L_x_5512:
        /* <DEDUP_REMOVED lines=37> */
.L_x_5514:
        /* <DEDUP_REMOVED lines=13> */
.L_x_5516:
[----:B------:R-:W-:Y:S05]  /*8220*/  BSYNC B0 ;  /* 0x0000000000007941 */ /* 0x000fea0003800000 */
.L_x_5515:
        /* <DEDUP_REMOVED lines=17> */
.L_x_5517:
        /* <DEDUP_REMOVED lines=13> */
.L_x_5519:
[----:B------:R-:W-:Y:S05]  /*8410*/  BSYNC B0 ;  /* 0x0000000000007941 */ /* 0x000fea0003800000 */
.L_x_5518:
        /* <DEDUP_REMOVED lines=17> */
.L_x_5520:
        /* <DEDUP_REMOVED lines=13> */
.L_x_5522:
[----:B------:R-:W-:Y:S05]  /*8600*/  BSYNC B0 ;  /* 0x0000000000007941 */ /* 0x000fea0003800000 */
.L_x_5521:
        /* <DEDUP_REMOVED lines=17> */
.L_x_5523:
        /* <DEDUP_REMOVED lines=13> */
.L_x_5525:
[----:B------:R-:W-:Y:S05]  /*87f0*/  BSYNC B0 ;  /* 0x0000000000007941 */ /* 0x000fea0003800000 */
.L_x_5524:
        /* <DEDUP_REMOVED lines=17> */
.L_x_5526:
        /* <DEDUP_REMOVED lines=13> */
.L_x_5528:
[----:B------:R-:W-:Y:S05]  /*89e0*/  BSYNC B0 ;  /* 0x0000000000007941 */ /* 0x000fea0003800000 */
.L_x_5527:
        /* <DEDUP_REMOVED lines=33> */
.L_x_5529:
        /* <DEDUP_REMOVED lines=13> */
.L_x_5531:
[----:B------:R-:W-:Y:S05]  /*8cd0*/  BSYNC B0 ;  /* 0x0000000000007941 */ /* 0x000fea0003800000 */
.L_x_5530:
        /* <DEDUP_REMOVED lines=13> */
.L_x_5532:
        /* <DEDUP_REMOVED lines=13> */
.L_x_5534:
[----:B------:R-:W-:Y:S05]  /*8e80*/  BSYNC B0 ;  /* 0x0000000000007941 */ /* 0x000fea0003800000 */
.L_x_5533:
        /* <DEDUP_REMOVED lines=23> */
.L_x_5535:
        /* <DEDUP_REMOVED lines=13> */
.L_x_5537:
[----:B------:R-:W-:Y:S05]  /*90d0*/  BSYNC B0 ;  /* 0x0000000000007941 */ /* 0x000fea0003800000 */
.L_x_5536:
        /* <DEDUP_REMOVED lines=13> */
.L_x_5538:
        /* <DEDUP_REMOVED lines=12> */
.L_x_5540:
[----:B------:R-:W-:Y:S05]  /*9270*/  BSYNC B0 ;  /* 0x0000000000007941 */ /* 0x000fea0003800000 */
.L_x_5539:
[----:B------:R-:W-:Y:S01]  /*9280*/  ULDC UR5, c[0x0][0x10] ;  /* 0x0000040000057ab9 */ /* 0x000fe20000000800 */
[----:B------:R-:W-:Y:S02]  /*9290*/  UIADD3 UR4, UR4, 0x1, URZ ;  /* 0x0000000104047890 */ /* 0x000fe4000fffe03f */
[----:B------:R-:W-:-:S04]  /*92a0*/  UIADD3 UR9, UR5, UR9, URZ ;  /* 0x0000000905097290 */ /* 0x000fc8000fffe03f */
[----:B------:R-:W-:-:S06]  /*92b0*/  UISETP.GE.AND UP0, UPT, UR9, UR8, UPT ;  /* 0x000000080900728c */ /* 0x000fcc000bf06270 */
[----:B------:R-:W-:-:S13]  /*92c0*/  PLOP3.LUT P1, PT, PT, PT, UP0, 0x80, 0x0 ;  /* 0x000000000000781c */ /* 0x000fda0003f2f008 */
[----:B------:R-:W-:Y:S05]  /*92d0*/  @!P1 BRA `(.L_x_5541) ;  /* 0xffffff6c00e09947 */ /* 0x000fea000383ffff */
[----:B------:R-:W-:Y:S05]  /*92e0*/  EXIT ;  /* 0x000000000000794d */ /* 0x000fea0003800000 */
.L_x_5542:
        /* <DEDUP_REMOVED lines=9> */
.L_x_5640:


//--------------------- .text._Z35group_norm_nhwc_fwd_one_pass_kernelI11Fp32IOFp16WLi512ELi160ELi640EEv26Group_norm_nhwc_fwd_params --------------------------
	.section	.text._Z35group_norm_nhwc_fwd_one_pass_kernelI11Fp32IOFp16WLi512ELi160ELi640EEv26Group_norm_nhwc_fwd_params,"ax",@progbits
	.align	128
        .global         _Z35group_norm_nhwc_fwd_one_pass_kernelI11Fp32IOFp16WLi512ELi160ELi640EEv26Group_norm_nhwc_fwd_params
        .type           _Z35group_norm_nhwc_fwd_one_pass_kernelI11Fp32IOFp16WLi512ELi160ELi640EEv26Group_norm_nhwc_fwd_params,@function
        .size           _Z35group_norm_nhwc_fwd_one_pass_kernelI11Fp32IOFp16WLi512ELi160ELi640EEv26Group_norm_nhwc_fwd_params,(.L_x_5641 - _Z35group_norm_nhwc_fwd_one_pass_kernelI11Fp32IOFp16WLi512ELi160ELi640EEv26Group_norm_nhwc_fwd_params)
        .other          _Z35group_norm_nhwc_fwd_one_pass_kernelI11Fp32IOFp16WLi512ELi160ELi640EEv26Group_norm_nhwc_fwd_params,@"STO_CUDA_ENTRY STV_DEFAULT"
_Z35group_norm_nhwc_fwd_one_pass_kernelI11Fp32IOFp16WLi512ELi160ELi640EEv26Group_norm_nhwc_fwd_params:
.text._Z35group_norm_nhwc_fwd_one_pass_kernelI11Fp32IOFp16WLi512ELi160ELi640EEv26Group_norm_nhwc_fwd_params:
        /* <DEDUP_REMOVED lines=19> */
.L_x_5567:
        /* <DEDUP_REMOVED lines=1366> */
[----:B------:R-:W-:Y:S02]  /*5690*/  LOP3.LUT P1, RZ, R12, 0x20, RZ, 0xc0, !PT ;  /* 0x000000200cff7812 */ /* 0x000fe4000782c0ff */
[----:B------:R0:W-:Y:S04]  /*56a0*/  STL [R1+0x2a4], R9 ;  /* 0x0002a40901007387 */ /* 0x0001e80000100800 */
[----:B------:R1:W-:Y:S01]  /*56b0*/  STL [R1+0x298], R0 ;  /* 0x0002980001007387 */ /* 0x0003e20000100800 */
[----:B0-----:R-:W-:-:S06]  /*56c0*/  HFMA2.MMA R9, -RZ, RZ, 0, 0 ;  /* 0x00000000ff097435 */ /* 0x001fcc00000001ff */
[----:B------:R-:W2:Y:S01]  /*56d0*/  @!P1 LDG.E.64 R6, desc[UR12][R40.64] ;  /* 0x0000000c28069981 */ /* 0x000ea2000c1e1b00 */
[----:B-1----:R-:W-:Y:S01]  /*56e0*/  IMAD.MOV.U32 R0, RZ, RZ, RZ ;  /* 0x000000ffff007224 */ /* 0x002fe200078e00ff */
[----:B------:R-:W-:Y:S02]  /*56f0*/  @!P4 MOV R0, R5 ;  /* 0x000000050000c202 */ /* 0x000fe40000000f00 */
[----:B------:R-:W-:Y:S02]  /*5700*/  @!P4 MOV R9, R4 ;  /* 0x000000040009c202 */ /* 0x000fe40000000f00 */
[----:B------:R-:W-:Y:S01]  /*5710*/  LOP3.LUT P4, RZ, R12, 0x10, RZ, 0xc0, !PT ;  /* 0x000000100cff7812 */ /* 0x000fe2000788c0ff */
[----:B------:R0:W-:Y:S04]  /*5720*/  STL [R1+0x2a0], R0 ;  /* 0x0002a00001007387 */ /* 0x0001e80000100800 */
[----:B------:R1:W-:Y:S04]  /*5730*/  STL.64 [R1+0x90], R10 ;  /* 0x0000900a01007387 */ /* 0x0003e80000100a00 */
[----:B------:R-:W-:Y:S01]  /*5740*/  STL.64 [R1+0x98], R4 ;  /* 0x0000980401007387 */ /* 0x000fe20000100a00 */
[----:B0-----:R-:W-:-:S03]  /*5750*/  HFMA2.MMA R0, -RZ, RZ, 0, 0 ;  /* 0x00000000ff007435 */ /* 0x001fc600000001ff */
[----:B------:R0:W-:Y:S01]  /*5760*/  STL [R1+0x2ac], R9 ;  /* 0x0002ac0901007387 */ /* 0x0001e20000100800 */
[----:B-1----:R-:W-:-:S03]  /*5770*/  CS2R R10, SRZ ;  /* 0x00000000000a7805 */ /* 0x002fc6000001ff00 */
[----:B------:R-:W2:Y:S01]  /*5780*/  LDL.LU.64 R40, [R1+0x2e0] ;  /* 0x0002e00001287983 */ /* 0x000ea20000300a00 */
[----:B0-----:R-:W-:Y:S01]  /*5790*/  IMAD.MOV.U32 R9, RZ, RZ, RZ ;  /* 0x000000ffff097224 */ /* 0x001fe200078e00ff */
[----:B------:R-:W-:Y:S02]  /*57a0*/  CS2R R4, SRZ ;  /* 0x0000000000047805 */ /* 0x000fe4000001ff00 */
[----:B---3--:R-:W-:Y:S01]  /*57b0*/  @!P3 MOV R9, R2 ;  /* 0x000000020009b202 */ /* 0x008fe20000000f00 */
[----:B------:R-:W-:Y:S01]  /*57c0*/  @!P3 IMAD.MOV.U32 R0, RZ, RZ, R3 ;  /* 0x000000ffff00b224 */ /* 0x000fe200078e0003 */
        /* <DEDUP_REMOVED lines=8> */
[----:B-1----:R-:W-:-:S05]  /*5850*/  MOV R0, RZ ;  /* 0x000000ff00007202 */ /* 0x002fca0000000f00 */
[----:B------:R-:W-:Y:S01]  /*5860*/  @!P2 IMAD.MOV.U32 R9, RZ, RZ, R14 ;  /* 0x000000ffff09a224 */ /* 0x000fe200078e000e */
[----:B------:R-:W-:Y:S02]  /*5870*/  @!P2 MOV R0, R15 ;  /* 0x0000000f0000a202 */ /* 0x000fe40000000f00 */
[----:B------:R-:W-:Y:S02]  /*5880*/  LOP3.LUT P2, RZ, R12, 0x4, RZ, 0xc0, !PT ;  /* 0x000000040cff7812 */ /* 0x000fe4000784c0ff */
[----:B------:R0:W-:Y:S04]  /*5890*/  STL [R1+0x2bc], R9 ;  /* 0x0002bc0901007387 */ /* 0x0001e80000100800 */
[----:B------:R1:W-:Y:S01]  /*58a0*/  STL [R1+0x2b0], R0 ;  /* 0x0002b00001007387 */ /* 0x0003e20000100800 */
[----:B0-----:R-:W-:Y:S01]  /*58b0*/  HFMA2.MMA R9, -RZ, RZ, 0, 0 ;  /* 0x00000000ff097435 */ /* 0x001fe200000001ff */
[----:B-1----:R-:W-:-:S02]  /*58c0*/  IMAD.MOV.U32 R0, RZ, RZ, RZ ;  /* 0x000000ffff007224 */ /* 0x002fc400078e00ff */
[----:B------:R0:W-:Y:S01]  /*58d0*/  STL.64 [R1+0xa0], R2 ;  /* 0x0000a00201007387 */ /* 0x0001e20000100a00 */
[----:B--2---:R-:W-:Y:S02]  /*58e0*/  @!P1 MOV R0, R7 ;  /* 0x0000000700009202 */ /* 0x004fe40000000f00 */
        /* <DEDUP_REMOVED lines=975> */
.L_x_5544:
[----:B------:R-:W-:Y:S05]  /*95e0*/  BSYNC B0 ;  /* 0x0000000000007941 */ /* 0x000fea0003800000 */
.L_x_5543:
        /* <DEDUP_REMOVED lines=34> */
.L_x_5548:
[----:B------:R-:W2:Y:S04]  /*9810*/  LDG.E.STRONG.GPU R0, desc[UR12][R10.64] ;  /* 0x0000000c0a007981 */ /* 0x000ea8000c1ef900 */
[----:B--2---:R-:W-:Y:S04]  /*9820*/  CCTL.IVALL ;  /* 0x00000000ff00798f */ /* 0x004fe80002000000 */
[----:B------:R0:W-:Y:S01]  /*9830*/  STL [R1], R0 ;  /* 0x0000000001007387 */ /* 0x0001e20000100800 */
[----:B------:R-:W-:-:S13]  /*9840*/  ISETP.NE.AND P1, PT, R0, UR6, PT ;  /* 0x0000000600007c0c */ /* 0x000fda000bf25270 */
[----:B0-----:R-:W-:Y:S05]  /*9850*/  @P1 BRA `(.L_x_5548) ;  /* 0xfffffffc00ec1947 */ /* 0x001fea000383ffff */
.L_x_5547:
[----:B------:R-:W-:Y:S05]  /*9860*/  BSYNC B0 ;  /* 0x0000000000007941 */ /* 0x000fea0003800000 */
.L_x_5546:
        /* <DEDUP_REMOVED lines=18> */
.L_x_5552:
        /* <DEDUP_REMOVED lines=115> */
.L_x_5551:
        /* <DEDUP_REMOVED lines=61> */
.L_x_5553:
[----:B------:R-:W-:-:S13]  /*a490*/  ISETP.NE.OR P1, PT, R0, RZ, P1 ;  /* 0x000000ff0000720c */ /* 0x000fda0000f25670 */
[----:B------:R-:W-:Y:S05]  /*a4a0*/  @!P1 BRA `(.L_x_5549) ;  /* 0x00000000007c9947 */ /* 0x000fea0003800000 */
.L_x_5550:
        /* <DEDUP_REMOVED lines=31> */
.L_x_5549:
        /* <DEDUP_REMOVED lines=11> */
.L_x_5555:
[----:B------:R-:W-:Y:S05]  /*a750*/  BSYNC B0 ;  /* 0x0000000000007941 */ /* 0x000fea0003800000 */
.L_x_5554:
        /* <DEDUP_REMOVED lines=19> */
.L_x_5545:
        /* <DEDUP_REMOVED lines=10> */
[----:B------:R-:W-:Y:S01]  /*a930*/  ULDC.64 UR18, c[0x0][0x270] ;  /* 0x00009c0000127ab9 */ /* 0x000fe20000000a00 */
[----:B------:R-:W-:Y:S01]  /*a940*/  MOV R11, UR8 ;  /* 0x00000008000b7c02 */ /* 0x000fe20008000f00 */
[----:B------:R-:W-:Y:S01]  /*a950*/  ULDC.64 UR10, c[0x0][0x210] ;  /* 0x00008400000a7ab9 */ /* 0x000fe20000000a00 */
[----:B------:R-:W1:Y:S01]  /*a960*/  S2UR UR7, SR_CgaCtaId ;  /* 0x00000000000779c3 */ /* 0x000e620000008800 */
[----:B------:R-:W-:Y:S01]  /*a970*/  IMAD R10, R10, -0x50, R33 ;  /* 0xffffffb00a0a7824 */ /* 0x000fe200078e0221 */
[----:B--2---:R-:W-:Y:S01]  /*a980*/  MOV R13, UR6 ;  /* 0x00000006000d7c02 */ /* 0x004fe20008000f00 */
[----:B------:R-:W-:Y:S01]  /*a990*/  UMOV UR6, 0x400 ;  /* 0x0000040000067882 */ /* 0x000fe20000000000 */
[----:B------:R-:W-:Y:S01]  /*a9a0*/  ULDC.64 UR16, c[0x0][0x278] ;  /* 0x00009e0000107ab9 */ /* 0x000fe20000000a00 */
[----:B------:R-:W-:-:S03]  /*a9b0*/  IMAD.SHL.U32 R10, R10, 0x2, RZ ;  /* 0x000000020a0a7824 */ /* 0x000fc600078e00ff */
[----:B------:R-:W2:Y:S01]  /*a9c0*/  @!P1 LDC.64 R4, c[0x0][0x218] ;  /* 0x00008600ff049b82 */ /* 0x000ea20000000a00 */
[----:B------:R-:W-:-:S07]  /*a9d0*/  IMAD R13, R13, 0xa0, R10 ;  /* 0x000000a00d0d7824 */ /* 0x000fce00078e020a */
        /* <DEDUP_REMOVED lines=21> */
[----:B------:R-:W-:Y:S01]  /*ab30*/  IMAD.MOV.U32 R13, RZ, RZ, RZ ;  /* 0x000000ffff0d7224 */ /* 0x000fe200078e00ff */
        /* <DEDUP_REMOVED lines=10> */
.L_x_5566:
        /* <DEDUP_REMOVED lines=61> */
.L_x_5557:
[----:B------:R-:W-:Y:S05]  /*afb0*/  BSYNC B0 ;  /* 0x0000000000007941 */ /* 0x000fea0003800000 */
.L_x_5556:
        /* <DEDUP_REMOVED lines=17> */
.L_x_5558:
        /* <DEDUP_REMOVED lines=11> */
.L_x_5560:
[----:B------:R-:W-:Y:S05]  /*b180*/  BSYNC B0 ;  /* 0x0000000000007941 */ /* 0x000fea0003800000 */
.L_x_5559:
        /* <DEDUP_REMOVED lines=15> */
.L_x_5562:
[----:B------:R-:W-:Y:S05]  /*b280*/  BSYNC B0 ;  /* 0x0000000000007941 */ /* 0x000fea0003800000 */
.L_x_5561:
        /* <DEDUP_REMOVED lines=13> */
.L_x_5563:
        /* <DEDUP_REMOVED lines=11> */
.L_x_5565:
[----:B------:R-:W-:Y:S05]  /*b410*/  BSYNC B0 ;  /* 0x0000000000007941 */ /* 0x000fea0003800000 */
.L_x_5564:
        /* <DEDUP_REMOVED lines=14> */
.L_x_5568:
        /* <DEDUP_REMOVED lines=16> */
.L_x_5641:


//--------------------- .nv.shared.reserved.0     --------------------------
	.section	.nv.shared.reserved.0,"aw",@nobits
	.weak		__nv_reservedSMEM_offset_0_alias
	.size		__nv_reservedSMEM_offset_0_alias, 0, 0
	.other		__nv_reservedSMEM_offset_0_alias,@"STO_CUDA_RESERVED_SHARED STV_DEFAULT"
__nv_reservedSMEM_offset_0_alias:
	.zero		0


//--------------------- .nv.global                --------------------------
	.section	.nv.global,"aw",@nobits
.nv.global:
	.type		_ZN62_INTERNAL_fe989378_31_group_norm_nhwc_one_pass_160_cu_f4b18ab16thrust23THRUST_300001_SM_900_NS12placeholders2_5E,@object
	.size		_ZN62_INTERNAL_fe989378_31_group_norm_nhwc_one_pass_160_cu_f4b18ab16thrust23THRUST_300001_SM_900_NS12placeholders2_5E,(_ZN62_INTERNAL_fe989378_31_group_norm_nhwc_one_pass_160_cu_f4b18ab14cuda3std3__45__cpo6cbeginE - _ZN62_INTERNAL_fe989378_31_group_norm_nhwc_one_pass_160_cu_f4b18ab16thrust23THRUST_300001_SM_900_NS12placeholders2_5E)
_ZN62_INTERNAL_fe989378_31_group_norm_nhwc_one_pass_160_cu_f4b18ab16thrust23THRUST_300001_SM_900_NS12placeholders2_5E:
	.zero		1
	.type		_ZN62_INTERNAL_fe989378_31_group_norm_nhwc_one_pass_160_cu_f4b18ab14cuda3std3__45__cpo6cbeginE,@object
	.size		_ZN62_INTERNAL_fe989378_31_group_norm_nhwc_one_pass_160_cu_f4b18ab14cuda3std3__45__cpo6cbeginE,(_ZN62_INTERNAL_fe989378_31_group_norm_nhwc_one_pass_160_cu_f4b18ab14cuda3std6ranges3__45__cpo6cbeginE - _ZN62_INTERNAL_fe989378_31_group_norm_nhwc_one_pass_160_cu_f4b18ab14cuda3std3__45__cpo6cbeginE)
_ZN62_INTERNAL_fe989378_31_group_norm_nhwc_one_pass_160_cu_f4b18ab14cuda3std3__45__cpo6cbeginE:
	.zero		1
	.type		_ZN62_INTERNAL_fe989378_31_group_norm_nhwc_one_pass_160_cu_f4b18ab14cuda3std6ranges3__45__cpo6cbeginE,@object
	.size		_ZN62_INTERNAL_fe989378_31_group_norm_nhwc_one_pass_160_cu_f4b18ab14cuda3std6ranges3__45__cpo6cbeginE,(_ZN62_INTERNAL_fe989378_31_group_norm_nhwc_one_pass_160_cu_f4b18ab14cuda3std3__48in_placeE - _ZN62_INTERNAL_fe989378_31_group_norm_nhwc_one_pass_160_cu_f4b18ab14cuda3std6ranges3__45__cpo6cbeginE)
_ZN62_INTERNAL_fe989378_31_group_norm_nhwc_one_pass_160_cu_f4b18ab14cuda3std6ranges3__45__cpo6cbeginE:
	.zero		1
	.type		_ZN62_INTERNAL_fe989378_31_group_norm_nhwc_one_pass_160_cu_f4b18ab14cuda3std3__48in_placeE,@object
	.size		_ZN62_INTERNAL_fe989378_31_group_norm_nhwc_one_pass_160_cu_f4b18ab14cuda3std3__48in_placeE,(_ZN62_INTERNAL_fe989378_31_group_norm_nhwc_one_pass_160_cu_f4b18ab14cuda3std6ranges3__45__cpo4sizeE - _ZN62_INTERNAL_fe989378_31_group_norm_nhwc_one_pass_160_cu_f4b18ab14cuda3std3__48in_placeE)
_ZN62_INTERNAL_fe989378_31_group_norm_nhwc_one_pass_160_cu_f4b18ab14cuda3std3__48in_placeE:
	.zero		1
	.type		_ZN62_INTERNAL_fe989378_31_group_norm_nhwc_one_pass_160_cu_f4b18ab14cuda3std6ranges3__45__cpo4sizeE,@object
	.size		_ZN62_INTERNAL_fe989378_31_group_norm_nhwc_one_pass_160_cu_f4b18ab14cuda3std6ranges3__45__cpo4sizeE,(_ZN62_INTERNAL_fe989378_31_group_norm_nhwc_one_pass_160_cu_f4b18ab16thrust23THRUST_300001_SM_900_NS12placeholders2_9E - _ZN62_INTERNAL_fe989378_31_group_norm_nhwc_one_pass_160_cu_f4b18ab14cuda3std6ranges3__45__cpo4sizeE)
_ZN62_INTERNAL_fe989378_31_group_norm_nhwc_one_pass_160_cu_f4b18ab14cuda3std6ranges3__45__cpo4sizeE:
	.zero		1
	.type		_ZN62_INTERNAL_fe989378_31_group_norm_nhwc_one_pass_160_cu_f4b18ab16thrust23THRUST_300001_SM_900_NS12placeholders2_9E,@object
	.size		_ZN62_INTERNAL_fe989378_31_group_norm_nhwc_one_pass_160_cu_f4b18ab16thrust23THRUST_300001_SM_900_NS12placeholders2_9E,(_ZN62_INTERNAL_fe989378_31_group_norm_nhwc_one_pass_160_cu_f4b18ab14cuda3std3__45__cpo7crbeginE - _ZN62_INTERNAL_fe989378_31_group_norm_nhwc_one_pass_160_cu_f4b18ab16thrust23THRUST_300001_SM_900_NS12placeholders2_9E)
_ZN62_INTERNAL_fe989378_31_group_norm_nhwc_one_pass_160_cu_f4b18ab16thrust23THRUST_300001_SM_900_NS12placeholders2_9E:
	.zero		1
	.type		_ZN62_INTERNAL_fe989378_31_group_norm_nhwc_one_pass_160_cu_f4b18ab14cuda3std3__45__cpo7crbeginE,@object
	.size		_ZN62_INTERNAL_fe989378_31_group_norm_nhwc_one_pass_160_cu_f4b18ab14cuda3std3__45__cpo7crbeginE,(_ZN62_INTERNAL_fe989378_31_group_norm_nhwc_one_pass_160_cu_f4b18ab14cuda3std6ranges3__45__cpo4nextE - _ZN62_INTERNAL_fe989378_31_group_norm_nhwc_one_pass_160_cu_f4b18ab14cuda3std3__45__cpo7crbeginE)
_ZN62_INTERNAL_fe989378_31_group_norm_nhwc_one_pass_160_cu_f4b18ab14cuda3std3__45__cpo7crbeginE:
	.zero		1
	.type		_ZN62_INTERNAL_fe989378_31_group_norm_nhwc_one_pass_160_cu_f4b18ab14cuda3std6ranges3__45__cpo4nextE,@object
	.size		_ZN62_INTERNAL_fe989378_31_group_norm_nhwc_one_pass_160_cu_f4b18ab14cuda3std6ranges3__45__cpo4nextE,(_ZN62_INTERNAL_fe989378_31_group_norm_nhwc_one_pass_160_cu_f4b18ab14cuda3std6ranges3__45__cpo4swapE - _ZN62_INTERNAL_fe989378_31_group_norm_nhwc_one_pass_160_cu_f4b18ab14cuda3std6ranges3__45__cpo4nextE)
_ZN62_INTERNAL_fe989378_31_group_norm_nhwc_one_pass_160_cu_f4b18ab14cuda3std6ranges3__45__cpo4nextE:
	.zero		1
	.type		_ZN62_INTERNAL_fe989378_31_group_norm_nhwc_one_pass_160_cu_f4b18ab14cuda3std6ranges3__45__cpo4swapE,@object
	.size		_ZN62_INTERNAL_fe989378_31_group_norm_nhwc_one_pass_160_cu_f4b18ab14cuda3std6ranges3__45__cpo4swapE,(_ZN62_INTERNAL_fe989378_31_group_norm_nhwc_one_pass_160_cu_f4b18ab16thrust23THRUST_300001_SM_900_NS12placeholders2_1E - _ZN62_INTERNAL_fe989378_31_group_norm_nhwc_one_pass_160_cu_f4b18ab14cuda3std6ranges3__45__cpo4swapE)
_ZN62_INTERNAL_fe989378_31_group_norm_nhwc_one_pass_160_cu_f4b18ab14cuda3std6ranges3__45__cpo4swapE:
	.zero		1
	.type		_ZN62_INTERNAL_fe989378_31_group_norm_nhwc_one_pass_160_cu_f4b18ab16thrust23THRUST_300001_SM_900_NS12placeholders2_1E,@object
	.size		_ZN62_INTERNAL_fe989378_31_group_norm_nhwc_one_pass_160_cu_f4b18ab16thrust23THRUST_300001_SM_900_NS12placeholders2_1E,(_ZN62_INTERNAL_fe989378_31_group_norm_nhwc_one_pass_160_cu_f4b18ab16thrust23THRUST_300001_SM_900_NS12placeholders2_3E - _ZN62_INTERNAL_fe989378_31_group_norm_nhwc_one_pass_160_cu_f4b18ab16thrust23THRUST_300001_SM_900_NS12placeholders2_1E)
_ZN62_INTERNAL_fe989378_31_group_norm_nhwc_one_pass_160_cu_f4b18ab16thrust23THRUST_300001_SM_900_NS12placeholders2_1E:
	.zero		1
	.type		_ZN62_INTERNAL_fe989378_31_group_norm_nhwc_one_pass_160_cu_f4b18ab16thrust23THRUST_300001_SM_900_NS12placeholders2_3E,@object
	.size		_ZN62_INTERNAL_fe989378_31_group_norm_nhwc_one_pass_160_cu_f4b18ab16thrust23THRUST_300001_SM_900_NS12placeholders2_3E,(_ZN62_INTERNAL_fe989378_31_group_norm_nhwc_one_pass_160_cu_f4b18ab14cuda3std3__45__cpo5beginE - _ZN62_INTERNAL_fe989378_31_group_norm_nhwc_one_pass_160_cu_f4b18ab16thrust23THRUST_300001_SM_900_NS12placeholders2_3E)
_ZN62_INTERNAL_fe989378_31_group_norm_nhwc_one_pass_160_cu_f4b18ab16thrust23THRUST_300001_SM_900_NS12placeholders2_3E:
	.zero		1
	.type		_ZN62_INTERNAL_fe989378_31_group_norm_nhwc_one_pass_160_cu_f4b18ab14cuda3std3__45__cpo5beginE,@object
	.size		_ZN62_INTERNAL_fe989378_31_group_norm_nhwc_one_pass_160_cu_f4b18ab14cuda3std3__45__cpo5beginE,(_ZN62_INTERNAL_fe989378_31_group_norm_nhwc_one_pass_160_cu_f4b18ab14cuda3std6ranges3__45__cpo5beginE - _ZN62_INTERNAL_fe989378_31_group_norm_nhwc_one_pass_160_cu_f4b18ab14cuda3std3__45__cpo5beginE)
_ZN62_INTERNAL_fe989378_31_group_norm_nhwc_one_pass_160_cu_f4b18ab14cuda3std3__45__cpo5beginE:
	.zero		1
	.type		_ZN62_INTERNAL_fe989378_31_group_norm_nhwc_one_pass_160_cu_f4b18ab14cuda3std6ranges3__45__cpo5beginE,@object
	.size		_ZN62_INTERNAL_fe989378_31_group_norm_nhwc_one_pass_160_cu_f4b18ab14cuda3std6ranges3__45__cpo5beginE,(_ZN62_INTERNAL_fe989378_31_group_norm_nhwc_one_pass_160_cu_f4b18ab14cuda3std3__464_GLOBAL__N__fe989378_31_group_norm_nhwc_one_pass_160_cu_f4b18ab16ignoreE - _ZN62_INTERNAL_fe989378_31_group_norm_nhwc_one_pass_160_cu_f4b18ab14cuda3std6ranges3__45__cpo5beginE)
_ZN62_INTERNAL_fe989378_31_group_norm_nhwc_one_pass_160_cu_f4b18ab14cuda3std6ranges3__45__cpo5beginE:
	.zero		1
	.type		_ZN62_INTERNAL_fe989378_31_group_norm_nhwc_one_pass_160_cu_f4b18ab14cuda3std3__464_GLOBAL__N__fe989378_31_group_norm_nhwc_one_pass_160_cu_f4b18ab16ignoreE,@object
	.size		_ZN62_INTERNAL_fe989378_31_group_norm_nhwc_one_pass_160_cu_f4b18ab14cuda3std3__464_GLOBAL__N__fe989378_31_group_norm_nhwc_one_pass_160_cu_f4b18ab16ignoreE,(_ZN62_INTERNAL_fe989378_31_group_norm_nhwc_one_pass_160_cu_f4b18ab14cuda3std6ranges3__45__cpo4dataE - _ZN62_INTERNAL_fe989378_31_group_norm_nhwc_one_pass_160_cu_f4b18ab14cuda3std3__464_GLOBAL__N__fe989378_31_group_norm_nhwc_one_pass_160_cu_f4b18ab16ignoreE)
_ZN62_INTERNAL_fe989378_31_group_norm_nhwc_one_pass_160_cu_f4b18ab14cuda3std3__464_GLOBAL__N__fe989378_31_group_norm_nhwc_one_pass_160_cu_f4b18ab16ignoreE:
	.zero		1
	.type		_ZN62_INTERNAL_fe989378_31_group_norm_nhwc_one_pass_160_cu_f4b18ab14cuda3std6ranges3__45__cpo4dataE,@object
	.size		_ZN62_INTERNAL_fe989378_31_group_norm_nhwc_one_pass_160_cu_f4b18ab14cuda3std6ranges3__45__cpo4dataE,(_ZN62_INTERNAL_fe989378_31_group_norm_nhwc_one_pass_160_cu_f4b18ab16thrust23THRUST_300001_SM_900_NS12placeholders2_7E - _ZN62_INTERNAL_fe989378_31_group_norm_nhwc_one_pass_160_cu_f4b18ab14cuda3std6ranges3__45__cpo4dataE)
_ZN62_INTERNAL_fe989378_31_group_norm_nhwc_one_pass_160_cu_f4b18ab14cuda3std6ranges3__45__cpo4dataE:
	.zero		1
	.type		_ZN62_INTERNAL_fe989378_31_group_norm_nhwc_one_pass_160_cu_f4b18ab16thrust23THRUST_300001_SM_900_NS12placeholders2_7E,@object
	.size		_ZN62_INTERNAL_fe989378_31_group_norm_nhwc_one_pass_160_cu_f4b18ab16thrust23THRUST_300001_SM_900_NS12placeholders2_7E,(_ZN62_INTERNAL_fe989378_31_group_norm_nhwc_one_pass_160_cu_f4b18ab14cuda3std3__45__cpo6rbeginE - _ZN62_INTERNAL_fe989378_31_group_norm_nhwc_one_pass_160_cu_f4b18ab16thrust23THRUST_300001_SM_900_NS12placeholders2_7E)
_ZN62_INTERNAL_fe989378_31_group_norm_nhwc_one_pass_160_cu_f4b18ab16thrust23THRUST_300001_SM_900_NS12placeholders2_7E:
	.zero		1
	.type		_ZN62_INTERNAL_fe989378_31_group_norm_nhwc_one_pass_160_cu_f4b18ab14cuda3std3__45__cpo6rbeginE,@object
	.size		_ZN62_INTERNAL_fe989378_31_group_norm_nhwc_one_pass_160_cu_f4b18ab14cuda3std3__45__cpo6rbeginE,(_ZN62_INTERNAL_fe989378_31_group_norm_nhwc_one_pass_160_cu_f4b18ab14cuda3std6ranges3__45__cpo7advanceE - _ZN62_INTERNAL_fe989378_31_group_norm_nhwc_one_pass_160_cu_f4b18ab14cuda3std3__45__cpo6rbeginE)
_ZN62_INTERNAL_fe989378_31_group_norm_nhwc_one_pass_160_cu_f4b18ab14cuda3std3__45__cpo6rbeginE:
	.zero		1
	.type		_ZN62_INTERNAL_fe989378_31_group_norm_nhwc_one_pass_160_cu_f4b18ab14cuda3std6ranges3__45__cpo7advanceE,@object
	.size		_ZN62_INTERNAL_fe989378_31_group_norm_nhwc_one_pass_160_cu_f4b18ab14cuda3std6ranges3__45__cpo7advanceE,(_ZN62_INTERNAL_fe989378_31_group_norm_nhwc_one_pass_160_cu_f4b18ab14cuda3std3__47nulloptE - _ZN62_INTERNAL_fe989378_31_group_norm_nhwc_one_pass_160_cu_f4b18ab14cuda3std6ranges3__45__cpo7advanceE)
_ZN62_INTERNAL_fe989378_31_group_norm_nhwc_one_pass_160_cu_f4b18ab14cuda3std6ranges3__45__cpo7advanceE:
	.zero		1
	.type		_ZN62_INTERNAL_fe989378_31_group_norm_nhwc_one_pass_160_cu_f4b18ab14cuda3std3__47nulloptE,@object
	.size		_ZN62_INTERNAL_fe989378_31_group_norm_nhwc_one_pass_160_cu_f4b18ab14cuda3std3__47nulloptE,(_ZN62_INTERNAL_fe989378_31_group_norm_nhwc_one_pass_160_cu_f4b18ab14cuda3std6ranges3__45__cpo8distanceE - _ZN62_INTERNAL_fe989378_31_group_norm_nhwc_one_pass_160_cu_f4b18ab14cuda3std3__47nulloptE)
_ZN62_INTERNAL_fe989378_31_group_norm_nhwc_one_pass_160_cu_f4b18ab14cuda3std3__47nulloptE:
	.zero		1
	.type		_ZN62_INTERNAL_fe989378_31_group_norm_nhwc_one_pass_160_cu_f4b18ab14cuda3std6ranges3__45__cpo8distanceE,@object
	.size		_ZN62_INTERNAL_fe989378_31_group_norm_nhwc_one_pass_160_cu_f4b18ab14cuda3std6ranges3__45__cpo8distanceE,(_ZN62_INTERNAL_fe989378_31_group_norm_nhwc_one_pass_160_cu_f4b18ab16thrust23THRUST_300001_SM_900_NS12placeholders2_6E - _ZN62_INTERNAL_fe989378_31_group_norm_nhwc_one_pass_160_cu_f4b18ab14cuda3std6ranges3__45__cpo8distanceE)
_ZN62_INTERNAL_fe989378_31_group_norm_nhwc_one_pass_160_cu_f4b18ab14cuda3std6ranges3__45__cpo8distanceE:
	.zero		1
	.type		_ZN62_INTERNAL_fe989378_31_group_norm_nhwc_one_pass_160_cu_f4b18ab16thrust23THRUST_300001_SM_900_NS12placeholders2_6E,@object
	.size		_ZN62_INTERNAL_fe989378_31_group_norm_nhwc_one_pass_160_cu_f4b18ab16thrust23THRUST_300001_SM_900_NS12placeholders2_6E,(_ZN62_INTERNAL_fe989378_31_group_norm_nhwc_one_pass_160_cu_f4b18ab14cuda3std3__45__cpo4cendE - _ZN62_INTERNAL_fe989378_31_group_norm_nhwc_one_pass_160_cu_f4b18ab16thrust23THRUST_300001_SM_900_NS12placeholders2_6E)
_ZN62_INTERNAL_fe989378_31_group_norm_nhwc_one_pass_160_cu_f4b18ab16thrust23THRUST_300001_SM_900_NS12placeholders2_6E:
	.zero		1
	.type		_ZN62_INTERNAL_fe989378_31_group_norm_nhwc_one_pass_160_cu_f4b18ab14cuda3std3__45__cpo4cendE,@object
	.size		_ZN62_INTERNAL_fe989378_31_group_norm_nhwc_one_pass_160_cu_f4b18ab14cuda3std3__45__cpo4cendE,(_ZN62_INTERNAL_fe989378_31_group_norm_nhwc_one_pass_160_cu_f4b18ab14cuda3std6ranges3__45__cpo4cendE - _ZN62_INTERNAL_fe989378_31_group_norm_nhwc_one_pass_160_cu_f4b18ab14cuda3std3__45__cpo4cendE)
_ZN62_INTERNAL_fe989378_31_group_norm_nhwc_one_pass_160_cu_f4b18ab14cuda3std3__45__cpo4cendE:
	.zero		1
	.type		_ZN62_INTERNAL_fe989378_31_group_norm_nhwc_one_pass_160_cu_f4b18ab14cuda3std6ranges3__45__cpo4cendE,@object
	.size		_ZN62_INTERNAL_fe989378_31_group_norm_nhwc_one_pass_160_cu_f4b18ab14cuda3std6ranges3__45__cpo4cendE,(_ZN62_INTERNAL_fe989378_31_group_norm_nhwc_one_pass_160_cu_f4b18ab14cuda3std3__420unreachable_sentinelE - _ZN62_INTERNAL_fe989378_31_group_norm_nhwc_one_pass_160_cu_f4b18ab14cuda3std6ranges3__45__cpo4cendE)
_ZN62_INTERNAL_fe989378_31_group_norm_nhwc_one_pass_160_cu_f4b18ab14cuda3std6ranges3__45__cpo4cendE:
	.zero		1
	.type		_ZN62_INTERNAL_fe989378_31_group_norm_nhwc_one_pass_160_cu_f4b18ab14cuda3std3__420unreachable_sentinelE,@object
	.size		_ZN62_INTERNAL_fe989378_31_group_norm_nhwc_one_pass_160_cu_f4b18ab14cuda3std3__420unreachable_sentinelE,(_ZN62_INTERNAL_fe989378_31_group_norm_nhwc_one_pass_160_cu_f4b18ab14cuda3std6ranges3__45__cpo5ssizeE - _ZN62_INTERNAL_fe989378_31_group_norm_nhwc_one_pass_160_cu_f4b18ab14cuda3std3__420unreachable_sentinelE)
_ZN62_INTERNAL_fe989378_31_group_norm_nhwc_one_pass_160_cu_f4b18ab14cuda3std3__420unreachable_sentinelE:
	.zero		1
	.type		_ZN62_INTERNAL_fe989378_31_group_norm_nhwc_one_pass_160_cu_f4b18ab14cuda3std6ranges3__45__cpo5ssizeE,@object
	.size		_ZN62_INTERNAL_fe989378_31_group_norm_nhwc_one_pass_160_cu_f4b18ab14cuda3std6ranges3__45__cpo5ssizeE,(_ZN62_INTERNAL_fe989378_31_group_norm_nhwc_one_pass_160_cu_f4b18ab16thrust23THRUST_300001_SM_900_NS12placeholders3_10E - _ZN62_INTERNAL_fe989378_31_group_norm_nhwc_one_pass_160_cu_f4b18ab14cuda3std6ranges3__45__cpo5ssizeE)
_ZN62_INTERNAL_fe989378_31_group_norm_nhwc_one_pass_160_cu_f4b18ab14cuda3std6ranges3__45__cpo5ssizeE:
	.zero		1
	.type		_ZN62_INTERNAL_fe989378_31_group_norm_nhwc_one_pass_160_cu_f4b18ab16thrust23THRUST_300001_SM_900_NS12placeholders3_10E,@object
	.size		_ZN62_INTERNAL_fe989378_31_group_norm_nhwc_one_pass_160_cu_f4b18ab16thrust23THRUST_300001_SM_900_NS12placeholders3_10E,(_ZN62_INTERNAL_fe989378_31_group_norm_nhwc_one_pass_160_cu_f4b18ab14cuda3std3__45__cpo5crendE - _ZN62_INTERNAL_fe989378_31_group_norm_nhwc_one_pass_160_cu_f4b18ab16thrust23THRUST_300001_SM_900_NS12placeholders3_10E)
_ZN62_INTERNAL_fe989378_31_group_norm_nhwc_one_pass_160_cu_f4b18ab16thrust23THRUST_300001_SM_900_NS12placeholders3_10E:
	.zero		1
	.type		_ZN62_INTERNAL_fe989378_31_group_norm_nhwc_one_pass_160_cu_f4b18ab14cuda3std3__45__cpo5crendE,@object
	.size		_ZN62_INTERNAL_fe989378_31_group_norm_nhwc_one_pass_160_cu_f4b18ab14cuda3std3__45__cpo5crendE,(_ZN62_INTERNAL_fe989378_31_group_norm_nhwc_one_pass_160_cu_f4b18ab14cuda3std6ranges3__45__cpo4prevE - _ZN62_INTERNAL_fe989378_31_group_norm_nhwc_one_pass_160_cu_f4b18ab14cuda3std3__45__cpo5crendE)
_ZN62_INTERNAL_fe989378_31_group_norm_nhwc_one_pass_160_cu_f4b18ab14cuda3std3__45__cpo5crendE:
	.zero		1
	.type		_ZN62_INTERNAL_fe989378_31_group_norm_nhwc_one_pass_160_cu_f4b18ab14cuda3std6ranges3__45__cpo4prevE,@object
	.size		_ZN62_INTERNAL_fe989378_31_group_norm_nhwc_one_pass_160_cu_f4b18ab14cuda3std6ranges3__45__cpo4prevE,(_ZN62_INTERNAL_fe989378_31_group_norm_nhwc_one_pass_160_cu_f4b18ab14cuda3std6ranges3__45__cpo9iter_moveE - _ZN62_INTERNAL_fe989378_31_group_norm_nhwc_one_pass_160_cu_f4b18ab14cuda3std6ranges3__45__cpo4prevE)
_ZN62_INTERNAL_fe989378_31_group_norm_nhwc_one_pass_160_cu_f4b18ab14cuda3std6ranges3__45__cpo4prevE:
	.zero		1
	.type		_ZN62_INTERNAL_fe989378_31_group_norm_nhwc_one_pass_160_cu_f4b18ab14cuda3std6ranges3__45__cpo9iter_moveE,@object
	.size		_ZN62_INTERNAL_fe989378_31_group_norm_nhwc_one_pass_160_cu_f4b18ab14cuda3std6ranges3__45__cpo9iter_moveE,(_ZN62_INTERNAL_fe989378_31_group_norm_nhwc_one_pass_160_cu_f4b18ab16thrust23THRUST_300001_SM_900_NS12placeholders2_2E - _ZN62_INTERNAL_fe989378_31_group_norm_nhwc_one_pass_160_cu_f4b18ab14cuda3std6ranges3__45__cpo9iter_moveE)
_ZN62_INTERNAL_fe989378_31_group_norm_nhwc_one_pass_160_cu_f4b18ab14cuda3std6ranges3__45__cpo9iter_moveE:
	.zero		1
	.type		_ZN62_INTERNAL_fe989378_31_group_norm_nhwc_one_pass_160_cu_f4b18ab16thrust23THRUST_300001_SM_900_NS12placeholders2_2E,@object
	.size		_ZN62_INTERNAL_fe989378_31_group_norm_nhwc_one_pass_160_cu_f4b18ab16thrust23THRUST_300001_SM_900_NS12placeholders2_2E,(_ZN62_INTERNAL_fe989378_31_group_norm_nhwc_one_pass_160_cu_f4b18ab16thrust23THRUST_300001_SM_900_NS12placeholders2_4E - _ZN62_INTERNAL_fe989378_31_group_norm_nhwc_one_pass_160_cu_f4b18ab16thrust23THRUST_300001_SM_900_NS12placeholders2_2E)
_ZN62_INTERNAL_fe989378_31_group_norm_nhwc_one_pass_160_cu_f4b18ab16thrust23THRUST_300001_SM_900_NS12placeholders2_2E:
	.zero		1
	.type		_ZN62_INTERNAL_fe989378_31_group_norm_nhwc_one_pass_160_cu_f4b18ab16thrust23THRUST_300001_SM_900_NS12placeholders2_4E,@object
	.size		_ZN62_INTERNAL_fe989378_31_group_norm_nhwc_one_pass_160_cu_f4b18ab16thrust23THRUST_300001_SM_900_NS12placeholders2_4E,(_ZN62_INTERNAL_fe989378_31_group_norm_nhwc_one_pass_160_cu_f4b18ab14cuda3std3__45__cpo3endE - _ZN62_INTERNAL_fe989378_31_group_norm_nhwc_one_pass_160_cu_f4b18ab16thrust23THRUST_300001_SM_900_NS12placeholders2_4E)
_ZN62_INTERNAL_fe989378_31_group_norm_nhwc_one_pass_160_cu_f4b18ab16thrust23THRUST_300001_SM_900_NS12placeholders2_4E:
	.zero		1
	.type		_ZN62_INTERNAL_fe989378_31_group_norm_nhwc_one_pass_160_cu_f4b18ab14cuda3std3__45__cpo3endE,@object
	.size		_ZN62_INTERNAL_fe989378_31_group_norm_nhwc_one_pass_160_cu_f4b18ab14cuda3std3__45__cpo3endE,(_ZN62_INTERNAL_fe989378_31_group_norm_nhwc_one_pass_160_cu_f4b18ab14cuda3std6ranges3__45__cpo3endE - _ZN62_INTERNAL_fe989378_31_group_norm_nhwc_one_pass_160_cu_f4b18ab14cuda3std3__45__cpo3endE)
_ZN62_INTERNAL_fe989378_31_group_norm_nhwc_one_pass_160_cu_f4b18ab14cuda3std3__45__cpo3endE:
	.zero		1
	.type		_ZN62_INTERNAL_fe989378_31_group_norm_nhwc_one_pass_160_cu_f4b18ab14cuda3std6ranges3__45__cpo3endE,@object
	.size		_ZN62_INTERNAL_fe989378_31_group_norm_nhwc_one_pass_160_cu_f4b18ab14cuda3std6ranges3__45__cpo3endE,(_ZN62_INTERNAL_fe989378_31_group_norm_nhwc_one_pass_160_cu_f4b18ab14cuda3std3__419piecewise_constructE - _ZN62_INTERNAL_fe989378_31_group_norm_nhwc_one_pass_160_cu_f4b18ab14cuda3std6ranges3__45__cpo3endE)
_ZN62_INTERNAL_fe989378_31_group_norm_nhwc_one_pass_160_cu_f4b18ab14cuda3std6ranges3__45__cpo3endE:
	.zero		1
	.type		_ZN62_INTERNAL_fe989378_31_group_norm_nhwc_one_pass_160_cu_f4b18ab14cuda3std3__419piecewise_constructE,@object
	.size		_ZN62_INTERNAL_fe989378_31_group_norm_nhwc_one_pass_160_cu_f4b18ab14cuda3std3__419piecewise_constructE,(_ZN62_INTERNAL_fe989378_31_group_norm_nhwc_one_pass_160_cu_f4b18ab14cuda3std6ranges3__45__cpo5cdataE - _ZN62_INTERNAL_fe989378_31_group_norm_nhwc_one_pass_160_cu_f4b18ab14cuda3std3__419piecewise_constructE)
_ZN62_INTERNAL_fe989378_31_group_norm_nhwc_one_pass_160_cu_f4b18ab14cuda3std3__419piecewise_constructE:
	.zero		1
	.type		_ZN62_INTERNAL_fe989378_31_group_norm_nhwc_one_pass_160_cu_f4b18ab14cuda3std6ranges3__45__cpo5cdataE,@object
	.size		_ZN62_INTERNAL_fe989378_31_group_norm_nhwc_one_pass_160_cu_f4b18ab14cuda3std6ranges3__45__cpo5cdataE,(_ZN62_INTERNAL_fe989378_31_group_norm_nhwc_one_pass_160_cu_f4b18ab16thrust23THRUST_300001_SM_900_NS12placeholders2_8E - _ZN62_INTERNAL_fe989378_31_group_norm_nhwc_one_pass_160_cu_f4b18ab14cuda3std6ranges3__45__cpo5cdataE)
_ZN62_INTERNAL_fe989378_31_group_norm_nhwc_one_pass_160_cu_f4b18ab14cuda3std6ranges3__45__cpo5cdataE:
	.zero		1
	.type		_ZN62_INTERNAL_fe989378_31_group_norm_nhwc_one_pass_160_cu_f4b18ab16thrust23THRUST_300001_SM_900_NS12placeholders2_8E,@object
	.size		_ZN62_INTERNAL_fe989378_31_group_norm_nhwc_one_pass_160_cu_f4b18ab16thrust23THRUST_300001_SM_900_NS12placeholders2_8E,(_ZN62_INTERNAL_fe989378_31_group_norm_nhwc_one_pass_160_cu_f4b18ab14cuda3std3__45__cpo4rendE - _ZN62_INTERNAL_fe989378_31_group_norm_nhwc_one_pass_160_cu_f4b18ab16thrust23THRUST_300001_SM_900_NS12placeholders2_8E)
_ZN62_INTERNAL_fe989378_31_group_norm_nhwc_one_pass_160_cu_f4b18ab16thrust23THRUST_300001_SM_900_NS12placeholders2_8E:
	.zero		1
	.type		_ZN62_INTERNAL_fe989378_31_group_norm_nhwc_one_pass_160_cu_f4b18ab14cuda3std3__45__cpo4rendE,@object
	.size		_ZN62_INTERNAL_fe989378_31_group_norm_nhwc_one_pass_160_cu_f4b18ab14cuda3std3__45__cpo4rendE,(_ZN62_INTERNAL_fe989378_31_group_norm_nhwc_one_pass_160_cu_f4b18ab14cuda3std6ranges3__45__cpo9iter_swapE - _ZN62_INTERNAL_fe989378_31_group_norm_nhwc_one_pass_160_cu_f4b18ab14cuda3std3__45__cpo4rendE)
_ZN62_INTERNAL_fe989378_31_group_norm_nhwc_one_pass_160_cu_f4b18ab14cuda3std3__45__cpo4rendE:
	.zero		1
	.type		_ZN62_INTERNAL_fe989378_31_group_norm_nhwc_one_pass_160_cu_f4b18ab14cuda3std6ranges3__45__cpo9iter_swapE,@object
	.size		_ZN62_INTERNAL_fe989378_31_group_norm_nhwc_one_pass_160_cu_f4b18ab14cuda3std6ranges3__45__cpo9iter_swapE,(_ZN62_INTERNAL_fe989378_31_group_norm_nhwc_one_pass_160_cu_f4b18ab14cuda3std3__48unexpectE - _ZN62_INTERNAL_fe989378_31_group_norm_nhwc_one_pass_160_cu_f4b18ab14cuda3std6ranges3__45__cpo9iter_swapE)
_ZN62_INTERNAL_fe989378_31_group_norm_nhwc_one_pass_160_cu_f4b18ab14cuda3std6ranges3__45__cpo9iter_swapE:
	.zero		1
	.type		_ZN62_INTERNAL_fe989378_31_group_norm_nhwc_one_pass_160_cu_f4b18ab14cuda3std3__48unexpectE,@object
	.size		_ZN62_INTERNAL_fe989378_31_group_norm_nhwc_one_pass_160_cu_f4b18ab14cuda3std3__48unexpectE,(_ZN62_INTERNAL_fe989378_31_group_norm_nhwc_one_pass_160_cu_f4b18ab16thrust23THRUST_300001_SM_900_NS6system6detail10sequential3seqE - _ZN62_INTERNAL_fe989378_31_group_norm_nhwc_one_pass_160_cu_f4b18ab14cuda3std3__48unexpectE)
_ZN62_INTERNAL_fe989378_31_group_norm_nhwc_one_pass_160_cu_f4b18ab14cuda3std3__48unexpectE:
	.zero		1
	.type		_ZN62_INTERNAL_fe989378_31_group_norm_nhwc_one_pass_160_cu_f4b18ab16thrust23THRUST_300001_SM_900_NS6system6detail10sequential3seqE,@object
	.size		_ZN62_INTERNAL_fe989378_31_group_norm_nhwc_one_pass_160_cu_f4b18ab16thrust23THRUST_300001_SM_900_NS6system6detail10sequential3seqE,(.L_29 - _ZN62_INTERNAL_fe989378_31_group_norm_nhwc_one_pass_160_cu_f4b18ab16thrust23THRUST_300001_SM_900_NS6system6detail10sequential3seqE)
_ZN62_INTERNAL_fe989378_31_group_norm_nhwc_one_pass_160_cu_f4b18ab16thrust23THRUST_300001_SM_900_NS6system6detail10sequential3seqE:
	.zero		1
.L_29:


//--------------------- .nv.shared._Z35group_norm_nhwc_bwd_one_pass_kernelI11Bf16IOFp32WLi64ELi160ELi640EEv26Group_norm_nhwc_bwd_params --------------------------
	.section	.nv.shared._Z35group_norm_nhwc_bwd_one_pass_kernelI11Bf16IOFp32WLi64ELi160ELi640EEv26Group_norm_nhwc_bwd_params,"aw",@nobits
	.sectionflags	@""
	.align	16
.nv.shared._Z35group_norm_nhwc_bwd_one_pass_kernelI11Bf16IOFp32WLi64ELi160ELi640EEv26Group_norm_nhwc_bwd_params:
	.zero		11472


//--------------------- .nv.shared._Z35group_norm_nhwc_bwd_one_pass_kernelI11Bf16IOFp32WLi128ELi160ELi640EEv26Group_norm_nhwc_bwd_params --------------------------
	.section	.nv.shared._Z35group_norm_nhwc_bwd_one_pass_kernelI11Bf16IOFp32WLi128ELi160ELi640EEv26Group_norm_nhwc_bwd_params,"aw",@nobits
	.sectionflags	@""
	.align	16
.nv.shared._Z35group_norm_nhwc_bwd_one_pass_kernelI11Bf16IOFp32WLi128ELi160ELi640EEv26Group_norm_nhwc_bwd_params:
	.zero		11472


//--------------------- .nv.shared._Z35group_norm_nhwc_bwd_one_pass_kernelI11Bf16IOFp32WLi256ELi160ELi640EEv26Group_norm_nhwc_bwd_params --------------------------
	.section	.nv.shared._Z35group_norm_nhwc_bwd_one_pass_kernelI11Bf16IOFp32WLi256ELi160ELi640EEv26Group_norm_nhwc_bwd_params,"aw",@nobits
	.sectionflags	@""
	.align	16
.nv.shared._Z35group_norm_nhwc_bwd_one_pass_kernelI11Bf16IOFp32WLi256ELi160ELi640EEv26Group_norm_nhwc_bwd_params:
	.zero		11472


//--------------------- .nv.shared._Z35group_norm_nhwc_bwd_one_pass_kernelI11Bf16IOFp32WLi512ELi160ELi640EEv26Group_norm_nhwc_bwd_params --------------------------
	.section	.nv.shared._Z35group_norm_nhwc_bwd_one_pass_kernelI11Bf16IOFp32WLi512ELi160ELi640EEv26Group_norm_nhwc_bwd_params,"aw",@nobits
	.sectionflags	@""
	.align	16
.nv.shared._Z35group_norm_nhwc_bwd_one_pass_kernelI11Bf16IOFp32WLi512ELi160ELi640EEv26Group_norm_nhwc_bwd_params:
	.zero		11472


//--------------------- .nv.shared._Z35group_norm_nhwc_bwd_one_pass_kernelI11Bf16IOBf16WLi64ELi160ELi640EEv26Group_norm_nhwc_bwd_params --------------------------
	.section	.nv.shared._Z35group_norm_nhwc_bwd_one_pass_kernelI11Bf16IOBf16WLi64ELi160ELi640EEv26Group_norm_nhwc_bwd_params,"aw",@nobits
	.sectionflags	@""
	.align	16
.nv.shared._Z35group_norm_nhwc_bwd_one_pass_kernelI11Bf16IOBf16WLi64ELi160ELi640EEv26Group_norm_nhwc_bwd_params:
	.zero		11472


//--------------------- .nv.shared._Z35group_norm_nhwc_bwd_one_pass_kernelI11Bf16IOBf16WLi128ELi160ELi640EEv26Group_norm_nhwc_bwd_params --------------------------
	.section	.nv.shared._Z35group_norm_nhwc_bwd_one_pass_kernelI11Bf16IOBf16WLi128ELi160ELi640EEv26Group_norm_nhwc_bwd_params,"aw",@nobits
	.sectionflags	@""
	.align	16
.nv.shared._Z35group_norm_nhwc_bwd_one_pass_kernelI11Bf16IOBf16WLi128ELi160ELi640EEv26Group_norm_nhwc_bwd_params:
	.zero		11472


//--------------------- .nv.shared._Z35group_norm_nhwc_bwd_one_pass_kernelI11Bf16IOBf16WLi256ELi160ELi640EEv26Group_norm_nhwc_bwd_params --------------------------
	.section	.nv.shared._Z35group_norm_nhwc_bwd_one_pass_kernelI11Bf16IOBf16WLi256ELi160ELi640EEv26Group_norm_nhwc_bwd_params,"aw",@nobits
	.sectionflags	@""
	.align	16
.nv.shared._Z35group_norm_nhwc_bwd_one_pass_kernelI11Bf16IOBf16WLi256ELi160ELi640EEv26Group_norm_nhwc_bwd_params:
	.zero		11472


//--------------------- .nv.shared._Z35group_norm_nhwc_bwd_one_pass_kernelI11Bf16IOBf16WLi512ELi160ELi640EEv26Group_norm_nhwc_bwd_params --------------------------
	.section	.nv.shared._Z35group_norm_nhwc_bwd_one_pass_kernelI11Bf16IOBf16WLi512ELi160ELi640EEv26Group_norm_nhwc_bwd_params,"aw",@nobits
	.sectionflags	@""
	.align	16
.nv.shared._Z35group_norm_nhwc_bwd_one_pass_kernelI11Bf16IOBf16WLi512ELi160ELi640EEv26Group_norm_nhwc_bwd_params:
	.zero		11472


//--------------------- .nv.shared._Z35group_norm_nhwc_bwd_one_pass_kernelI11Bf16IOFp16WLi64ELi160ELi640EEv26Group_norm_nhwc_bwd_params --------------------------
	.section	.nv.shared._Z35group_norm_nhwc_bwd_one_pass_kernelI11Bf16IOFp16WLi64ELi160ELi640EEv26Group_norm_nhwc_bwd_params,"aw",@nobits
	.sectionflags	@""
	.align	16
.nv.shared._Z35group_norm_nhwc_bwd_one_pass_kernelI11Bf16IOFp16WLi64ELi160ELi640EEv26Group_norm_nhwc_bwd_params:
	.zero		11472


//--------------------- .nv.shared._Z35group_norm_nhwc_bwd_one_pass_kernelI11Bf16IOFp16WLi128ELi160ELi640EEv26Group_norm_nhwc_bwd_params --------------------------
	.section	.nv.shared._Z35group_norm_nhwc_bwd_one_pass_kernelI11Bf16IOFp16WLi128ELi160ELi640EEv26Group_norm_nhwc_bwd_params,"aw",@nobits
	.sectionflags	@""
	.align	16
.nv.shared._Z35group_norm_nhwc_bwd_one_pass_kernelI11Bf16IOFp16WLi128ELi160ELi640EEv26Group_norm_nhwc_bwd_params:
	.zero		11472


//--------------------- .nv.shared._Z35group_norm_nhwc_bwd_one_pass_kernelI11Bf16IOFp16WLi256ELi160ELi640EEv26Group_norm_nhwc_bwd_params --------------------------
	.section	.nv.shared._Z35group_norm_nhwc_bwd_one_pass_kernelI11Bf16IOFp16WLi256ELi160ELi640EEv26Group_norm_nhwc_bwd_params,"aw",@nobits
	.sectionflags	@""
	.align	16
.nv.shared._Z35group_norm_nhwc_bwd_one_pass_kernelI11Bf16IOFp16WLi256ELi160ELi640EEv26Group_norm_nhwc_bwd_params:
	.zero		11472


//--------------------- .nv.shared._Z35group_norm_nhwc_bwd_one_pass_kernelI11Bf16IOFp16WLi512ELi160ELi640EEv26Group_norm_nhwc_bwd_params --------------------------
	.section	.nv.shared._Z35group_norm_nhwc_bwd_one_pass_kernelI11Bf16IOFp16WLi512ELi160ELi640EEv26Group_norm_nhwc_bwd_params,"aw",@nobits
	.sectionflags	@""
	.align	16
.nv.shared._Z35group_norm_nhwc_bwd_one_pass_kernelI11Bf16IOFp16WLi512ELi160ELi640EEv26Group_norm_nhwc_bwd_params:
	.zero		11472


//--------------------- .nv.shared._Z35group_norm_nhwc_bwd_one_pass_kernelI11Fp16IOFp32WLi64ELi160ELi640EEv26Group_norm_nhwc_bwd_params --------------------------
	.section	.nv.shared._Z35group_norm_nhwc_bwd_one_pass_kernelI11Fp16IOFp32WLi64ELi160ELi640EEv26Group_norm_nhwc_bwd_params,"aw",@nobits
	.sectionflags	@""
	.align	16
.nv.shared._Z35group_norm_nhwc_bwd_one_pass_kernelI11Fp16IOFp32WLi64ELi160ELi640EEv26Group_norm_nhwc_bwd_params:
	.zero		11472


//--------------------- .nv.shared._Z35group_norm_nhwc_bwd_one_pass_kernelI11Fp16IOFp32WLi128ELi160ELi640EEv26Group_norm_nhwc_bwd_params --------------------------
	.section	.nv.shared._Z35group_norm_nhwc_bwd_one_pass_kernelI11Fp16IOFp32WLi128ELi160ELi640EEv26Group_norm_nhwc_bwd_params,"aw",@nobits
	.sectionflags	@""
	.align	16
.nv.shared._Z35group_norm_nhwc_bwd_one_pass_kernelI11Fp16IOFp32WLi128ELi160ELi640EEv26Group_norm_nhwc_bwd_params:
	.zero		11472


//--------------------- .nv.shared._Z35group_norm_nhwc_bwd_one_pass_kernelI11Fp16IOFp32WLi256ELi160ELi640EEv26Group_norm_nhwc_bwd_params --------------------------
	.section	.nv.shared._Z35group_norm_nhwc_bwd_one_pass_kernelI11Fp16IOFp32WLi256ELi160ELi640EEv26Group_norm_nhwc_bwd_params,"aw",@nobits
	.sectionflags	@""
	.align	16
.nv.shared._Z35group_norm_nhwc_bwd_one_pass_kernelI11Fp16IOFp32WLi256ELi160ELi640EEv26Group_norm_nhwc_bwd_params:
	.zero		11472


//--------------------- .nv.shared._Z35group_norm_nhwc_bwd_one_pass_kernelI11Fp16IOFp32WLi512ELi160ELi640EEv26Group_norm_nhwc_bwd_params --------------------------
	.section	.nv.shared._Z35group_norm_nhwc_bwd_one_pass_kernelI11Fp16IOFp32WLi512ELi160ELi640EEv26Group_norm_nhwc_bwd_params,"aw",@nobits
	.sectionflags	@""
	.align	16
.nv.shared._Z35group_norm_nhwc_bwd_one_pass_kernelI11Fp16IOFp32WLi512ELi160ELi640EEv26Group_norm_nhwc_bwd_params:
	.zero		11472


//--------------------- .nv.shared._Z35group_norm_nhwc_bwd_one_pass_kernelI11Fp16IOBf16WLi64ELi160ELi640EEv26Group_norm_nhwc_bwd_params --------------------------
	.section	.nv.shared._Z35group_norm_nhwc_bwd_one_pass_kernelI11Fp16IOBf16WLi64ELi160ELi640EEv26Group_norm_nhwc_bwd_params,"aw",@nobits
	.sectionflags	@""
	.align	16
.nv.shared._Z35group_norm_nhwc_bwd_one_pass_kernelI11Fp16IOBf16WLi64ELi160ELi640EEv26Group_norm_nhwc_bwd_params:
	.zero		11472


//--------------------- .nv.shared._Z35group_norm_nhwc_bwd_one_pass_kernelI11Fp16IOBf16WLi128ELi160ELi640EEv26Group_norm_nhwc_bwd_params --------------------------
	.section	.nv.shared._Z35group_norm_nhwc_bwd_one_pass_kernelI11Fp16IOBf16WLi128ELi160ELi640EEv26Group_norm_nhwc_bwd_params,"aw",@nobits
	.sectionflags	@""
	.align	16
.nv.shared._Z35group_norm_nhwc_bwd_one_pass_kernelI11Fp16IOBf16WLi128ELi160ELi640EEv26Group_norm_nhwc_bwd_params:
	.zero		11472


//--------------------- .nv.shared._Z35group_norm_nhwc_bwd_one_pass_kernelI11Fp16IOBf16WLi256ELi160ELi640EEv26Group_norm_nhwc_bwd_params --------------------------
	.section	.nv.shared._Z35group_norm_nhwc_bwd_one_pass_kernelI11Fp16IOBf16WLi256ELi160ELi640EEv26Group_norm_nhwc_bwd_params,"aw",@nobits
	.sectionflags	@""
	.align	16
.nv.shared._Z35group_norm_nhwc_bwd_one_pass_kernelI11Fp16IOBf16WLi256ELi160ELi640EEv26Group_norm_nhwc_bwd_params:
	.zero		11472


//--------------------- .nv.shared._Z35group_norm_nhwc_bwd_one_pass_kernelI11Fp16IOBf16WLi512ELi160ELi640EEv26Group_norm_nhwc_bwd_params --------------------------
	.section	.nv.shared._Z35group_norm_nhwc_bwd_one_pass_kernelI11Fp16IOBf16WLi512ELi160ELi640EEv26Group_norm_nhwc_bwd_params,"aw",@nobits
	.sectionflags	@""
	.align	16
.nv.shared._Z35group_norm_nhwc_bwd_one_pass_kernelI11Fp16IOBf16WLi512ELi160ELi640EEv26Group_norm_nhwc_bwd_params:
	.zero		11472


//--------------------- .nv.shared._Z35group_norm_nhwc_bwd_one_pass_kernelI11Fp16IOFp16WLi64ELi160ELi640EEv26Group_norm_nhwc_bwd_params --------------------------
	.section	.nv.shared._Z35group_norm_nhwc_bwd_one_pass_kernelI11Fp16IOFp16WLi64ELi160ELi640EEv26Group_norm_nhwc_bwd_params,"aw",@nobits
	.sectionflags	@""
	.align	16
.nv.shared._Z35group_norm_nhwc_bwd_one_pass_kernelI11Fp16IOFp16WLi64ELi160ELi640EEv26Group_norm_nhwc_bwd_params:
	.zero		11472


//--------------------- .nv.shared._Z35group_norm_nhwc_bwd_one_pass_kernelI11Fp16IOFp16WLi128ELi160ELi640EEv26Group_norm_nhwc_bwd_params --------------------------
	.section	.nv.shared._Z35group_norm_nhwc_bwd_one_pass_kernelI11Fp16IOFp16WLi128ELi160ELi640EEv26Group_norm_nhwc_bwd_params,"aw",@nobits
	.sectionflags	@""
	.align	16
.nv.shared._Z35group_norm_nhwc_bwd_one_pass_kernelI11Fp16IOFp16WLi128ELi160ELi640EEv26Group_norm_nhwc_bwd_params:
	.zero		11472


//--------------------- .nv.shared._Z35group_norm_nhwc_bwd_one_pass_kernelI11Fp16IOFp16WLi256ELi160ELi640EEv26Group_norm_nhwc_bwd_params --------------------------
	.section	.nv.shared._Z35group_norm_nhwc_bwd_one_pass_kernelI11Fp16IOFp16WLi256ELi160ELi640EEv26Group_norm_nhwc_bwd_params,"aw",@nobits
	.sectionflags	@""
	.align	16
.nv.shared._Z35group_norm_nhwc_bwd_one_pass_kernelI11Fp16IOFp16WLi256ELi160ELi640EEv26Group_norm_nhwc_bwd_params:
	.zero		11472


//--------------------- .nv.shared._Z35group_norm_nhwc_bwd_one_pass_kernelI11Fp16IOFp16WLi512ELi160ELi640EEv26Group_norm_nhwc_bwd_params --------------------------
	.section	.nv.shared._Z35group_norm_nhwc_bwd_one_pass_kernelI11Fp16IOFp16WLi512ELi160ELi640EEv26Group_norm_nhwc_bwd_params,"aw",@nobits
	.sectionflags	@""
	.align	16
.nv.shared._Z35group_norm_nhwc_bwd_one_pass_kernelI11Fp16IOFp16WLi512ELi160ELi640EEv26Group_norm_nhwc_bwd_params:
	.zero		11472


//--------------------- .nv.shared._Z35group_norm_nhwc_bwd_one_pass_kernelI11Fp32IOFp32WLi64ELi160ELi640EEv26Group_norm_nhwc_bwd_params --------------------------
	.section	.nv.shared._Z35group_norm_nhwc_bwd_one_pass_kernelI11Fp32IOFp32WLi64ELi160ELi640EEv26Group_norm_nhwc_bwd_params,"aw",@nobits
	.sectionflags	@""
	.align	16
.nv.shared._Z35group_norm_nhwc_bwd_one_pass_kernelI11Fp32IOFp32WLi64ELi160ELi640EEv26Group_norm_nhwc_bwd_params:
	.zero		11472


//--------------------- .nv.shared._Z35group_norm_nhwc_bwd_one_pass_kernelI11Fp32IOFp32WLi128ELi160ELi640EEv26Group_norm_nhwc_bwd_params --------------------------
	.section	.nv.shared._Z35group_norm_nhwc_bwd_one_pass_kernelI11Fp32IOFp32WLi128ELi160ELi640EEv26Group_norm_nhwc_bwd_params,"aw",@nobits
	.sectionflags	@""
	.align	16
.nv.shared._Z35group_norm_nhwc_bwd_one_pass_kernelI11Fp32IOFp32WLi128ELi160ELi640EEv26Group_norm_nhwc_bwd_params:
	.zero		11472


//--------------------- .nv.shared._Z35group_norm_nhwc_bwd_one_pass_kernelI11Fp32IOFp32WLi256ELi160ELi640EEv26Group_norm_nhwc_bwd_params --------------------------
	.section	.nv.shared._Z35group_norm_nhwc_bwd_one_pass_kernelI11Fp32IOFp32WLi256ELi160ELi640EEv26Group_norm_nhwc_bwd_params,"aw",@nobits
	.sectionflags	@""
	.align	16
.nv.shared._Z35group_norm_nhwc_bwd_one_pass_kernelI11Fp32IOFp32WLi256ELi160ELi640EEv26Group_norm_nhwc_bwd_params:
	.zero		11472


//--------------------- .nv.shared._Z35group_norm_nhwc_bwd_one_pass_kernelI11Fp32IOFp32WLi512ELi160ELi640EEv26Group_norm_nhwc_bwd_params --------------------------
	.section	.nv.shared._Z35group_norm_nhwc_bwd_one_pass_kernelI11Fp32IOFp32WLi512ELi160ELi640EEv26Group_norm_nhwc_bwd_params,"aw",@nobits
	.sectionflags	@""
	.align	16
.nv.shared._Z35group_norm_nhwc_bwd_one_pass_kernelI11Fp32IOFp32WLi512ELi160ELi640EEv26Group_norm_nhwc_bwd_params:
	.zero		11472


//--------------------- .nv.shared._Z35group_norm_nhwc_bwd_one_pass_kernelI11Fp32IOBf16WLi64ELi160ELi640EEv26Group_norm_nhwc_bwd_params --------------------------
	.section	.nv.shared._Z35group_norm_nhwc_bwd_one_pass_kernelI11Fp32IOBf16WLi64ELi160ELi640EEv26Group_norm_nhwc_bwd_params,"aw",@nobits
	.sectionflags	@""
	.align	16
.nv.shared._Z35group_norm_nhwc_bwd_one_pass_kernelI11Fp32IOBf16WLi64ELi160ELi640EEv26Group_norm_nhwc_bwd_params:
	.zero		11472


//--------------------- .nv.shared._Z35group_norm_nhwc_bwd_one_pass_kernelI11Fp32IOBf16WLi128ELi160ELi640EEv26Group_norm_nhwc_bwd_params --------------------------
	.section	.nv.shared._Z35group_norm_nhwc_bwd_one_pass_kernelI11Fp32IOBf16WLi128ELi160ELi640EEv26Group_norm_nhwc_bwd_params,"aw",@nobits
	.sectionflags	@""
	.align	16
.nv.shared._Z35group_norm_nhwc_bwd_one_pass_kernelI11Fp32IOBf16WLi128ELi160ELi640EEv26Group_norm_nhwc_bwd_params:
	.zero		11472


//--------------------- .nv.shared._Z35group_norm_nhwc_bwd_one_pass_kernelI11Fp32IOBf16WLi256ELi160ELi640EEv26Group_norm_nhwc_bwd_params --------------------------
	.section	.nv.shared._Z35group_norm_nhwc_bwd_one_pass_kernelI11Fp32IOBf16WLi256ELi160ELi640EEv26Group_norm_nhwc_bwd_params,"aw",@nobits
	.sectionflags	@""
	.align	16
.nv.shared._Z35group_norm_nhwc_bwd_one_pass_kernelI11Fp32IOBf16WLi256ELi160ELi640EEv26Group_norm_nhwc_bwd_params:
	.zero		11472


//--------------------- .nv.shared._Z35group_norm_nhwc_bwd_one_pass_kernelI11Fp32IOBf16WLi512ELi160ELi640EEv26Group_norm_nhwc_bwd_params --------------------------
	.section	.nv.shared._Z35group_norm_nhwc_bwd_one_pass_kernelI11Fp32IOBf16WLi512ELi160ELi640EEv26Group_norm_nhwc_bwd_params,"aw",@nobits
	.sectionflags	@""
	.align	16
.nv.shared._Z35group_norm_nhwc_bwd_one_pass_kernelI11Fp32IOBf16WLi512ELi160ELi640EEv26Group_norm_nhwc_bwd_params:
	.zero		11472


//--------------------- .nv.shared._Z35group_norm_nhwc_bwd_one_pass_kernelI11Fp32IOFp16WLi64ELi160ELi640EEv26Group_norm_nhwc_bwd_params --------------------------
	.section	.nv.shared._Z35group_norm_nhwc_bwd_one_pass_kernelI11Fp32IOFp16WLi64ELi160ELi640EEv26Group_norm_nhwc_bwd_params,"aw",@nobits
	.sectionflags	@""
	.align	16
.nv.shared._Z35group_norm_nhwc_bwd_one_pass_kernelI11Fp32IOFp16WLi64ELi160ELi640EEv26Group_norm_nhwc_bwd_params:
	.zero		11472


//--------------------- .nv.shared._Z35group_norm_nhwc_bwd_one_pass_kernelI11Fp32IOFp16WLi128ELi160ELi640EEv26Group_norm_nhwc_bwd_params --------------------------
	.section	.nv.shared._Z35group_norm_nhwc_bwd_one_pass_kernelI11Fp32IOFp16WLi128ELi160ELi640EEv26Group_norm_nhwc_bwd_params,"aw",@nobits
	.sectionflags	@""
	.align	16
.nv.shared._Z35group_norm_nhwc_bwd_one_pass_kernelI11Fp32IOFp16WLi128ELi160ELi640EEv26Group_norm_nhwc_bwd_params:
	.zero		11472


//--------------------- .nv.shared._Z35group_norm_nhwc_bwd_one_pass_kernelI11Fp32IOFp16WLi256ELi160ELi640EEv26Group_norm_nhwc_bwd_params --------------------------
	.section	.nv.shared._Z35group_norm_nhwc_bwd_one_pass_kernelI11Fp32IOFp16WLi256ELi160ELi640EEv26Group_norm_nhwc_bwd_params,"aw",@nobits
	.sectionflags	@""
	.align	16
.nv.shared._Z35group_norm_nhwc_bwd_one_pass_kernelI11Fp32IOFp16WLi256ELi160ELi640EEv26Group_norm_nhwc_bwd_params:
	.zero		11472


//--------------------- .nv.shared._Z35group_norm_nhwc_bwd_one_pass_kernelI11Fp32IOFp16WLi512ELi160ELi640EEv26Group_norm_nhwc_bwd_params --------------------------
	.section	.nv.shared._Z35group_norm_nhwc_bwd_one_pass_kernelI11Fp32IOFp16WLi512ELi160ELi640EEv26Group_norm_nhwc_bwd_params,"aw",@nobits
	.sectionflags	@""
	.align	16
.nv.shared._Z35group_norm_nhwc_bwd_one_pass_kernelI11Fp32IOFp16WLi512ELi160ELi640EEv26Group_norm_nhwc_bwd_params:
	.zero		11472


//--------------------- .nv.shared._Z35group_norm_nhwc_fwd_one_pass_kernelI11Bf16IOFp32WLi64ELi160ELi640EEv26Group_norm_nhwc_fwd_params --------------------------
	.section	.nv.shared._Z35group_norm_nhwc_fwd_one_pass_kernelI11Bf16IOFp32WLi64ELi160ELi640EEv26Group_norm_nhwc_fwd_params,"aw",@nobits
	.sectionflags	@""
	.align	8
.nv.shared._Z35group_norm_nhwc_fwd_one_pass_kernelI11Bf16IOFp32WLi64ELi160ELi640EEv26Group_norm_nhwc_fwd_params:
	.zero		1224


//--------------------- .nv.shared._Z35group_norm_nhwc_fwd_one_pass_kernelI11Bf16IOFp32WLi128ELi160ELi640EEv26Group_norm_nhwc_fwd_params --------------------------
	.section	.nv.shared._Z35group_norm_nhwc_fwd_one_pass_kernelI11Bf16IOFp32WLi128ELi160ELi640EEv26Group_norm_nhwc_fwd_params,"aw",@nobits
	.sectionflags	@""
	.align	8
.nv.shared._Z35group_norm_nhwc_fwd_one_pass_kernelI11Bf16IOFp32WLi128ELi160ELi640EEv26Group_norm_nhwc_fwd_params:
	.zero		1224


//--------------------- .nv.shared._Z35group_norm_nhwc_fwd_one_pass_kernelI11Bf16IOFp32WLi256ELi160ELi640EEv26Group_norm_nhwc_fwd_params --------------------------
	.section	.nv.shared._Z35group_norm_nhwc_fwd_one_pass_kernelI11Bf16IOFp32WLi256ELi160ELi640EEv26Group_norm_nhwc_fwd_params,"aw",@nobits
	.sectionflags	@""
	.align	8
.nv.shared._Z35group_norm_nhwc_fwd_one_pass_kernelI11Bf16IOFp32WLi256ELi160ELi640EEv26Group_norm_nhwc_fwd_params:
	.zero		1224


//--------------------- .nv.shared._Z35group_norm_nhwc_fwd_one_pass_kernelI11Bf16IOFp32WLi512ELi160ELi640EEv26Group_norm_nhwc_fwd_params --------------------------
	.section	.nv.shared._Z35group_norm_nhwc_fwd_one_pass_kernelI11Bf16IOFp32WLi512ELi160ELi640EEv26Group_norm_nhwc_fwd_params,"aw",@nobits
	.sectionflags	@""
	.align	8
.nv.shared._Z35group_norm_nhwc_fwd_one_pass_kernelI11Bf16IOFp32WLi512ELi160ELi640EEv26Group_norm_nhwc_fwd_params:
	.zero		1224


//--------------------- .nv.shared._Z35group_norm_nhwc_fwd_one_pass_kernelI11Bf16IOBf16WLi64ELi160ELi640EEv26Group_norm_nhwc_fwd_params --------------------------
	.section	.nv.shared._Z35group_norm_nhwc_fwd_one_pass_kernelI11Bf16IOBf16WLi64ELi160ELi640EEv26Group_norm_nhwc_fwd_params,"aw",@nobits
	.sectionflags	@""
	.align	8
.nv.shared._Z35group_norm_nhwc_fwd_one_pass_kernelI11Bf16IOBf16WLi64ELi160ELi640EEv26Group_norm_nhwc_fwd_params:
	.zero		1224


//--------------------- .nv.shared._Z35group_norm_nhwc_fwd_one_pass_kernelI11Bf16IOBf16WLi128ELi160ELi640EEv26Group_norm_nhwc_fwd_params --------------------------
	.section	.nv.shared._Z35group_norm_nhwc_fwd_one_pass_kernelI11Bf16IOBf16WLi128ELi160ELi640EEv26Group_norm_nhwc_fwd_params,"aw",@nobits
	.sectionflags	@""
	.align	8
.nv.shared._Z35group_norm_nhwc_fwd_one_pass_kernelI11Bf16IOBf16WLi128ELi160ELi640EEv26Group_norm_nhwc_fwd_params:
	.zero		1224


//--------------------- .nv.shared._Z35group_norm_nhwc_fwd_one_pass_kernelI11Bf16IOBf16WLi256ELi160ELi640EEv26Group_norm_nhwc_fwd_params --------------------------
	.section	.nv.shared._Z35group_norm_nhwc_fwd_one_pass_kernelI11Bf16IOBf16WLi256ELi160ELi640EEv26Group_norm_nhwc_fwd_params,"aw",@nobits
	.sectionflags	@""
	.align	8
.nv.shared._Z35group_norm_nhwc_fwd_one_pass_kernelI11Bf16IOBf16WLi256ELi160ELi640EEv26Group_norm_nhwc_fwd_params:
	.zero		1224


//--------------------- .nv.shared._Z35group_norm_nhwc_fwd_one_pass_kernelI11Bf16IOBf16WLi512ELi160ELi640EEv26Group_norm_nhwc_fwd_params --------------------------
	.section	.nv.shared._Z35group_norm_nhwc_fwd_one_pass_kernelI11Bf16IOBf16WLi512ELi160ELi640EEv26Group_norm_nhwc_fwd_params,"aw",@nobits
	.sectionflags	@""
	.align	8
.nv.shared._Z35group_norm_nhwc_fwd_one_pass_kernelI11Bf16IOBf16WLi512ELi160ELi640EEv26Group_norm_nhwc_fwd_params:
	.zero		1224


//--------------------- .nv.shared._Z35group_norm_nhwc_fwd_one_pass_kernelI11Bf16IOFp16WLi64ELi160ELi640EEv26Group_norm_nhwc_fwd_params --------------------------
	.section	.nv.shared._Z35group_norm_nhwc_fwd_one_pass_kernelI11Bf16IOFp16WLi64ELi160ELi640EEv26Group_norm_nhwc_fwd_params,"aw",@nobits
	.sectionflags	@""
	.align	8
.nv.shared._Z35group_norm_nhwc_fwd_one_pass_kernelI11Bf16IOFp16WLi64ELi160ELi640EEv26Group_norm_nhwc_fwd_params:
	.zero		1224


//--------------------- .nv.shared._Z35group_norm_nhwc_fwd_one_pass_kernelI11Bf16IOFp16WLi128ELi160ELi640EEv26Group_norm_nhwc_fwd_params --------------------------
	.section	.nv.shared._Z35group_norm_nhwc_fwd_one_pass_kernelI11Bf16IOFp16WLi128ELi160ELi640EEv26Group_norm_nhwc_fwd_params,"aw",@nobits
	.sectionflags	@""
	.align	8
.nv.shared._Z35group_norm_nhwc_fwd_one_pass_kernelI11Bf16IOFp16WLi128ELi160ELi640EEv26Group_norm_nhwc_fwd_params:
	.zero		1224


//--------------------- .nv.shared._Z35group_norm_nhwc_fwd_one_pass_kernelI11Bf16IOFp16WLi256ELi160ELi640EEv26Group_norm_nhwc_fwd_params --------------------------
	.section	.nv.shared._Z35group_norm_nhwc_fwd_one_pass_kernelI11Bf16IOFp16WLi256ELi160ELi640EEv26Group_norm_nhwc_fwd_params,"aw",@nobits
	.sectionflags	@""
	.align	8
.nv.shared._Z35group_norm_nhwc_fwd_one_pass_kernelI11Bf16IOFp16WLi256ELi160ELi640EEv26Group_norm_nhwc_fwd_params:
	.zero		1224


//--------------------- .nv.shared._Z35group_norm_nhwc_fwd_one_pass_kernelI11Bf16IOFp16WLi512ELi160ELi640EEv26Group_norm_nhwc_fwd_params --------------------------
	.section	.nv.shared._Z35group_norm_nhwc_fwd_one_pass_kernelI11Bf16IOFp16WLi512ELi160ELi640EEv26Group_norm_nhwc_fwd_params,"aw",@nobits
	.sectionflags	@""
	.align	8
.nv.shared._Z35group_norm_nhwc_fwd_one_pass_kernelI11Bf16IOFp16WLi512ELi160ELi640EEv26Group_norm_nhwc_fwd_params:
	.zero		1224


//--------------------- .nv.shared._Z35group_norm_nhwc_fwd_one_pass_kernelI11Fp16IOFp32WLi64ELi160ELi640EEv26Group_norm_nhwc_fwd_params --------------------------
	.section	.nv.shared._Z35group_norm_nhwc_fwd_one_pass_kernelI11Fp16IOFp32WLi64ELi160ELi640EEv26Group_norm_nhwc_fwd_params,"aw",@nobits
	.sectionflags	@""
	.align	8
.nv.shared._Z35group_norm_nhwc_fwd_one_pass_kernelI11Fp16IOFp32WLi64ELi160ELi640EEv26Group_norm_nhwc_fwd_params:
	.zero		1224


//--------------------- .nv.shared._Z35group_norm_nhwc_fwd_one_pass_kernelI11Fp16IOFp32WLi128ELi160ELi640EEv26Group_norm_nhwc_fwd_params --------------------------
	.section	.nv.shared._Z35group_norm_nhwc_fwd_one_pass_kernelI11Fp16IOFp32WLi128ELi160ELi640EEv26Group_norm_nhwc_fwd_params,"aw",@nobits
	.sectionflags	@""
	.align	8
.nv.shared._Z35group_norm_nhwc_fwd_one_pass_kernelI11Fp16IOFp32WLi128ELi160ELi640EEv26Group_norm_nhwc_fwd_params:
	.zero		1224


//--------------------- .nv.shared._Z35group_norm_nhwc_fwd_one_pass_kernelI11Fp16IOFp32WLi256ELi160ELi640EEv26Group_norm_nhwc_fwd_params --------------------------
	.section	.nv.shared._Z35group_norm_nhwc_fwd_one_pass_kernelI11Fp16IOFp32WLi256ELi160ELi640EEv26Group_norm_nhwc_fwd_params,"aw",@nobits
	.sectionflags	@""
	.align	8
.nv.shared._Z35group_norm_nhwc_fwd_one_pass_kernelI11Fp16IOFp32WLi256ELi160ELi640EEv26Group_norm_nhwc_fwd_params:
	.zero		1224


//--------------------- .nv.shared._Z35group_norm_nhwc_fwd_one_pass_kernelI11Fp16IOFp32WLi512ELi160ELi640EEv26Group_norm_nhwc_fwd_params --------------------------
	.section	.nv.shared._Z35group_norm_nhwc_fwd_one_pass_kernelI11Fp16IOFp32WLi512ELi160ELi640EEv26Group_norm_nhwc_fwd_params,"aw",@nobits
	.sectionflags	@""
	.align	8
.nv.shared._Z35group_norm_nhwc_fwd_one_pass_kernelI11Fp16IOFp32WLi512ELi160ELi640EEv26Group_norm_nhwc_fwd_params:
	.zero		1224


//--------------------- .nv.shared._Z35group_norm_nhwc_fwd_one_pass_kernelI11Fp16IOBf16WLi64ELi160ELi640EEv26Group_norm_nhwc_fwd_params --------------------------
	.section	.nv.shared._Z35group_norm_nhwc_fwd_one_pass_kernelI11Fp16IOBf16WLi64ELi160ELi640EEv26Group_norm_nhwc_fwd_params,"aw",@nobits
	.sectionflags	@""
	.align	8
.nv.shared._Z35group_norm_nhwc_fwd_one_pass_kernelI11Fp16IOBf16WLi64ELi160ELi640EEv26Group_norm_nhwc_fwd_params:
	.zero		1224


//--------------------- .nv.shared._Z35group_norm_nhwc_fwd_one_pass_kernelI11Fp16IOBf16WLi128ELi160ELi640EEv26Group_norm_nhwc_fwd_params --------------------------
	.section	.nv.shared._Z35group_norm_nhwc_fwd_one_pass_kernelI11Fp16IOBf16WLi128ELi160ELi640EEv26Group_norm_nhwc_fwd_params,"aw",@nobits
	.sectionflags	@""
	.align	8
.nv.shared._Z35group_norm_nhwc_fwd_one_pass_kernelI11Fp16IOBf16WLi128ELi160ELi640EEv26Group_norm_nhwc_fwd_params:
	.zero		1224


//--------------------- .nv.shared._Z35group_norm_nhwc_fwd_one_pass_kernelI11Fp16IOBf16WLi256ELi160ELi640EEv26Group_norm_nhwc_fwd_params --------------------------
	.section	.nv.shared._Z35group_norm_nhwc_fwd_one_pass_kernelI11Fp16IOBf16WLi256ELi160ELi640EEv26Group_norm_nhwc_fwd_params,"aw",@nobits
	.sectionflags	@""
	.align	8
.nv.shared._Z35group_norm_nhwc_fwd_one_pass_kernelI11Fp16IOBf16WLi256ELi160ELi640EEv26Group_norm_nhwc_fwd_params:
	.zero		1224


//--------------------- .nv.shared._Z35group_norm_nhwc_fwd_one_pass_kernelI11Fp16IOBf16WLi512ELi160ELi640EEv26Group_norm_nhwc_fwd_params --------------------------
	.section	.nv.shared._Z35group_norm_nhwc_fwd_one_pass_kernelI11Fp16IOBf16WLi512ELi160ELi640EEv26Group_norm_nhwc_fwd_params,"aw",@nobits
	.sectionflags	@""
	.align	8
.nv.shared._Z35group_norm_nhwc_fwd_one_pass_kernelI11Fp16IOBf16WLi512ELi160ELi640EEv26Group_norm_nhwc_fwd_params:
	.zero		1224


//--------------------- .nv.shared._Z35group_norm_nhwc_fwd_one_pass_kernelI11Fp16IOFp16WLi64ELi160ELi640EEv26Group_norm_nhwc_fwd_params --------------------------
	.section	.nv.shared._Z35group_norm_nhwc_fwd_one_pass_kernelI11Fp16IOFp16WLi64ELi160ELi640EEv26Group_norm_nhwc_fwd_params,"aw",@nobits
	.sectionflags	@""
	.align	8
.nv.shared._Z35group_norm_nhwc_fwd_one_pass_kernelI11Fp16IOFp16WLi64ELi160ELi640EEv26Group_norm_nhwc_fwd_params:
	.zero		1224


//--------------------- .nv.shared._Z35group_norm_nhwc_fwd_one_pass_kernelI11Fp16IOFp16WLi128ELi160ELi640EEv26Group_norm_nhwc_fwd_params --------------------------
	.section	.nv.shared._Z35group_norm_nhwc_fwd_one_pass_kernelI11Fp16IOFp16WLi128ELi160ELi640EEv26Group_norm_nhwc_fwd_params,"aw",@nobits
	.sectionflags	@""
	.align	8
.nv.shared._Z35group_norm_nhwc_fwd_one_pass_kernelI11Fp16IOFp16WLi128ELi160ELi640EEv26Group_norm_nhwc_fwd_params:
	.zero		1224


//--------------------- .nv.shared._Z35group_norm_nhwc_fwd_one_pass_kernelI11Fp16IOFp16WLi256ELi160ELi640EEv26Group_norm_nhwc_fwd_params --------------------------
	.section	.nv.shared._Z35group_norm_nhwc_fwd_one_pass_kernelI11Fp16IOFp16WLi256ELi160ELi640EEv26Group_norm_nhwc_fwd_params,"aw",@nobits
	.sectionflags	@""
	.align	8
.nv.shared._Z35group_norm_nhwc_fwd_one_pass_kernelI11Fp16IOFp16WLi256ELi160ELi640EEv26Group_norm_nhwc_fwd_params:
	.zero		1224


//--------------------- .nv.shared._Z35group_norm_nhwc_fwd_one_pass_kernelI11Fp16IOFp16WLi512ELi160ELi640EEv26Group_norm_nhwc_fwd_params --------------------------
	.section	.nv.shared._Z35group_norm_nhwc_fwd_one_pass_kernelI11Fp16IOFp16WLi512ELi160ELi640EEv26Group_norm_nhwc_fwd_params,"aw",@nobits
	.sectionflags	@""
	.align	8
.nv.shared._Z35group_norm_nhwc_fwd_one_pass_kernelI11Fp16IOFp16WLi512ELi160ELi640EEv26Group_norm_nhwc_fwd_params:
	.zero		1224


//--------------------- .nv.shared._Z35group_norm_nhwc_fwd_one_pass_kernelI11Fp32IOFp32WLi64ELi160ELi640EEv26Group_norm_nhwc_fwd_params --------------------------
	.section	.nv.shared._Z35group_norm_nhwc_fwd_one_pass_kernelI11Fp32IOFp32WLi64ELi160ELi640EEv26Group_norm_nhwc_fwd_params,"aw",@nobits
	.sectionflags	@""
	.align	8
.nv.shared._Z35group_norm_nhwc_fwd_one_pass_kernelI11Fp32IOFp32WLi64ELi160ELi640EEv26Group_norm_nhwc_fwd_params:
	.zero		1224


//--------------------- .nv.shared._Z35group_norm_nhwc_fwd_one_pass_kernelI11Fp32IOFp32WLi128ELi160ELi640EEv26Group_norm_nhwc_fwd_params --------------------------
	.section	.nv.shared._Z35group_norm_nhwc_fwd_one_pass_kernelI11Fp32IOFp32WLi128ELi160ELi640EEv26Group_norm_nhwc_fwd_params,"aw",@nobits
	.sectionflags	@""
	.align	8
.nv.shared._Z35group_norm_nhwc_fwd_one_pass_kernelI11Fp32IOFp32WLi128ELi160ELi640EEv26Group_norm_nhwc_fwd_params:
	.zero		1224


//--------------------- .nv.shared._Z35group_norm_nhwc_fwd_one_pass_kernelI11Fp32IOFp32WLi256ELi160ELi640EEv26Group_norm_nhwc_fwd_params --------------------------
	.section	.nv.shared._Z35group_norm_nhwc_fwd_one_pass_kernelI11Fp32IOFp32WLi256ELi160ELi640EEv26Group_norm_nhwc_fwd_params,"aw",@nobits
	.sectionflags	@""
	.align	8
.nv.shared._Z35group_norm_nhwc_fwd_one_pass_kernelI11Fp32IOFp32WLi256ELi160ELi640EEv26Group_norm_nhwc_fwd_params:
	.zero		1224


//--------------------- .nv.shared._Z35group_norm_nhwc_fwd_one_pass_kernelI11Fp32IOFp32WLi512ELi160ELi640EEv26Group_norm_nhwc_fwd_params --------------------------
	.section	.nv.shared._Z35group_norm_nhwc_fwd_one_pass_kernelI11Fp32IOFp32WLi512ELi160ELi640EEv26Group_norm_nhwc_fwd_params,"aw",@nobits
	.sectionflags	@""
	.align	8
.nv.shared._Z35group_norm_nhwc_fwd_one_pass_kernelI11Fp32IOFp32WLi512ELi160ELi640EEv26Group_norm_nhwc_fwd_params:
	.zero		1224


//--------------------- .nv.shared._Z35group_norm_nhwc_fwd_one_pass_kernelI11Fp32IOBf16WLi64ELi160ELi640EEv26Group_norm_nhwc_fwd_params --------------------------
	.section	.nv.shared._Z35group_norm_nhwc_fwd_one_pass_kernelI11Fp32IOBf16WLi64ELi160ELi640EEv26Group_norm_nhwc_fwd_params,"aw",@nobits
	.sectionflags	@""
	.align	8
.nv.shared._Z35group_norm_nhwc_fwd_one_pass_kernelI11Fp32IOBf16WLi64ELi160ELi640EEv26Group_norm_nhwc_fwd_params:
	.zero		1224


//--------------------- .nv.shared._Z35group_norm_nhwc_fwd_one_pass_kernelI11Fp32IOBf16WLi128ELi160ELi640EEv26Group_norm_nhwc_fwd_params --------------------------
	.section	.nv.shared._Z35group_norm_nhwc_fwd_one_pass_kernelI11Fp32IOBf16WLi128ELi160ELi640EEv26Group_norm_nhwc_fwd_params,"aw",@nobits
	.sectionflags	@""
	.align	8
.nv.shared._Z35group_norm_nhwc_fwd_one_pass_kernelI11Fp32IOBf16WLi128ELi160ELi640EEv26Group_norm_nhwc_fwd_params:
	.zero		1224


//--------------------- .nv.shared._Z35group_norm_nhwc_fwd_one_pass_kernelI11Fp32IOBf16WLi256ELi160ELi640EEv26Group_norm_nhwc_fwd_params --------------------------
	.section	.nv.shared._Z35group_norm_nhwc_fwd_one_pass_kernelI11Fp32IOBf16WLi256ELi160ELi640EEv26Group_norm_nhwc_fwd_params,"aw",@nobits
	.sectionflags	@""
	.align	8
.nv.shared._Z35group_norm_nhwc_fwd_one_pass_kernelI11Fp32IOBf16WLi256ELi160ELi640EEv26Group_norm_nhwc_fwd_params:
	.zero		1224


//--------------------- .nv.shared._Z35group_norm_nhwc_fwd_one_pass_kernelI11Fp32IOBf16WLi512ELi160ELi640EEv26Group_norm_nhwc_fwd_params --------------------------
	.section	.nv.shared._Z35group_norm_nhwc_fwd_one_pass_kernelI11Fp32IOBf16WLi512ELi160ELi640EEv26Group_norm_nhwc_fwd_params,"aw",@nobits
	.sectionflags	@""
	.align	8
.nv.shared._Z35group_norm_nhwc_fwd_one_pass_kernelI11Fp32IOBf16WLi512ELi160ELi640EEv26Group_norm_nhwc_fwd_params:
	.zero		1224


//--------------------- .nv.shared._Z35group_norm_nhwc_fwd_one_pass_kernelI11Fp32IOFp16WLi64ELi160ELi640EEv26Group_norm_nhwc_fwd_params --------------------------
	.section	.nv.shared._Z35group_norm_nhwc_fwd_one_pass_kernelI11Fp32IOFp16WLi64ELi160ELi640EEv26Group_norm_nhwc_fwd_params,"aw",@nobits
	.sectionflags	@""
	.align	8
.nv.shared._Z35group_norm_nhwc_fwd_one_pass_kernelI11Fp32IOFp16WLi64ELi160ELi640EEv26Group_norm_nhwc_fwd_params:
	.zero		1224


//--------------------- .nv.shared._Z35group_norm_nhwc_fwd_one_pass_kernelI11Fp32IOFp16WLi128ELi160ELi640EEv26Group_norm_nhwc_fwd_params --------------------------
	.section	.nv.shared._Z35group_norm_nhwc_fwd_one_pass_kernelI11Fp32IOFp16WLi128ELi160ELi640EEv26Group_norm_nhwc_fwd_params,"aw",@nobits
	.sectionflags	@""
	.align	8
.nv.shared._Z35group_norm_nhwc_fwd_one_pass_kernelI11Fp32IOFp16WLi128ELi160ELi640EEv26Group_norm_nhwc_fwd_params:
	.zero		1224


//--------------------- .nv.shared._Z35group_norm_nhwc_fwd_one_pass_kernelI11Fp32IOFp16WLi256ELi160ELi640EEv26Group_norm_nhwc_fwd_params --------------------------
	.section	.nv.shared._Z35group_norm_nhwc_fwd_one_pass_kernelI11Fp32IOFp16WLi256ELi160ELi640EEv26Group_norm_nhwc_fwd_params,"aw",@nobits
	.sectionflags	@""
	.align	8
.nv.shared._Z35group_norm_nhwc_fwd_one_pass_kernelI11Fp32IOFp16WLi256ELi160ELi640EEv26Group_norm_nhwc_fwd_params:
	.zero		1224


//--------------------- .nv.shared._Z35group_norm_nhwc_fwd_one_pass_kernelI11Fp32IOFp16WLi512ELi160ELi640EEv26Group_norm_nhwc_fwd_params --------------------------
	.section	.nv.shared._Z35group_norm_nhwc_fwd_one_pass_kernelI11Fp32IOFp16WLi512ELi160ELi640EEv26Group_norm_nhwc_fwd_params,"aw",@nobits
	.sectionflags	@""
	.align	8
.nv.shared._Z35group_norm_nhwc_fwd_one_pass_kernelI11Fp32IOFp16WLi512ELi160ELi640EEv26Group_norm_nhwc_fwd_params:
	.zero		1224


//--------------------- .nv.constant0._ZN3cub17CUB_300001_SM_9006detail11EmptyKernelIvEEvv --------------------------
	.section	.nv.constant0._ZN3cub17CUB_300001_SM_9006detail11EmptyKernelIvEEvv,"a",@progbits
	.sectionflags	@""
	.align	4
.nv.constant0._ZN3cub17CUB_300001_SM_9006detail11EmptyKernelIvEEvv:
	.zero		528


//--------------------- .nv.constant0._Z35group_norm_nhwc_bwd_one_pass_kernelI11Bf16IOFp32WLi64ELi160ELi640EEv26Group_norm_nhwc_bwd_params --------------------------
	.section	.nv.constant0._Z35group_norm_nhwc_bwd_one_pass_kernelI11Bf16IOFp32WLi64ELi160ELi640EEv26Group_norm_nhwc_bwd_params,"a",@progbits
	.sectionflags	@""
	.align	4
.nv.constant0._Z35group_norm_nhwc_bwd_one_pass_kernelI11Bf16IOFp32WLi64ELi160ELi640EEv26Group_norm_nhwc_bwd_params:
	.zero		712


//--------------------- .nv.constant0._Z35group_norm_nhwc_bwd_one_pass_kernelI11Bf16IOFp32WLi128ELi160ELi640EEv26Group_norm_nhwc_bwd_params --------------------------
	.section	.nv.constant0._Z35group_norm_nhwc_bwd_one_pass_kernelI11Bf16IOFp32WLi128ELi160ELi640EEv26Group_norm_nhwc_bwd_params,"a",@progbits
	.sectionflags	@""
	.align	4
.nv.constant0._Z35group_norm_nhwc_bwd_one_pass_kernelI11Bf16IOFp32WLi128ELi160ELi640EEv26Group_norm_nhwc_bwd_params:
	.zero		712


//--------------------- .nv.constant0._Z35group_norm_nhwc_bwd_one_pass_kernelI11Bf16IOFp32WLi256ELi160ELi640EEv26Group_norm_nhwc_bwd_params --------------------------
	.section	.nv.constant0._Z35group_norm_nhwc_bwd_one_pass_kernelI11Bf16IOFp32WLi256ELi160ELi640EEv26Group_norm_nhwc_bwd_params,"a",@progbits
	.sectionflags	@""
	.align	4
.nv.constant0._Z35group_norm_nhwc_bwd_one_pass_kernelI11Bf16IOFp32WLi256ELi160ELi640EEv26Group_norm_nhwc_bwd_params:
	.zero		712


//--------------------- .nv.constant0._Z35group_norm_nhwc_bwd_one_pass_kernelI11Bf16IOFp32WLi512ELi160ELi640EEv26Group_norm_nhwc_bwd_params --------------------------
	.section	.nv.constant0._Z35group_norm_nhwc_bwd_one_pass_kernelI11Bf16IOFp32WLi512ELi160ELi640EEv26Group_norm_nhwc_bwd_params,"a",@progbits
	.sectionflags	@""
	.align	4
.nv.constant0._Z35group_norm_nhwc_bwd_one_pass_kernelI11Bf16IOFp32WLi512ELi160ELi640EEv26Group_norm_nhwc_bwd_params:
	.zero		712


//--------------------- .nv.constant0._Z35group_norm_nhwc_bwd_one_pass_kernelI11Bf16IOBf16WLi64ELi160ELi640EEv26Group_norm_nhwc_bwd_params --------------------------
	.section	.nv.constant0._Z35group_norm_nhwc_bwd_one_pass_kernelI11Bf16IOBf16WLi64ELi160ELi640EEv26Group_norm_nhwc_bwd_params,"a",@progbits
	.sectionflags	@""
	.align	4
.nv.constant0._Z35group_norm_nhwc_bwd_one_pass_kernelI11Bf16IOBf16WLi64ELi160ELi640EEv26Group_norm_nhwc_bwd_params:
	.zero		712


//--------------------- .nv.constant0._Z35group_norm_nhwc_bwd_one_pass_kernelI11Bf16IOBf16WLi128ELi160ELi640EEv26Group_norm_nhwc_bwd_params --------------------------
	.section	.nv.constant0._Z35group_norm_nhwc_bwd_one_pass_kernelI11Bf16IOBf16WLi128ELi160ELi640EEv26Group_norm_nhwc_bwd_params,"a",@progbits
	.sectionflags	@""
	.align	4
.nv.constant0._Z35group_norm_nhwc_bwd_one_pass_kernelI11Bf16IOBf16WLi128ELi160ELi640EEv26Group_norm_nhwc_bwd_params:
	.zero		712


//--------------------- .nv.constant0._Z35group_norm_nhwc_bwd_one_pass_kernelI11Bf16IOBf16WLi256ELi160ELi640EEv26Group_norm_nhwc_bwd_params --------------------------
	.section	.nv.constant0._Z35group_norm_nhwc_bwd_one_pass_kernelI11Bf16IOBf16WLi256ELi160ELi640EEv26Group_norm_nhwc_bwd_params,"a",@progbits
	.sectionflags	@""
	.align	4
.nv.constant0._Z35group_norm_nhwc_bwd_one_pass_kernelI11Bf16IOBf16WLi256ELi160ELi640EEv26Group_norm_nhwc_bwd_params:
	.zero		712


//--------------------- .nv.constant0._Z35group_norm_nhwc_bwd_one_pass_kernelI11Bf16IOBf16WLi512ELi160ELi640EEv26Group_norm_nhwc_bwd_params --------------------------
	.section	.nv.constant0._Z35group_norm_nhwc_bwd_one_pass_kernelI11Bf16IOBf16WLi512ELi160ELi640EEv26Group_norm_nhwc_bwd_params,"a",@progbits
	.sectionflags	@""
	.align	4
.nv.constant0._Z35group_norm_nhwc_bwd_one_pass_kernelI11Bf16IOBf16WLi512ELi160ELi640EEv26Group_norm_nhwc_bwd_params:
	.zero		712


//--------------------- .nv.constant0._Z35group_norm_nhwc_bwd_one_pass_kernelI11Bf16IOFp16WLi64ELi160ELi640EEv26Group_norm_nhwc_bwd_params --------------------------
	.section	.nv.constant0._Z35group_norm_nhwc_bwd_one_pass_kernelI11Bf16IOFp16WLi64ELi160ELi640EEv26Group_norm_nhwc_bwd_params,"a",@progbits
	.sectionflags	@""
	.align	4
.nv.constant0._Z35group_norm_nhwc_bwd_one_pass_kernelI11Bf16IOFp16WLi64ELi160ELi640EEv26Group_norm_nhwc_bwd_params:
	.zero		712


//--------------------- .nv.constant0._Z35group_norm_nhwc_bwd_one_pass_kernelI11Bf16IOFp16WLi128ELi160ELi640EEv26Group_norm_nhwc_bwd_params --------------------------
	.section	.nv.constant0._Z35group_norm_nhwc_bwd_one_pass_kernelI11Bf16IOFp16WLi128ELi160ELi640EEv26Group_norm_nhwc_bwd_params,"a",@progbits
	.sectionflags	@""
	.align	4
.nv.constant0._Z35group_norm_nhwc_bwd_one_pass_kernelI11Bf16IOFp16WLi128ELi160ELi640EEv26Group_norm_nhwc_bwd_params:
	.zero		712


//--------------------- .nv.constant0._Z35group_norm_nhwc_bwd_one_pass_kernelI11Bf16IOFp16WLi256ELi160ELi640EEv26Group_norm_nhwc_bwd_params --------------------------
	.section	.nv.constant0._Z35group_norm_nhwc_bwd_one_pass_kernelI11Bf16IOFp16WLi256ELi160ELi640EEv26Group_norm_nhwc_bwd_params,"a",@progbits
	.sectionflags	@""
	.align	4
.nv.constant0._Z35group_norm_nhwc_bwd_one_pass_kernelI11Bf16IOFp16WLi256ELi160ELi640EEv26Group_norm_nhwc_bwd_params:
	.zero		712


//--------------------- .nv.constant0._Z35group_norm_nhwc_bwd_one_pass_kernelI11Bf16IOFp16WLi512ELi160ELi640EEv26Group_norm_nhwc_bwd_params --------------------------
	.section	.nv.constant0._Z35group_norm_nhwc_bwd_one_pass_kernelI11Bf16IOFp16WLi512ELi160ELi640EEv26Group_norm_nhwc_bwd_params,"a",@progbits
	.sectionflags	@""
	.align	4
.nv.constant0._Z35group_norm_nhwc_bwd_one_pass_kernelI11Bf16IOFp16WLi512ELi160ELi640EEv26Group_norm_nhwc_bwd_params:
	.zero		712


//--------------------- .nv.constant0._Z35group_norm_nhwc_bwd_one_pass_kernelI11Fp16IOFp32WLi64ELi160ELi640EEv26Group_norm_nhwc_bwd_params --------------------------
	.section	.nv.constant0._Z35group_norm_nhwc_bwd_one_pass_kernelI11Fp16IOFp32WLi64ELi160ELi640EEv26Group_norm_nhwc_bwd_params,"a",@progbits
	.sectionflags	@""
	.align	4
.nv.constant0._Z35group_norm_nhwc_bwd_one_pass_kernelI11Fp16IOFp32WLi64ELi160ELi640EEv26Group_norm_nhwc_bwd_params:
	.zero		712


//--------------------- .nv.constant0._Z35group_norm_nhwc_bwd_one_pass_kernelI11Fp16IOFp32WLi128ELi160ELi640EEv26Group_norm_nhwc_bwd_params --------------------------
	.section	.nv.constant0._Z35group_norm_nhwc_bwd_one_pass_kernelI11Fp16IOFp32WLi128ELi160ELi640EEv26Group_norm_nhwc_bwd_params,"a",@progbits
	.sectionflags	@""
	.align	4
.nv.constant0._Z35group_norm_nhwc_bwd_one_pass_kernelI11Fp16IOFp32WLi128ELi160ELi640EEv26Group_norm_nhwc_bwd_params:
	.zero		712


//--------------------- .nv.constant0._Z35group_norm_nhwc_bwd_one_pass_kernelI11Fp16IOFp32WLi256ELi160ELi640EEv26Group_norm_nhwc_bwd_params --------------------------
	.section	.nv.constant0._Z35group_norm_nhwc_bwd_one_pass_kernelI11Fp16IOFp32WLi256ELi160ELi640EEv26Group_norm_nhwc_bwd_params,"a",@progbits
	.sectionflags	@""
	.align	4
.nv.constant0._Z35group_norm_nhwc_bwd_one_pass_kernelI11Fp16IOFp32WLi256ELi160ELi640EEv26Group_norm_nhwc_bwd_params:
	.zero		712


//--------------------- .nv.constant0._Z35group_norm_nhwc_bwd_one_pass_kernelI11Fp16IOFp32WLi512ELi160ELi640EEv26Group_norm_nhwc_bwd_params --------------------------
	.section	.nv.constant0._Z35group_norm_nhwc_bwd_one_pass_kernelI11Fp16IOFp32WLi512ELi160ELi640EEv26Group_norm_nhwc_bwd_params,"a",@progbits
	.sectionflags	@""
	.align	4
.nv.constant0._Z35group_norm_nhwc_bwd_one_pass_kernelI11Fp16IOFp32WLi512ELi160ELi640EEv26Group_norm_nhwc_bwd_params:
	.zero		712


//--------------------- .nv.constant0._Z35group_norm_nhwc_bwd_one_pass_kernelI11Fp16IOBf16WLi64ELi160ELi640EEv26Group_norm_nhwc_bwd_params --------------------------
	.section	.nv.constant0._Z35group_norm_nhwc_bwd_one_pass_kernelI11Fp16IOBf16WLi64ELi160ELi640EEv26Group_norm_nhwc_bwd_params,"a",@progbits
	.sectionflags	@""
	.align	4
.nv.constant0._Z35group_norm_nhwc_bwd_one_pass_kernelI11Fp16IOBf16WLi64ELi160ELi640EEv26Group_norm_nhwc_bwd_params:
	.zero		712


//--------------------- .nv.constant0._Z35group_norm_nhwc_bwd_one_pass_kernelI11Fp16IOBf16WLi128ELi160ELi640EEv26Group_norm_nhwc_bwd_params --------------------------
	.section	.nv.constant0._Z35group_norm_nhwc_bwd_one_pass_kernelI11Fp16IOBf16WLi128ELi160ELi640EEv26Group_norm_nhwc_bwd_params,"a",@progbits
	.sectionflags	@""
	.align	4
.nv.constant0._Z35group_norm_nhwc_bwd_one_pass_kernelI11Fp16IOBf16WLi128ELi160ELi640EEv26Group_norm_nhwc_bwd_params:
	.zero		712


//--------------------- .nv.constant0._Z35group_norm_nhwc_bwd_one_pass_kernelI11Fp16IOBf16WLi256ELi160ELi640EEv26Group_norm_nhwc_bwd_params --------------------------
	.section	.nv.constant0._Z35group_norm_nhwc_bwd_one_pass_kernelI11Fp16IOBf16WLi256ELi160ELi640EEv26Group_norm_nhwc_bwd_params,"a",@progbits
	.sectionflags	@""
	.align	4
.nv.constant0._Z35group_norm_nhwc_bwd_one_pass_kernelI11Fp16IOBf16WLi256ELi160ELi640EEv26Group_norm_nhwc_bwd_params:
	.zero		712


//--------------------- .nv.constant0._Z35group_norm_nhwc_bwd_one_pass_kernelI11Fp16IOBf16WLi512ELi160ELi640EEv26Group_norm_nhwc_bwd_params --------------------------
	.section	.nv.constant0._Z35group_norm_nhwc_bwd_one_pass_kernelI11Fp16IOBf16WLi512ELi160ELi640EEv26Group_norm_nhwc_bwd_params,"a",@progbits
	.sectionflags	@""
	.align	4
.nv.constant0._Z35group_norm_nhwc_bwd_one_pass_kernelI11Fp16IOBf16WLi512ELi160ELi640EEv26Group_norm_nhwc_bwd_params:
	.zero		712


//--------------------- .nv.constant0._Z35group_norm_nhwc_bwd_one_pass_kernelI11Fp16IOFp16WLi64ELi160ELi640EEv26Group_norm_nhwc_bwd_params --------------------------
	.section	.nv.constant0._Z35group_norm_nhwc_bwd_one_pass_kernelI11Fp16IOFp16WLi64ELi160ELi640EEv26Group_norm_nhwc_bwd_params,"a",@progbits
	.sectionflags	@""
	.align	4
.nv.constant0._Z35group_norm_nhwc_bwd_one_pass_kernelI11Fp16IOFp16WLi64ELi160ELi640EEv26Group_norm_nhwc_bwd_params:
	.zero		712


//--------------------- .nv.constant0._Z35group_norm_nhwc_bwd_one_pass_kernelI11Fp16IOFp16WLi128ELi160ELi640EEv26Group_norm_nhwc_bwd_params --------------------------
	.section	.nv.constant0._Z35group_norm_nhwc_bwd_one_pass_kernelI11Fp16IOFp16WLi128ELi160ELi640EEv26Group_norm_nhwc_bwd_params,"a",@progbits
	.sectionflags	@""
	.align	4
.nv.constant0._Z35group_norm_nhwc_bwd_one_pass_kernelI11Fp16IOFp16WLi128ELi160ELi640EEv26Group_norm_nhwc_bwd_params:
	.zero		712


//--------------------- .nv.constant0._Z35group_norm_nhwc_bwd_one_pass_kernelI11Fp16IOFp16WLi256ELi160ELi640EEv26Group_norm_nhwc_bwd_params --------------------------
	.section	.nv.constant0._Z35group_norm_nhwc_bwd_one_pass_kernelI11Fp16IOFp16WLi256ELi160ELi640EEv26Group_norm_nhwc_bwd_params,"a",@progbits
	.sectionflags	@""
	.align	4
.nv.constant0._Z35group_norm_nhwc_bwd_one_pass_kernelI11Fp16IOFp16WLi256ELi160ELi640EEv26Group_norm_nhwc_bwd_params:
	.zero		712


//--------------------- .nv.constant0._Z35group_norm_nhwc_bwd_one_pass_kernelI11Fp16IOFp16WLi512ELi160ELi640EEv26Group_norm_nhwc_bwd_params --------------------------
	.section	.nv.constant0._Z35group_norm_nhwc_bwd_one_pass_kernelI11Fp16IOFp16WLi512ELi160ELi640EEv26Group_norm_nhwc_bwd_params,"a",@progbits
	.sectionflags	@""
	.align	4
.nv.constant0._Z35group_norm_nhwc_bwd_one_pass_kernelI11Fp16IOFp16WLi512ELi160ELi640EEv26Group_norm_nhwc_bwd_params:
	.zero		712


//--------------------- .nv.constant0._Z35group_norm_nhwc_bwd_one_pass_kernelI11Fp32IOFp32WLi64ELi160ELi640EEv26Group_norm_nhwc_bwd_params --------------------------
	.section	.nv.constant0._Z35group_norm_nhwc_bwd_one_pass_kernelI11Fp32IOFp32WLi64ELi160ELi640EEv26Group_norm_nhwc_bwd_params,"a",@progbits
	.sectionflags	@""
	.align	4
.nv.constant0._Z35group_norm_nhwc_bwd_one_pass_kernelI11Fp32IOFp32WLi64ELi160ELi640EEv26Group_norm_nhwc_bwd_params:
	.zero		712


//--------------------- .nv.constant0._Z35group_norm_nhwc_bwd_one_pass_kernelI11Fp32IOFp32WLi128ELi160ELi640EEv26Group_norm_nhwc_bwd_params --------------------------
	.section	.nv.constant0._Z35group_norm_nhwc_bwd_one_pass_kernelI11Fp32IOFp32WLi128ELi160ELi640EEv26Group_norm_nhwc_bwd_params,"a",@progbits
	.sectionflags	@""
	.align	4
.nv.constant0._Z35group_norm_nhwc_bwd_one_pass_kernelI11Fp32IOFp32WLi128ELi160ELi640EEv26Group_norm_nhwc_bwd_params:
	.zero		712


//--------------------- .nv.constant0._Z35group_norm_nhwc_bwd_one_pass_kernelI11Fp32IOFp32WLi256ELi160ELi640EEv26Group_norm_nhwc_bwd_params --------------------------
	.section	.nv.constant0._Z35group_norm_nhwc_bwd_one_pass_kernelI11Fp32IOFp32WLi256ELi160ELi640EEv26Group_norm_nhwc_bwd_params,"a",@progbits
	.sectionflags	@""
	.align	4
.nv.constant0._Z35group_norm_nhwc_bwd_one_pass_kernelI11Fp32IOFp32WLi256ELi160ELi640EEv26Group_norm_nhwc_bwd_params:
	.zero		712


//--------------------- .nv.constant0._Z35group_norm_nhwc_bwd_one_pass_kernelI11Fp32IOFp32WLi512ELi160ELi640EEv26Group_norm_nhwc_bwd_params --------------------------
	.section	.nv.constant0._Z35group_norm_nhwc_bwd_one_pass_kernelI11Fp32IOFp32WLi512ELi160ELi640EEv26Group_norm_nhwc_bwd_params,"a",@progbits
	.sectionflags	@""
	.align	4
.nv.constant0._Z35group_norm_nhwc_bwd_one_pass_kernelI11Fp32IOFp32WLi512ELi160ELi640EEv26Group_norm_nhwc_bwd_params:
	.zero		712


//--------------------- .nv.constant0._Z35group_norm_nhwc_bwd_one_pass_kernelI11Fp32IOBf16WLi64ELi160ELi640EEv26Group_norm_nhwc_bwd_params --------------------------
	.section	.nv.constant0._Z35group_norm_nhwc_bwd_one_pass_kernelI11Fp32IOBf16WLi64ELi160ELi640EEv26Group_norm_nhwc_bwd_params,"a",@progbits
	.sectionflags	@""
	.align	4
.nv.constant0._Z35group_norm_nhwc_bwd_one_pass_kernelI11Fp32IOBf16WLi64ELi160ELi640EEv26Group_norm_nhwc_bwd_params:
	.zero		712


//--------------------- .nv.constant0._Z35group_norm_nhwc_bwd_one_pass_kernelI11Fp32IOBf16WLi128ELi160ELi640EEv26Group_norm_nhwc_bwd_params --------------------------
	.section	.nv.constant0._Z35group_norm_nhwc_bwd_one_pass_kernelI11Fp32IOBf16WLi128ELi160ELi640EEv26Group_norm_nhwc_bwd_params,"a",@progbits
	.sectionflags	@""
	.align	4
.nv.constant0._Z35group_norm_nhwc_bwd_one_pass_kernelI11Fp32IOBf16WLi128ELi160ELi640EEv26Group_norm_nhwc_bwd_params:
	.zero		712


//--------------------- .nv.constant0._Z35group_norm_nhwc_bwd_one_pass_kernelI11Fp32IOBf16WLi256ELi160ELi640EEv26Group_norm_nhwc_bwd_params --------------------------
	.section	.nv.constant0._Z35group_norm_nhwc_bwd_one_pass_kernelI11Fp32IOBf16WLi256ELi160ELi640EEv26Group_norm_nhwc_bwd_params,"a",@progbits
	.sectionflags	@""
	.align	4
.nv.constant0._Z35group_norm_nhwc_bwd_one_pass_kernelI11Fp32IOBf16WLi256ELi160ELi640EEv26Group_norm_nhwc_bwd_params:
	.zero		712


//--------------------- .nv.constant0._Z35group_norm_nhwc_bwd_one_pass_kernelI11Fp32IOBf16WLi512ELi160ELi640EEv26Group_norm_nhwc_bwd_params --------------------------
	.section	.nv.constant0._Z35group_norm_nhwc_bwd_one_pass_kernelI11Fp32IOBf16WLi512ELi160ELi640EEv26Group_norm_nhwc_bwd_params,"a",@progbits
	.sectionflags	@""
	.align	4
.nv.constant0._Z35group_norm_nhwc_bwd_one_pass_kernelI11Fp32IOBf16WLi512ELi160ELi640EEv26Group_norm_nhwc_bwd_params:
	.zero		712


//--------------------- .nv.constant0._Z35group_norm_nhwc_bwd_one_pass_kernelI11Fp32IOFp16WLi64ELi160ELi640EEv26Group_norm_nhwc_bwd_params --------------------------
	.section	.nv.constant0._Z35group_norm_nhwc_bwd_one_pass_kernelI11Fp32IOFp16WLi64ELi160ELi640EEv26Group_norm_nhwc_bwd_params,"a",@progbits
	.sectionflags	@""
	.align	4
.nv.constant0._Z35group_norm_nhwc_bwd_one_pass_kernelI11Fp32IOFp16WLi64ELi160ELi640EEv26Group_norm_nhwc_bwd_params:
	.zero		712


//--------------------- .nv.constant0._Z35group_norm_nhwc_bwd_one_pass_kernelI11Fp32IOFp16WLi128ELi160ELi640EEv26Group_norm_nhwc_bwd_params --------------------------
	.section	.nv.constant0._Z35group_norm_nhwc_bwd_one_pass_kernelI11Fp32IOFp16WLi128ELi160ELi640EEv26Group_norm_nhwc_bwd_params,"a",@progbits
	.sectionflags	@""
	.align	4
.nv.constant0._Z35group_norm_nhwc_bwd_one_pass_kernelI11Fp32IOFp16WLi128ELi160ELi640EEv26Group_norm_nhwc_bwd_params:
	.zero		712


//--------------------- .nv.constant0._Z35group_norm_nhwc_bwd_one_pass_kernelI11Fp32IOFp16WLi256ELi160ELi640EEv26Group_norm_nhwc_bwd_params --------------------------
	.section	.nv.constant0._Z35group_norm_nhwc_bwd_one_pass_kernelI11Fp32IOFp16WLi256ELi160ELi640EEv26Group_norm_nhwc_bwd_params,"a",@progbits
	.sectionflags	@""
	.align	4
.nv.constant0._Z35group_norm_nhwc_bwd_one_pass_kernelI11Fp32IOFp16WLi256ELi160ELi640EEv26Group_norm_nhwc_bwd_params:
	.zero		712


//--------------------- .nv.constant0._Z35group_norm_nhwc_bwd_one_pass_kernelI11Fp32IOFp16WLi512ELi160ELi640EEv26Group_norm_nhwc_bwd_params --------------------------
	.section	.nv.constant0._Z35group_norm_nhwc_bwd_one_pass_kernelI11Fp32IOFp16WLi512ELi160ELi640EEv26Group_norm_nhwc_bwd_params,"a",@progbits
	.sectionflags	@""
	.align	4
.nv.constant0._Z35group_norm_nhwc_bwd_one_pass_kernelI11Fp32IOFp16WLi512ELi160ELi640EEv26Group_norm_nhwc_bwd_params:
	.zero		712


//--------------------- .nv.constant0._Z35group_norm_nhwc_fwd_one_pass_kernelI11Bf16IOFp32WLi64ELi160ELi640EEv26Group_norm_nhwc_fwd_params --------------------------
	.section	.nv.constant0._Z35group_norm_nhwc_fwd_one_pass_kernelI11Bf16IOFp32WLi64ELi160ELi640EEv26Group_norm_nhwc_fwd_params,"a",@progbits
	.sectionflags	@""
	.align	4
.nv.constant0._Z35group_norm_nhwc_fwd_one_pass_kernelI11Bf16IOFp32WLi64ELi160ELi640EEv26Group_norm_nhwc_fwd_params:
	.zero		688


//--------------------- .nv.constant0._Z35group_norm_nhwc_fwd_one_pass_kernelI11Bf16IOFp32WLi128ELi160ELi640EEv26Group_norm_nhwc_fwd_params --------------------------
	.section	.nv.constant0._Z35group_norm_nhwc_fwd_one_pass_kernelI11Bf16IOFp32WLi128ELi160ELi640EEv26Group_norm_nhwc_fwd_params,"a",@progbits
	.sectionflags	@""
	.align	4
.nv.constant0._Z35group_norm_nhwc_fwd_one_pass_kernelI11Bf16IOFp32WLi128ELi160ELi640EEv26Group_norm_nhwc_fwd_params:
	.zero		688


//--------------------- .nv.constant0._Z35group_norm_nhwc_fwd_one_pass_kernelI11Bf16IOFp32WLi256ELi160ELi640EEv26Group_norm_nhwc_fwd_params --------------------------
	.section	.nv.constant0._Z35group_norm_nhwc_fwd_one_pass_kernelI11Bf16IOFp32WLi256ELi160ELi640EEv26Group_norm_nhwc_fwd_params,"a",@progbits
	.sectionflags	@""
	.align	4
.nv.constant0._Z35group_norm_nhwc_fwd_one_pass_kernelI11Bf16IOFp32WLi256ELi160ELi640EEv26Group_norm_nhwc_fwd_params:
	.zero		688


//--------------------- .nv.constant0._Z35group_norm_nhwc_fwd_one_pass_kernelI11Bf16IOFp32WLi512ELi160ELi640EEv26Group_norm_nhwc_fwd_params --------------------------
	.section	.nv.constant0._Z35group_norm_nhwc_fwd_one_pass_kernelI11Bf16IOFp32WLi512ELi160ELi640EEv26Group_norm_nhwc_fwd_params,"a",@progbits
	.sectionflags	@""
	.align	4
.nv.constant0._Z35group_norm_nhwc_fwd_one_pass_kernelI11Bf16IOFp32WLi512ELi160ELi640EEv26Group_norm_nhwc_fwd_params:
	.zero		688


//--------------------- .nv.constant0._Z35group_norm_nhwc_fwd_one_pass_kernelI11Bf16IOBf16WLi64ELi160ELi640EEv26Group_norm_nhwc_fwd_params --------------------------
	.section	.nv.constant0._Z35group_norm_nhwc_fwd_one_pass_kernelI11Bf16IOBf16WLi64ELi160ELi640EEv26Group_norm_nhwc_fwd_params,"a",@progbits
	.sectionflags	@""
	.align	4
.nv.constant0._Z35group_norm_nhwc_fwd_one_pass_kernelI11Bf16IOBf16WLi64ELi160ELi640EEv26Group_norm_nhwc_fwd_params:
	.zero		688


//--------------------- .nv.constant0._Z35group_norm_nhwc_fwd_one_pass_kernelI11Bf16IOBf16WLi128ELi160ELi640EEv26Group_norm_nhwc_fwd_params --------------------------
	.section	.nv.constant0._Z35group_norm_nhwc_fwd_one_pass_kernelI11Bf16IOBf16WLi128ELi160ELi640EEv26Group_norm_nhwc_fwd_params,"a",@progbits
	.sectionflags	@""
	.align	4
.nv.constant0._Z35group_norm_nhwc_fwd_one_pass_kernelI11Bf16IOBf16WLi128ELi160ELi640EEv26Group_norm_nhwc_fwd_params:
	.zero		688


//--------------------- .nv.constant0._Z35group_norm_nhwc_fwd_one_pass_kernelI11Bf16IOBf16WLi256ELi160ELi640EEv26Group_norm_nhwc_fwd_params --------------------------
	.section	.nv.constant0._Z35group_norm_nhwc_fwd_one_pass_kernelI11Bf16IOBf16WLi256ELi160ELi640EEv26Group_norm_nhwc_fwd_params,"a",@progbits
	.sectionflags	@""
	.align	4
.nv.constant0._Z35group_norm_nhwc_fwd_one_pass_kernelI11Bf16IOBf16WLi256ELi160ELi640EEv26Group_norm_nhwc_fwd_params:
	.zero		688


//--------------------- .nv.constant0._Z35group_norm_nhwc_fwd_one_pass_kernelI11Bf16IOBf16WLi512ELi160ELi640EEv26Group_norm_nhwc_fwd_params --------------------------
	.section	.nv.constant0._Z35group_norm_nhwc_fwd_one_pass_kernelI11Bf16IOBf16WLi512ELi160ELi640EEv26Group_norm_nhwc_fwd_params,"a",@progbits
	.sectionflags	@""
	.align	4
.nv.constant0._Z35group_norm_nhwc_fwd_one_pass_kernelI11Bf16IOBf16WLi512ELi160ELi640EEv26Group_norm_nhwc_fwd_params:
	.zero		688


//--------------------- .nv.constant0._Z35group_norm_nhwc_fwd_one_pass_kernelI11Bf16IOFp16WLi64ELi160ELi640EEv26Group_norm_nhwc_fwd_params --------------------------
	.section	.nv.constant0._Z35group_norm_nhwc_fwd_one_pass_kernelI11Bf16IOFp16WLi64ELi160ELi640EEv26Group_norm_nhwc_fwd_params,"a",@progbits
	.sectionflags	@""
	.align	4
.nv.constant0._Z35group_norm_nhwc_fwd_one_pass_kernelI11Bf16IOFp16WLi64ELi160ELi640EEv26Group_norm_nhwc_fwd_params:
	.zero		688


//--------------------- .nv.constant0._Z35group_norm_nhwc_fwd_one_pass_kernelI11Bf16IOFp16WLi128ELi160ELi640EEv26Group_norm_nhwc_fwd_params --------------------------
	.section	.nv.constant0._Z35group_norm_nhwc_fwd_one_pass_kernelI11Bf16IOFp16WLi128ELi160ELi640EEv26Group_norm_nhwc_fwd_params,"a",@progbits
	.sectionflags	@""
	.align	4
.nv.constant0._Z35group_norm_nhwc_fwd_one_pass_kernelI11Bf16IOFp16WLi128ELi160ELi640EEv26Group_norm_nhwc_fwd_params:
	.zero		688


//--------------------- .nv.constant0._Z35group_norm_nhwc_fwd_one_pass_kernelI11Bf16IOFp16WLi256ELi160ELi640EEv26Group_norm_nhwc_fwd_params --------------------------
	.section	.nv.constant0._Z35group_norm_nhwc_fwd_one_pass_kernelI11Bf16IOFp16WLi256ELi160ELi640EEv26Group_norm_nhwc_fwd_params,"a",@progbits
	.sectionflags	@""
	.align	4
.nv.constant0._Z35group_norm_nhwc_fwd_one_pass_kernelI11Bf16IOFp16WLi256ELi160ELi640EEv26Group_norm_nhwc_fwd_params:
	.zero		688


//--------------------- .nv.constant0._Z35group_norm_nhwc_fwd_one_pass_kernelI11Bf16IOFp16WLi512ELi160ELi640EEv26Group_norm_nhwc_fwd_params --------------------------
	.section	.nv.constant0._Z35group_norm_nhwc_fwd_one_pass_kernelI11Bf16IOFp16WLi512ELi160ELi640EEv26Group_norm_nhwc_fwd_params,"a",@progbits
	.sectionflags	@""
	.align	4
.nv.constant0._Z35group_norm_nhwc_fwd_one_pass_kernelI11Bf16IOFp16WLi512ELi160ELi640EEv26Group_norm_nhwc_fwd_params:
	.zero		688


//--------------------- .nv.constant0._Z35group_norm_nhwc_fwd_one_pass_kernelI11Fp16IOFp32WLi64ELi160ELi640EEv26Group_norm_nhwc_fwd_params --------------------------
	.section	.nv.constant0._Z35group_norm_nhwc_fwd_one_pass_kernelI11Fp16IOFp32WLi64ELi160ELi640EEv26Group_norm_nhwc_fwd_params,"a",@progbits
	.sectionflags	@""
	.align	4
.nv.constant0._Z35group_norm_nhwc_fwd_one_pass_kernelI11Fp16IOFp32WLi64ELi160ELi640EEv26Group_norm_nhwc_fwd_params:
	.zero		688


//--------------------- .nv.constant0._Z35group_norm_nhwc_fwd_one_pass_kernelI11Fp16IOFp32WLi128ELi160ELi640EEv26Group_norm_nhwc_fwd_params --------------------------
	.section	.nv.constant0._Z35group_norm_nhwc_fwd_one_pass_kernelI11Fp16IOFp32WLi128ELi160ELi640EEv26Group_norm_nhwc_fwd_params,"a",@progbits
	.sectionflags	@""
	.align	4
.nv.constant0._Z35group_norm_nhwc_fwd_one_pass_kernelI11Fp16IOFp32WLi128ELi160ELi640EEv26Group_norm_nhwc_fwd_params:
	.zero		688


//--------------------- .nv.constant0._Z35group_norm_nhwc_fwd_one_pass_kernelI11Fp16IOFp32WLi256ELi160ELi640EEv26Group_norm_nhwc_fwd_params --------------------------
	.section	.nv.constant0._Z35group_norm_nhwc_fwd_one_pass_kernelI11Fp16IOFp32WLi256ELi160ELi640EEv26Group_norm_nhwc_fwd_params,"a",@progbits
	.sectionflags	@""
	.align	4
.nv.constant0._Z35group_norm_nhwc_fwd_one_pass_kernelI11Fp16IOFp32WLi256ELi160ELi640EEv26Group_norm_nhwc_fwd_params:
	.zero		688


//--------------------- .nv.constant0._Z35group_norm_nhwc_fwd_one_pass_kernelI11Fp16IOFp32WLi512ELi160ELi640EEv26Group_norm_nhwc_fwd_params --------------------------
	.section	.nv.constant0._Z35group_norm_nhwc_fwd_one_pass_kernelI11Fp16IOFp32WLi512ELi160ELi640EEv26Group_norm_nhwc_fwd_params,"a",@progbits
	.sectionflags	@""
	.align	4
.nv.constant0._Z35group_norm_nhwc_fwd_one_pass_kernelI11Fp16IOFp32WLi512ELi160ELi640EEv26Group_norm_nhwc_fwd_params:
	.zero		688


//--------------------- .nv.constant0._Z35group_norm_nhwc_fwd_one_pass_kernelI11Fp16IOBf16WLi64ELi160ELi640EEv26Group_norm_nhwc_fwd_params --------------------------
	.section	.nv.constant0._Z35group_norm_nhwc_fwd_one_pass_kernelI11Fp16IOBf16WLi64ELi160ELi640EEv26Group_norm_nhwc_fwd_params,"a",@progbits
	.sectionflags	@""
	.align	4
.nv.constant0._Z35group_norm_nhwc_fwd_one_pass_kernelI11Fp16IOBf16WLi64ELi160ELi640EEv26Group_norm_nhwc_fwd_params:
	.zero		688


//--------------------- .nv.constant0._Z35group_norm_nhwc_fwd_one_pass_kernelI11Fp16IOBf16WLi128ELi160ELi640EEv26Group_norm_nhwc_fwd_params --------------------------
	.section	.nv.constant0._Z35group_norm_nhwc_fwd_one_pass_kernelI11Fp16IOBf16WLi128ELi160ELi640EEv26Group_norm_nhwc_fwd_params,"a",@progbits
	.sectionflags	@""
	.align	4
.nv.constant0._Z35group_norm_nhwc_fwd_one_pass_kernelI11Fp16IOBf16WLi128ELi160ELi640EEv26Group_norm_nhwc_fwd_params:
	.zero		688


//--------------------- .nv.constant0._Z35group_norm_nhwc_fwd_one_pass_kernelI11Fp16IOBf16WLi256ELi160ELi640EEv26Group_norm_nhwc_fwd_params --------------------------
	.section	.nv.constant0._Z35group_norm_nhwc_fwd_one_pass_kernelI11Fp16IOBf16WLi256ELi160ELi640EEv26Group_norm_nhwc_fwd_params,"a",@progbits
	.sectionflags	@""
	.align	4
.nv.constant0._Z35group_norm_nhwc_fwd_one_pass_kernelI11Fp16IOBf16WLi256ELi160ELi640EEv26Group_norm_nhwc_fwd_params:
	.zero		688


//--------------------- .nv.constant0._Z35group_norm_nhwc_fwd_one_pass_kernelI11Fp16IOBf16WLi512ELi160ELi640EEv26Group_norm_nhwc_fwd_params --------------------------
	.section	.nv.constant0._Z35group_norm_nhwc_fwd_one_pass_kernelI11Fp16IOBf16WLi512ELi160ELi640EEv26Group_norm_nhwc_fwd_params,"a",@progbits
	.sectionflags	@""
	.align	4
.nv.constant0._Z35group_norm_nhwc_fwd_one_pass_kernelI11Fp16IOBf16WLi512ELi160ELi640EEv26Group_norm_nhwc_fwd_params:
	.zero		688


//--------------------- .nv.constant0._Z35group_norm_nhwc_fwd_one_pass_kernelI11Fp16IOFp16WLi64ELi160ELi640EEv26Group_norm_nhwc_fwd_params --------------------------
	.section	.nv.constant0._Z35group_norm_nhwc_fwd_one_pass_kernelI11Fp16IOFp16WLi64ELi160ELi640EEv26Group_norm_nhwc_fwd_params,"a",@progbits
	.sectionflags	@""
	.align	4
.nv.constant0._Z35group_norm_nhwc_fwd_one_pass_kernelI11Fp16IOFp16WLi64ELi160ELi640EEv26Group_norm_nhwc_fwd_params:
	.zero		688


//--------------------- .nv.constant0._Z35group_norm_nhwc_fwd_one_pass_kernelI11Fp16IOFp16WLi128ELi160ELi640EEv26Group_norm_nhwc_fwd_params --------------------------
	.section	.nv.constant0._Z35group_norm_nhwc_fwd_one_pass_kernelI11Fp16IOFp16WLi128ELi160ELi640EEv26Group_norm_nhwc_fwd_params,"a",@progbits
	.sectionflags	@""
	.align	4
.nv.constant0._Z35group_norm_nhwc_fwd_one_pass_kernelI11Fp16IOFp16WLi128ELi160ELi640EEv26Group_norm_nhwc_fwd_params:
	.zero		688


//--------------------- .nv.constant0._Z35group_norm_nhwc_fwd_one_pass_kernelI11Fp16IOFp16WLi256ELi160ELi640EEv26Group_norm_nhwc_fwd_params --------------------------
	.section	.nv.constant0._Z35group_norm_nhwc_fwd_one_pass_kernelI11Fp16IOFp16WLi256ELi160ELi640EEv26Group_norm_nhwc_fwd_params,"a",@progbits
	.sectionflags	@""
	.align	4
.nv.constant0._Z35group_norm_nhwc_fwd_one_pass_kernelI11Fp16IOFp16WLi256ELi160ELi640EEv26Group_norm_nhwc_fwd_params:
	.zero		688


//--------------------- .nv.constant0._Z35group_norm_nhwc_fwd_one_pass_kernelI11Fp16IOFp16WLi512ELi160ELi640EEv26Group_norm_nhwc_fwd_params --------------------------
	.section	.nv.constant0._Z35group_norm_nhwc_fwd_one_pass_kernelI11Fp16IOFp16WLi512ELi160ELi640EEv26Group_norm_nhwc_fwd_params,"a",@progbits
	.sectionflags	@""
	.align	4
.nv.constant0._Z35group_norm_nhwc_fwd_one_pass_kernelI11Fp16IOFp16WLi512ELi160ELi640EEv26Group_norm_nhwc_fwd_params:
	.zero		688


//--------------------- .nv.constant0._Z35group_norm_nhwc_fwd_one_pass_kernelI11Fp32IOFp32WLi64ELi160ELi640EEv26Group_norm_nhwc_fwd_params --------------------------
	.section	.nv.constant0._Z35group_norm_nhwc_fwd_one_pass_kernelI11Fp32IOFp32WLi64ELi160ELi640EEv26Group_norm_nhwc_fwd_params,"a",@progbits
	.sectionflags	@""
	.align	4
.nv.constant0._Z35group_norm_nhwc_fwd_one_pass_kernelI11Fp32IOFp32WLi64ELi160ELi640EEv26Group_norm_nhwc_fwd_params:
	.zero		688


//--------------------- .nv.constant0._Z35group_norm_nhwc_fwd_one_pass_kernelI11Fp32IOFp32WLi128ELi160ELi640EEv26Group_norm_nhwc_fwd_params --------------------------
	.section	.nv.constant0._Z35group_norm_nhwc_fwd_one_pass_kernelI11Fp32IOFp32WLi128ELi160ELi640EEv26Group_norm_nhwc_fwd_params,"a",@progbits
	.sectionflags	@""
	.align	4
.nv.constant0._Z35group_norm_nhwc_fwd_one_pass_kernelI11Fp32IOFp32WLi128ELi160ELi640EEv26Group_norm_nhwc_fwd_params:
	.zero		688


//--------------------- .nv.constant0._Z35group_norm_nhwc_fwd_one_pass_kernelI11Fp32IOFp32WLi256ELi160ELi640EEv26Group_norm_nhwc_fwd_params --------------------------
	.section	.nv.constant0._Z35group_norm_nhwc_fwd_one_pass_kernelI11Fp32IOFp32WLi256ELi160ELi640EEv26Group_norm_nhwc_fwd_params,"a",@progbits
	.sectionflags	@""
	.align	4
.nv.constant0._Z35group_norm_nhwc_fwd_one_pass_kernelI11Fp32IOFp32WLi256ELi160ELi640EEv26Group_norm_nhwc_fwd_params:
	.zero		688


//--------------------- .nv.constant0._Z35group_norm_nhwc_fwd_one_pass_kernelI11Fp32IOFp32WLi512ELi160ELi640EEv26Group_norm_nhwc_fwd_params --------------------------
	.section	.nv.constant0._Z35group_norm_nhwc_fwd_one_pass_kernelI11Fp32IOFp32WLi512ELi160ELi640EEv26Group_norm_nhwc_fwd_params,"a",@progbits
	.sectionflags	@""
	.align	4
.nv.constant0._Z35group_norm_nhwc_fwd_one_pass_kernelI11Fp32IOFp32WLi512ELi160ELi640EEv26Group_norm_nhwc_fwd_params:
	.zero		688


//--------------------- .nv.constant0._Z35group_norm_nhwc_fwd_one_pass_kernelI11Fp32IOBf16WLi64ELi160ELi640EEv26Group_norm_nhwc_fwd_params --------------------------
	.section	.nv.constant0._Z35group_norm_nhwc_fwd_one_pass_kernelI11Fp32IOBf16WLi64ELi160ELi640EEv26Group_norm_nhwc_fwd_params,"a",@progbits
	.sectionflags	@""
	.align	4
.nv.constant0._Z35group_norm_nhwc_fwd_one_pass_kernelI11Fp32IOBf16WLi64ELi160ELi640EEv26Group_norm_nhwc_fwd_params:
	.zero		688


//--------------------- .nv.constant0._Z35group_norm_nhwc_fwd_one_pass_kernelI11Fp32IOBf16WLi128ELi160ELi640EEv26Group_norm_nhwc_fwd_params --------------------------
	.section	.nv.constant0._Z35group_norm_nhwc_fwd_one_pass_kernelI11Fp32IOBf16WLi128ELi160ELi640EEv26Group_norm_nhwc_fwd_params,"a",@progbits
	.sectionflags	@""
	.align	4
.nv.constant0._Z35group_norm_nhwc_fwd_one_pass_kernelI11Fp32IOBf16WLi128ELi160ELi640EEv26Group_norm_nhwc_fwd_params:
	.zero		688


//--------------------- .nv.constant0._Z35group_norm_nhwc_fwd_one_pass_kernelI11Fp32IOBf16WLi256ELi160ELi640EEv26Group_norm_nhwc_fwd_params --------------------------
	.section	.nv.constant0._Z35group_norm_nhwc_fwd_one_pass_kernelI11Fp32IOBf16WLi256ELi160ELi640EEv26Group_norm_nhwc_fwd_params,"a",@progbits
	.sectionflags	@""
	.align	4
.nv.constant0._Z35group_norm_nhwc_fwd_one_pass_kernelI11Fp32IOBf16WLi256ELi160ELi640EEv26Group_norm_nhwc_fwd_params:
	.zero		688


//--------------------- .nv.constant0._Z35group_norm_nhwc_fwd_one_pass_kernelI11Fp32IOBf16WLi512ELi160ELi640EEv26Group_norm_nhwc_fwd_params --------------------------
	.section	.nv.constant0._Z35group_norm_nhwc_fwd_one_pass_kernelI11Fp32IOBf16WLi512ELi160ELi640EEv26Group_norm_nhwc_fwd_params,"a",@progbits
	.sectionflags	@""
	.align	4
.nv.constant0._Z35group_norm_nhwc_fwd_one_pass_kernelI11Fp32IOBf16WLi512ELi160ELi640EEv26Group_norm_nhwc_fwd_params:
	.zero		688


//--------------------- .nv.constant0._Z35group_norm_nhwc_fwd_one_pass_kernelI11Fp32IOFp16WLi64ELi160ELi640EEv26Group_norm_nhwc_fwd_params --------------------------
	.section	.nv.constant0._Z35group_norm_nhwc_fwd_one_pass_kernelI11Fp32IOFp16WLi64ELi160ELi640EEv26Group_norm_nhwc_fwd_params,"a",@progbits
	.sectionflags	@""
	.align	4
.nv.constant0._Z35group_norm_nhwc_fwd_one_pass_kernelI11Fp32IOFp16WLi64ELi160ELi640EEv26Group_norm_nhwc_fwd_params:
	.zero		688


//--------------------- .nv.constant0._Z35group_norm_nhwc_fwd_one_pass_kernelI11Fp32IOFp16WLi128ELi160ELi640EEv26Group_norm_nhwc_fwd_params --------------------------
	.section	.nv.constant0._Z35group_norm_nhwc_fwd_one_pass_kernelI11Fp32IOFp16WLi128ELi160ELi640EEv26Group_norm_nhwc_fwd_params,"a",@progbits
	.sectionflags	@""
	.align	4
.nv.constant0._Z35group_norm_nhwc_fwd_one_pass_kernelI11Fp32IOFp16WLi128ELi160ELi640EEv26Group_norm_nhwc_fwd_params:
	.zero		688


//--------------------- .nv.constant0._Z35group_norm_nhwc_fwd_one_pass_kernelI11Fp32IOFp16WLi256ELi160ELi640EEv26Group_norm_nhwc_fwd_params --------------------------
	.section	.nv.constant0._Z35group_norm_nhwc_fwd_one_pass_kernelI11Fp32IOFp16WLi256ELi160ELi640EEv26Group_norm_nhwc_fwd_params,"a",@progbits
	.sectionflags	@""
	.align	4
.nv.constant0._Z35group_norm_nhwc_fwd_one_pass_kernelI11Fp32IOFp16WLi256ELi160ELi640EEv26Group_norm_nhwc_fwd_params:
	.zero		688


//--------------------- .nv.constant0._Z35group_norm_nhwc_fwd_one_pass_kernelI11Fp32IOFp16WLi512ELi160ELi640EEv26Group_norm_nhwc_fwd_params --------------------------
	.section	.nv.constant0._Z35group_norm_nhwc_fwd_one_pass_kernelI11Fp32IOFp16WLi512ELi160ELi640EEv26Group_norm_nhwc_fwd_params,"a",@progbits
	.sectionflags	@""
	.align	4
.nv.constant0._Z35group_norm_nhwc_fwd_one_pass_kernelI11Fp32IOFp16WLi512ELi160ELi640EEv26Group_norm_nhwc_fwd_params:
	.zero		688


//--------------------- SYMBOLS --------------------------

	.type		.nv.reservedSmem.offset0,@object
	.size		.nv.reservedSmem.offset0,0x4
